// Copyright (c) 2024, Jay Shah, Ganesh Bikshandi, Ying Zhang, Vijay Thakkar, Pradeep Ramani, Tri Dao.
// Splitting the different template instantiations to different files to speed up compilation.
// This file is auto-generated. See "generate_kernels.py"

#include "flash_bwd_hdim128_fp16_sm90.cu"
#include "flash_bwd_hdim128_fp16_softcap_sm90.cu"

// ===== COMPILED SASS (sm_90a) =====

	.target	sm_90a

	.elftype	@"ET_EXEC"


//--------------------- .note.nv.tkinfo           --------------------------
	.section	.note.nv.tkinfo,"",@"SHT_NOTE"
	.sectionflags	@"SHF_NOTE_NV_TKINFO"
	.tkinfo
        /*0018*/ 	.word	0x00000002
        /*0030*/ 	.string	""
        /*0030*/ 	.string	"ptxas"
        /*0030*/ 	.string	"Cuda compilation tools, release 13.0, V13.0.88"
        /*0030*/ 	.string	"Build cuda_13.0.r13.0/compiler.36424714_0"
        /*0030*/ 	.string	"-arch sm_90a -m 64 "



//--------------------- .note.nv.cuinfo           --------------------------
	.section	.note.nv.cuinfo,"",@"SHT_NOTE"
	.sectionflags	@"SHF_NOTE_NV_CUINFO"
        /*0018*/ 	.short	0x0002
        /*001a*/ 	.short	0x005a
        /*001c*/ 	.short	0x0082
	.zero		2


//--------------------- .nv.info                  --------------------------
	.section	.nv.info,"",@"SHT_CUDA_INFO"
	.align	4


	//----- nvinfo : EIATTR_REGCOUNT
	.align		4
        /*0000*/ 	.byte	0x04, 0x2f
        /*0002*/ 	.short	(.L_20 - .L_19)
	.align		4
.L_19:
        /*0004*/ 	.word	index@(_ZN7cutlass13device_kernelIN5flash22FlashAttnBwdPreprocessIN4cute5tupleIJNS3_1CILi64EEENS5_ILi128EEEEEENS_6half_tEfNS_4arch4Sm90ELb1ELb1EEEEEvNT_6ParamsE)
        /*0008*/ 	.word	0x00000040


	//----- nvinfo : EIATTR_FRAME_SIZE
	.align		4
.L_20:
        /*000c*/ 	.byte	0x04, 0x11
        /*000e*/ 	.short	(.L_22 - .L_21)
	.align		4
.L_21:
        /*0010*/ 	.word	index@(_ZN7cutlass13device_kernelIN5flash22FlashAttnBwdPreprocessIN4cute5tupleIJNS3_1CILi64EEENS5_ILi128EEEEEENS_6half_tEfNS_4arch4Sm90ELb1ELb1EEEEEvNT_6ParamsE)
        /*0014*/ 	.word	0x00000000


	//----- nvinfo : EIATTR_REGCOUNT
	.align		4
.L_22:
        /*0018*/ 	.byte	0x04, 0x2f
        /*001a*/ 	.short	(.L_24 - .L_23)
	.align		4
.L_23:
        /*001c*/ 	.word	index@(_ZN7cutlass13device_kernelIN5flash11enable_sm90INS1_16FlashAttnBwdSm90INS1_25CollectiveMainloopBwdSm90ILi2ELi2ELi2EN4cute5tupleIJNS5_1CILi1EEES8_S8_EEENS6_IJNS7_ILi64EEENS7_ILi128EEESB_EEENS_6half_tEfNS_4arch4Sm90ELb1ELb0ELb0ELb1ELb1ELb1ELb0ELb0ELi2ELi1ELi2ELi1ELb0EEENS1_24CollectiveEpilogueBwdGQAISC_fSF_Li256ELb1ELb1EEENS1_25SingleTileBwdLPTSchedulerILb1ELi128ELb1EEEEEEEEEvNT_6ParamsE)
        /*0020*/ 	.word	0x000000a8


	//----- nvinfo : EIATTR_FRAME_SIZE
	.align		4
.L_24:
        /*0024*/ 	.byte	0x04, 0x11
        /*0026*/ 	.short	(.L_26 - .L_25)
	.align		4
.L_25:
        /*0028*/ 	.word	index@(_ZN7cutlass13device_kernelIN5flash11enable_sm90INS1_16FlashAttnBwdSm90INS1_25CollectiveMainloopBwdSm90ILi2ELi2ELi2EN4cute5tupleIJNS5_1CILi1EEES8_S8_EEENS6_IJNS7_ILi64EEENS7_ILi128EEESB_EEENS_6half_tEfNS_4arch4Sm90ELb1ELb0ELb0ELb1ELb1ELb1ELb0ELb0ELi2ELi1ELi2ELi1ELb0EEENS1_24CollectiveEpilogueBwdGQAISC_fSF_Li256ELb1ELb1EEENS1_25SingleTileBwdLPTSchedulerILb1ELi128ELb1EEEEEEEEEvNT_6ParamsE)
        /*002c*/ 	.word	0x00000008


	//----- nvinfo : EIATTR_REGCOUNT
	.align		4
.L_26:
        /*0030*/ 	.byte	0x04, 0x2f
        /*0032*/ 	.short	(.L_28 - .L_27)
	.align		4
.L_27:
        /*0034*/ 	.word	index@(_ZN7cutlass13device_kernelIN5flash32FlashAttnBwdPostprocessConvertdQIN4cute5tupleIJNS3_1CILi64EEENS5_ILi128EEEEEENS_6half_tEfNS_4arch4Sm90ELi256ENS3_8TiledMMAINS3_8MMA_AtomIJNS3_4SM904GMMA25MMA_64x64x16_F32F16F16_SSILNSF_5MajorE0ELSH_1ELNSF_7ScaleInE1ELSI_1EEEEEENS3_6LayoutINS4_IJNS5_ILi1EEENS5_ILi2EEESM_EEENS4_IJNS5_ILi0EEESM_SP_EEEEENS4_IJNS3_10UnderscoreESS_SS_EEEEELb0EEEEEvNT_6ParamsE)
        /*0038*/ 	.word	0x00000038


	//----- nvinfo : EIATTR_FRAME_SIZE
	.align		4
.L_28:
        /*003c*/ 	.byte	0x04, 0x11
        /*003e*/ 	.short	(.L_30 - .L_29)
	.align		4
.L_29:
        /*0040*/ 	.word	index@(_ZN7cutlass13device_kernelIN5flash32FlashAttnBwdPostprocessConvertdQIN4cute5tupleIJNS3_1CILi64EEENS5_ILi128EEEEEENS_6half_tEfNS_4arch4Sm90ELi256ENS3_8TiledMMAINS3_8MMA_AtomIJNS3_4SM904GMMA25MMA_64x64x16_F32F16F16_SSILNSF_5MajorE0ELSH_1ELNSF_7ScaleInE1ELSI_1EEEEEENS3_6LayoutINS4_IJNS5_ILi1EEENS5_ILi2EEESM_EEENS4_IJNS5_ILi0EEESM_SP_EEEEENS4_IJNS3_10UnderscoreESS_SS_EEEEELb0EEEEEvNT_6ParamsE)
        /*0044*/ 	.word	0x00000000


	//----- nvinfo : EIATTR_REGCOUNT
	.align		4
.L_30:
        /*0048*/ 	.byte	0x04, 0x2f
        /*004a*/ 	.short	(.L_32 - .L_31)
	.align		4
.L_31:
        /*004c*/ 	.word	index@(_ZN7cutlass13device_kernelIN5flash32FlashAttnBwdPostprocessConvertdQIN4cute5tupleIJNS3_1CILi128EEES6_EEENS_6half_tEfNS_4arch4Sm90ELi256ENS3_8TiledMMAINS3_8MMA_AtomIJNS3_4SM904GMMA26MMA_64x128x16_F32F16F16_RSILNSE_5MajorE0ELSG_1ELNSE_7ScaleInE1ELSH_1EEEEEENS3_6LayoutINS4_IJNS5_ILi2EEENS5_ILi1EEESM_EEENS4_IJSM_NS5_ILi0EEESO_EEEEENS4_IJNS3_10UnderscoreESR_SR_EEEEELb0EEEEEvNT_6ParamsE)
        /*0050*/ 	.word	0x00000058


	//----- nvinfo : EIATTR_FRAME_SIZE
	.align		4
.L_32:
        /*0054*/ 	.byte	0x04, 0x11
        /*0056*/ 	.short	(.L_34 - .L_33)
	.align		4
.L_33:
        /*0058*/ 	.word	index@(_ZN7cutlass13device_kernelIN5flash32FlashAttnBwdPostprocessConvertdQIN4cute5tupleIJNS3_1CILi128EEES6_EEENS_6half_tEfNS_4arch4Sm90ELi256ENS3_8TiledMMAINS3_8MMA_AtomIJNS3_4SM904GMMA26MMA_64x128x16_F32F16F16_RSILNSE_5MajorE0ELSG_1ELNSE_7ScaleInE1ELSH_1EEEEEENS3_6LayoutINS4_IJNS5_ILi2EEENS5_ILi1EEESM_EEENS4_IJSM_NS5_ILi0EEESO_EEEEENS4_IJNS3_10UnderscoreESR_SR_EEEEELb0EEEEEvNT_6ParamsE)
        /*005c*/ 	.word	0x00000000


	//----- nvinfo : EIATTR_REGCOUNT
	.align		4
.L_34:
        /*0060*/ 	.byte	0x04, 0x2f
        /*0062*/ 	.short	(.L_36 - .L_35)
	.align		4
.L_35:
        /*0064*/ 	.word	index@(_ZN7cutlass13device_kernelIN5flash11enable_sm90INS1_16FlashAttnBwdSm90INS1_25CollectiveMainloopBwdSm90ILi2ELi2ELi2EN4cute5tupleIJNS5_1CILi1EEES8_S8_EEENS6_IJNS7_ILi64EEENS7_ILi128EEESB_EEENS_6half_tEfNS_4arch4Sm90ELb1ELb0ELb0ELb1ELb0ELb1ELb0ELb0ELi2ELi1ELi2ELi1ELb0EEENS1_24CollectiveEpilogueBwdGQAISC_fSF_Li256ELb1ELb0EEENS1_25SingleTileBwdLPTSchedulerILb1ELi128ELb0EEEEEEEEEvNT_6ParamsE)
        /*0068*/ 	.word	0x000000a8


	//----- nvinfo : EIATTR_FRAME_SIZE
	.align		4
.L_36:
        /*006c*/ 	.byte	0x04, 0x11
        /*006e*/ 	.short	(.L_38 - .L_37)
	.align		4
.L_37:
        /*0070*/ 	.word	index@(_ZN7cutlass13device_kernelIN5flash11enable_sm90INS1_16FlashAttnBwdSm90INS1_25CollectiveMainloopBwdSm90ILi2ELi2ELi2EN4cute5tupleIJNS5_1CILi1EEES8_S8_EEENS6_IJNS7_ILi64EEENS7_ILi128EEESB_EEENS_6half_tEfNS_4arch4Sm90ELb1ELb0ELb0ELb1ELb0ELb1ELb0ELb0ELi2ELi1ELi2ELi1ELb0EEENS1_24CollectiveEpilogueBwdGQAISC_fSF_Li256ELb1ELb0EEENS1_25SingleTileBwdLPTSchedulerILb1ELi128ELb0EEEEEEEEEvNT_6ParamsE)
        /*0074*/ 	.word	0x00000008


	//----- nvinfo : EIATTR_REGCOUNT
	.align		4
.L_38:
        /*0078*/ 	.byte	0x04, 0x2f
        /*007a*/ 	.short	(.L_40 - .L_39)
	.align		4
.L_39:
        /*007c*/ 	.word	index@(_ZN7cutlass13device_kernelIN5flash11enable_sm90INS1_16FlashAttnBwdSm90INS1_25CollectiveMainloopBwdSm90ILi2ELi2ELi2EN4cute5tupleIJNS5_1CILi1EEES8_S8_EEENS6_IJNS7_ILi64EEENS7_ILi128EEESB_EEENS_6half_tEfNS_4arch4Sm90ELb1ELb0ELb0ELb1ELb1ELb1ELb0ELb0ELi2ELi1ELi2ELi1ELb0EEENS1_21CollectiveEpilogueBwdISC_SD_SF_Li256ELb1ELb0ELi1EEENS1_25SingleTileBwdLPTSchedulerILb1ELi128ELb1EEEEEEEEEvNT_6ParamsE)
        /*0080*/ 	.word	0x000000a8


	//----- nvinfo : EIATTR_FRAME_SIZE
	.align		4
.L_40:
        /*0084*/ 	.byte	0x04, 0x11
        /*0086*/ 	.short	(.L_42 - .L_41)
	.align		4
.L_41:
        /*0088*/ 	.word	index@(_ZN7cutlass13device_kernelIN5flash11enable_sm90INS1_16FlashAttnBwdSm90INS1_25CollectiveMainloopBwdSm90ILi2ELi2ELi2EN4cute5tupleIJNS5_1CILi1EEES8_S8_EEENS6_IJNS7_ILi64EEENS7_ILi128EEESB_EEENS_6half_tEfNS_4arch4Sm90ELb1ELb0ELb0ELb1ELb1ELb1ELb0ELb0ELi2ELi1ELi2ELi1ELb0EEENS1_21CollectiveEpilogueBwdISC_SD_SF_Li256ELb1ELb0ELi1EEENS1_25SingleTileBwdLPTSchedulerILb1ELi128ELb1EEEEEEEEEvNT_6ParamsE)
        /*008c*/ 	.word	0x00000008


	//----- nvinfo : EIATTR_REGCOUNT
	.align		4
.L_42:
        /*0090*/ 	.byte	0x04, 0x2f
        /*0092*/ 	.short	(.L_44 - .L_43)
	.align		4
.L_43:
        /*0094*/ 	.word	index@(_ZN7cutlass13device_kernelIN5flash11enable_sm90INS1_16FlashAttnBwdSm90INS1_25CollectiveMainloopBwdSm90ILi2ELi2ELi2EN4cute5tupleIJNS5_1CILi1EEES8_S8_EEENS6_IJNS7_ILi64EEENS7_ILi128EEESB_EEENS_6half_tEfNS_4arch4Sm90ELb1ELb0ELb0ELb1ELb0ELb1ELb0ELb0ELi2ELi1ELi2ELi1ELb0EEENS1_21CollectiveEpilogueBwdISC_SD_SF_Li256ELb1ELb0ELi1EEENS1_25SingleTileBwdLPTSchedulerILb1ELi128ELb0EEEEEEEEEvNT_6ParamsE)
        /*0098*/ 	.word	0x000000a8


	//----- nvinfo : EIATTR_FRAME_SIZE
	.align		4
.L_44:
        /*009c*/ 	.byte	0x04, 0x11
        /*009e*/ 	.short	(.L_46 - .L_45)
	.align		4
.L_45:
        /*00a0*/ 	.word	index@(_ZN7cutlass13device_kernelIN5flash11enable_sm90INS1_16FlashAttnBwdSm90INS1_25CollectiveMainloopBwdSm90ILi2ELi2ELi2EN4cute5tupleIJNS5_1CILi1EEES8_S8_EEENS6_IJNS7_ILi64EEENS7_ILi128EEESB_EEENS_6half_tEfNS_4arch4Sm90ELb1ELb0ELb0ELb1ELb0ELb1ELb0ELb0ELi2ELi1ELi2ELi1ELb0EEENS1_21CollectiveEpilogueBwdISC_SD_SF_Li256ELb1ELb0ELi1EEENS1_25SingleTileBwdLPTSchedulerILb1ELi128ELb0EEEEEEEEEvNT_6ParamsE)
        /*00a4*/ 	.word	0x00000008


	//----- nvinfo : EIATTR_REGCOUNT
	.align		4
.L_46:
        /*00a8*/ 	.byte	0x04, 0x2f
        /*00aa*/ 	.short	(.L_48 - .L_47)
	.align		4
.L_47:
        /*00ac*/ 	.word	index@(_ZN7cutlass13device_kernelIN5flash22FlashAttnBwdPreprocessIN4cute5tupleIJNS3_1CILi64EEENS5_ILi128EEEEEENS_6half_tEfNS_4arch4Sm90ELb1ELb0EEEEEvNT_6ParamsE)
        /*00b0*/ 	.word	0x00000040


	//----- nvinfo : EIATTR_FRAME_SIZE
	.align		4
.L_48:
        /*00b4*/ 	.byte	0x04, 0x11
        /*00b6*/ 	.short	(.L_50 - .L_49)
	.align		4
.L_49:
        /*00b8*/ 	.word	index@(_ZN7cutlass13device_kernelIN5flash22FlashAttnBwdPreprocessIN4cute5tupleIJNS3_1CILi64EEENS5_ILi128EEEEEENS_6half_tEfNS_4arch4Sm90ELb1ELb0EEEEEvNT_6ParamsE)
        /*00bc*/ 	.word	0x00000000


	//----- nvinfo : EIATTR_REGCOUNT
	.align		4
.L_50:
        /*00c0*/ 	.byte	0x04, 0x2f
        /*00c2*/ 	.short	(.L_52 - .L_51)
	.align		4
.L_51:
        /*00c4*/ 	.word	index@(_ZN7cutlass13device_kernelIN5flash11enable_sm90INS1_16FlashAttnBwdSm90INS1_25CollectiveMainloopBwdSm90ILi2ELi2ELi2EN4cute5tupleIJNS5_1CILi1EEES8_S8_EEENS6_IJNS7_ILi64EEENS7_ILi128EEESB_EEENS_6half_tEfNS_4arch4Sm90ELb1ELb0ELb0ELb0ELb1ELb1ELb0ELb0ELi2ELi1ELi2ELi1ELb0EEENS1_24CollectiveEpilogueBwdGQAISC_fSF_Li256ELb0ELb1EEENS1_25SingleTileBwdLPTSchedulerILb0ELi128ELb1EEEEEEEEEvNT_6ParamsE)
        /*00c8*/ 	.word	0x000000a8


	//----- nvinfo : EIATTR_FRAME_SIZE
	.align		4
.L_52:
        /*00cc*/ 	.byte	0x04, 0x11
        /*00ce*/ 	.short	(.L_54 - .L_53)
	.align		4
.L_53:
        /*00d0*/ 	.word	index@(_ZN7cutlass13device_kernelIN5flash11enable_sm90INS1_16FlashAttnBwdSm90INS1_25CollectiveMainloopBwdSm90ILi2ELi2ELi2EN4cute5tupleIJNS5_1CILi1EEES8_S8_EEENS6_IJNS7_ILi64EEENS7_ILi128EEESB_EEENS_6half_tEfNS_4arch4Sm90ELb1ELb0ELb0ELb0ELb1ELb1ELb0ELb0ELi2ELi1ELi2ELi1ELb0EEENS1_24CollectiveEpilogueBwdGQAISC_fSF_Li256ELb0ELb1EEENS1_25SingleTileBwdLPTSchedulerILb0ELi128ELb1EEEEEEEEEvNT_6ParamsE)
        /*00d4*/ 	.word	0x00000008


	//----- nvinfo : EIATTR_REGCOUNT
	.align		4
.L_54:
        /*00d8*/ 	.byte	0x04, 0x2f
        /*00da*/ 	.short	(.L_56 - .L_55)
	.align		4
.L_55:
        /*00dc*/ 	.word	index@(_ZN7cutlass13device_kernelIN5flash11enable_sm90INS1_16FlashAttnBwdSm90INS1_25CollectiveMainloopBwdSm90ILi2ELi2ELi2EN4cute5tupleIJNS5_1CILi1EEES8_S8_EEENS6_IJNS7_ILi64EEENS7_ILi128EEESB_EEENS_6half_tEfNS_4arch4Sm90ELb1ELb0ELb0ELb0ELb0ELb1ELb0ELb0ELi2ELi1ELi2ELi1ELb0EEENS1_24CollectiveEpilogueBwdGQAISC_fSF_Li256ELb0ELb0EEENS1_25SingleTileBwdLPTSchedulerILb0ELi128ELb0EEEEEEEEEvNT_6ParamsE)
        /*00e0*/ 	.word	0x000000a8


	//----- nvinfo : EIATTR_FRAME_SIZE
	.align		4
.L_56:
        /*00e4*/ 	.byte	0x04, 0x11
        /*00e6*/ 	.short	(.L_58 - .L_57)
	.align		4
.L_57:
        /*00e8*/ 	.word	index@(_ZN7cutlass13device_kernelIN5flash11enable_sm90INS1_16FlashAttnBwdSm90INS1_25CollectiveMainloopBwdSm90ILi2ELi2ELi2EN4cute5tupleIJNS5_1CILi1EEES8_S8_EEENS6_IJNS7_ILi64EEENS7_ILi128EEESB_EEENS_6half_tEfNS_4arch4Sm90ELb1ELb0ELb0ELb0ELb0ELb1ELb0ELb0ELi2ELi1ELi2ELi1ELb0EEENS1_24CollectiveEpilogueBwdGQAISC_fSF_Li256ELb0ELb0EEENS1_25SingleTileBwdLPTSchedulerILb0ELi128ELb0EEEEEEEEEvNT_6ParamsE)
        /*00ec*/ 	.word	0x00000008


	//----- nvinfo : EIATTR_REGCOUNT
	.align		4
.L_58:
        /*00f0*/ 	.byte	0x04, 0x2f
        /*00f2*/ 	.short	(.L_60 - .L_59)
	.align		4
.L_59:
        /*00f4*/ 	.word	index@(_ZN7cutlass13device_kernelIN5flash11enable_sm90INS1_16FlashAttnBwdSm90INS1_25CollectiveMainloopBwdSm90ILi2ELi2ELi2EN4cute5tupleIJNS5_1CILi1EEES8_S8_EEENS6_IJNS7_ILi64EEENS7_ILi128EEESB_EEENS_6half_tEfNS_4arch4Sm90ELb1ELb0ELb0ELb0ELb1ELb1ELb0ELb0ELi2ELi1ELi2ELi1ELb0EEENS1_21CollectiveEpilogueBwdISC_SD_SF_Li256ELb0ELb0ELi1EEENS1_25SingleTileBwdLPTSchedulerILb0ELi128ELb1EEEEEEEEEvNT_6ParamsE)
        /*00f8*/ 	.word	0x000000a8


	//----- nvinfo : EIATTR_FRAME_SIZE
	.align		4
.L_60:
        /*00fc*/ 	.byte	0x04, 0x11
        /*00fe*/ 	.short	(.L_62 - .L_61)
	.align		4
.L_61:
        /*0100*/ 	.word	index@(_ZN7cutlass13device_kernelIN5flash11enable_sm90INS1_16FlashAttnBwdSm90INS1_25CollectiveMainloopBwdSm90ILi2ELi2ELi2EN4cute5tupleIJNS5_1CILi1EEES8_S8_EEENS6_IJNS7_ILi64EEENS7_ILi128EEESB_EEENS_6half_tEfNS_4arch4Sm90ELb1ELb0ELb0ELb0ELb1ELb1ELb0ELb0ELi2ELi1ELi2ELi1ELb0EEENS1_21CollectiveEpilogueBwdISC_SD_SF_Li256ELb0ELb0ELi1EEENS1_25SingleTileBwdLPTSchedulerILb0ELi128ELb1EEEEEEEEEvNT_6ParamsE)
        /*0104*/ 	.word	0x00000008


	//----- nvinfo : EIATTR_REGCOUNT
	.align		4
.L_62:
        /*0108*/ 	.byte	0x04, 0x2f
        /*010a*/ 	.short	(.L_64 - .L_63)
	.align		4
.L_63:
        /*010c*/ 	.word	index@(_ZN7cutlass13device_kernelIN5flash11enable_sm90INS1_16FlashAttnBwdSm90INS1_25CollectiveMainloopBwdSm90ILi2ELi2ELi2EN4cute5tupleIJNS5_1CILi1EEES8_S8_EEENS6_IJNS7_ILi64EEENS7_ILi128EEESB_EEENS_6half_tEfNS_4arch4Sm90ELb1ELb0ELb0ELb0ELb0ELb1ELb0ELb0ELi2ELi1ELi2ELi1ELb0EEENS1_21CollectiveEpilogueBwdISC_SD_SF_Li256ELb0ELb0ELi1EEENS1_25SingleTileBwdLPTSchedulerILb0ELi128ELb0EEEEEEEEEvNT_6ParamsE)
        /*0110*/ 	.word	0x000000a8


	//----- nvinfo : EIATTR_FRAME_SIZE
	.align		4
.L_64:
        /*0114*/ 	.byte	0x04, 0x11
        /*0116*/ 	.short	(.L_66 - .L_65)
	.align		4
.L_65:
        /*0118*/ 	.word	index@(_ZN7cutlass13device_kernelIN5flash11enable_sm90INS1_16FlashAttnBwdSm90INS1_25CollectiveMainloopBwdSm90ILi2ELi2ELi2EN4cute5tupleIJNS5_1CILi1EEES8_S8_EEENS6_IJNS7_ILi64EEENS7_ILi128EEESB_EEENS_6half_tEfNS_4arch4Sm90ELb1ELb0ELb0ELb0ELb0ELb1ELb0ELb0ELi2ELi1ELi2ELi1ELb0EEENS1_21CollectiveEpilogueBwdISC_SD_SF_Li256ELb0ELb0ELi1EEENS1_25SingleTileBwdLPTSchedulerILb0ELi128ELb0EEEEEEEEEvNT_6ParamsE)
        /*011c*/ 	.word	0x00000008


	//----- nvinfo : EIATTR_REGCOUNT
	.align		4
.L_66:
        /*0120*/ 	.byte	0x04, 0x2f
        /*0122*/ 	.short	(.L_68 - .L_67)
	.align		4
.L_67:
        /*0124*/ 	.word	index@(_ZN7cutlass13device_kernelIN5flash11enable_sm90INS1_16FlashAttnBwdSm90INS1_25CollectiveMainloopBwdSm90ILi2ELi2ELi2EN4cute5tupleIJNS5_1CILi1EEES8_S8_EEENS6_IJNS7_ILi64EEENS7_ILi128EEESB_EEENS_6half_tEfNS_4arch4Sm90ELb0ELb1ELb0ELb1ELb1ELb1ELb0ELb0ELi2ELi1ELi2ELi1ELb0EEENS1_24CollectiveEpilogueBwdGQAISC_fSF_Li256ELb1ELb1EEENS1_19SingleTileSchedulerILb1ELb0ELb0ELi128EEEEEEEEEvNT_6ParamsE)
        /*0128*/ 	.word	0x000000a8


	//----- nvinfo : EIATTR_FRAME_SIZE
	.align		4
.L_68:
        /*012c*/ 	.byte	0x04, 0x11
        /*012e*/ 	.short	(.L_70 - .L_69)
	.align		4
.L_69:
        /*0130*/ 	.word	index@(_ZN7cutlass13device_kernelIN5flash11enable_sm90INS1_16FlashAttnBwdSm90INS1_25CollectiveMainloopBwdSm90ILi2ELi2ELi2EN4cute5tupleIJNS5_1CILi1EEES8_S8_EEENS6_IJNS7_ILi64EEENS7_ILi128EEESB_EEENS_6half_tEfNS_4arch4Sm90ELb0ELb1ELb0ELb1ELb1ELb1ELb0ELb0ELi2ELi1ELi2ELi1ELb0EEENS1_24CollectiveEpilogueBwdGQAISC_fSF_Li256ELb1ELb1EEENS1_19SingleTileSchedulerILb1ELb0ELb0ELi128EEEEEEEEEvNT_6ParamsE)
        /*0134*/ 	.word	0x00000008


	//----- nvinfo : EIATTR_REGCOUNT
	.align		4
.L_70:
        /*0138*/ 	.byte	0x04, 0x2f
        /*013a*/ 	.short	(.L_72 - .L_71)
	.align		4
.L_71:
        /*013c*/ 	.word	index@(_ZN7cutlass13device_kernelIN5flash11enable_sm90INS1_16FlashAttnBwdSm90INS1_25CollectiveMainloopBwdSm90ILi2ELi2ELi2EN4cute5tupleIJNS5_1CILi1EEES8_S8_EEENS6_IJNS7_ILi64EEENS7_ILi128EEESB_EEENS_6half_tEfNS_4arch4Sm90ELb0ELb1ELb0ELb1ELb0ELb1ELb0ELb0ELi2ELi1ELi2ELi1ELb0EEENS1_24CollectiveEpilogueBwdGQAISC_fSF_Li256ELb1ELb0EEENS1_19SingleTileSchedulerILb1ELb0ELb0ELi128EEEEEEEEEvNT_6ParamsE)
        /*0140*/ 	.word	0x000000a8


	//----- nvinfo : EIATTR_FRAME_SIZE
	.align		4
.L_72:
        /*0144*/ 	.byte	0x04, 0x11
        /*0146*/ 	.short	(.L_74 - .L_73)
	.align		4
.L_73:
        /*0148*/ 	.word	index@(_ZN7cutlass13device_kernelIN5flash11enable_sm90INS1_16FlashAttnBwdSm90INS1_25CollectiveMainloopBwdSm90ILi2ELi2ELi2EN4cute5tupleIJNS5_1CILi1EEES8_S8_EEENS6_IJNS7_ILi64EEENS7_ILi128EEESB_EEENS_6half_tEfNS_4arch4Sm90ELb0ELb1ELb0ELb1ELb0ELb1ELb0ELb0ELi2ELi1ELi2ELi1ELb0EEENS1_24CollectiveEpilogueBwdGQAISC_fSF_Li256ELb1ELb0EEENS1_19SingleTileSchedulerILb1ELb0ELb0ELi128EEEEEEEEEvNT_6ParamsE)
        /*014c*/ 	.word	0x00000008


	//----- nvinfo : EIATTR_REGCOUNT
	.align		4
.L_74:
        /*0150*/ 	.byte	0x04, 0x2f
        /*0152*/ 	.short	(.L_76 - .L_75)
	.align		4
.L_75:
        /*0154*/ 	.word	index@(_ZN7cutlass13device_kernelIN5flash11enable_sm90INS1_16FlashAttnBwdSm90INS1_25CollectiveMainloopBwdSm90ILi2ELi2ELi2EN4cute5tupleIJNS5_1CILi1EEES8_S8_EEENS6_IJNS7_ILi64EEENS7_ILi128EEESB_EEENS_6half_tEfNS_4arch4Sm90ELb0ELb1ELb0ELb1ELb1ELb1ELb0ELb0ELi2ELi1ELi2ELi1ELb0EEENS1_21CollectiveEpilogueBwdISC_SD_SF_Li256ELb1ELb0ELi1EEENS1_19SingleTileSchedulerILb1ELb0ELb0ELi128EEEEEEEEEvNT_6ParamsE)
        /*0158*/ 	.word	0x000000a8


	//----- nvinfo : EIATTR_FRAME_SIZE
	.align		4
.L_76:
        /*015c*/ 	.byte	0x04, 0x11
        /*015e*/ 	.short	(.L_78 - .L_77)
	.align		4
.L_77:
        /*0160*/ 	.word	index@(_ZN7cutlass13device_kernelIN5flash11enable_sm90INS1_16FlashAttnBwdSm90INS1_25CollectiveMainloopBwdSm90ILi2ELi2ELi2EN4cute5tupleIJNS5_1CILi1EEES8_S8_EEENS6_IJNS7_ILi64EEENS7_ILi128EEESB_EEENS_6half_tEfNS_4arch4Sm90ELb0ELb1ELb0ELb1ELb1ELb1ELb0ELb0ELi2ELi1ELi2ELi1ELb0EEENS1_21CollectiveEpilogueBwdISC_SD_SF_Li256ELb1ELb0ELi1EEENS1_19SingleTileSchedulerILb1ELb0ELb0ELi128EEEEEEEEEvNT_6ParamsE)
        /*0164*/ 	.word	0x00000008


	//----- nvinfo : EIATTR_REGCOUNT
	.align		4
.L_78:
        /*0168*/ 	.byte	0x04, 0x2f
        /*016a*/ 	.short	(.L_80 - .L_79)
	.align		4
.L_79:
        /*016c*/ 	.word	index@(_ZN7cutlass13device_kernelIN5flash11enable_sm90INS1_16FlashAttnBwdSm90INS1_25CollectiveMainloopBwdSm90ILi2ELi2ELi2EN4cute5tupleIJNS5_1CILi1EEES8_S8_EEENS6_IJNS7_ILi64EEENS7_ILi128EEESB_EEENS_6half_tEfNS_4arch4Sm90ELb0ELb1ELb0ELb1ELb0ELb1ELb0ELb0ELi2ELi1ELi2ELi1ELb0EEENS1_21CollectiveEpilogueBwdISC_SD_SF_Li256ELb1ELb0ELi1EEENS1_19SingleTileSchedulerILb1ELb0ELb0ELi128EEEEEEEEEvNT_6ParamsE)
        /*0170*/ 	.word	0x000000a8


	//----- nvinfo : EIATTR_FRAME_SIZE
	.align		4
.L_80:
        /*0174*/ 	.byte	0x04, 0x11
        /*0176*/ 	.short	(.L_82 - .L_81)
	.align		4
.L_81:
        /*0178*/ 	.word	index@(_ZN7cutlass13device_kernelIN5flash11enable_sm90INS1_16FlashAttnBwdSm90INS1_25CollectiveMainloopBwdSm90ILi2ELi2ELi2EN4cute5tupleIJNS5_1CILi1EEES8_S8_EEENS6_IJNS7_ILi64EEENS7_ILi128EEESB_EEENS_6half_tEfNS_4arch4Sm90ELb0ELb1ELb0ELb1ELb0ELb1ELb0ELb0ELi2ELi1ELi2ELi1ELb0EEENS1_21CollectiveEpilogueBwdISC_SD_SF_Li256ELb1ELb0ELi1EEENS1_19SingleTileSchedulerILb1ELb0ELb0ELi128EEEEEEEEEvNT_6ParamsE)
        /*017c*/ 	.word	0x00000008


	//----- nvinfo : EIATTR_REGCOUNT
	.align		4
.L_82:
        /*0180*/ 	.byte	0x04, 0x2f
        /*0182*/ 	.short	(.L_84 - .L_83)
	.align		4
.L_83:
        /*0184*/ 	.word	index@(_ZN7cutlass13device_kernelIN5flash11enable_sm90INS1_16FlashAttnBwdSm90INS1_25CollectiveMainloopBwdSm90ILi2ELi2ELi2EN4cute5tupleIJNS5_1CILi1EEES8_S8_EEENS6_IJNS7_ILi64EEENS7_ILi128EEESB_EEENS_6half_tEfNS_4arch4Sm90ELb0ELb1ELb0ELb0ELb1ELb1ELb0ELb0ELi2ELi1ELi2ELi1ELb0EEENS1_24CollectiveEpilogueBwdGQAISC_fSF_Li256ELb0ELb1EEENS1_19SingleTileSchedulerILb0ELb0ELb0ELi128EEEEEEEEEvNT_6ParamsE)
        /*0188*/ 	.word	0x000000a8


	//----- nvinfo : EIATTR_FRAME_SIZE
	.align		4
.L_84:
        /*018c*/ 	.byte	0x04, 0x11
        /*018e*/ 	.short	(.L_86 - .L_85)
	.align		4
.L_85:
        /*0190*/ 	.word	index@(_ZN7cutlass13device_kernelIN5flash11enable_sm90INS1_16FlashAttnBwdSm90INS1_25CollectiveMainloopBwdSm90ILi2ELi2ELi2EN4cute5tupleIJNS5_1CILi1EEES8_S8_EEENS6_IJNS7_ILi64EEENS7_ILi128EEESB_EEENS_6half_tEfNS_4arch4Sm90ELb0ELb1ELb0ELb0ELb1ELb1ELb0ELb0ELi2ELi1ELi2ELi1ELb0EEENS1_24CollectiveEpilogueBwdGQAISC_fSF_Li256ELb0ELb1EEENS1_19SingleTileSchedulerILb0ELb0ELb0ELi128EEEEEEEEEvNT_6ParamsE)
        /*0194*/ 	.word	0x00000008


	//----- nvinfo : EIATTR_REGCOUNT
	.align		4
.L_86:
        /*0198*/ 	.byte	0x04, 0x2f
        /*019a*/ 	.short	(.L_88 - .L_87)
	.align		4
.L_87:
        /*019c*/ 	.word	index@(_ZN7cutlass13device_kernelIN5flash11enable_sm90INS1_16FlashAttnBwdSm90INS1_25CollectiveMainloopBwdSm90ILi2ELi2ELi2EN4cute5tupleIJNS5_1CILi1EEES8_S8_EEENS6_IJNS7_ILi64EEENS7_ILi128EEESB_EEENS_6half_tEfNS_4arch4Sm90ELb0ELb1ELb0ELb0ELb0ELb1ELb0ELb0ELi2ELi1ELi2ELi1ELb0EEENS1_24CollectiveEpilogueBwdGQAISC_fSF_Li256ELb0ELb0EEENS1_19SingleTileSchedulerILb0ELb0ELb0ELi128EEEEEEEEEvNT_6ParamsE)
        /*01a0*/ 	.word	0x000000a8


	//----- nvinfo : EIATTR_FRAME_SIZE
	.align		4
.L_88:
        /*01a4*/ 	.byte	0x04, 0x11
        /*01a6*/ 	.short	(.L_90 - .L_89)
	.align		4
.L_89:
        /*01a8*/ 	.word	index@(_ZN7cutlass13device_kernelIN5flash11enable_sm90INS1_16FlashAttnBwdSm90INS1_25CollectiveMainloopBwdSm90ILi2ELi2ELi2EN4cute5tupleIJNS5_1CILi1EEES8_S8_EEENS6_IJNS7_ILi64EEENS7_ILi128EEESB_EEENS_6half_tEfNS_4arch4Sm90ELb0ELb1ELb0ELb0ELb0ELb1ELb0ELb0ELi2ELi1ELi2ELi1ELb0EEENS1_24CollectiveEpilogueBwdGQAISC_fSF_Li256ELb0ELb0EEENS1_19SingleTileSchedulerILb0ELb0ELb0ELi128EEEEEEEEEvNT_6ParamsE)
        /*01ac*/ 	.word	0x00000008


	//----- nvinfo : EIATTR_REGCOUNT
	.align		4
.L_90:
        /*01b0*/ 	.byte	0x04, 0x2f
        /*01b2*/ 	.short	(.L_92 - .L_91)
	.align		4
.L_91:
        /*01b4*/ 	.word	index@(_ZN7cutlass13device_kernelIN5flash11enable_sm90INS1_16FlashAttnBwdSm90INS1_25CollectiveMainloopBwdSm90ILi2ELi2ELi2EN4cute5tupleIJNS5_1CILi1EEES8_S8_EEENS6_IJNS7_ILi64EEENS7_ILi128EEESB_EEENS_6half_tEfNS_4arch4Sm90ELb0ELb1ELb0ELb0ELb1ELb1ELb0ELb0ELi2ELi1ELi2ELi1ELb0EEENS1_21CollectiveEpilogueBwdISC_SD_SF_Li256ELb0ELb0ELi1EEENS1_19SingleTileSchedulerILb0ELb0ELb0ELi128EEEEEEEEEvNT_6ParamsE)
        /*01b8*/ 	.word	0x000000a8


	//----- nvinfo : EIATTR_FRAME_SIZE
	.align		4
.L_92:
        /*01bc*/ 	.byte	0x04, 0x11
        /*01be*/ 	.short	(.L_94 - .L_93)
	.align		4
.L_93:
        /*01c0*/ 	.word	index@(_ZN7cutlass13device_kernelIN5flash11enable_sm90INS1_16FlashAttnBwdSm90INS1_25CollectiveMainloopBwdSm90ILi2ELi2ELi2EN4cute5tupleIJNS5_1CILi1EEES8_S8_EEENS6_IJNS7_ILi64EEENS7_ILi128EEESB_EEENS_6half_tEfNS_4arch4Sm90ELb0ELb1ELb0ELb0ELb1ELb1ELb0ELb0ELi2ELi1ELi2ELi1ELb0EEENS1_21CollectiveEpilogueBwdISC_SD_SF_Li256ELb0ELb0ELi1EEENS1_19SingleTileSchedulerILb0ELb0ELb0ELi128EEEEEEEEEvNT_6ParamsE)
        /*01c4*/ 	.word	0x00000008


	//----- nvinfo : EIATTR_REGCOUNT
	.align		4
.L_94:
        /*01c8*/ 	.byte	0x04, 0x2f
        /*01ca*/ 	.short	(.L_96 - .L_95)
	.align		4
.L_95:
        /*01cc*/ 	.word	index@(_ZN7cutlass13device_kernelIN5flash11enable_sm90INS1_16FlashAttnBwdSm90INS1_25CollectiveMainloopBwdSm90ILi2ELi2ELi2EN4cute5tupleIJNS5_1CILi1EEES8_S8_EEENS6_IJNS7_ILi64EEENS7_ILi128EEESB_EEENS_6half_tEfNS_4arch4Sm90ELb0ELb1ELb0ELb0ELb0ELb1ELb0ELb0ELi2ELi1ELi2ELi1ELb0EEENS1_21CollectiveEpilogueBwdISC_SD_SF_Li256ELb0ELb0ELi1EEENS1_19SingleTileSchedulerILb0ELb0ELb0ELi128EEEEEEEEEvNT_6ParamsE)
        /*01d0*/ 	.word	0x000000a8


	//----- nvinfo : EIATTR_FRAME_SIZE
	.align		4
.L_96:
        /*01d4*/ 	.byte	0x04, 0x11
        /*01d6*/ 	.short	(.L_98 - .L_97)
	.align		4
.L_97:
        /*01d8*/ 	.word	index@(_ZN7cutlass13device_kernelIN5flash11enable_sm90INS1_16FlashAttnBwdSm90INS1_25CollectiveMainloopBwdSm90ILi2ELi2ELi2EN4cute5tupleIJNS5_1CILi1EEES8_S8_EEENS6_IJNS7_ILi64EEENS7_ILi128EEESB_EEENS_6half_tEfNS_4arch4Sm90ELb0ELb1ELb0ELb0ELb0ELb1ELb0ELb0ELi2ELi1ELi2ELi1ELb0EEENS1_21CollectiveEpilogueBwdISC_SD_SF_Li256ELb0ELb0ELi1EEENS1_19SingleTileSchedulerILb0ELb0ELb0ELi128EEEEEEEEEvNT_6ParamsE)
        /*01dc*/ 	.word	0x00000008


	//----- nvinfo : EIATTR_REGCOUNT
	.align		4
.L_98:
        /*01e0*/ 	.byte	0x04, 0x2f
        /*01e2*/ 	.short	(.L_100 - .L_99)
	.align		4
.L_99:
        /*01e4*/ 	.word	index@(_ZN7cutlass13device_kernelIN5flash22FlashAttnBwdPreprocessIN4cute5tupleIJNS3_1CILi80EEENS5_ILi128EEEEEENS_6half_tEfNS_4arch4Sm90ELb1ELb1EEEEEvNT_6ParamsE)
        /*01e8*/ 	.word	0x00000048


	//----- nvinfo : EIATTR_FRAME_SIZE
	.align		4
.L_100:
        /*01ec*/ 	.byte	0x04, 0x11
        /*01ee*/ 	.short	(.L_102 - .L_101)
	.align		4
.L_101:
        /*01f0*/ 	.word	index@(_ZN7cutlass13device_kernelIN5flash22FlashAttnBwdPreprocessIN4cute5tupleIJNS3_1CILi80EEENS5_ILi128EEEEEENS_6half_tEfNS_4arch4Sm90ELb1ELb1EEEEEvNT_6ParamsE)
        /*01f4*/ 	.word	0x00000000


	//----- nvinfo : EIATTR_REGCOUNT
	.align		4
.L_102:
        /*01f8*/ 	.byte	0x04, 0x2f
        /*01fa*/ 	.short	(.L_104 - .L_103)
	.align		4
.L_103:
        /*01fc*/ 	.word	index@(_ZN7cutlass13device_kernelIN5flash11enable_sm90INS1_16FlashAttnBwdSm90INS1_25CollectiveMainloopBwdSm90ILi2ELi2ELi2EN4cute5tupleIJNS5_1CILi1EEES8_S8_EEENS6_IJNS7_ILi80EEENS7_ILi128EEESB_EEENS_6half_tEfNS_4arch4Sm90ELb0ELb0ELb0ELb1ELb1ELb1ELb0ELb1ELi2ELi1ELi2ELi1ELb0EEENS1_24CollectiveEpilogueBwdGQAISC_fSF_Li256ELb1ELb1EEENS1_19SingleTileSchedulerILb1ELb0ELb0ELi128EEEEEEEEEvNT_6ParamsE)
        /*0200*/ 	.word	0x000000a8


	//----- nvinfo : EIATTR_FRAME_SIZE
	.align		4
.L_104:
        /*0204*/ 	.byte	0x04, 0x11
        /*0206*/ 	.short	(.L_106 - .L_105)
	.align		4
.L_105:
        /*0208*/ 	.word	index@(_ZN7cutlass13device_kernelIN5flash11enable_sm90INS1_16FlashAttnBwdSm90INS1_25CollectiveMainloopBwdSm90ILi2ELi2ELi2EN4cute5tupleIJNS5_1CILi1EEES8_S8_EEENS6_IJNS7_ILi80EEENS7_ILi128EEESB_EEENS_6half_tEfNS_4arch4Sm90ELb0ELb0ELb0ELb1ELb1ELb1ELb0ELb1ELi2ELi1ELi2ELi1ELb0EEENS1_24CollectiveEpilogueBwdGQAISC_fSF_Li256ELb1ELb1EEENS1_19SingleTileSchedulerILb1ELb0ELb0ELi128EEEEEEEEEvNT_6ParamsE)
        /*020c*/ 	.word	0x00000028


	//----- nvinfo : EIATTR_REGCOUNT
	.align		4
.L_106:
        /*0210*/ 	.byte	0x04, 0x2f
        /*0212*/ 	.short	(.L_108 - .L_107)
	.align		4
.L_107:
        /*0214*/ 	.word	index@(_ZN7cutlass13device_kernelIN5flash32FlashAttnBwdPostprocessConvertdQIN4cute5tupleIJNS3_1CILi80EEENS5_ILi128EEEEEENS_6half_tEfNS_4arch4Sm90ELi256ENS3_8TiledMMAINS3_8MMA_AtomIJNS3_4SM904GMMA25MMA_64x16x16_F32F16F16_SSILNSF_5MajorE1ELSH_0ELNSF_7ScaleInE1ELSI_1EEEEEENS3_6LayoutINS4_IJNS5_ILi2EEENS5_ILi1EEESN_EEENS4_IJSN_NS5_ILi0EEESP_EEEEENS4_IJNS3_10UnderscoreESS_SS_EEEEELb1EEEEEvNT_6ParamsE)
        /*0218*/ 	.word	0x00000040


	//----- nvinfo : EIATTR_FRAME_SIZE
	.align		4
.L_108:
        /*021c*/ 	.byte	0x04, 0x11
        /*021e*/ 	.short	(.L_110 - .L_109)
	.align		4
.L_109:
        /*0220*/ 	.word	index@(_ZN7cutlass13device_kernelIN5flash32FlashAttnBwdPostprocessConvertdQIN4cute5tupleIJNS3_1CILi80EEENS5_ILi128EEEEEENS_6half_tEfNS_4arch4Sm90ELi256ENS3_8TiledMMAINS3_8MMA_AtomIJNS3_4SM904GMMA25MMA_64x16x16_F32F16F16_SSILNSF_5MajorE1ELSH_0ELNSF_7ScaleInE1ELSI_1EEEEEENS3_6LayoutINS4_IJNS5_ILi2EEENS5_ILi1EEESN_EEENS4_IJSN_NS5_ILi0EEESP_EEEEENS4_IJNS3_10UnderscoreESS_SS_EEEEELb1EEEEEvNT_6ParamsE)
        /*0224*/ 	.word	0x00000000


	//----- nvinfo : EIATTR_REGCOUNT
	.align		4
.L_110:
        /*0228*/ 	.byte	0x04, 0x2f
        /*022a*/ 	.short	(.L_112 - .L_111)
	.align		4
.L_111:
        /*022c*/ 	.word	index@(_ZN7cutlass13device_kernelIN5flash11enable_sm90INS1_16FlashAttnBwdSm90INS1_25CollectiveMainloopBwdSm90ILi2ELi2ELi2EN4cute5tupleIJNS5_1CILi1EEES8_S8_EEENS6_IJNS7_ILi80EEENS7_ILi128EEESB_EEENS_6half_tEfNS_4arch4Sm90ELb0ELb0ELb0ELb1ELb0ELb1ELb0ELb1ELi2ELi1ELi2ELi1ELb0EEENS1_24CollectiveEpilogueBwdGQAISC_fSF_Li256ELb1ELb0EEENS1_19SingleTileSchedulerILb1ELb0ELb0ELi128EEEEEEEEEvNT_6ParamsE)
        /*0230*/ 	.word	0x000000a8


	//----- nvinfo : EIATTR_FRAME_SIZE
	.align		4
.L_112:
        /*0234*/ 	.byte	0x04, 0x11
        /*0236*/ 	.short	(.L_114 - .L_113)
	.align		4
.L_113:
        /*0238*/ 	.word	index@(_ZN7cutlass13device_kernelIN5flash11enable_sm90INS1_16FlashAttnBwdSm90INS1_25CollectiveMainloopBwdSm90ILi2ELi2ELi2EN4cute5tupleIJNS5_1CILi1EEES8_S8_EEENS6_IJNS7_ILi80EEENS7_ILi128EEESB_EEENS_6half_tEfNS_4arch4Sm90ELb0ELb0ELb0ELb1ELb0ELb1ELb0ELb1ELi2ELi1ELi2ELi1ELb0EEENS1_24CollectiveEpilogueBwdGQAISC_fSF_Li256ELb1ELb0EEENS1_19SingleTileSchedulerILb1ELb0ELb0ELi128EEEEEEEEEvNT_6ParamsE)
        /*023c*/ 	.word	0x00000028


	//----- nvinfo : EIATTR_REGCOUNT
	.align		4
.L_114:
        /*0240*/ 	.byte	0x04, 0x2f
        /*0242*/ 	.short	(.L_116 - .L_115)
	.align		4
.L_115:
        /*0244*/ 	.word	index@(_ZN7cutlass13device_kernelIN5flash11enable_sm90INS1_16FlashAttnBwdSm90INS1_25CollectiveMainloopBwdSm90ILi2ELi2ELi2EN4cute5tupleIJNS5_1CILi1EEES8_S8_EEENS6_IJNS7_ILi80EEENS7_ILi128EEESB_EEENS_6half_tEfNS_4arch4Sm90ELb0ELb0ELb0ELb1ELb1ELb1ELb0ELb1ELi2ELi1ELi2ELi1ELb0EEENS1_21CollectiveEpilogueBwdISC_SD_SF_Li256ELb1ELb0ELi1EEENS1_19SingleTileSchedulerILb1ELb0ELb0ELi128EEEEEEEEEvNT_6ParamsE)
        /*0248*/ 	.word	0x000000a8


	//----- nvinfo : EIATTR_FRAME_SIZE
	.align		4
.L_116:
        /*024c*/ 	.byte	0x04, 0x11
        /*024e*/ 	.short	(.L_118 - .L_117)
	.align		4
.L_117:
        /*0250*/ 	.word	index@(_ZN7cutlass13device_kernelIN5flash11enable_sm90INS1_16FlashAttnBwdSm90INS1_25CollectiveMainloopBwdSm90ILi2ELi2ELi2EN4cute5tupleIJNS5_1CILi1EEES8_S8_EEENS6_IJNS7_ILi80EEENS7_ILi128EEESB_EEENS_6half_tEfNS_4arch4Sm90ELb0ELb0ELb0ELb1ELb1ELb1ELb0ELb1ELi2ELi1ELi2ELi1ELb0EEENS1_21CollectiveEpilogueBwdISC_SD_SF_Li256ELb1ELb0ELi1EEENS1_19SingleTileSchedulerILb1ELb0ELb0ELi128EEEEEEEEEvNT_6ParamsE)
        /*0254*/ 	.word	0x00000028


	//----- nvinfo : EIATTR_REGCOUNT
	.align		4
.L_118:
        /*0258*/ 	.byte	0x04, 0x2f
        /*025a*/ 	.short	(.L_120 - .L_119)
	.align		4
.L_119:
        /*025c*/ 	.word	index@(_ZN7cutlass13device_kernelIN5flash11enable_sm90INS1_16FlashAttnBwdSm90INS1_25CollectiveMainloopBwdSm90ILi2ELi2ELi2EN4cute5tupleIJNS5_1CILi1EEES8_S8_EEENS6_IJNS7_ILi80EEENS7_ILi128EEESB_EEENS_6half_tEfNS_4arch4Sm90ELb0ELb0ELb0ELb1ELb0ELb1ELb0ELb1ELi2ELi1ELi2ELi1ELb0EEENS1_21CollectiveEpilogueBwdISC_SD_SF_Li256ELb1ELb0ELi1EEENS1_19SingleTileSchedulerILb1ELb0ELb0ELi128EEEEEEEEEvNT_6ParamsE)
        /*0260*/ 	.word	0x000000a8


	//----- nvinfo : EIATTR_FRAME_SIZE
	.align		4
.L_120:
        /*0264*/ 	.byte	0x04, 0x11
        /*0266*/ 	.short	(.L_122 - .L_121)
	.align		4
.L_121:
        /*0268*/ 	.word	index@(_ZN7cutlass13device_kernelIN5flash11enable_sm90INS1_16FlashAttnBwdSm90INS1_25CollectiveMainloopBwdSm90ILi2ELi2ELi2EN4cute5tupleIJNS5_1CILi1EEES8_S8_EEENS6_IJNS7_ILi80EEENS7_ILi128EEESB_EEENS_6half_tEfNS_4arch4Sm90ELb0ELb0ELb0ELb1ELb0ELb1ELb0ELb1ELi2ELi1ELi2ELi1ELb0EEENS1_21CollectiveEpilogueBwdISC_SD_SF_Li256ELb1ELb0ELi1EEENS1_19SingleTileSchedulerILb1ELb0ELb0ELi128EEEEEEEEEvNT_6ParamsE)
        /*026c*/ 	.word	0x00000028


	//----- nvinfo : EIATTR_REGCOUNT
	.align		4
.L_122:
        /*0270*/ 	.byte	0x04, 0x2f
        /*0272*/ 	.short	(.L_124 - .L_123)
	.align		4
.L_123:
        /*0274*/ 	.word	index@(_ZN7cutlass13device_kernelIN5flash22FlashAttnBwdPreprocessIN4cute5tupleIJNS3_1CILi80EEENS5_ILi128EEEEEENS_6half_tEfNS_4arch4Sm90ELb1ELb0EEEEEvNT_6ParamsE)
        /*0278*/ 	.word	0x00000046


	//----- nvinfo : EIATTR_FRAME_SIZE
	.align		4
.L_124:
        /*027c*/ 	.byte	0x04, 0x11
        /*027e*/ 	.short	(.L_126 - .L_125)
	.align		4
.L_125:
        /*0280*/ 	.word	index@(_ZN7cutlass13device_kernelIN5flash22FlashAttnBwdPreprocessIN4cute5tupleIJNS3_1CILi80EEENS5_ILi128EEEEEENS_6half_tEfNS_4arch4Sm90ELb1ELb0EEEEEvNT_6ParamsE)
        /*0284*/ 	.word	0x00000000


	//----- nvinfo : EIATTR_REGCOUNT
	.align		4
.L_126:
        /*0288*/ 	.byte	0x04, 0x2f
        /*028a*/ 	.short	(.L_128 - .L_127)
	.align		4
.L_127:
        /*028c*/ 	.word	index@(_ZN7cutlass13device_kernelIN5flash11enable_sm90INS1_16FlashAttnBwdSm90INS1_25CollectiveMainloopBwdSm90ILi2ELi2ELi2EN4cute5tupleIJNS5_1CILi1EEES8_S8_EEENS6_IJNS7_ILi80EEENS7_ILi128EEESB_EEENS_6half_tEfNS_4arch4Sm90ELb0ELb0ELb0ELb0ELb1ELb1ELb0ELb1ELi2ELi1ELi2ELi1ELb0EEENS1_24CollectiveEpilogueBwdGQAISC_fSF_Li256ELb0ELb1EEENS1_19SingleTileSchedulerILb0ELb0ELb0ELi128EEEEEEEEEvNT_6ParamsE)
        /*0290*/ 	.word	0x000000a8


	//----- nvinfo : EIATTR_FRAME_SIZE
	.align		4
.L_128:
        /*0294*/ 	.byte	0x04, 0x11
        /*0296*/ 	.short	(.L_130 - .L_129)
	.align		4
.L_129:
        /*0298*/ 	.word	index@(_ZN7cutlass13device_kernelIN5flash11enable_sm90INS1_16FlashAttnBwdSm90INS1_25CollectiveMainloopBwdSm90ILi2ELi2ELi2EN4cute5tupleIJNS5_1CILi1EEES8_S8_EEENS6_IJNS7_ILi80EEENS7_ILi128EEESB_EEENS_6half_tEfNS_4arch4Sm90ELb0ELb0ELb0ELb0ELb1ELb1ELb0ELb1ELi2ELi1ELi2ELi1ELb0EEENS1_24CollectiveEpilogueBwdGQAISC_fSF_Li256ELb0ELb1EEENS1_19SingleTileSchedulerILb0ELb0ELb0ELi128EEEEEEEEEvNT_6ParamsE)
        /*029c*/ 	.word	0x00000020


	//----- nvinfo : EIATTR_REGCOUNT
	.align		4
.L_130:
        /*02a0*/ 	.byte	0x04, 0x2f
        /*02a2*/ 	.short	(.L_132 - .L_131)
	.align		4
.L_131:
        /*02a4*/ 	.word	index@(_ZN7cutlass13device_kernelIN5flash11enable_sm90INS1_16FlashAttnBwdSm90INS1_25CollectiveMainloopBwdSm90ILi2ELi2ELi2EN4cute5tupleIJNS5_1CILi1EEES8_S8_EEENS6_IJNS7_ILi80EEENS7_ILi128EEESB_EEENS_6half_tEfNS_4arch4Sm90ELb0ELb0ELb0ELb0ELb0ELb1ELb0ELb1ELi2ELi1ELi2ELi1ELb0EEENS1_24CollectiveEpilogueBwdGQAISC_fSF_Li256ELb0ELb0EEENS1_19SingleTileSchedulerILb0ELb0ELb0ELi128EEEEEEEEEvNT_6ParamsE)
        /*02a8*/ 	.word	0x000000a8


	//----- nvinfo : EIATTR_FRAME_SIZE
	.align		4
.L_132:
        /*02ac*/ 	.byte	0x04, 0x11
        /*02ae*/ 	.short	(.L_134 - .L_133)
	.align		4
.L_133:
        /*02b0*/ 	.word	index@(_ZN7cutlass13device_kernelIN5flash11enable_sm90INS1_16FlashAttnBwdSm90INS1_25CollectiveMainloopBwdSm90ILi2ELi2ELi2EN4cute5tupleIJNS5_1CILi1EEES8_S8_EEENS6_IJNS7_ILi80EEENS7_ILi128EEESB_EEENS_6half_tEfNS_4arch4Sm90ELb0ELb0ELb0ELb0ELb0ELb1ELb0ELb1ELi2ELi1ELi2ELi1ELb0EEENS1_24CollectiveEpilogueBwdGQAISC_fSF_Li256ELb0ELb0EEENS1_19SingleTileSchedulerILb0ELb0ELb0ELi128EEEEEEEEEvNT_6ParamsE)
        /*02b4*/ 	.word	0x00000020


	//----- nvinfo : EIATTR_REGCOUNT
	.align		4
.L_134:
        /*02b8*/ 	.byte	0x04, 0x2f
        /*02ba*/ 	.short	(.L_136 - .L_135)
	.align		4
.L_135:
        /*02bc*/ 	.word	index@(_ZN7cutlass13device_kernelIN5flash11enable_sm90INS1_16FlashAttnBwdSm90INS1_25CollectiveMainloopBwdSm90ILi2ELi2ELi2EN4cute5tupleIJNS5_1CILi1EEES8_S8_EEENS6_IJNS7_ILi80EEENS7_ILi128EEESB_EEENS_6half_tEfNS_4arch4Sm90ELb0ELb0ELb0ELb0ELb1ELb1ELb0ELb1ELi2ELi1ELi2ELi1ELb0EEENS1_21CollectiveEpilogueBwdISC_SD_SF_Li256ELb0ELb0ELi1EEENS1_19SingleTileSchedulerILb0ELb0ELb0ELi128EEEEEEEEEvNT_6ParamsE)
        /*02c0*/ 	.word	0x000000a8


	//----- nvinfo : EIATTR_FRAME_SIZE
	.align		4
.L_136:
        /*02c4*/ 	.byte	0x04, 0x11
        /*02c6*/ 	.short	(.L_138 - .L_137)
	.align		4
.L_137:
        /*02c8*/ 	.word	index@(_ZN7cutlass13device_kernelIN5flash11enable_sm90INS1_16FlashAttnBwdSm90INS1_25CollectiveMainloopBwdSm90ILi2ELi2ELi2EN4cute5tupleIJNS5_1CILi1EEES8_S8_EEENS6_IJNS7_ILi80EEENS7_ILi128EEESB_EEENS_6half_tEfNS_4arch4Sm90ELb0ELb0ELb0ELb0ELb1ELb1ELb0ELb1ELi2ELi1ELi2ELi1ELb0EEENS1_21CollectiveEpilogueBwdISC_SD_SF_Li256ELb0ELb0ELi1EEENS1_19SingleTileSchedulerILb0ELb0ELb0ELi128EEEEEEEEEvNT_6ParamsE)
        /*02cc*/ 	.word	0x00000020


	//----- nvinfo : EIATTR_REGCOUNT
	.align		4
.L_138:
        /*02d0*/ 	.byte	0x04, 0x2f
        /*02d2*/ 	.short	(.L_140 - .L_139)
	.align		4
.L_139:
        /*02d4*/ 	.word	index@(_ZN7cutlass13device_kernelIN5flash11enable_sm90INS1_16FlashAttnBwdSm90INS1_25CollectiveMainloopBwdSm90ILi2ELi2ELi2EN4cute5tupleIJNS5_1CILi1EEES8_S8_EEENS6_IJNS7_ILi80EEENS7_ILi128EEESB_EEENS_6half_tEfNS_4arch4Sm90ELb0ELb0ELb0ELb0ELb0ELb1ELb0ELb1ELi2ELi1ELi2ELi1ELb0EEENS1_21CollectiveEpilogueBwdISC_SD_SF_Li256ELb0ELb0ELi1EEENS1_19SingleTileSchedulerILb0ELb0ELb0ELi128EEEEEEEEEvNT_6ParamsE)
        /*02d8*/ 	.word	0x000000a8


	//----- nvinfo : EIATTR_FRAME_SIZE
	.align		4
.L_140:
        /*02dc*/ 	.byte	0x04, 0x11
        /*02de*/ 	.short	(.L_142 - .L_141)
	.align		4
.L_141:
        /*02e0*/ 	.word	index@(_ZN7cutlass13device_kernelIN5flash11enable_sm90INS1_16FlashAttnBwdSm90INS1_25CollectiveMainloopBwdSm90ILi2ELi2ELi2EN4cute5tupleIJNS5_1CILi1EEES8_S8_EEENS6_IJNS7_ILi80EEENS7_ILi128EEESB_EEENS_6half_tEfNS_4arch4Sm90ELb0ELb0ELb0ELb0ELb0ELb1ELb0ELb1ELi2ELi1ELi2ELi1ELb0EEENS1_21CollectiveEpilogueBwdISC_SD_SF_Li256ELb0ELb0ELi1EEENS1_19SingleTileSchedulerILb0ELb0ELb0ELi128EEEEEEEEEvNT_6ParamsE)
        /*02e4*/ 	.word	0x00000020


	//----- nvinfo : EIATTR_REGCOUNT
	.align		4
.L_142:
        /*02e8*/ 	.byte	0x04, 0x2f
        /*02ea*/ 	.short	(.L_144 - .L_143)
	.align		4
.L_143:
        /*02ec*/ 	.word	index@(_ZN7cutlass13device_kernelIN5flash11enable_sm90INS1_16FlashAttnBwdSm90INS1_25CollectiveMainloopBwdSm90ILi2ELi2ELi2EN4cute5tupleIJNS5_1CILi1EEES8_S8_EEENS6_IJNS7_ILi64EEENS7_ILi128EEESB_EEENS_6half_tEfNS_4arch4Sm90ELb1ELb0ELb1ELb1ELb1ELb1ELb0ELb0ELi2ELi1ELi2ELi1ELb0EEENS1_24CollectiveEpilogueBwdGQAISC_fSF_Li256ELb1ELb1EEENS1_25SingleTileBwdLPTSchedulerILb1ELi128ELb1EEEEEEEEEvNT_6ParamsE)
        /*02f0*/ 	.word	0x000000a8


	//----- nvinfo : EIATTR_FRAME_SIZE
	.align		4
.L_144:
        /*02f4*/ 	.byte	0x04, 0x11
        /*02f6*/ 	.short	(.L_146 - .L_145)
	.align		4
.L_145:
        /*02f8*/ 	.word	index@(_ZN7cutlass13device_kernelIN5flash11enable_sm90INS1_16FlashAttnBwdSm90INS1_25CollectiveMainloopBwdSm90ILi2ELi2ELi2EN4cute5tupleIJNS5_1CILi1EEES8_S8_EEENS6_IJNS7_ILi64EEENS7_ILi128EEESB_EEENS_6half_tEfNS_4arch4Sm90ELb1ELb0ELb1ELb1ELb1ELb1ELb0ELb0ELi2ELi1ELi2ELi1ELb0EEENS1_24CollectiveEpilogueBwdGQAISC_fSF_Li256ELb1ELb1EEENS1_25SingleTileBwdLPTSchedulerILb1ELi128ELb1EEEEEEEEEvNT_6ParamsE)
        /*02fc*/ 	.word	0x00000010


	//----- nvinfo : EIATTR_REGCOUNT
	.align		4
.L_146:
        /*0300*/ 	.byte	0x04, 0x2f
        /*0302*/ 	.short	(.L_148 - .L_147)
	.align		4
.L_147:
        /*0304*/ 	.word	index@(_ZN7cutlass13device_kernelIN5flash11enable_sm90INS1_16FlashAttnBwdSm90INS1_25CollectiveMainloopBwdSm90ILi2ELi2ELi2EN4cute5tupleIJNS5_1CILi1EEES8_S8_EEENS6_IJNS7_ILi64EEENS7_ILi128EEESB_EEENS_6half_tEfNS_4arch4Sm90ELb1ELb0ELb1ELb1ELb0ELb1ELb0ELb0ELi2ELi1ELi2ELi1ELb0EEENS1_24CollectiveEpilogueBwdGQAISC_fSF_Li256ELb1ELb0EEENS1_25SingleTileBwdLPTSchedulerILb1ELi128ELb0EEEEEEEEEvNT_6ParamsE)
        /*0308*/ 	.word	0x000000a8


	//----- nvinfo : EIATTR_FRAME_SIZE
	.align		4
.L_148:
        /*030c*/ 	.byte	0x04, 0x11
        /*030e*/ 	.short	(.L_150 - .L_149)
	.align		4
.L_149:
        /*0310*/ 	.word	index@(_ZN7cutlass13device_kernelIN5flash11enable_sm90INS1_16FlashAttnBwdSm90INS1_25CollectiveMainloopBwdSm90ILi2ELi2ELi2EN4cute5tupleIJNS5_1CILi1EEES8_S8_EEENS6_IJNS7_ILi64EEENS7_ILi128EEESB_EEENS_6half_tEfNS_4arch4Sm90ELb1ELb0ELb1ELb1ELb0ELb1ELb0ELb0ELi2ELi1ELi2ELi1ELb0EEENS1_24CollectiveEpilogueBwdGQAISC_fSF_Li256ELb1ELb0EEENS1_25SingleTileBwdLPTSchedulerILb1ELi128ELb0EEEEEEEEEvNT_6ParamsE)
        /*0314*/ 	.word	0x00000010


	//----- nvinfo : EIATTR_REGCOUNT
	.align		4
.L_150:
        /*0318*/ 	.byte	0x04, 0x2f
        /*031a*/ 	.short	(.L_152 - .L_151)
	.align		4
.L_151:
        /*031c*/ 	.word	index@(_ZN7cutlass13device_kernelIN5flash11enable_sm90INS1_16FlashAttnBwdSm90INS1_25CollectiveMainloopBwdSm90ILi2ELi2ELi2EN4cute5tupleIJNS5_1CILi1EEES8_S8_EEENS6_IJNS7_ILi64EEENS7_ILi128EEESB_EEENS_6half_tEfNS_4arch4Sm90ELb1ELb0ELb1ELb1ELb1ELb1ELb0ELb0ELi2ELi1ELi2ELi1ELb0EEENS1_21CollectiveEpilogueBwdISC_SD_SF_Li256ELb1ELb0ELi1EEENS1_25SingleTileBwdLPTSchedulerILb1ELi128ELb1EEEEEEEEEvNT_6ParamsE)
        /*0320*/ 	.word	0x000000a8


	//----- nvinfo : EIATTR_FRAME_SIZE
	.align		4
.L_152:
        /*0324*/ 	.byte	0x04, 0x11
        /*0326*/ 	.short	(.L_154 - .L_153)
	.align		4
.L_153:
        /*0328*/ 	.word	index@(_ZN7cutlass13device_kernelIN5flash11enable_sm90INS1_16FlashAttnBwdSm90INS1_25CollectiveMainloopBwdSm90ILi2ELi2ELi2EN4cute5tupleIJNS5_1CILi1EEES8_S8_EEENS6_IJNS7_ILi64EEENS7_ILi128EEESB_EEENS_6half_tEfNS_4arch4Sm90ELb1ELb0ELb1ELb1ELb1ELb1ELb0ELb0ELi2ELi1ELi2ELi1ELb0EEENS1_21CollectiveEpilogueBwdISC_SD_SF_Li256ELb1ELb0ELi1EEENS1_25SingleTileBwdLPTSchedulerILb1ELi128ELb1EEEEEEEEEvNT_6ParamsE)
        /*032c*/ 	.word	0x00000010


	//----- nvinfo : EIATTR_REGCOUNT
	.align		4
.L_154:
        /*0330*/ 	.byte	0x04, 0x2f
        /*0332*/ 	.short	(.L_156 - .L_155)
	.align		4
.L_155:
        /*0334*/ 	.word	index@(_ZN7cutlass13device_kernelIN5flash11enable_sm90INS1_16FlashAttnBwdSm90INS1_25CollectiveMainloopBwdSm90ILi2ELi2ELi2EN4cute5tupleIJNS5_1CILi1EEES8_S8_EEENS6_IJNS7_ILi64EEENS7_ILi128EEESB_EEENS_6half_tEfNS_4arch4Sm90ELb1ELb0ELb1ELb1ELb0ELb1ELb0ELb0ELi2ELi1ELi2ELi1ELb0EEENS1_21CollectiveEpilogueBwdISC_SD_SF_Li256ELb1ELb0ELi1EEENS1_25SingleTileBwdLPTSchedulerILb1ELi128ELb0EEEEEEEEEvNT_6ParamsE)
        /*0338*/ 	.word	0x000000a8


	//----- nvinfo : EIATTR_FRAME_SIZE
	.align		4
.L_156:
        /*033c*/ 	.byte	0x04, 0x11
        /*033e*/ 	.short	(.L_158 - .L_157)
	.align		4
.L_157:
        /*0340*/ 	.word	index@(_ZN7cutlass13device_kernelIN5flash11enable_sm90INS1_16FlashAttnBwdSm90INS1_25CollectiveMainloopBwdSm90ILi2ELi2ELi2EN4cute5tupleIJNS5_1CILi1EEES8_S8_EEENS6_IJNS7_ILi64EEENS7_ILi128EEESB_EEENS_6half_tEfNS_4arch4Sm90ELb1ELb0ELb1ELb1ELb0ELb1ELb0ELb0ELi2ELi1ELi2ELi1ELb0EEENS1_21CollectiveEpilogueBwdISC_SD_SF_Li256ELb1ELb0ELi1EEENS1_25SingleTileBwdLPTSchedulerILb1ELi128ELb0EEEEEEEEEvNT_6ParamsE)
        /*0344*/ 	.word	0x00000010


	//----- nvinfo : EIATTR_REGCOUNT
	.align		4
.L_158:
        /*0348*/ 	.byte	0x04, 0x2f
        /*034a*/ 	.short	(.L_160 - .L_159)
	.align		4
.L_159:
        /*034c*/ 	.word	index@(_ZN7cutlass13device_kernelIN5flash11enable_sm90INS1_16FlashAttnBwdSm90INS1_25CollectiveMainloopBwdSm90ILi2ELi2ELi2EN4cute5tupleIJNS5_1CILi1EEES8_S8_EEENS6_IJNS7_ILi64EEENS7_ILi128EEESB_EEENS_6half_tEfNS_4arch4Sm90ELb1ELb0ELb1ELb0ELb1ELb1ELb0ELb0ELi2ELi1ELi2ELi1ELb0EEENS1_24CollectiveEpilogueBwdGQAISC_fSF_Li256ELb0ELb1EEENS1_25SingleTileBwdLPTSchedulerILb0ELi128ELb1EEEEEEEEEvNT_6ParamsE)
        /*0350*/ 	.word	0x000000a8


	//----- nvinfo : EIATTR_FRAME_SIZE
	.align		4
.L_160:
        /*0354*/ 	.byte	0x04, 0x11
        /*0356*/ 	.short	(.L_162 - .L_161)
	.align		4
.L_161:
        /*0358*/ 	.word	index@(_ZN7cutlass13device_kernelIN5flash11enable_sm90INS1_16FlashAttnBwdSm90INS1_25CollectiveMainloopBwdSm90ILi2ELi2ELi2EN4cute5tupleIJNS5_1CILi1EEES8_S8_EEENS6_IJNS7_ILi64EEENS7_ILi128EEESB_EEENS_6half_tEfNS_4arch4Sm90ELb1ELb0ELb1ELb0ELb1ELb1ELb0ELb0ELi2ELi1ELi2ELi1ELb0EEENS1_24CollectiveEpilogueBwdGQAISC_fSF_Li256ELb0ELb1EEENS1_25SingleTileBwdLPTSchedulerILb0ELi128ELb1EEEEEEEEEvNT_6ParamsE)
        /*035c*/ 	.word	0x00000008


	//----- nvinfo : EIATTR_REGCOUNT
	.align		4
.L_162:
        /*0360*/ 	.byte	0x04, 0x2f
        /*0362*/ 	.short	(.L_164 - .L_163)
	.align		4
.L_163:
        /*0364*/ 	.word	index@(_ZN7cutlass13device_kernelIN5flash11enable_sm90INS1_16FlashAttnBwdSm90INS1_25CollectiveMainloopBwdSm90ILi2ELi2ELi2EN4cute5tupleIJNS5_1CILi1EEES8_S8_EEENS6_IJNS7_ILi64EEENS7_ILi128EEESB_EEENS_6half_tEfNS_4arch4Sm90ELb1ELb0ELb1ELb0ELb0ELb1ELb0ELb0ELi2ELi1ELi2ELi1ELb0EEENS1_24CollectiveEpilogueBwdGQAISC_fSF_Li256ELb0ELb0EEENS1_25SingleTileBwdLPTSchedulerILb0ELi128ELb0EEEEEEEEEvNT_6ParamsE)
        /*0368*/ 	.word	0x000000a8


	//----- nvinfo : EIATTR_FRAME_SIZE
	.align		4
.L_164:
        /*036c*/ 	.byte	0x04, 0x11
        /*036e*/ 	.short	(.L_166 - .L_165)
	.align		4
.L_165:
        /*0370*/ 	.word	index@(_ZN7cutlass13device_kernelIN5flash11enable_sm90INS1_16FlashAttnBwdSm90INS1_25CollectiveMainloopBwdSm90ILi2ELi2ELi2EN4cute5tupleIJNS5_1CILi1EEES8_S8_EEENS6_IJNS7_ILi64EEENS7_ILi128EEESB_EEENS_6half_tEfNS_4arch4Sm90ELb1ELb0ELb1ELb0ELb0ELb1ELb0ELb0ELi2ELi1ELi2ELi1ELb0EEENS1_24CollectiveEpilogueBwdGQAISC_fSF_Li256ELb0ELb0EEENS1_25SingleTileBwdLPTSchedulerILb0ELi128ELb0EEEEEEEEEvNT_6ParamsE)
        /*0374*/ 	.word	0x00000008


	//----- nvinfo : EIATTR_REGCOUNT
	.align		4
.L_166:
        /*0378*/ 	.byte	0x04, 0x2f
        /*037a*/ 	.short	(.L_168 - .L_167)
	.align		4
.L_167:
        /*037c*/ 	.word	index@(_ZN7cutlass13device_kernelIN5flash11enable_sm90INS1_16FlashAttnBwdSm90INS1_25CollectiveMainloopBwdSm90ILi2ELi2ELi2EN4cute5tupleIJNS5_1CILi1EEES8_S8_EEENS6_IJNS7_ILi64EEENS7_ILi128EEESB_EEENS_6half_tEfNS_4arch4Sm90ELb1ELb0ELb1ELb0ELb1ELb1ELb0ELb0ELi2ELi1ELi2ELi1ELb0EEENS1_21CollectiveEpilogueBwdISC_SD_SF_Li256ELb0ELb0ELi1EEENS1_25SingleTileBwdLPTSchedulerILb0ELi128ELb1EEEEEEEEEvNT_6ParamsE)
        /*0380*/ 	.word	0x000000a8


	//----- nvinfo : EIATTR_FRAME_SIZE
	.align		4
.L_168:
        /*0384*/ 	.byte	0x04, 0x11
        /*0386*/ 	.short	(.L_170 - .L_169)
	.align		4
.L_169:
        /*0388*/ 	.word	index@(_ZN7cutlass13device_kernelIN5flash11enable_sm90INS1_16FlashAttnBwdSm90INS1_25CollectiveMainloopBwdSm90ILi2ELi2ELi2EN4cute5tupleIJNS5_1CILi1EEES8_S8_EEENS6_IJNS7_ILi64EEENS7_ILi128EEESB_EEENS_6half_tEfNS_4arch4Sm90ELb1ELb0ELb1ELb0ELb1ELb1ELb0ELb0ELi2ELi1ELi2ELi1ELb0EEENS1_21CollectiveEpilogueBwdISC_SD_SF_Li256ELb0ELb0ELi1EEENS1_25SingleTileBwdLPTSchedulerILb0ELi128ELb1EEEEEEEEEvNT_6ParamsE)
        /*038c*/ 	.word	0x00000008


	//----- nvinfo : EIATTR_REGCOUNT
	.align		4
.L_170:
        /*0390*/ 	.byte	0x04, 0x2f
        /*0392*/ 	.short	(.L_172 - .L_171)
	.align		4
.L_171:
        /*0394*/ 	.word	index@(_ZN7cutlass13device_kernelIN5flash11enable_sm90INS1_16FlashAttnBwdSm90INS1_25CollectiveMainloopBwdSm90ILi2ELi2ELi2EN4cute5tupleIJNS5_1CILi1EEES8_S8_EEENS6_IJNS7_ILi64EEENS7_ILi128EEESB_EEENS_6half_tEfNS_4arch4Sm90ELb1ELb0ELb1ELb0ELb0ELb1ELb0ELb0ELi2ELi1ELi2ELi1ELb0EEENS1_21CollectiveEpilogueBwdISC_SD_SF_Li256ELb0ELb0ELi1EEENS1_25SingleTileBwdLPTSchedulerILb0ELi128ELb0EEEEEEEEEvNT_6ParamsE)
        /*0398*/ 	.word	0x000000a8


	//----- nvinfo : EIATTR_FRAME_SIZE
	.align		4
.L_172:
        /*039c*/ 	.byte	0x04, 0x11
        /*039e*/ 	.short	(.L_174 - .L_173)
	.align		4
.L_173:
        /*03a0*/ 	.word	index@(_ZN7cutlass13device_kernelIN5flash11enable_sm90INS1_16FlashAttnBwdSm90INS1_25CollectiveMainloopBwdSm90ILi2ELi2ELi2EN4cute5tupleIJNS5_1CILi1EEES8_S8_EEENS6_IJNS7_ILi64EEENS7_ILi128EEESB_EEENS_6half_tEfNS_4arch4Sm90ELb1ELb0ELb1ELb0ELb0ELb1ELb0ELb0ELi2ELi1ELi2ELi1ELb0EEENS1_21CollectiveEpilogueBwdISC_SD_SF_Li256ELb0ELb0ELi1EEENS1_25SingleTileBwdLPTSchedulerILb0ELi128ELb0EEEEEEEEEvNT_6ParamsE)
        /*03a4*/ 	.word	0x00000008


	//----- nvinfo : EIATTR_REGCOUNT
	.align		4
.L_174:
        /*03a8*/ 	.byte	0x04, 0x2f
        /*03aa*/ 	.short	(.L_176 - .L_175)
	.align		4
.L_175:
        /*03ac*/ 	.word	index@(_ZN7cutlass13device_kernelIN5flash11enable_sm90INS1_16FlashAttnBwdSm90INS1_25CollectiveMainloopBwdSm90ILi2ELi2ELi2EN4cute5tupleIJNS5_1CILi1EEES8_S8_EEENS6_IJNS7_ILi64EEENS7_ILi128EEESB_EEENS_6half_tEfNS_4arch4Sm90ELb0ELb1ELb1ELb1ELb1ELb1ELb0ELb0ELi2ELi1ELi2ELi1ELb0EEENS1_24CollectiveEpilogueBwdGQAISC_fSF_Li256ELb1ELb1EEENS1_19SingleTileSchedulerILb1ELb0ELb0ELi128EEEEEEEEEvNT_6ParamsE)
        /*03b0*/ 	.word	0x000000a8


	//----- nvinfo : EIATTR_FRAME_SIZE
	.align		4
.L_176:
        /*03b4*/ 	.byte	0x04, 0x11
        /*03b6*/ 	.short	(.L_178 - .L_177)
	.align		4
.L_177:
        /*03b8*/ 	.word	index@(_ZN7cutlass13device_kernelIN5flash11enable_sm90INS1_16FlashAttnBwdSm90INS1_25CollectiveMainloopBwdSm90ILi2ELi2ELi2EN4cute5tupleIJNS5_1CILi1EEES8_S8_EEENS6_IJNS7_ILi64EEENS7_ILi128EEESB_EEENS_6half_tEfNS_4arch4Sm90ELb0ELb1ELb1ELb1ELb1ELb1ELb0ELb0ELi2ELi1ELi2ELi1ELb0EEENS1_24CollectiveEpilogueBwdGQAISC_fSF_Li256ELb1ELb1EEENS1_19SingleTileSchedulerILb1ELb0ELb0ELi128EEEEEEEEEvNT_6ParamsE)
        /*03bc*/ 	.word	0x00000010


	//----- nvinfo : EIATTR_REGCOUNT
	.align		4
.L_178:
        /*03c0*/ 	.byte	0x04, 0x2f
        /*03c2*/ 	.short	(.L_180 - .L_179)
	.align		4
.L_179:
        /*03c4*/ 	.word	index@(_ZN7cutlass13device_kernelIN5flash11enable_sm90INS1_16FlashAttnBwdSm90INS1_25CollectiveMainloopBwdSm90ILi2ELi2ELi2EN4cute5tupleIJNS5_1CILi1EEES8_S8_EEENS6_IJNS7_ILi64EEENS7_ILi128EEESB_EEENS_6half_tEfNS_4arch4Sm90ELb0ELb1ELb1ELb1ELb0ELb1ELb0ELb0ELi2ELi1ELi2ELi1ELb0EEENS1_24CollectiveEpilogueBwdGQAISC_fSF_Li256ELb1ELb0EEENS1_19SingleTileSchedulerILb1ELb0ELb0ELi128EEEEEEEEEvNT_6ParamsE)
        /*03c8*/ 	.word	0x000000a8


	//----- nvinfo : EIATTR_FRAME_SIZE
	.align		4
.L_180:
        /*03cc*/ 	.byte	0x04, 0x11
        /*03ce*/ 	.short	(.L_182 - .L_181)
	.align		4
.L_181:
        /*03d0*/ 	.word	index@(_ZN7cutlass13device_kernelIN5flash11enable_sm90INS1_16FlashAttnBwdSm90INS1_25CollectiveMainloopBwdSm90ILi2ELi2ELi2EN4cute5tupleIJNS5_1CILi1EEES8_S8_EEENS6_IJNS7_ILi64EEENS7_ILi128EEESB_EEENS_6half_tEfNS_4arch4Sm90ELb0ELb1ELb1ELb1ELb0ELb1ELb0ELb0ELi2ELi1ELi2ELi1ELb0EEENS1_24CollectiveEpilogueBwdGQAISC_fSF_Li256ELb1ELb0EEENS1_19SingleTileSchedulerILb1ELb0ELb0ELi128EEEEEEEEEvNT_6ParamsE)
        /*03d4*/ 	.word	0x00000010


	//----- nvinfo : EIATTR_REGCOUNT
	.align		4
.L_182:
        /*03d8*/ 	.byte	0x04, 0x2f
        /*03da*/ 	.short	(.L_184 - .L_183)
	.align		4
.L_183:
        /*03dc*/ 	.word	index@(_ZN7cutlass13device_kernelIN5flash11enable_sm90INS1_16FlashAttnBwdSm90INS1_25CollectiveMainloopBwdSm90ILi2ELi2ELi2EN4cute5tupleIJNS5_1CILi1EEES8_S8_EEENS6_IJNS7_ILi64EEENS7_ILi128EEESB_EEENS_6half_tEfNS_4arch4Sm90ELb0ELb1ELb1ELb1ELb1ELb1ELb0ELb0ELi2ELi1ELi2ELi1ELb0EEENS1_21CollectiveEpilogueBwdISC_SD_SF_Li256ELb1ELb0ELi1EEENS1_19SingleTileSchedulerILb1ELb0ELb0ELi128EEEEEEEEEvNT_6ParamsE)
        /*03e0*/ 	.word	0x000000a8


	//----- nvinfo : EIATTR_FRAME_SIZE
	.align		4
.L_184:
        /*03e4*/ 	.byte	0x04, 0x11
        /*03e6*/ 	.short	(.L_186 - .L_185)
	.align		4
.L_185:
        /*03e8*/ 	.word	index@(_ZN7cutlass13device_kernelIN5flash11enable_sm90INS1_16FlashAttnBwdSm90INS1_25CollectiveMainloopBwdSm90ILi2ELi2ELi2EN4cute5tupleIJNS5_1CILi1EEES8_S8_EEENS6_IJNS7_ILi64EEENS7_ILi128EEESB_EEENS_6half_tEfNS_4arch4Sm90ELb0ELb1ELb1ELb1ELb1ELb1ELb0ELb0ELi2ELi1ELi2ELi1ELb0EEENS1_21CollectiveEpilogueBwdISC_SD_SF_Li256ELb1ELb0ELi1EEENS1_19SingleTileSchedulerILb1ELb0ELb0ELi128EEEEEEEEEvNT_6ParamsE)
        /*03ec*/ 	.word	0x00000010


	//----- nvinfo : EIATTR_REGCOUNT
	.align		4
.L_186:
        /*03f0*/ 	.byte	0x04, 0x2f
        /*03f2*/ 	.short	(.L_188 - .L_187)
	.align		4
.L_187:
        /*03f4*/ 	.word	index@(_ZN7cutlass13device_kernelIN5flash11enable_sm90INS1_16FlashAttnBwdSm90INS1_25CollectiveMainloopBwdSm90ILi2ELi2ELi2EN4cute5tupleIJNS5_1CILi1EEES8_S8_EEENS6_IJNS7_ILi64EEENS7_ILi128EEESB_EEENS_6half_tEfNS_4arch4Sm90ELb0ELb1ELb1ELb1ELb0ELb1ELb0ELb0ELi2ELi1ELi2ELi1ELb0EEENS1_21CollectiveEpilogueBwdISC_SD_SF_Li256ELb1ELb0ELi1EEENS1_19SingleTileSchedulerILb1ELb0ELb0ELi128EEEEEEEEEvNT_6ParamsE)
        /*03f8*/ 	.word	0x000000a8


	//----- nvinfo : EIATTR_FRAME_SIZE
	.align		4
.L_188:
        /*03fc*/ 	.byte	0x04, 0x11
        /*03fe*/ 	.short	(.L_190 - .L_189)
	.align		4
.L_189:
        /*0400*/ 	.word	index@(_ZN7cutlass13device_kernelIN5flash11enable_sm90INS1_16FlashAttnBwdSm90INS1_25CollectiveMainloopBwdSm90ILi2ELi2ELi2EN4cute5tupleIJNS5_1CILi1EEES8_S8_EEENS6_IJNS7_ILi64EEENS7_ILi128EEESB_EEENS_6half_tEfNS_4arch4Sm90ELb0ELb1ELb1ELb1ELb0ELb1ELb0ELb0ELi2ELi1ELi2ELi1ELb0EEENS1_21CollectiveEpilogueBwdISC_SD_SF_Li256ELb1ELb0ELi1EEENS1_19SingleTileSchedulerILb1ELb0ELb0ELi128EEEEEEEEEvNT_6ParamsE)
        /*0404*/ 	.word	0x00000010


	//----- nvinfo : EIATTR_REGCOUNT
	.align		4
.L_190:
        /*0408*/ 	.byte	0x04, 0x2f
        /*040a*/ 	.short	(.L_192 - .L_191)
	.align		4
.L_191:
        /*040c*/ 	.word	index@(_ZN7cutlass13device_kernelIN5flash11enable_sm90INS1_16FlashAttnBwdSm90INS1_25CollectiveMainloopBwdSm90ILi2ELi2ELi2EN4cute5tupleIJNS5_1CILi1EEES8_S8_EEENS6_IJNS7_ILi64EEENS7_ILi128EEESB_EEENS_6half_tEfNS_4arch4Sm90ELb0ELb1ELb1ELb0ELb1ELb1ELb0ELb0ELi2ELi1ELi2ELi1ELb0EEENS1_24CollectiveEpilogueBwdGQAISC_fSF_Li256ELb0ELb1EEENS1_19SingleTileSchedulerILb0ELb0ELb0ELi128EEEEEEEEEvNT_6ParamsE)
        /*0410*/ 	.word	0x000000a8


	//----- nvinfo : EIATTR_FRAME_SIZE
	.align		4
.L_192:
        /*0414*/ 	.byte	0x04, 0x11
        /*0416*/ 	.short	(.L_194 - .L_193)
	.align		4
.L_193:
        /*0418*/ 	.word	index@(_ZN7cutlass13device_kernelIN5flash11enable_sm90INS1_16FlashAttnBwdSm90INS1_25CollectiveMainloopBwdSm90ILi2ELi2ELi2EN4cute5tupleIJNS5_1CILi1EEES8_S8_EEENS6_IJNS7_ILi64EEENS7_ILi128EEESB_EEENS_6half_tEfNS_4arch4Sm90ELb0ELb1ELb1ELb0ELb1ELb1ELb0ELb0ELi2ELi1ELi2ELi1ELb0EEENS1_24CollectiveEpilogueBwdGQAISC_fSF_Li256ELb0ELb1EEENS1_19SingleTileSchedulerILb0ELb0ELb0ELi128EEEEEEEEEvNT_6ParamsE)
        /*041c*/ 	.word	0x00000010


	//----- nvinfo : EIATTR_REGCOUNT
	.align		4
.L_194:
        /*0420*/ 	.byte	0x04, 0x2f
        /*0422*/ 	.short	(.L_196 - .L_195)
	.align		4
.L_195:
        /*0424*/ 	.word	index@(_ZN7cutlass13device_kernelIN5flash11enable_sm90INS1_16FlashAttnBwdSm90INS1_25CollectiveMainloopBwdSm90ILi2ELi2ELi2EN4cute5tupleIJNS5_1CILi1EEES8_S8_EEENS6_IJNS7_ILi64EEENS7_ILi128EEESB_EEENS_6half_tEfNS_4arch4Sm90ELb0ELb1ELb1ELb0ELb0ELb1ELb0ELb0ELi2ELi1ELi2ELi1ELb0EEENS1_24CollectiveEpilogueBwdGQAISC_fSF_Li256ELb0ELb0EEENS1_19SingleTileSchedulerILb0ELb0ELb0ELi128EEEEEEEEEvNT_6ParamsE)
        /*0428*/ 	.word	0x000000a8


	//----- nvinfo : EIATTR_FRAME_SIZE
	.align		4
.L_196:
        /*042c*/ 	.byte	0x04, 0x11
        /*042e*/ 	.short	(.L_198 - .L_197)
	.align		4
.L_197:
        /*0430*/ 	.word	index@(_ZN7cutlass13device_kernelIN5flash11enable_sm90INS1_16FlashAttnBwdSm90INS1_25CollectiveMainloopBwdSm90ILi2ELi2ELi2EN4cute5tupleIJNS5_1CILi1EEES8_S8_EEENS6_IJNS7_ILi64EEENS7_ILi128EEESB_EEENS_6half_tEfNS_4arch4Sm90ELb0ELb1ELb1ELb0ELb0ELb1ELb0ELb0ELi2ELi1ELi2ELi1ELb0EEENS1_24CollectiveEpilogueBwdGQAISC_fSF_Li256ELb0ELb0EEENS1_19SingleTileSchedulerILb0ELb0ELb0ELi128EEEEEEEEEvNT_6ParamsE)
        /*0434*/ 	.word	0x00000010


	//----- nvinfo : EIATTR_REGCOUNT
	.align		4
.L_198:
        /*0438*/ 	.byte	0x04, 0x2f
        /*043a*/ 	.short	(.L_200 - .L_199)
	.align		4
.L_199:
        /*043c*/ 	.word	index@(_ZN7cutlass13device_kernelIN5flash11enable_sm90INS1_16FlashAttnBwdSm90INS1_25CollectiveMainloopBwdSm90ILi2ELi2ELi2EN4cute5tupleIJNS5_1CILi1EEES8_S8_EEENS6_IJNS7_ILi64EEENS7_ILi128EEESB_EEENS_6half_tEfNS_4arch4Sm90ELb0ELb1ELb1ELb0ELb1ELb1ELb0ELb0ELi2ELi1ELi2ELi1ELb0EEENS1_21CollectiveEpilogueBwdISC_SD_SF_Li256ELb0ELb0ELi1EEENS1_19SingleTileSchedulerILb0ELb0ELb0ELi128EEEEEEEEEvNT_6ParamsE)
        /*0440*/ 	.word	0x000000a8


	//----- nvinfo : EIATTR_FRAME_SIZE
	.align		4
.L_200:
        /*0444*/ 	.byte	0x04, 0x11
        /*0446*/ 	.short	(.L_202 - .L_201)
	.align		4
.L_201:
        /*0448*/ 	.word	index@(_ZN7cutlass13device_kernelIN5flash11enable_sm90INS1_16FlashAttnBwdSm90INS1_25CollectiveMainloopBwdSm90ILi2ELi2ELi2EN4cute5tupleIJNS5_1CILi1EEES8_S8_EEENS6_IJNS7_ILi64EEENS7_ILi128EEESB_EEENS_6half_tEfNS_4arch4Sm90ELb0ELb1ELb1ELb0ELb1ELb1ELb0ELb0ELi2ELi1ELi2ELi1ELb0EEENS1_21CollectiveEpilogueBwdISC_SD_SF_Li256ELb0ELb0ELi1EEENS1_19SingleTileSchedulerILb0ELb0ELb0ELi128EEEEEEEEEvNT_6ParamsE)
        /*044c*/ 	.word	0x00000010


	//----- nvinfo : EIATTR_REGCOUNT
	.align		4
.L_202:
        /*0450*/ 	.byte	0x04, 0x2f
        /*0452*/ 	.short	(.L_204 - .L_203)
	.align		4
.L_203:
        /*0454*/ 	.word	index@(_ZN7cutlass13device_kernelIN5flash11enable_sm90INS1_16FlashAttnBwdSm90INS1_25CollectiveMainloopBwdSm90ILi2ELi2ELi2EN4cute5tupleIJNS5_1CILi1EEES8_S8_EEENS6_IJNS7_ILi64EEENS7_ILi128EEESB_EEENS_6half_tEfNS_4arch4Sm90ELb0ELb1ELb1ELb0ELb0ELb1ELb0ELb0ELi2ELi1ELi2ELi1ELb0EEENS1_21CollectiveEpilogueBwdISC_SD_SF_Li256ELb0ELb0ELi1EEENS1_19SingleTileSchedulerILb0ELb0ELb0ELi128EEEEEEEEEvNT_6ParamsE)
        /*0458*/ 	.word	0x000000a8


	//----- nvinfo : EIATTR_FRAME_SIZE
	.align		4
.L_204:
        /*045c*/ 	.byte	0x04, 0x11
        /*045e*/ 	.short	(.L_206 - .L_205)
	.align		4
.L_205:
        /*0460*/ 	.word	index@(_ZN7cutlass13device_kernelIN5flash11enable_sm90INS1_16FlashAttnBwdSm90INS1_25CollectiveMainloopBwdSm90ILi2ELi2ELi2EN4cute5tupleIJNS5_1CILi1EEES8_S8_EEENS6_IJNS7_ILi64EEENS7_ILi128EEESB_EEENS_6half_tEfNS_4arch4Sm90ELb0ELb1ELb1ELb0ELb0ELb1ELb0ELb0ELi2ELi1ELi2ELi1ELb0EEENS1_21CollectiveEpilogueBwdISC_SD_SF_Li256ELb0ELb0ELi1EEENS1_19SingleTileSchedulerILb0ELb0ELb0ELi128EEEEEEEEEvNT_6ParamsE)
        /*0464*/ 	.word	0x00000010


	//----- nvinfo : EIATTR_REGCOUNT
	.align		4
.L_206:
        /*0468*/ 	.byte	0x04, 0x2f
        /*046a*/ 	.short	(.L_208 - .L_207)
	.align		4
.L_207:
        /*046c*/ 	.word	index@(_ZN7cutlass13device_kernelIN5flash11enable_sm90INS1_16FlashAttnBwdSm90INS1_25CollectiveMainloopBwdSm90ILi2ELi2ELi2EN4cute5tupleIJNS5_1CILi1EEES8_S8_EEENS6_IJNS7_ILi64EEENS7_ILi128EEESB_EEENS_6half_tEfNS_4arch4Sm90ELb0ELb0ELb1ELb1ELb1ELb1ELb0ELb0ELi2ELi1ELi2ELi1ELb0EEENS1_24CollectiveEpilogueBwdGQAISC_fSF_Li256ELb1ELb1EEENS1_19SingleTileSchedulerILb1ELb0ELb0ELi128EEEEEEEEEvNT_6ParamsE)
        /*0470*/ 	.word	0x000000a8


	//----- nvinfo : EIATTR_FRAME_SIZE
	.align		4
.L_208:
        /*0474*/ 	.byte	0x04, 0x11
        /*0476*/ 	.short	(.L_210 - .L_209)
	.align		4
.L_209:
        /*0478*/ 	.word	index@(_ZN7cutlass13device_kernelIN5flash11enable_sm90INS1_16FlashAttnBwdSm90INS1_25CollectiveMainloopBwdSm90ILi2ELi2ELi2EN4cute5tupleIJNS5_1CILi1EEES8_S8_EEENS6_IJNS7_ILi64EEENS7_ILi128EEESB_EEENS_6half_tEfNS_4arch4Sm90ELb0ELb0ELb1ELb1ELb1ELb1ELb0ELb0ELi2ELi1ELi2ELi1ELb0EEENS1_24CollectiveEpilogueBwdGQAISC_fSF_Li256ELb1ELb1EEENS1_19SingleTileSchedulerILb1ELb0ELb0ELi128EEEEEEEEEvNT_6ParamsE)
        /*047c*/ 	.word	0x00000008


	//----- nvinfo : EIATTR_REGCOUNT
	.align		4
.L_210:
        /*0480*/ 	.byte	0x04, 0x2f
        /*0482*/ 	.short	(.L_212 - .L_211)
	.align		4
.L_211:
        /*0484*/ 	.word	index@(_ZN7cutlass13device_kernelIN5flash11enable_sm90INS1_16FlashAttnBwdSm90INS1_25CollectiveMainloopBwdSm90ILi2ELi2ELi2EN4cute5tupleIJNS5_1CILi1EEES8_S8_EEENS6_IJNS7_ILi64EEENS7_ILi128EEESB_EEENS_6half_tEfNS_4arch4Sm90ELb0ELb0ELb1ELb1ELb0ELb1ELb0ELb0ELi2ELi1ELi2ELi1ELb0EEENS1_24CollectiveEpilogueBwdGQAISC_fSF_Li256ELb1ELb0EEENS1_19SingleTileSchedulerILb1ELb0ELb0ELi128EEEEEEEEEvNT_6ParamsE)
        /*0488*/ 	.word	0x000000a8


	//----- nvinfo : EIATTR_FRAME_SIZE
	.align		4
.L_212:
        /*048c*/ 	.byte	0x04, 0x11
        /*048e*/ 	.short	(.L_214 - .L_213)
	.align		4
.L_213:
        /*0490*/ 	.word	index@(_ZN7cutlass13device_kernelIN5flash11enable_sm90INS1_16FlashAttnBwdSm90INS1_25CollectiveMainloopBwdSm90ILi2ELi2ELi2EN4cute5tupleIJNS5_1CILi1EEES8_S8_EEENS6_IJNS7_ILi64EEENS7_ILi128EEESB_EEENS_6half_tEfNS_4arch4Sm90ELb0ELb0ELb1ELb1ELb0ELb1ELb0ELb0ELi2ELi1ELi2ELi1ELb0EEENS1_24CollectiveEpilogueBwdGQAISC_fSF_Li256ELb1ELb0EEENS1_19SingleTileSchedulerILb1ELb0ELb0ELi128EEEEEEEEEvNT_6ParamsE)
        /*0494*/ 	.word	0x00000008


	//----- nvinfo : EIATTR_REGCOUNT
	.align		4
.L_214:
        /*0498*/ 	.byte	0x04, 0x2f
        /*049a*/ 	.short	(.L_216 - .L_215)
	.align		4
.L_215:
        /*049c*/ 	.word	index@(_ZN7cutlass13device_kernelIN5flash11enable_sm90INS1_16FlashAttnBwdSm90INS1_25CollectiveMainloopBwdSm90ILi2ELi2ELi2EN4cute5tupleIJNS5_1CILi1EEES8_S8_EEENS6_IJNS7_ILi64EEENS7_ILi128EEESB_EEENS_6half_tEfNS_4arch4Sm90ELb0ELb0ELb1ELb1ELb1ELb1ELb0ELb0ELi2ELi1ELi2ELi1ELb0EEENS1_21CollectiveEpilogueBwdISC_SD_SF_Li256ELb1ELb0ELi1EEENS1_19SingleTileSchedulerILb1ELb0ELb0ELi128EEEEEEEEEvNT_6ParamsE)
        /*04a0*/ 	.word	0x000000a8


	//----- nvinfo : EIATTR_FRAME_SIZE
	.align		4
.L_216:
        /*04a4*/ 	.byte	0x04, 0x11
        /*04a6*/ 	.short	(.L_218 - .L_217)
	.align		4
.L_217:
        /*04a8*/ 	.word	index@(_ZN7cutlass13device_kernelIN5flash11enable_sm90INS1_16FlashAttnBwdSm90INS1_25CollectiveMainloopBwdSm90ILi2ELi2ELi2EN4cute5tupleIJNS5_1CILi1EEES8_S8_EEENS6_IJNS7_ILi64EEENS7_ILi128EEESB_EEENS_6half_tEfNS_4arch4Sm90ELb0ELb0ELb1ELb1ELb1ELb1ELb0ELb0ELi2ELi1ELi2ELi1ELb0EEENS1_21CollectiveEpilogueBwdISC_SD_SF_Li256ELb1ELb0ELi1EEENS1_19SingleTileSchedulerILb1ELb0ELb0ELi128EEEEEEEEEvNT_6ParamsE)
        /*04ac*/ 	.word	0x00000008


	//----- nvinfo : EIATTR_REGCOUNT
	.align		4
.L_218:
        /*04b0*/ 	.byte	0x04, 0x2f
        /*04b2*/ 	.short	(.L_220 - .L_219)
	.align		4
.L_219:
        /*04b4*/ 	.word	index@(_ZN7cutlass13device_kernelIN5flash11enable_sm90INS1_16FlashAttnBwdSm90INS1_25CollectiveMainloopBwdSm90ILi2ELi2ELi2EN4cute5tupleIJNS5_1CILi1EEES8_S8_EEENS6_IJNS7_ILi64EEENS7_ILi128EEESB_EEENS_6half_tEfNS_4arch4Sm90ELb0ELb0ELb1ELb1ELb0ELb1ELb0ELb0ELi2ELi1ELi2ELi1ELb0EEENS1_21CollectiveEpilogueBwdISC_SD_SF_Li256ELb1ELb0ELi1EEENS1_19SingleTileSchedulerILb1ELb0ELb0ELi128EEEEEEEEEvNT_6ParamsE)
        /*04b8*/ 	.word	0x000000a8


	//----- nvinfo : EIATTR_FRAME_SIZE
	.align		4
.L_220:
        /*04bc*/ 	.byte	0x04, 0x11
        /*04be*/ 	.short	(.L_222 - .L_221)
	.align		4
.L_221:
        /*04c0*/ 	.word	index@(_ZN7cutlass13device_kernelIN5flash11enable_sm90INS1_16FlashAttnBwdSm90INS1_25CollectiveMainloopBwdSm90ILi2ELi2ELi2EN4cute5tupleIJNS5_1CILi1EEES8_S8_EEENS6_IJNS7_ILi64EEENS7_ILi128EEESB_EEENS_6half_tEfNS_4arch4Sm90ELb0ELb0ELb1ELb1ELb0ELb1ELb0ELb0ELi2ELi1ELi2ELi1ELb0EEENS1_21CollectiveEpilogueBwdISC_SD_SF_Li256ELb1ELb0ELi1EEENS1_19SingleTileSchedulerILb1ELb0ELb0ELi128EEEEEEEEEvNT_6ParamsE)
        /*04c4*/ 	.word	0x00000008


	//----- nvinfo : EIATTR_REGCOUNT
	.align		4
.L_222:
        /*04c8*/ 	.byte	0x04, 0x2f
        /*04ca*/ 	.short	(.L_224 - .L_223)
	.align		4
.L_223:
        /*04cc*/ 	.word	index@(_ZN7cutlass13device_kernelIN5flash11enable_sm90INS1_16FlashAttnBwdSm90INS1_25CollectiveMainloopBwdSm90ILi2ELi2ELi2EN4cute5tupleIJNS5_1CILi1EEES8_S8_EEENS6_IJNS7_ILi64EEENS7_ILi128EEESB_EEENS_6half_tEfNS_4arch4Sm90ELb0ELb0ELb1ELb0ELb1ELb1ELb0ELb0ELi2ELi1ELi2ELi1ELb0EEENS1_24CollectiveEpilogueBwdGQAISC_fSF_Li256ELb0ELb1EEENS1_19SingleTileSchedulerILb0ELb0ELb0ELi128EEEEEEEEEvNT_6ParamsE)
        /*04d0*/ 	.word	0x000000a8


	//----- nvinfo : EIATTR_FRAME_SIZE
	.align		4
.L_224:
        /*04d4*/ 	.byte	0x04, 0x11
        /*04d6*/ 	.short	(.L_226 - .L_225)
	.align		4
.L_225:
        /*04d8*/ 	.word	index@(_ZN7cutlass13device_kernelIN5flash11enable_sm90INS1_16FlashAttnBwdSm90INS1_25CollectiveMainloopBwdSm90ILi2ELi2ELi2EN4cute5tupleIJNS5_1CILi1EEES8_S8_EEENS6_IJNS7_ILi64EEENS7_ILi128EEESB_EEENS_6half_tEfNS_4arch4Sm90ELb0ELb0ELb1ELb0ELb1ELb1ELb0ELb0ELi2ELi1ELi2ELi1ELb0EEENS1_24CollectiveEpilogueBwdGQAISC_fSF_Li256ELb0ELb1EEENS1_19SingleTileSchedulerILb0ELb0ELb0ELi128EEEEEEEEEvNT_6ParamsE)
        /*04dc*/ 	.word	0x00000000


	//----- nvinfo : EIATTR_REGCOUNT
	.align		4
.L_226:
        /*04e0*/ 	.byte	0x04, 0x2f
        /*04e2*/ 	.short	(.L_228 - .L_227)
	.align		4
.L_227:
        /*04e4*/ 	.word	index@(_ZN7cutlass13device_kernelIN5flash11enable_sm90INS1_16FlashAttnBwdSm90INS1_25CollectiveMainloopBwdSm90ILi2ELi2ELi2EN4cute5tupleIJNS5_1CILi1EEES8_S8_EEENS6_IJNS7_ILi64EEENS7_ILi128EEESB_EEENS_6half_tEfNS_4arch4Sm90ELb0ELb0ELb1ELb0ELb0ELb1ELb0ELb0ELi2ELi1ELi2ELi1ELb0EEENS1_24CollectiveEpilogueBwdGQAISC_fSF_Li256ELb0ELb0EEENS1_19SingleTileSchedulerILb0ELb0ELb0ELi128EEEEEEEEEvNT_6ParamsE)
        /*04e8*/ 	.word	0x000000a8


	//----- nvinfo : EIATTR_FRAME_SIZE
	.align		4
.L_228:
        /*04ec*/ 	.byte	0x04, 0x11
        /*04ee*/ 	.short	(.L_230 - .L_229)
	.align		4
.L_229:
        /*04f0*/ 	.word	index@(_ZN7cutlass13device_kernelIN5flash11enable_sm90INS1_16FlashAttnBwdSm90INS1_25CollectiveMainloopBwdSm90ILi2ELi2ELi2EN4cute5tupleIJNS5_1CILi1EEES8_S8_EEENS6_IJNS7_ILi64EEENS7_ILi128EEESB_EEENS_6half_tEfNS_4arch4Sm90ELb0ELb0ELb1ELb0ELb0ELb1ELb0ELb0ELi2ELi1ELi2ELi1ELb0EEENS1_24CollectiveEpilogueBwdGQAISC_fSF_Li256ELb0ELb0EEENS1_19SingleTileSchedulerILb0ELb0ELb0ELi128EEEEEEEEEvNT_6ParamsE)
        /*04f4*/ 	.word	0x00000000


	//----- nvinfo : EIATTR_REGCOUNT
	.align		4
.L_230:
        /*04f8*/ 	.byte	0x04, 0x2f
        /*04fa*/ 	.short	(.L_232 - .L_231)
	.align		4
.L_231:
        /*04fc*/ 	.word	index@(_ZN7cutlass13device_kernelIN5flash11enable_sm90INS1_16FlashAttnBwdSm90INS1_25CollectiveMainloopBwdSm90ILi2ELi2ELi2EN4cute5tupleIJNS5_1CILi1EEES8_S8_EEENS6_IJNS7_ILi64EEENS7_ILi128EEESB_EEENS_6half_tEfNS_4arch4Sm90ELb0ELb0ELb1ELb0ELb1ELb1ELb0ELb0ELi2ELi1ELi2ELi1ELb0EEENS1_21CollectiveEpilogueBwdISC_SD_SF_Li256ELb0ELb0ELi1EEENS1_19SingleTileSchedulerILb0ELb0ELb0ELi128EEEEEEEEEvNT_6ParamsE)
        /*0500*/ 	.word	0x000000a8


	//----- nvinfo : EIATTR_FRAME_SIZE
	.align		4
.L_232:
        /*0504*/ 	.byte	0x04, 0x11
        /*0506*/ 	.short	(.L_234 - .L_233)
	.align		4
.L_233:
        /*0508*/ 	.word	index@(_ZN7cutlass13device_kernelIN5flash11enable_sm90INS1_16FlashAttnBwdSm90INS1_25CollectiveMainloopBwdSm90ILi2ELi2ELi2EN4cute5tupleIJNS5_1CILi1EEES8_S8_EEENS6_IJNS7_ILi64EEENS7_ILi128EEESB_EEENS_6half_tEfNS_4arch4Sm90ELb0ELb0ELb1ELb0ELb1ELb1ELb0ELb0ELi2ELi1ELi2ELi1ELb0EEENS1_21CollectiveEpilogueBwdISC_SD_SF_Li256ELb0ELb0ELi1EEENS1_19SingleTileSchedulerILb0ELb0ELb0ELi128EEEEEEEEEvNT_6ParamsE)
        /*050c*/ 	.word	0x00000000


	//----- nvinfo : EIATTR_REGCOUNT
	.align		4
.L_234:
        /*0510*/ 	.byte	0x04, 0x2f
        /*0512*/ 	.short	(.L_236 - .L_235)
	.align		4
.L_235:
        /*0514*/ 	.word	index@(_ZN7cutlass13device_kernelIN5flash11enable_sm90INS1_16FlashAttnBwdSm90INS1_25CollectiveMainloopBwdSm90ILi2ELi2ELi2EN4cute5tupleIJNS5_1CILi1EEES8_S8_EEENS6_IJNS7_ILi64EEENS7_ILi128EEESB_EEENS_6half_tEfNS_4arch4Sm90ELb0ELb0ELb1ELb0ELb0ELb1ELb0ELb0ELi2ELi1ELi2ELi1ELb0EEENS1_21CollectiveEpilogueBwdISC_SD_SF_Li256ELb0ELb0ELi1EEENS1_19SingleTileSchedulerILb0ELb0ELb0ELi128EEEEEEEEEvNT_6ParamsE)
        /*0518*/ 	.word	0x000000a8


	//----- nvinfo : EIATTR_FRAME_SIZE
	.align		4
.L_236:
        /*051c*/ 	.byte	0x04, 0x11
        /*051e*/ 	.short	(.L_238 - .L_237)
	.align		4
.L_237:
        /*0520*/ 	.word	index@(_ZN7cutlass13device_kernelIN5flash11enable_sm90INS1_16FlashAttnBwdSm90INS1_25CollectiveMainloopBwdSm90ILi2ELi2ELi2EN4cute5tupleIJNS5_1CILi1EEES8_S8_EEENS6_IJNS7_ILi64EEENS7_ILi128EEESB_EEENS_6half_tEfNS_4arch4Sm90ELb0ELb0ELb1ELb0ELb0ELb1ELb0ELb0ELi2ELi1ELi2ELi1ELb0EEENS1_21CollectiveEpilogueBwdISC_SD_SF_Li256ELb0ELb0ELi1EEENS1_19SingleTileSchedulerILb0ELb0ELb0ELi128EEEEEEEEEvNT_6ParamsE)
        /*0524*/ 	.word	0x00000000


	//----- nvinfo : EIATTR_MIN_STACK_SIZE
	.align		4
.L_238:
        /*0528*/ 	.byte	0x04, 0x12
        /*052a*/ 	.short	(.L_240 - .L_239)
	.align		4
.L_239:
        /*052c*/ 	.word	index@(_ZN7cutlass13device_kernelIN5flash11enable_sm90INS1_16FlashAttnBwdSm90INS1_25CollectiveMainloopBwdSm90ILi2ELi2ELi2EN4cute5tupleIJNS5_1CILi1EEES8_S8_EEENS6_IJNS7_ILi64EEENS7_ILi128EEESB_EEENS_6half_tEfNS_4arch4Sm90ELb0ELb0ELb1ELb0ELb0ELb1ELb0ELb0ELi2ELi1ELi2ELi1ELb0EEENS1_21CollectiveEpilogueBwdISC_SD_SF_Li256ELb0ELb0ELi1EEENS1_19SingleTileSchedulerILb0ELb0ELb0ELi128EEEEEEEEEvNT_6ParamsE)
        /*0530*/ 	.word	0x00000000


	//----- nvinfo : EIATTR_MIN_STACK_SIZE
	.align		4
.L_240:
        /*0534*/ 	.byte	0x04, 0x12
        /*0536*/ 	.short	(.L_242 - .L_241)
	.align		4
.L_241:
        /*0538*/ 	.word	index@(_ZN7cutlass13device_kernelIN5flash11enable_sm90INS1_16FlashAttnBwdSm90INS1_25CollectiveMainloopBwdSm90ILi2ELi2ELi2EN4cute5tupleIJNS5_1CILi1EEES8_S8_EEENS6_IJNS7_ILi64EEENS7_ILi128EEESB_EEENS_6half_tEfNS_4arch4Sm90ELb0ELb0ELb1ELb0ELb1ELb1ELb0ELb0ELi2ELi1ELi2ELi1ELb0EEENS1_21CollectiveEpilogueBwdISC_SD_SF_Li256ELb0ELb0ELi1EEENS1_19SingleTileSchedulerILb0ELb0ELb0ELi128EEEEEEEEEvNT_6ParamsE)
        /*053c*/ 	.word	0x00000000


	//----- nvinfo : EIATTR_MIN_STACK_SIZE
	.align		4
.L_242:
        /*0540*/ 	.byte	0x04, 0x12
        /*0542*/ 	.short	(.L_244 - .L_243)
	.align		4
.L_243:
        /*0544*/ 	.word	index@(_ZN7cutlass13device_kernelIN5flash11enable_sm90INS1_16FlashAttnBwdSm90INS1_25CollectiveMainloopBwdSm90ILi2ELi2ELi2EN4cute5tupleIJNS5_1CILi1EEES8_S8_EEENS6_IJNS7_ILi64EEENS7_ILi128EEESB_EEENS_6half_tEfNS_4arch4Sm90ELb0ELb0ELb1ELb0ELb0ELb1ELb0ELb0ELi2ELi1ELi2ELi1ELb0EEENS1_24CollectiveEpilogueBwdGQAISC_fSF_Li256ELb0ELb0EEENS1_19SingleTileSchedulerILb0ELb0ELb0ELi128EEEEEEEEEvNT_6ParamsE)
        /*0548*/ 	.word	0x00000000


	//----- nvinfo : EIATTR_MIN_STACK_SIZE
	.align		4
.L_244:
        /*054c*/ 	.byte	0x04, 0x12
        /*054e*/ 	.short	(.L_246 - .L_245)
	.align		4
.L_245:
        /*0550*/ 	.word	index@(_ZN7cutlass13device_kernelIN5flash11enable_sm90INS1_16FlashAttnBwdSm90INS1_25CollectiveMainloopBwdSm90ILi2ELi2ELi2EN4cute5tupleIJNS5_1CILi1EEES8_S8_EEENS6_IJNS7_ILi64EEENS7_ILi128EEESB_EEENS_6half_tEfNS_4arch4Sm90ELb0ELb0ELb1ELb0ELb1ELb1ELb0ELb0ELi2ELi1ELi2ELi1ELb0EEENS1_24CollectiveEpilogueBwdGQAISC_fSF_Li256ELb0ELb1EEENS1_19SingleTileSchedulerILb0ELb0ELb0ELi128EEEEEEEEEvNT_6ParamsE)
        /*0554*/ 	.word	0x00000000


	//----- nvinfo : EIATTR_MIN_STACK_SIZE
	.align		4
.L_246:
        /*0558*/ 	.byte	0x04, 0x12
        /*055a*/ 	.short	(.L_248 - .L_247)
	.align		4
.L_247:
        /*055c*/ 	.word	index@(_ZN7cutlass13device_kernelIN5flash11enable_sm90INS1_16FlashAttnBwdSm90INS1_25CollectiveMainloopBwdSm90ILi2ELi2ELi2EN4cute5tupleIJNS5_1CILi1EEES8_S8_EEENS6_IJNS7_ILi64EEENS7_ILi128EEESB_EEENS_6half_tEfNS_4arch4Sm90ELb0ELb0ELb1ELb1ELb0ELb1ELb0ELb0ELi2ELi1ELi2ELi1ELb0EEENS1_21CollectiveEpilogueBwdISC_SD_SF_Li256ELb1ELb0ELi1EEENS1_19SingleTileSchedulerILb1ELb0ELb0ELi128EEEEEEEEEvNT_6ParamsE)
        /*0560*/ 	.word	0x00000008


	//----- nvinfo : EIATTR_MIN_STACK_SIZE
	.align		4
.L_248:
        /*0564*/ 	.byte	0x04, 0x12
        /*0566*/ 	.short	(.L_250 - .L_249)
	.align		4
.L_249:
        /*0568*/ 	.word	index@(_ZN7cutlass13device_kernelIN5flash11enable_sm90INS1_16FlashAttnBwdSm90INS1_25CollectiveMainloopBwdSm90ILi2ELi2ELi2EN4cute5tupleIJNS5_1CILi1EEES8_S8_EEENS6_IJNS7_ILi64EEENS7_ILi128EEESB_EEENS_6half_tEfNS_4arch4Sm90ELb0ELb0ELb1ELb1ELb1ELb1ELb0ELb0ELi2ELi1ELi2ELi1ELb0EEENS1_21CollectiveEpilogueBwdISC_SD_SF_Li256ELb1ELb0ELi1EEENS1_19SingleTileSchedulerILb1ELb0ELb0ELi128EEEEEEEEEvNT_6ParamsE)
        /*056c*/ 	.word	0x00000008


	//----- nvinfo : EIATTR_MIN_STACK_SIZE
	.align		4
.L_250:
        /*0570*/ 	.byte	0x04, 0x12
        /*0572*/ 	.short	(.L_252 - .L_251)
	.align		4
.L_251:
        /*0574*/ 	.word	index@(_ZN7cutlass13device_kernelIN5flash11enable_sm90INS1_16FlashAttnBwdSm90INS1_25CollectiveMainloopBwdSm90ILi2ELi2ELi2EN4cute5tupleIJNS5_1CILi1EEES8_S8_EEENS6_IJNS7_ILi64EEENS7_ILi128EEESB_EEENS_6half_tEfNS_4arch4Sm90ELb0ELb0ELb1ELb1ELb0ELb1ELb0ELb0ELi2ELi1ELi2ELi1ELb0EEENS1_24CollectiveEpilogueBwdGQAISC_fSF_Li256ELb1ELb0EEENS1_19SingleTileSchedulerILb1ELb0ELb0ELi128EEEEEEEEEvNT_6ParamsE)
        /*0578*/ 	.word	0x00000008


	//----- nvinfo : EIATTR_MIN_STACK_SIZE
	.align		4
.L_252:
        /*057c*/ 	.byte	0x04, 0x12
        /*057e*/ 	.short	(.L_254 - .L_253)
	.align		4
.L_253:
        /*0580*/ 	.word	index@(_ZN7cutlass13device_kernelIN5flash11enable_sm90INS1_16FlashAttnBwdSm90INS1_25CollectiveMainloopBwdSm90ILi2ELi2ELi2EN4cute5tupleIJNS5_1CILi1EEES8_S8_EEENS6_IJNS7_ILi64EEENS7_ILi128EEESB_EEENS_6half_tEfNS_4arch4Sm90ELb0ELb0ELb1ELb1ELb1ELb1ELb0ELb0ELi2ELi1ELi2ELi1ELb0EEENS1_24CollectiveEpilogueBwdGQAISC_fSF_Li256ELb1ELb1EEENS1_19SingleTileSchedulerILb1ELb0ELb0ELi128EEEEEEEEEvNT_6ParamsE)
        /*0584*/ 	.word	0x00000008


	//----- nvinfo : EIATTR_MIN_STACK_SIZE
	.align		4
.L_254:
        /*0588*/ 	.byte	0x04, 0x12
        /*058a*/ 	.short	(.L_256 - .L_255)
	.align		4
.L_255:
        /*058c*/ 	.word	index@(_ZN7cutlass13device_kernelIN5flash11enable_sm90INS1_16FlashAttnBwdSm90INS1_25CollectiveMainloopBwdSm90ILi2ELi2ELi2EN4cute5tupleIJNS5_1CILi1EEES8_S8_EEENS6_IJNS7_ILi64EEENS7_ILi128EEESB_EEENS_6half_tEfNS_4arch4Sm90ELb0ELb1ELb1ELb0ELb0ELb1ELb0ELb0ELi2ELi1ELi2ELi1ELb0EEENS1_21CollectiveEpilogueBwdISC_SD_SF_Li256ELb0ELb0ELi1EEENS1_19SingleTileSchedulerILb0ELb0ELb0ELi128EEEEEEEEEvNT_6ParamsE)
        /*0590*/ 	.word	0x00000010


	//----- nvinfo : EIATTR_MIN_STACK_SIZE
	.align		4
.L_256:
        /*0594*/ 	.byte	0x04, 0x12
        /*0596*/ 	.short	(.L_258 - .L_257)
	.align		4
.L_257:
        /*0598*/ 	.word	index@(_ZN7cutlass13device_kernelIN5flash11enable_sm90INS1_16FlashAttnBwdSm90INS1_25CollectiveMainloopBwdSm90ILi2ELi2ELi2EN4cute5tupleIJNS5_1CILi1EEES8_S8_EEENS6_IJNS7_ILi64EEENS7_ILi128EEESB_EEENS_6half_tEfNS_4arch4Sm90ELb0ELb1ELb1ELb0ELb1ELb1ELb0ELb0ELi2ELi1ELi2ELi1ELb0EEENS1_21CollectiveEpilogueBwdISC_SD_SF_Li256ELb0ELb0ELi1EEENS1_19SingleTileSchedulerILb0ELb0ELb0ELi128EEEEEEEEEvNT_6ParamsE)
        /*059c*/ 	.word	0x00000010


	//----- nvinfo : EIATTR_MIN_STACK_SIZE
	.align		4
.L_258:
        /*05a0*/ 	.byte	0x04, 0x12
        /*05a2*/ 	.short	(.L_260 - .L_259)
	.align		4
.L_259:
        /*05a4*/ 	.word	index@(_ZN7cutlass13device_kernelIN5flash11enable_sm90INS1_16FlashAttnBwdSm90INS1_25CollectiveMainloopBwdSm90ILi2ELi2ELi2EN4cute5tupleIJNS5_1CILi1EEES8_S8_EEENS6_IJNS7_ILi64EEENS7_ILi128EEESB_EEENS_6half_tEfNS_4arch4Sm90ELb0ELb1ELb1ELb0ELb0ELb1ELb0ELb0ELi2ELi1ELi2ELi1ELb0EEENS1_24CollectiveEpilogueBwdGQAISC_fSF_Li256ELb0ELb0EEENS1_19SingleTileSchedulerILb0ELb0ELb0ELi128EEEEEEEEEvNT_6ParamsE)
        /*05a8*/ 	.word	0x00000010


	//----- nvinfo : EIATTR_MIN_STACK_SIZE
	.align		4
.L_260:
        /*05ac*/ 	.byte	0x04, 0x12
        /*05ae*/ 	.short	(.L_262 - .L_261)
	.align		4
.L_261:
        /*05b0*/ 	.word	index@(_ZN7cutlass13device_kernelIN5flash11enable_sm90INS1_16FlashAttnBwdSm90INS1_25CollectiveMainloopBwdSm90ILi2ELi2ELi2EN4cute5tupleIJNS5_1CILi1EEES8_S8_EEENS6_IJNS7_ILi64EEENS7_ILi128EEESB_EEENS_6half_tEfNS_4arch4Sm90ELb0ELb1ELb1ELb0ELb1ELb1ELb0ELb0ELi2ELi1ELi2ELi1ELb0EEENS1_24CollectiveEpilogueBwdGQAISC_fSF_Li256ELb0ELb1EEENS1_19SingleTileSchedulerILb0ELb0ELb0ELi128EEEEEEEEEvNT_6ParamsE)
        /*05b4*/ 	.word	0x00000010


	//----- nvinfo : EIATTR_MIN_STACK_SIZE
	.align		4
.L_262:
        /*05b8*/ 	.byte	0x04, 0x12
        /*05ba*/ 	.short	(.L_264 - .L_263)
	.align		4
.L_263:
        /*05bc*/ 	.word	index@(_ZN7cutlass13device_kernelIN5flash11enable_sm90INS1_16FlashAttnBwdSm90INS1_25CollectiveMainloopBwdSm90ILi2ELi2ELi2EN4cute5tupleIJNS5_1CILi1EEES8_S8_EEENS6_IJNS7_ILi64EEENS7_ILi128EEESB_EEENS_6half_tEfNS_4arch4Sm90ELb0ELb1ELb1ELb1ELb0ELb1ELb0ELb0ELi2ELi1ELi2ELi1ELb0EEENS1_21CollectiveEpilogueBwdISC_SD_SF_Li256ELb1ELb0ELi1EEENS1_19SingleTileSchedulerILb1ELb0ELb0ELi128EEEEEEEEEvNT_6ParamsE)
        /*05c0*/ 	.word	0x00000010


	//----- nvinfo : EIATTR_MIN_STACK_SIZE
	.align		4
.L_264:
        /*05c4*/ 	.byte	0x04, 0x12
        /*05c6*/ 	.short	(.L_266 - .L_265)
	.align		4
.L_265:
        /*05c8*/ 	.word	index@(_ZN7cutlass13device_kernelIN5flash11enable_sm90INS1_16FlashAttnBwdSm90INS1_25CollectiveMainloopBwdSm90ILi2ELi2ELi2EN4cute5tupleIJNS5_1CILi1EEES8_S8_EEENS6_IJNS7_ILi64EEENS7_ILi128EEESB_EEENS_6half_tEfNS_4arch4Sm90ELb0ELb1ELb1ELb1ELb1ELb1ELb0ELb0ELi2ELi1ELi2ELi1ELb0EEENS1_21CollectiveEpilogueBwdISC_SD_SF_Li256ELb1ELb0ELi1EEENS1_19SingleTileSchedulerILb1ELb0ELb0ELi128EEEEEEEEEvNT_6ParamsE)
        /*05cc*/ 	.word	0x00000010


	//----- nvinfo : EIATTR_MIN_STACK_SIZE
	.align		4
.L_266:
        /*05d0*/ 	.byte	0x04, 0x12
        /*05d2*/ 	.short	(.L_268 - .L_267)
	.align		4
.L_267:
        /*05d4*/ 	.word	index@(_ZN7cutlass13device_kernelIN5flash11enable_sm90INS1_16FlashAttnBwdSm90INS1_25CollectiveMainloopBwdSm90ILi2ELi2ELi2EN4cute5tupleIJNS5_1CILi1EEES8_S8_EEENS6_IJNS7_ILi64EEENS7_ILi128EEESB_EEENS_6half_tEfNS_4arch4Sm90ELb0ELb1ELb1ELb1ELb0ELb1ELb0ELb0ELi2ELi1ELi2ELi1ELb0EEENS1_24CollectiveEpilogueBwdGQAISC_fSF_Li256ELb1ELb0EEENS1_19SingleTileSchedulerILb1ELb0ELb0ELi128EEEEEEEEEvNT_6ParamsE)
        /*05d8*/ 	.word	0x00000010


	//----- nvinfo : EIATTR_MIN_STACK_SIZE
	.align		4
.L_268:
        /*05dc*/ 	.byte	0x04, 0x12
        /*05de*/ 	.short	(.L_270 - .L_269)
	.align		4
.L_269:
        /*05e0*/ 	.word	index@(_ZN7cutlass13device_kernelIN5flash11enable_sm90INS1_16FlashAttnBwdSm90INS1_25CollectiveMainloopBwdSm90ILi2ELi2ELi2EN4cute5tupleIJNS5_1CILi1EEES8_S8_EEENS6_IJNS7_ILi64EEENS7_ILi128EEESB_EEENS_6half_tEfNS_4arch4Sm90ELb0ELb1ELb1ELb1ELb1ELb1ELb0ELb0ELi2ELi1ELi2ELi1ELb0EEENS1_24CollectiveEpilogueBwdGQAISC_fSF_Li256ELb1ELb1EEENS1_19SingleTileSchedulerILb1ELb0ELb0ELi128EEEEEEEEEvNT_6ParamsE)
        /*05e4*/ 	.word	0x00000010


	//----- nvinfo : EIATTR_MIN_STACK_SIZE
	.align		4
.L_270:
        /*05e8*/ 	.byte	0x04, 0x12
        /*05ea*/ 	.short	(.L_272 - .L_271)
	.align		4
.L_271:
        /*05ec*/ 	.word	index@(_ZN7cutlass13device_kernelIN5flash11enable_sm90INS1_16FlashAttnBwdSm90INS1_25CollectiveMainloopBwdSm90ILi2ELi2ELi2EN4cute5tupleIJNS5_1CILi1EEES8_S8_EEENS6_IJNS7_ILi64EEENS7_ILi128EEESB_EEENS_6half_tEfNS_4arch4Sm90ELb1ELb0ELb1ELb0ELb0ELb1ELb0ELb0ELi2ELi1ELi2ELi1ELb0EEENS1_21CollectiveEpilogueBwdISC_SD_SF_Li256ELb0ELb0ELi1EEENS1_25SingleTileBwdLPTSchedulerILb0ELi128ELb0EEEEEEEEEvNT_6ParamsE)
        /*05f0*/ 	.word	0x00000008


	//----- nvinfo : EIATTR_MIN_STACK_SIZE
	.align		4
.L_272:
        /*05f4*/ 	.byte	0x04, 0x12
        /*05f6*/ 	.short	(.L_274 - .L_273)
	.align		4
.L_273:
        /*05f8*/ 	.word	index@(_ZN7cutlass13device_kernelIN5flash11enable_sm90INS1_16FlashAttnBwdSm90INS1_25CollectiveMainloopBwdSm90ILi2ELi2ELi2EN4cute5tupleIJNS5_1CILi1EEES8_S8_EEENS6_IJNS7_ILi64EEENS7_ILi128EEESB_EEENS_6half_tEfNS_4arch4Sm90ELb1ELb0ELb1ELb0ELb1ELb1ELb0ELb0ELi2ELi1ELi2ELi1ELb0EEENS1_21CollectiveEpilogueBwdISC_SD_SF_Li256ELb0ELb0ELi1EEENS1_25SingleTileBwdLPTSchedulerILb0ELi128ELb1EEEEEEEEEvNT_6ParamsE)
        /*05fc*/ 	.word	0x00000008


	//----- nvinfo : EIATTR_MIN_STACK_SIZE
	.align		4
.L_274:
        /*0600*/ 	.byte	0x04, 0x12
        /*0602*/ 	.short	(.L_276 - .L_275)
	.align		4
.L_275:
        /*0604*/ 	.word	index@(_ZN7cutlass13device_kernelIN5flash11enable_sm90INS1_16FlashAttnBwdSm90INS1_25CollectiveMainloopBwdSm90ILi2ELi2ELi2EN4cute5tupleIJNS5_1CILi1EEES8_S8_EEENS6_IJNS7_ILi64EEENS7_ILi128EEESB_EEENS_6half_tEfNS_4arch4Sm90ELb1ELb0ELb1ELb0ELb0ELb1ELb0ELb0ELi2ELi1ELi2ELi1ELb0EEENS1_24CollectiveEpilogueBwdGQAISC_fSF_Li256ELb0ELb0EEENS1_25SingleTileBwdLPTSchedulerILb0ELi128ELb0EEEEEEEEEvNT_6ParamsE)
        /*0608*/ 	.word	0x00000008


	//----- nvinfo : EIATTR_MIN_STACK_SIZE
	.align		4
.L_276:
        /*060c*/ 	.byte	0x04, 0x12
        /*060e*/ 	.short	(.L_278 - .L_277)
	.align		4
.L_277:
        /*0610*/ 	.word	index@(_ZN7cutlass13device_kernelIN5flash11enable_sm90INS1_16FlashAttnBwdSm90INS1_25CollectiveMainloopBwdSm90ILi2ELi2ELi2EN4cute5tupleIJNS5_1CILi1EEES8_S8_EEENS6_IJNS7_ILi64EEENS7_ILi128EEESB_EEENS_6half_tEfNS_4arch4Sm90ELb1ELb0ELb1ELb0ELb1ELb1ELb0ELb0ELi2ELi1ELi2ELi1ELb0EEENS1_24CollectiveEpilogueBwdGQAISC_fSF_Li256ELb0ELb1EEENS1_25SingleTileBwdLPTSchedulerILb0ELi128ELb1EEEEEEEEEvNT_6ParamsE)
        /*0614*/ 	.word	0x00000008


	//----- nvinfo : EIATTR_MIN_STACK_SIZE
	.align		4
.L_278:
        /*0618*/ 	.byte	0x04, 0x12
        /*061a*/ 	.short	(.L_280 - .L_279)
	.align		4
.L_279:
        /*061c*/ 	.word	index@(_ZN7cutlass13device_kernelIN5flash11enable_sm90INS1_16FlashAttnBwdSm90INS1_25CollectiveMainloopBwdSm90ILi2ELi2ELi2EN4cute5tupleIJNS5_1CILi1EEES8_S8_EEENS6_IJNS7_ILi64EEENS7_ILi128EEESB_EEENS_6half_tEfNS_4arch4Sm90ELb1ELb0ELb1ELb1ELb0ELb1ELb0ELb0ELi2ELi1ELi2ELi1ELb0EEENS1_21CollectiveEpilogueBwdISC_SD_SF_Li256ELb1ELb0ELi1EEENS1_25SingleTileBwdLPTSchedulerILb1ELi128ELb0EEEEEEEEEvNT_6ParamsE)
        /*0620*/ 	.word	0x00000010


	//----- nvinfo : EIATTR_MIN_STACK_SIZE
	.align		4
.L_280:
        /*0624*/ 	.byte	0x04, 0x12
        /*0626*/ 	.short	(.L_282 - .L_281)
	.align		4
.L_281:
        /*0628*/ 	.word	index@(_ZN7cutlass13device_kernelIN5flash11enable_sm90INS1_16FlashAttnBwdSm90INS1_25CollectiveMainloopBwdSm90ILi2ELi2ELi2EN4cute5tupleIJNS5_1CILi1EEES8_S8_EEENS6_IJNS7_ILi64EEENS7_ILi128EEESB_EEENS_6half_tEfNS_4arch4Sm90ELb1ELb0ELb1ELb1ELb1ELb1ELb0ELb0ELi2ELi1ELi2ELi1ELb0EEENS1_21CollectiveEpilogueBwdISC_SD_SF_Li256ELb1ELb0ELi1EEENS1_25SingleTileBwdLPTSchedulerILb1ELi128ELb1EEEEEEEEEvNT_6ParamsE)
        /*062c*/ 	.word	0x00000010


	//----- nvinfo : EIATTR_MIN_STACK_SIZE
	.align		4
.L_282:
        /*0630*/ 	.byte	0x04, 0x12
        /*0632*/ 	.short	(.L_284 - .L_283)
	.align		4
.L_283:
        /*0634*/ 	.word	index@(_ZN7cutlass13device_kernelIN5flash11enable_sm90INS1_16FlashAttnBwdSm90INS1_25CollectiveMainloopBwdSm90ILi2ELi2ELi2EN4cute5tupleIJNS5_1CILi1EEES8_S8_EEENS6_IJNS7_ILi64EEENS7_ILi128EEESB_EEENS_6half_tEfNS_4arch4Sm90ELb1ELb0ELb1ELb1ELb0ELb1ELb0ELb0ELi2ELi1ELi2ELi1ELb0EEENS1_24CollectiveEpilogueBwdGQAISC_fSF_Li256ELb1ELb0EEENS1_25SingleTileBwdLPTSchedulerILb1ELi128ELb0EEEEEEEEEvNT_6ParamsE)
        /*0638*/ 	.word	0x00000010


	//----- nvinfo : EIATTR_MIN_STACK_SIZE
	.align		4
.L_284:
        /*063c*/ 	.byte	0x04, 0x12
        /*063e*/ 	.short	(.L_286 - .L_285)
	.align		4
.L_285:
        /*0640*/ 	.word	index@(_ZN7cutlass13device_kernelIN5flash11enable_sm90INS1_16FlashAttnBwdSm90INS1_25CollectiveMainloopBwdSm90ILi2ELi2ELi2EN4cute5tupleIJNS5_1CILi1EEES8_S8_EEENS6_IJNS7_ILi64EEENS7_ILi128EEESB_EEENS_6half_tEfNS_4arch4Sm90ELb1ELb0ELb1ELb1ELb1ELb1ELb0ELb0ELi2ELi1ELi2ELi1ELb0EEENS1_24CollectiveEpilogueBwdGQAISC_fSF_Li256ELb1ELb1EEENS1_25SingleTileBwdLPTSchedulerILb1ELi128ELb1EEEEEEEEEvNT_6ParamsE)
        /*0644*/ 	.word	0x00000010


	//----- nvinfo : EIATTR_MIN_STACK_SIZE
	.align		4
.L_286:
        /*0648*/ 	.byte	0x04, 0x12
        /*064a*/ 	.short	(.L_288 - .L_287)
	.align		4
.L_287:
        /*064c*/ 	.word	index@(_ZN7cutlass13device_kernelIN5flash11enable_sm90INS1_16FlashAttnBwdSm90INS1_25CollectiveMainloopBwdSm90ILi2ELi2ELi2EN4cute5tupleIJNS5_1CILi1EEES8_S8_EEENS6_IJNS7_ILi80EEENS7_ILi128EEESB_EEENS_6half_tEfNS_4arch4Sm90ELb0ELb0ELb0ELb0ELb0ELb1ELb0ELb1ELi2ELi1ELi2ELi1ELb0EEENS1_21CollectiveEpilogueBwdISC_SD_SF_Li256ELb0ELb0ELi1EEENS1_19SingleTileSchedulerILb0ELb0ELb0ELi128EEEEEEEEEvNT_6ParamsE)
        /*0650*/ 	.word	0x00000020


	//----- nvinfo : EIATTR_MIN_STACK_SIZE
	.align		4
.L_288:
        /*0654*/ 	.byte	0x04, 0x12
        /*0656*/ 	.short	(.L_290 - .L_289)
	.align		4
.L_289:
        /*0658*/ 	.word	index@(_ZN7cutlass13device_kernelIN5flash11enable_sm90INS1_16FlashAttnBwdSm90INS1_25CollectiveMainloopBwdSm90ILi2ELi2ELi2EN4cute5tupleIJNS5_1CILi1EEES8_S8_EEENS6_IJNS7_ILi80EEENS7_ILi128EEESB_EEENS_6half_tEfNS_4arch4Sm90ELb0ELb0ELb0ELb0ELb1ELb1ELb0ELb1ELi2ELi1ELi2ELi1ELb0EEENS1_21CollectiveEpilogueBwdISC_SD_SF_Li256ELb0ELb0ELi1EEENS1_19SingleTileSchedulerILb0ELb0ELb0ELi128EEEEEEEEEvNT_6ParamsE)
        /*065c*/ 	.word	0x00000020


	//----- nvinfo : EIATTR_MIN_STACK_SIZE
	.align		4
.L_290:
        /*0660*/ 	.byte	0x04, 0x12
        /*0662*/ 	.short	(.L_292 - .L_291)
	.align		4
.L_291:
        /*0664*/ 	.word	index@(_ZN7cutlass13device_kernelIN5flash11enable_sm90INS1_16FlashAttnBwdSm90INS1_25CollectiveMainloopBwdSm90ILi2ELi2ELi2EN4cute5tupleIJNS5_1CILi1EEES8_S8_EEENS6_IJNS7_ILi80EEENS7_ILi128EEESB_EEENS_6half_tEfNS_4arch4Sm90ELb0ELb0ELb0ELb0ELb0ELb1ELb0ELb1ELi2ELi1ELi2ELi1ELb0EEENS1_24CollectiveEpilogueBwdGQAISC_fSF_Li256ELb0ELb0EEENS1_19SingleTileSchedulerILb0ELb0ELb0ELi128EEEEEEEEEvNT_6ParamsE)
        /*0668*/ 	.word	0x00000020


	//----- nvinfo : EIATTR_MIN_STACK_SIZE
	.align		4
.L_292:
        /*066c*/ 	.byte	0x04, 0x12
        /*066e*/ 	.short	(.L_294 - .L_293)
	.align		4
.L_293:
        /*0670*/ 	.word	index@(_ZN7cutlass13device_kernelIN5flash11enable_sm90INS1_16FlashAttnBwdSm90INS1_25CollectiveMainloopBwdSm90ILi2ELi2ELi2EN4cute5tupleIJNS5_1CILi1EEES8_S8_EEENS6_IJNS7_ILi80EEENS7_ILi128EEESB_EEENS_6half_tEfNS_4arch4Sm90ELb0ELb0ELb0ELb0ELb1ELb1ELb0ELb1ELi2ELi1ELi2ELi1ELb0EEENS1_24CollectiveEpilogueBwdGQAISC_fSF_Li256ELb0ELb1EEENS1_19SingleTileSchedulerILb0ELb0ELb0ELi128EEEEEEEEEvNT_6ParamsE)
        /*0674*/ 	.word	0x00000020


	//----- nvinfo : EIATTR_MIN_STACK_SIZE
	.align		4
.L_294:
        /*0678*/ 	.byte	0x04, 0x12
        /*067a*/ 	.short	(.L_296 - .L_295)
	.align		4
.L_295:
        /*067c*/ 	.word	index@(_ZN7cutlass13device_kernelIN5flash22FlashAttnBwdPreprocessIN4cute5tupleIJNS3_1CILi80EEENS5_ILi128EEEEEENS_6half_tEfNS_4arch4Sm90ELb1ELb0EEEEEvNT_6ParamsE)
        /*0680*/ 	.word	0x00000000


	//----- nvinfo : EIATTR_MIN_STACK_SIZE
	.align		4
.L_296:
        /*0684*/ 	.byte	0x04, 0x12
        /*0686*/ 	.short	(.L_298 - .L_297)
	.align		4
.L_297:
        /*0688*/ 	.word	index@(_ZN7cutlass13device_kernelIN5flash11enable_sm90INS1_16FlashAttnBwdSm90INS1_25CollectiveMainloopBwdSm90ILi2ELi2ELi2EN4cute5tupleIJNS5_1CILi1EEES8_S8_EEENS6_IJNS7_ILi80EEENS7_ILi128EEESB_EEENS_6half_tEfNS_4arch4Sm90ELb0ELb0ELb0ELb1ELb0ELb1ELb0ELb1ELi2ELi1ELi2ELi1ELb0EEENS1_21CollectiveEpilogueBwdISC_SD_SF_Li256ELb1ELb0ELi1EEENS1_19SingleTileSchedulerILb1ELb0ELb0ELi128EEEEEEEEEvNT_6ParamsE)
        /*068c*/ 	.word	0x00000028


	//----- nvinfo : EIATTR_MIN_STACK_SIZE
	.align		4
.L_298:
        /*0690*/ 	.byte	0x04, 0x12
        /*0692*/ 	.short	(.L_300 - .L_299)
	.align		4
.L_299:
        /*0694*/ 	.word	index@(_ZN7cutlass13device_kernelIN5flash11enable_sm90INS1_16FlashAttnBwdSm90INS1_25CollectiveMainloopBwdSm90ILi2ELi2ELi2EN4cute5tupleIJNS5_1CILi1EEES8_S8_EEENS6_IJNS7_ILi80EEENS7_ILi128EEESB_EEENS_6half_tEfNS_4arch4Sm90ELb0ELb0ELb0ELb1ELb1ELb1ELb0ELb1ELi2ELi1ELi2ELi1ELb0EEENS1_21CollectiveEpilogueBwdISC_SD_SF_Li256ELb1ELb0ELi1EEENS1_19SingleTileSchedulerILb1ELb0ELb0ELi128EEEEEEEEEvNT_6ParamsE)
        /*0698*/ 	.word	0x00000028


	//----- nvinfo : EIATTR_MIN_STACK_SIZE
	.align		4
.L_300:
        /*069c*/ 	.byte	0x04, 0x12
        /*069e*/ 	.short	(.L_302 - .L_301)
	.align		4
.L_301:
        /*06a0*/ 	.word	index@(_ZN7cutlass13device_kernelIN5flash11enable_sm90INS1_16FlashAttnBwdSm90INS1_25CollectiveMainloopBwdSm90ILi2ELi2ELi2EN4cute5tupleIJNS5_1CILi1EEES8_S8_EEENS6_IJNS7_ILi80EEENS7_ILi128EEESB_EEENS_6half_tEfNS_4arch4Sm90ELb0ELb0ELb0ELb1ELb0ELb1ELb0ELb1ELi2ELi1ELi2ELi1ELb0EEENS1_24CollectiveEpilogueBwdGQAISC_fSF_Li256ELb1ELb0EEENS1_19SingleTileSchedulerILb1ELb0ELb0ELi128EEEEEEEEEvNT_6ParamsE)
        /*06a4*/ 	.word	0x00000028


	//----- nvinfo : EIATTR_MIN_STACK_SIZE
	.align		4
.L_302:
        /*06a8*/ 	.byte	0x04, 0x12
        /*06aa*/ 	.short	(.L_304 - .L_303)
	.align		4
.L_303:
        /*06ac*/ 	.word	index@(_ZN7cutlass13device_kernelIN5flash32FlashAttnBwdPostprocessConvertdQIN4cute5tupleIJNS3_1CILi80EEENS5_ILi128EEEEEENS_6half_tEfNS_4arch4Sm90ELi256ENS3_8TiledMMAINS3_8MMA_AtomIJNS3_4SM904GMMA25MMA_64x16x16_F32F16F16_SSILNSF_5MajorE1ELSH_0ELNSF_7ScaleInE1ELSI_1EEEEEENS3_6LayoutINS4_IJNS5_ILi2EEENS5_ILi1EEESN_EEENS4_IJSN_NS5_ILi0EEESP_EEEEENS4_IJNS3_10UnderscoreESS_SS_EEEEELb1EEEEEvNT_6ParamsE)
        /*06b0*/ 	.word	0x00000000


	//----- nvinfo : EIATTR_MIN_STACK_SIZE
	.align		4
.L_304:
        /*06b4*/ 	.byte	0x04, 0x12
        /*06b6*/ 	.short	(.L_306 - .L_305)
	.align		4
.L_305:
        /*06b8*/ 	.word	index@(_ZN7cutlass13device_kernelIN5flash11enable_sm90INS1_16FlashAttnBwdSm90INS1_25CollectiveMainloopBwdSm90ILi2ELi2ELi2EN4cute5tupleIJNS5_1CILi1EEES8_S8_EEENS6_IJNS7_ILi80EEENS7_ILi128EEESB_EEENS_6half_tEfNS_4arch4Sm90ELb0ELb0ELb0ELb1ELb1ELb1ELb0ELb1ELi2ELi1ELi2ELi1ELb0EEENS1_24CollectiveEpilogueBwdGQAISC_fSF_Li256ELb1ELb1EEENS1_19SingleTileSchedulerILb1ELb0ELb0ELi128EEEEEEEEEvNT_6ParamsE)
        /*06bc*/ 	.word	0x00000028


	//----- nvinfo : EIATTR_MIN_STACK_SIZE
	.align		4
.L_306:
        /*06c0*/ 	.byte	0x04, 0x12
        /*06c2*/ 	.short	(.L_308 - .L_307)
	.align		4
.L_307:
        /*06c4*/ 	.word	index@(_ZN7cutlass13device_kernelIN5flash22FlashAttnBwdPreprocessIN4cute5tupleIJNS3_1CILi80EEENS5_ILi128EEEEEENS_6half_tEfNS_4arch4Sm90ELb1ELb1EEEEEvNT_6ParamsE)
        /*06c8*/ 	.word	0x00000000


	//----- nvinfo : EIATTR_MIN_STACK_SIZE
	.align		4
.L_308:
        /*06cc*/ 	.byte	0x04, 0x12
        /*06ce*/ 	.short	(.L_310 - .L_309)
	.align		4
.L_309:
        /*06d0*/ 	.word	index@(_ZN7cutlass13device_kernelIN5flash11enable_sm90INS1_16FlashAttnBwdSm90INS1_25CollectiveMainloopBwdSm90ILi2ELi2ELi2EN4cute5tupleIJNS5_1CILi1EEES8_S8_EEENS6_IJNS7_ILi64EEENS7_ILi128EEESB_EEENS_6half_tEfNS_4arch4Sm90ELb0ELb1ELb0ELb0ELb0ELb1ELb0ELb0ELi2ELi1ELi2ELi1ELb0EEENS1_21CollectiveEpilogueBwdISC_SD_SF_Li256ELb0ELb0ELi1EEENS1_19SingleTileSchedulerILb0ELb0ELb0ELi128EEEEEEEEEvNT_6ParamsE)
        /*06d4*/ 	.word	0x00000008


	//----- nvinfo : EIATTR_MIN_STACK_SIZE
	.align		4
.L_310:
        /*06d8*/ 	.byte	0x04, 0x12
        /*06da*/ 	.short	(.L_312 - .L_311)
	.align		4
.L_311:
        /*06dc*/ 	.word	index@(_ZN7cutlass13device_kernelIN5flash11enable_sm90INS1_16FlashAttnBwdSm90INS1_25CollectiveMainloopBwdSm90ILi2ELi2ELi2EN4cute5tupleIJNS5_1CILi1EEES8_S8_EEENS6_IJNS7_ILi64EEENS7_ILi128EEESB_EEENS_6half_tEfNS_4arch4Sm90ELb0ELb1ELb0ELb0ELb1ELb1ELb0ELb0ELi2ELi1ELi2ELi1ELb0EEENS1_21CollectiveEpilogueBwdISC_SD_SF_Li256ELb0ELb0ELi1EEENS1_19SingleTileSchedulerILb0ELb0ELb0ELi128EEEEEEEEEvNT_6ParamsE)
        /*06e0*/ 	.word	0x00000008


	//----- nvinfo : EIATTR_MIN_STACK_SIZE
	.align		4
.L_312:
        /*06e4*/ 	.byte	0x04, 0x12
        /*06e6*/ 	.short	(.L_314 - .L_313)
	.align		4
.L_313:
        /*06e8*/ 	.word	index@(_ZN7cutlass13device_kernelIN5flash11enable_sm90INS1_16FlashAttnBwdSm90INS1_25CollectiveMainloopBwdSm90ILi2ELi2ELi2EN4cute5tupleIJNS5_1CILi1EEES8_S8_EEENS6_IJNS7_ILi64EEENS7_ILi128EEESB_EEENS_6half_tEfNS_4arch4Sm90ELb0ELb1ELb0ELb0ELb0ELb1ELb0ELb0ELi2ELi1ELi2ELi1ELb0EEENS1_24CollectiveEpilogueBwdGQAISC_fSF_Li256ELb0ELb0EEENS1_19SingleTileSchedulerILb0ELb0ELb0ELi128EEEEEEEEEvNT_6ParamsE)
        /*06ec*/ 	.word	0x00000008


	//----- nvinfo : EIATTR_MIN_STACK_SIZE
	.align		4
.L_314:
        /*06f0*/ 	.byte	0x04, 0x12
        /*06f2*/ 	.short	(.L_316 - .L_315)
	.align		4
.L_315:
        /*06f4*/ 	.word	index@(_ZN7cutlass13device_kernelIN5flash11enable_sm90INS1_16FlashAttnBwdSm90INS1_25CollectiveMainloopBwdSm90ILi2ELi2ELi2EN4cute5tupleIJNS5_1CILi1EEES8_S8_EEENS6_IJNS7_ILi64EEENS7_ILi128EEESB_EEENS_6half_tEfNS_4arch4Sm90ELb0ELb1ELb0ELb0ELb1ELb1ELb0ELb0ELi2ELi1ELi2ELi1ELb0EEENS1_24CollectiveEpilogueBwdGQAISC_fSF_Li256ELb0ELb1EEENS1_19SingleTileSchedulerILb0ELb0ELb0ELi128EEEEEEEEEvNT_6ParamsE)
        /*06f8*/ 	.word	0x00000008


	//----- nvinfo : EIATTR_MIN_STACK_SIZE
	.align		4
.L_316:
        /*06fc*/ 	.byte	0x04, 0x12
        /*06fe*/ 	.short	(.L_318 - .L_317)
	.align		4
.L_317:
        /*0700*/ 	.word	index@(_ZN7cutlass13device_kernelIN5flash11enable_sm90INS1_16FlashAttnBwdSm90INS1_25CollectiveMainloopBwdSm90ILi2ELi2ELi2EN4cute5tupleIJNS5_1CILi1EEES8_S8_EEENS6_IJNS7_ILi64EEENS7_ILi128EEESB_EEENS_6half_tEfNS_4arch4Sm90ELb0ELb1ELb0ELb1ELb0ELb1ELb0ELb0ELi2ELi1ELi2ELi1ELb0EEENS1_21CollectiveEpilogueBwdISC_SD_SF_Li256ELb1ELb0ELi1EEENS1_19SingleTileSchedulerILb1ELb0ELb0ELi128EEEEEEEEEvNT_6ParamsE)
        /*0704*/ 	.word	0x00000008


	//----- nvinfo : EIATTR_MIN_STACK_SIZE
	.align		4
.L_318:
        /*0708*/ 	.byte	0x04, 0x12
        /*070a*/ 	.short	(.L_320 - .L_319)
	.align		4
.L_319:
        /*070c*/ 	.word	index@(_ZN7cutlass13device_kernelIN5flash11enable_sm90INS1_16FlashAttnBwdSm90INS1_25CollectiveMainloopBwdSm90ILi2ELi2ELi2EN4cute5tupleIJNS5_1CILi1EEES8_S8_EEENS6_IJNS7_ILi64EEENS7_ILi128EEESB_EEENS_6half_tEfNS_4arch4Sm90ELb0ELb1ELb0ELb1ELb1ELb1ELb0ELb0ELi2ELi1ELi2ELi1ELb0EEENS1_21CollectiveEpilogueBwdISC_SD_SF_Li256ELb1ELb0ELi1EEENS1_19SingleTileSchedulerILb1ELb0ELb0ELi128EEEEEEEEEvNT_6ParamsE)
        /*0710*/ 	.word	0x00000008


	//----- nvinfo : EIATTR_MIN_STACK_SIZE
	.align		4
.L_320:
        /*0714*/ 	.byte	0x04, 0x12
        /*0716*/ 	.short	(.L_322 - .L_321)
	.align		4
.L_321:
        /*0718*/ 	.word	index@(_ZN7cutlass13device_kernelIN5flash11enable_sm90INS1_16FlashAttnBwdSm90INS1_25CollectiveMainloopBwdSm90ILi2ELi2ELi2EN4cute5tupleIJNS5_1CILi1EEES8_S8_EEENS6_IJNS7_ILi64EEENS7_ILi128EEESB_EEENS_6half_tEfNS_4arch4Sm90ELb0ELb1ELb0ELb1ELb0ELb1ELb0ELb0ELi2ELi1ELi2ELi1ELb0EEENS1_24CollectiveEpilogueBwdGQAISC_fSF_Li256ELb1ELb0EEENS1_19SingleTileSchedulerILb1ELb0ELb0ELi128EEEEEEEEEvNT_6ParamsE)
        /*071c*/ 	.word	0x00000008


	//----- nvinfo : EIATTR_MIN_STACK_SIZE
	.align		4
.L_322:
        /*0720*/ 	.byte	0x04, 0x12
        /*0722*/ 	.short	(.L_324 - .L_323)
	.align		4
.L_323:
        /*0724*/ 	.word	index@(_ZN7cutlass13device_kernelIN5flash11enable_sm90INS1_16FlashAttnBwdSm90INS1_25CollectiveMainloopBwdSm90ILi2ELi2ELi2EN4cute5tupleIJNS5_1CILi1EEES8_S8_EEENS6_IJNS7_ILi64EEENS7_ILi128EEESB_EEENS_6half_tEfNS_4arch4Sm90ELb0ELb1ELb0ELb1ELb1ELb1ELb0ELb0ELi2ELi1ELi2ELi1ELb0EEENS1_24CollectiveEpilogueBwdGQAISC_fSF_Li256ELb1ELb1EEENS1_19SingleTileSchedulerILb1ELb0ELb0ELi128EEEEEEEEEvNT_6ParamsE)
        /*0728*/ 	.word	0x00000008


	//----- nvinfo : EIATTR_MIN_STACK_SIZE
	.align		4
.L_324:
        /*072c*/ 	.byte	0x04, 0x12
        /*072e*/ 	.short	(.L_326 - .L_325)
	.align		4
.L_325:
        /*0730*/ 	.word	index@(_ZN7cutlass13device_kernelIN5flash11enable_sm90INS1_16FlashAttnBwdSm90INS1_25CollectiveMainloopBwdSm90ILi2ELi2ELi2EN4cute5tupleIJNS5_1CILi1EEES8_S8_EEENS6_IJNS7_ILi64EEENS7_ILi128EEESB_EEENS_6half_tEfNS_4arch4Sm90ELb1ELb0ELb0ELb0ELb0ELb1ELb0ELb0ELi2ELi1ELi2ELi1ELb0EEENS1_21CollectiveEpilogueBwdISC_SD_SF_Li256ELb0ELb0ELi1EEENS1_25SingleTileBwdLPTSchedulerILb0ELi128ELb0EEEEEEEEEvNT_6ParamsE)
        /*0734*/ 	.word	0x00000008


	//----- nvinfo : EIATTR_MIN_STACK_SIZE
	.align		4
.L_326:
        /*0738*/ 	.byte	0x04, 0x12
        /*073a*/ 	.short	(.L_328 - .L_327)
	.align		4
.L_327:
        /*073c*/ 	.word	index@(_ZN7cutlass13device_kernelIN5flash11enable_sm90INS1_16FlashAttnBwdSm90INS1_25CollectiveMainloopBwdSm90ILi2ELi2ELi2EN4cute5tupleIJNS5_1CILi1EEES8_S8_EEENS6_IJNS7_ILi64EEENS7_ILi128EEESB_EEENS_6half_tEfNS_4arch4Sm90ELb1ELb0ELb0ELb0ELb1ELb1ELb0ELb0ELi2ELi1ELi2ELi1ELb0EEENS1_21CollectiveEpilogueBwdISC_SD_SF_Li256ELb0ELb0ELi1EEENS1_25SingleTileBwdLPTSchedulerILb0ELi128ELb1EEEEEEEEEvNT_6ParamsE)
        /*0740*/ 	.word	0x00000008


	//----- nvinfo : EIATTR_MIN_STACK_SIZE
	.align		4
.L_328:
        /*0744*/ 	.byte	0x04, 0x12
        /*0746*/ 	.short	(.L_330 - .L_329)
	.align		4
.L_329:
        /*0748*/ 	.word	index@(_ZN7cutlass13device_kernelIN5flash11enable_sm90INS1_16FlashAttnBwdSm90INS1_25CollectiveMainloopBwdSm90ILi2ELi2ELi2EN4cute5tupleIJNS5_1CILi1EEES8_S8_EEENS6_IJNS7_ILi64EEENS7_ILi128EEESB_EEENS_6half_tEfNS_4arch4Sm90ELb1ELb0ELb0ELb0ELb0ELb1ELb0ELb0ELi2ELi1ELi2ELi1ELb0EEENS1_24CollectiveEpilogueBwdGQAISC_fSF_Li256ELb0ELb0EEENS1_25SingleTileBwdLPTSchedulerILb0ELi128ELb0EEEEEEEEEvNT_6ParamsE)
        /*074c*/ 	.word	0x00000008


	//----- nvinfo : EIATTR_MIN_STACK_SIZE
	.align		4
.L_330:
        /*0750*/ 	.byte	0x04, 0x12
        /*0752*/ 	.short	(.L_332 - .L_331)
	.align		4
.L_331:
        /*0754*/ 	.word	index@(_ZN7cutlass13device_kernelIN5flash11enable_sm90INS1_16FlashAttnBwdSm90INS1_25CollectiveMainloopBwdSm90ILi2ELi2ELi2EN4cute5tupleIJNS5_1CILi1EEES8_S8_EEENS6_IJNS7_ILi64EEENS7_ILi128EEESB_EEENS_6half_tEfNS_4arch4Sm90ELb1ELb0ELb0ELb0ELb1ELb1ELb0ELb0ELi2ELi1ELi2ELi1ELb0EEENS1_24CollectiveEpilogueBwdGQAISC_fSF_Li256ELb0ELb1EEENS1_25SingleTileBwdLPTSchedulerILb0ELi128ELb1EEEEEEEEEvNT_6ParamsE)
        /*0758*/ 	.word	0x00000008


	//----- nvinfo : EIATTR_MIN_STACK_SIZE
	.align		4
.L_332:
        /*075c*/ 	.byte	0x04, 0x12
        /*075e*/ 	.short	(.L_334 - .L_333)
	.align		4
.L_333:
        /*0760*/ 	.word	index@(_ZN7cutlass13device_kernelIN5flash22FlashAttnBwdPreprocessIN4cute5tupleIJNS3_1CILi64EEENS5_ILi128EEEEEENS_6half_tEfNS_4arch4Sm90ELb1ELb0EEEEEvNT_6ParamsE)
        /*0764*/ 	.word	0x00000000


	//----- nvinfo : EIATTR_MIN_STACK_SIZE
	.align		4
.L_334:
        /*0768*/ 	.byte	0x04, 0x12
        /*076a*/ 	.short	(.L_336 - .L_335)
	.align		4
.L_335:
        /*076c*/ 	.word	index@(_ZN7cutlass13device_kernelIN5flash11enable_sm90INS1_16FlashAttnBwdSm90INS1_25CollectiveMainloopBwdSm90ILi2ELi2ELi2EN4cute5tupleIJNS5_1CILi1EEES8_S8_EEENS6_IJNS7_ILi64EEENS7_ILi128EEESB_EEENS_6half_tEfNS_4arch4Sm90ELb1ELb0ELb0ELb1ELb0ELb1ELb0ELb0ELi2ELi1ELi2ELi1ELb0EEENS1_21CollectiveEpilogueBwdISC_SD_SF_Li256ELb1ELb0ELi1EEENS1_25SingleTileBwdLPTSchedulerILb1ELi128ELb0EEEEEEEEEvNT_6ParamsE)
        /*0770*/ 	.word	0x00000008


	//----- nvinfo : EIATTR_MIN_STACK_SIZE
	.align		4
.L_336:
        /*0774*/ 	.byte	0x04, 0x12
        /*0776*/ 	.short	(.L_338 - .L_337)
	.align		4
.L_337:
        /*0778*/ 	.word	index@(_ZN7cutlass13device_kernelIN5flash11enable_sm90INS1_16FlashAttnBwdSm90INS1_25CollectiveMainloopBwdSm90ILi2ELi2ELi2EN4cute5tupleIJNS5_1CILi1EEES8_S8_EEENS6_IJNS7_ILi64EEENS7_ILi128EEESB_EEENS_6half_tEfNS_4arch4Sm90ELb1ELb0ELb0ELb1ELb1ELb1ELb0ELb0ELi2ELi1ELi2ELi1ELb0EEENS1_21CollectiveEpilogueBwdISC_SD_SF_Li256ELb1ELb0ELi1EEENS1_25SingleTileBwdLPTSchedulerILb1ELi128ELb1EEEEEEEEEvNT_6ParamsE)
        /*077c*/ 	.word	0x00000008


	//----- nvinfo : EIATTR_MIN_STACK_SIZE
	.align		4
.L_338:
        /*0780*/ 	.byte	0x04, 0x12
        /*0782*/ 	.short	(.L_340 - .L_339)
	.align		4
.L_339:
        /*0784*/ 	.word	index@(_ZN7cutlass13device_kernelIN5flash11enable_sm90INS1_16FlashAttnBwdSm90INS1_25CollectiveMainloopBwdSm90ILi2ELi2ELi2EN4cute5tupleIJNS5_1CILi1EEES8_S8_EEENS6_IJNS7_ILi64EEENS7_ILi128EEESB_EEENS_6half_tEfNS_4arch4Sm90ELb1ELb0ELb0ELb1ELb0ELb1ELb0ELb0ELi2ELi1ELi2ELi1ELb0EEENS1_24CollectiveEpilogueBwdGQAISC_fSF_Li256ELb1ELb0EEENS1_25SingleTileBwdLPTSchedulerILb1ELi128ELb0EEEEEEEEEvNT_6ParamsE)
        /*0788*/ 	.word	0x00000008


	//----- nvinfo : EIATTR_MIN_STACK_SIZE
	.align		4
.L_340:
        /*078c*/ 	.byte	0x04, 0x12
        /*078e*/ 	.short	(.L_342 - .L_341)
	.align		4
.L_341:
        /*0790*/ 	.word	index@(_ZN7cutlass13device_kernelIN5flash32FlashAttnBwdPostprocessConvertdQIN4cute5tupleIJNS3_1CILi128EEES6_EEENS_6half_tEfNS_4arch4Sm90ELi256ENS3_8TiledMMAINS3_8MMA_AtomIJNS3_4SM904GMMA26MMA_64x128x16_F32F16F16_RSILNSE_5MajorE0ELSG_1ELNSE_7ScaleInE1ELSH_1EEEEEENS3_6LayoutINS4_IJNS5_ILi2EEENS5_ILi1EEESM_EEENS4_IJSM_NS5_ILi0EEESO_EEEEENS4_IJNS3_10UnderscoreESR_SR_EEEEELb0EEEEEvNT_6ParamsE)
        /*0794*/ 	.word	0x00000000


	//----- nvinfo : EIATTR_MIN_STACK_SIZE
	.align		4
.L_342:
        /*0798*/ 	.byte	0x04, 0x12
        /*079a*/ 	.short	(.L_344 - .L_343)
	.align		4
.L_343:
        /*079c*/ 	.word	index@(_ZN7cutlass13device_kernelIN5flash32FlashAttnBwdPostprocessConvertdQIN4cute5tupleIJNS3_1CILi64EEENS5_ILi128EEEEEENS_6half_tEfNS_4arch4Sm90ELi256ENS3_8TiledMMAINS3_8MMA_AtomIJNS3_4SM904GMMA25MMA_64x64x16_F32F16F16_SSILNSF_5MajorE0ELSH_1ELNSF_7ScaleInE1ELSI_1EEEEEENS3_6LayoutINS4_IJNS5_ILi1EEENS5_ILi2EEESM_EEENS4_IJNS5_ILi0EEESM_SP_EEEEENS4_IJNS3_10UnderscoreESS_SS_EEEEELb0EEEEEvNT_6ParamsE)
        /*07a0*/ 	.word	0x00000000


	//----- nvinfo : EIATTR_MIN_STACK_SIZE
	.align		4
.L_344:
        /*07a4*/ 	.byte	0x04, 0x12
        /*07a6*/ 	.short	(.L_346 - .L_345)
	.align		4
.L_345:
        /*07a8*/ 	.word	index@(_ZN7cutlass13device_kernelIN5flash11enable_sm90INS1_16FlashAttnBwdSm90INS1_25CollectiveMainloopBwdSm90ILi2ELi2ELi2EN4cute5tupleIJNS5_1CILi1EEES8_S8_EEENS6_IJNS7_ILi64EEENS7_ILi128EEESB_EEENS_6half_tEfNS_4arch4Sm90ELb1ELb0ELb0ELb1ELb1ELb1ELb0ELb0ELi2ELi1ELi2ELi1ELb0EEENS1_24CollectiveEpilogueBwdGQAISC_fSF_Li256ELb1ELb1EEENS1_25SingleTileBwdLPTSchedulerILb1ELi128ELb1EEEEEEEEEvNT_6ParamsE)
        /*07ac*/ 	.word	0x00000008


	//----- nvinfo : EIATTR_MIN_STACK_SIZE
	.align		4
.L_346:
        /*07b0*/ 	.byte	0x04, 0x12
        /*07b2*/ 	.short	(.L_348 - .L_347)
	.align		4
.L_347:
        /*07b4*/ 	.word	index@(_ZN7cutlass13device_kernelIN5flash22FlashAttnBwdPreprocessIN4cute5tupleIJNS3_1CILi64EEENS5_ILi128EEEEEENS_6half_tEfNS_4arch4Sm90ELb1ELb1EEEEEvNT_6ParamsE)
        /*07b8*/ 	.word	0x00000000
.L_348:


//--------------------- .nv.compat                --------------------------
	.section	.nv.compat,"",@"SHT_CUDA_COMPAT_INFO"
	.align	4
        /*0000*/ 	.byte	0x02, 0x09, 0x01, 0x00, 0x02, 0x02, 0x04, 0x00, 0x02, 0x05, 0x05, 0x00, 0x03, 0x07, 0x01, 0x01
        /*0010*/ 	.byte	0x02, 0x03, 0x01, 0x00, 0x02, 0x06, 0x01, 0x00, 0x04, 0x0b, 0x08, 0x00, 0x00, 0x00, 0x00, 0x00
        /*0020*/ 	.byte	0x00, 0x00, 0x00, 0x00


//--------------------- .nv.info._ZN7cutlass13device_kernelIN5flash11enable_sm90INS1_16FlashAttnBwdSm90INS1_25CollectiveMainloopBwdSm90ILi2ELi2ELi2EN4cute5tupleIJNS5_1CILi1EEES8_S8_EEENS6_IJNS7_ILi64EEENS7_ILi128EEESB_EEENS_6half_tEfNS_4arch4Sm90ELb0ELb0ELb1ELb0ELb0ELb1ELb0ELb0ELi2ELi1ELi2ELi1ELb0EEENS1_21CollectiveEpilogueBwdISC_SD_SF_Li256ELb0ELb0ELi1EEENS1_19SingleTileSchedulerILb0ELb0ELb0ELi128EEEEEEEEEvNT_6ParamsE --------------------------
	.section	.nv.info._ZN7cutlass13device_kernelIN5flash11enable_sm90INS1_16FlashAttnBwdSm90INS1_25CollectiveMainloopBwdSm90ILi2ELi2ELi2EN4cute5tupleIJNS5_1CILi1EEES8_S8_EEENS6_IJNS7_ILi64EEENS7_ILi128EEESB_EEENS_6half_tEfNS_4arch4Sm90ELb0ELb0ELb1ELb0ELb0ELb1ELb0ELb0ELi2ELi1ELi2ELi1ELb0EEENS1_21CollectiveEpilogueBwdISC_SD_SF_Li256ELb0ELb0ELi1EEENS1_19SingleTileSchedulerILb0ELb0ELb0ELi128EEEEEEEEEvNT_6ParamsE,"",@"SHT_CUDA_INFO"
	.sectionflags	@""
	.align	4


	//----- nvinfo : EIATTR_CUDA_API_VERSION
	.align		4
        /*0000*/ 	.byte	0x04, 0x37
        /*0002*/ 	.short	(.L_350 - .L_349)
.L_349:
        /*0004*/ 	.word	0x00000082


	//----- nvinfo : EIATTR_KPARAM_INFO
	.align		4
.L_350:
        /*0008*/ 	.byte	0x04, 0x17
        /*000a*/ 	.short	(.L_352 - .L_351)
.L_351:
        /*000c*/ 	.word	0x00000000
        /*0010*/ 	.short	0x0000
        /*0012*/ 	.short	0x0070
        /*0014*/ 	.byte	0x00, 0xf0, 0x01, 0x24


	//----- nvinfo : EIATTR_SPARSE_MMA_MASK
	.align		4
.L_352:
        /*0018*/ 	.byte	0x03, 0x50
        /*001a*/ 	.short	0x0000


	//----- nvinfo : EIATTR_MAXREG_COUNT
	.align		4
        /*001c*/ 	.byte	0x03, 0x1b
        /*001e*/ 	.short	0x00a8


	//----- nvinfo : EIATTR_NUM_BARRIERS
	.align		4
        /*0020*/ 	.byte	0x02, 0x4c
        /*0022*/ 	.byte	0x10
	.zero		1


	//----- nvinfo : EIATTR_EXTERNS
	.align		4
        /*0024*/ 	.byte	0x04, 0x0f
        /*0026*/ 	.short	(.L_354 - .L_353)


	//   ....[0]....
	.align		4
.L_353:
        /*0028*/ 	.word	index@(__assertfail)


	//----- nvinfo : EIATTR_MERCURY_ISA_VERSION
	.align		4
.L_354:
        /*002c*/ 	.byte	0x03, 0x5f
        /*002e*/ 	.short	0x0101


	//----- nvinfo : EIATTR_INT_WARP_WIDE_INSTR_OFFSETS
	.align		4
        /*0030*/ 	.byte	0x04, 0x31
        /*0032*/ 	.short	(.L_356 - .L_355)


	//   ....[0]....
.L_355:
        /*0034*/ 	.word	0x000001d0


	//   ....[1]....
        /*0038*/ 	.word	0x00000290


	//----- nvinfo : EIATTR_COOP_GROUP_MASK_REGIDS
	.align		4
.L_356:
        /*003c*/ 	.byte	0x04, 0x29
        /*003e*/ 	.short	(.L_358 - .L_357)


	//   ....[0]....
.L_357:
        /*0040*/ 	.word	0xffffffff


	//   ....[1]....
        /*0044*/ 	.word	0xffffffff


	//   ....[2]....
        /*0048*/ 	.word	0xffffffff


	//   ....[3]....
        /*004c*/ 	.word	0xffffffff


	//   ....[4]....
        /*0050*/ 	.word	0xffffffff


	//   ....[5]....
        /*0054*/ 	.word	0xffffffff


	//   ....[6]....
        /*0058*/ 	.word	0xffffffff


	//   ....[7]....
        /*005c*/ 	.word	0xffffffff


	//   ....[8]....
        /*0060*/ 	.word	0x0500000f


	//----- nvinfo : EIATTR_COOP_GROUP_INSTR_OFFSETS
	.align		4
.L_358:
        /*0064*/ 	.byte	0x04, 0x28
        /*0066*/ 	.short	(.L_360 - .L_359)


	//   ....[0]....
.L_359:
        /*0068*/ 	.word	0x00000050


	//   ....[1]....
        /*006c*/ 	.word	0x000001e0


	//   ....[2]....
        /*0070*/ 	.word	0x00000270


	//   ....[3]....
        /*0074*/ 	.word	0x000003f0


	//   ....[4]....
        /*0078*/ 	.word	0x00000630


	//   ....[5]....
        /*007c*/ 	.word	0x00000b80


	//   ....[6]....
        /*0080*/ 	.word	0x00004860


	//   ....[7]....
        /*0084*/ 	.word	0x00004fb0


	//   ....[8]....
        /*0088*/ 	.word	0x00007840


	//----- nvinfo : EIATTR_REG_RECONFIG
	.align		4
.L_360:
        /*008c*/ 	.byte	0x01, 0x54
	.zero		2


	//----- nvinfo : EIATTR_SYSCALL_OFFSETS
	.align		4
        /*0090*/ 	.byte	0x04, 0x46
        /*0092*/ 	.short	(.L_362 - .L_361)


	//   ....[0]....
.L_361:
        /*0094*/ 	.word	0x000007c0


	//   ....[1]....
        /*0098*/ 	.word	0x000008b0


	//   ....[2]....
        /*009c*/ 	.word	0x00000a10


	//   ....[3]....
        /*00a0*/ 	.word	0x00000b00


	//   ....[4]....
        /*00a4*/ 	.word	0x000041b0


	//   ....[5]....
        /*00a8*/ 	.word	0x000042e0


	//   ....[6]....
        /*00ac*/ 	.word	0x00004400


	//   ....[7]....
        /*00b0*/ 	.word	0x00004520


	//----- nvinfo : EIATTR_MBARRIER_INSTR_OFFSETS
	.align		4
.L_362:
        /*00b4*/ 	.byte	0x04, 0x39
        /*00b6*/ 	.short	(.L_364 - .L_363)


	//   ....[0]....
.L_363:
        /*00b8*/ 	.word	0x000002b0
        /*00bc*/ 	.word	0x000000ff
        /*00c0*/ 	.word	0x00030800
        /*00c4*/ 	.short	0x0100
        /*00c6*/ 	.byte	0x06
	.zero		1


	//   ....[1]....
        /*00c8*/ 	.word	0x000003a0
        /*00cc*/ 	.word	0x000000ff
        /*00d0*/ 	.word	0x00030810
        /*00d4*/ 	.short	0x0100
        /*00d6*/ 	.byte	0x08
	.zero		1


	//   ....[2]....
        /*00d8*/ 	.word	0x000003b0
        /*00dc*/ 	.word	0x000000ff
        /*00e0*/ 	.word	0x00030820
        /*00e4*/ 	.short	0x0100
        /*00e6*/ 	.byte	0x08
	.zero		1


	//   ....[3]....
        /*00e8*/ 	.word	0x000003c0
        /*00ec*/ 	.word	0x000000ff
        /*00f0*/ 	.word	0x00030818
        /*00f4*/ 	.short	0x0100
        /*00f6*/ 	.byte	0x08
	.zero		1


	//   ....[4]....
        /*00f8*/ 	.word	0x000003d0
        /*00fc*/ 	.word	0x000000ff
        /*0100*/ 	.word	0x00030828
        /*0104*/ 	.short	0x0100
        /*0106*/ 	.byte	0x08
	.zero		1


	//   ....[5]....
        /*0108*/ 	.word	0x00000500
        /*010c*/ 	.word	0x000000ff
        /*0110*/ 	.word	0x00030830
        /*0114*/ 	.short	0x0100
        /*0116*/ 	.byte	0x08
	.zero		1


	//   ....[6]....
        /*0118*/ 	.word	0x00000510
        /*011c*/ 	.word	0x000000ff
        /*0120*/ 	.word	0x00030840
        /*0124*/ 	.short	0x0100
        /*0126*/ 	.byte	0x08
	.zero		1


	//   ....[7]....
        /*0128*/ 	.word	0x00000520
        /*012c*/ 	.word	0x000000ff
        /*0130*/ 	.word	0x00030838
        /*0134*/ 	.short	0x0100
        /*0136*/ 	.byte	0x08
	.zero		1


	//   ....[8]....
        /*0138*/ 	.word	0x00000530
        /*013c*/ 	.word	0x000000ff
        /*0140*/ 	.word	0x00030848
        /*0144*/ 	.short	0x0100
        /*0146*/ 	.byte	0x08
	.zero		1


	//   ....[9]....
        /*0148*/ 	.word	0x00000bb0
        /*014c*/ 	.word	0x00000010
        /*0150*/ 	.word	0x00030800
        /*0154*/ 	.short	0x010a
        /*0156*/ 	.byte	0x3f
	.zero		1


	//   ....[10]....
        /*0158*/ 	.word	0x00000c40
        /*015c*/ 	.word	0x00000010
        /*0160*/ 	.word	0x00030800
        /*0164*/ 	.short	0x010a
        /*0166*/ 	.byte	0x3f
	.zero		1


	//   ....[11]....
        /*0168*/ 	.word	0x000013b0
        /*016c*/ 	.word	0x00000002
        /*0170*/ 	.word	0x00030810
        /*0174*/ 	.short	0x010a
        /*0176*/ 	.byte	0x3f
	.zero		1


	//   ....[12]....
        /*0178*/ 	.word	0x000013f0
        /*017c*/ 	.word	0x00000002
        /*0180*/ 	.word	0x00030810
        /*0184*/ 	.short	0x010a
        /*0186*/ 	.byte	0x3f
	.zero		1


	//   ....[13]....
        /*0188*/ 	.word	0x00001920
        /*018c*/ 	.word	0x00000002
        /*0190*/ 	.word	0x00030830
        /*0194*/ 	.short	0x010a
        /*0196*/ 	.byte	0x3f
	.zero		1


	//   ....[14]....
        /*0198*/ 	.word	0x000019a0
        /*019c*/ 	.word	0x00000002
        /*01a0*/ 	.word	0x00030830
        /*01a4*/ 	.short	0x010a
        /*01a6*/ 	.byte	0x3f
	.zero		1


	//   ....[15]....
        /*01a8*/ 	.word	0x00003940
        /*01ac*/ 	.word	0x00000000
        /*01b0*/ 	.word	0x00000000
        /*01b4*/ 	.short	0x0101
        /*01b6*/ 	.byte	0x3f
	.zero		1


	//   ....[16]....
        /*01b8*/ 	.word	0x00003c50
        /*01bc*/ 	.word	0x00000002
        /*01c0*/ 	.word	0x00000000
        /*01c4*/ 	.short	0x0101
        /*01c6*/ 	.byte	0x3f
	.zero		1


	//   ....[17]....
        /*01c8*/ 	.word	0x00005df0
        /*01cc*/ 	.word	0x0000000b
        /*01d0*/ 	.word	0x00030820
        /*01d4*/ 	.short	0x010a
        /*01d6*/ 	.byte	0x3f
	.zero		1


	//   ....[18]....
        /*01d8*/ 	.word	0x000063f0
        /*01dc*/ 	.word	0x0000000b
        /*01e0*/ 	.word	0x00030840
        /*01e4*/ 	.short	0x010a
        /*01e6*/ 	.byte	0x3f
	.zero		1


	//   ....[19]....
        /*01e8*/ 	.word	0x00006690
        /*01ec*/ 	.word	0x0000000b
        /*01f0*/ 	.word	0x00030828
        /*01f4*/ 	.short	0x010a
        /*01f6*/ 	.byte	0x3f
	.zero		1


	//   ....[20]....
        /*01f8*/ 	.word	0x000068a0
        /*01fc*/ 	.word	0x0000000b
        /*0200*/ 	.word	0x00030848
        /*0204*/ 	.short	0x010a
        /*0206*/ 	.byte	0x3f
	.zero		1


	//   ....[21]....
        /*0208*/ 	.word	0x00006b20
        /*020c*/ 	.word	0x0000000b
        /*0210*/ 	.word	0x00030820
        /*0214*/ 	.short	0x010a
        /*0216*/ 	.byte	0x3f
	.zero		1


	//   ....[22]....
        /*0218*/ 	.word	0x00006da0
        /*021c*/ 	.word	0x0000000b
        /*0220*/ 	.word	0x00030840
        /*0224*/ 	.short	0x010a
        /*0226*/ 	.byte	0x3f
	.zero		1


	//   ....[23]....
        /*0228*/ 	.word	0x00007010
        /*022c*/ 	.word	0x0000000b
        /*0230*/ 	.word	0x00030828
        /*0234*/ 	.short	0x010a
        /*0236*/ 	.byte	0x3f
	.zero		1


	//   ....[24]....
        /*0238*/ 	.word	0x00007260
        /*023c*/ 	.word	0x00000004
        /*0240*/ 	.word	0x00030840
        /*0244*/ 	.short	0x010a
        /*0246*/ 	.byte	0x3f
	.zero		1


	//   ....[25]....
        /*0248*/ 	.word	0x000076b0
        /*024c*/ 	.word	0x00000006
        /*0250*/ 	.word	0x00000000
        /*0254*/ 	.short	0x010a
        /*0256*/ 	.byte	0x3f
	.zero		1


	//   ....[26]....
        /*0258*/ 	.word	0x00007710
        /*025c*/ 	.word	0x00000003
        /*0260*/ 	.word	0x00000000
        /*0264*/ 	.short	0x010a
        /*0266*/ 	.byte	0x3f
	.zero		1


	//   ....[27]....
        /*0268*/ 	.word	0x00007770
        /*026c*/ 	.word	0x00000000
        /*0270*/ 	.word	0x00000000
        /*0274*/ 	.short	0x010a
        /*0276*/ 	.byte	0x3f
	.zero		1


	//   ....[28]....
        /*0278*/ 	.word	0x000077a0
        /*027c*/ 	.word	0x00000003
        /*0280*/ 	.word	0x00000000
        /*0284*/ 	.short	0x010a
        /*0286*/ 	.byte	0x3f
	.zero		1


	//   ....[29]....
        /*0288*/ 	.word	0x00007870
        /*028c*/ 	.word	0x00000010
        /*0290*/ 	.word	0x00030800
        /*0294*/ 	.short	0x010a
        /*0296*/ 	.byte	0x3f
	.zero		1


	//   ....[30]....
        /*0298*/ 	.word	0x000078c0
        /*029c*/ 	.word	0x00000002
        /*02a0*/ 	.word	0x00030810
        /*02a4*/ 	.short	0x010a
        /*02a6*/ 	.byte	0x3f
	.zero		1


	//   ....[31]....
        /*02a8*/ 	.word	0x00007910
        /*02ac*/ 	.word	0x00000002
        /*02b0*/ 	.word	0x00030830
        /*02b4*/ 	.short	0x010a
        /*02b6*/ 	.byte	0x3f
	.zero		1


	//   ....[32]....
        /*02b8*/ 	.word	0x00007960
        /*02bc*/ 	.word	0x0000000b
        /*02c0*/ 	.word	0x00030820
        /*02c4*/ 	.short	0x010a
        /*02c6*/ 	.byte	0x3f
	.zero		1


	//   ....[33]....
        /*02c8*/ 	.word	0x000079b0
        /*02cc*/ 	.word	0x0000000b
        /*02d0*/ 	.word	0x00030840
        /*02d4*/ 	.short	0x010a
        /*02d6*/ 	.byte	0x3f
	.zero		1


	//   ....[34]....
        /*02d8*/ 	.word	0x00007a00
        /*02dc*/ 	.word	0x0000000b
        /*02e0*/ 	.word	0x00030828
        /*02e4*/ 	.short	0x010a
        /*02e6*/ 	.byte	0x3f
	.zero		1


	//   ....[35]....
        /*02e8*/ 	.word	0x00007a50
        /*02ec*/ 	.word	0x0000000b
        /*02f0*/ 	.word	0x00030848
        /*02f4*/ 	.short	0x010a
        /*02f6*/ 	.byte	0x3f
	.zero		1


	//   ....[36]....
        /*02f8*/ 	.word	0x00007ab0
        /*02fc*/ 	.word	0x0000000b
        /*0300*/ 	.word	0x00030820
        /*0304*/ 	.short	0x010a
        /*0306*/ 	.byte	0x3f
	.zero		1


	//   ....[37]....
        /*0308*/ 	.word	0x00007b00
        /*030c*/ 	.word	0x0000000b
        /*0310*/ 	.word	0x00030840
        /*0314*/ 	.short	0x010a
        /*0316*/ 	.byte	0x3f
	.zero		1


	//   ....[38]....
        /*0318*/ 	.word	0x00007b50
        /*031c*/ 	.word	0x0000000b
        /*0320*/ 	.word	0x00030828
        /*0324*/ 	.short	0x010a
        /*0326*/ 	.byte	0x3f
	.zero		1


	//   ....[39]....
        /*0328*/ 	.word	0x00007ba0
        /*032c*/ 	.word	0x00000004
        /*0330*/ 	.word	0x00030840
        /*0334*/ 	.short	0x010a
        /*0336*/ 	.byte	0x3f
	.zero		1


	//   ....[40]....
        /*0338*/ 	.word	0x00007c80
        /*033c*/ 	.word	0x00000006
        /*0340*/ 	.word	0x00000000
        /*0344*/ 	.short	0x010a
        /*0346*/ 	.byte	0x3f
	.zero		1


	//   ....[41]....
        /*0348*/ 	.word	0x00007cd0
        /*034c*/ 	.word	0x00000003
        /*0350*/ 	.word	0x00000000
        /*0354*/ 	.short	0x010a
        /*0356*/ 	.byte	0x3f
	.zero		1


	//   ....[42]....
        /*0358*/ 	.word	0x00007d20
        /*035c*/ 	.word	0x00000000
        /*0360*/ 	.word	0x00000000
        /*0364*/ 	.short	0x010a
        /*0366*/ 	.byte	0x3f
	.zero		1


	//----- nvinfo : EIATTR_NUM_MBARRIERS
	.align		4
.L_364:
        /*0368*/ 	.byte	0x03, 0x38
        /*036a*/ 	.short	0x0009


	//----- nvinfo : EIATTR_EXIT_INSTR_OFFSETS
	.align		4
        /*036c*/ 	.byte	0x04, 0x1c
        /*036e*/ 	.short	(.L_366 - .L_365)


	//   ....[0]....
.L_365:
        /*0370*/ 	.word	0x000077f0


	//----- nvinfo : EIATTR_MAX_THREADS
	.align		4
.L_366:
        /*0374*/ 	.byte	0x04, 0x05
        /*0376*/ 	.short	(.L_368 - .L_367)
.L_367:
        /*0378*/ 	.word	0x00000180
        /*037c*/ 	.word	0x00000001
        /*0380*/ 	.word	0x00000001


	//----- nvinfo : EIATTR_CRS_STACK_SIZE
	.align		4
.L_368:
        /*0384*/ 	.byte	0x04, 0x1e
        /*0386*/ 	.short	(.L_370 - .L_369)
.L_369:
        /*0388*/ 	.word	0x00000000


	//----- nvinfo : EIATTR_CBANK_PARAM_SIZE
	.align		4
.L_370:
        /*038c*/ 	.byte	0x03, 0x19
        /*038e*/ 	.short	0x0970


	//----- nvinfo : EIATTR_PARAM_CBANK
	.align		4
        /*0390*/ 	.byte	0x04, 0x0a
        /*0392*/ 	.short	(.L_372 - .L_371)
	.align		4
.L_371:
        /*0394*/ 	.word	index@(.nv.constant0._ZN7cutlass13device_kernelIN5flash11enable_sm90INS1_16FlashAttnBwdSm90INS1_25CollectiveMainloopBwdSm90ILi2ELi2ELi2EN4cute5tupleIJNS5_1CILi1EEES8_S8_EEENS6_IJNS7_ILi64EEENS7_ILi128EEESB_EEENS_6half_tEfNS_4arch4Sm90ELb0ELb0ELb1ELb0ELb0ELb1ELb0ELb0ELi2ELi1ELi2ELi1ELb0EEENS1_21CollectiveEpilogueBwdISC_SD_SF_Li256ELb0ELb0ELi1EEENS1_19SingleTileSchedulerILb0ELb0ELb0ELi128EEEEEEEEEvNT_6ParamsE)
        /*0398*/ 	.short	0x0210
        /*039a*/ 	.short	0x0970


	//----- nvinfo : EIATTR_SW_WAR
	.align		4
.L_372:
        /*039c*/ 	.byte	0x04, 0x36
        /*039e*/ 	.short	(.L_374 - .L_373)
.L_373:
        /*03a0*/ 	.word	0x00000008
.L_374:


//--------------------- .nv.info._ZN7cutlass13device_kernelIN5flash11enable_sm90INS1_16FlashAttnBwdSm90INS1_25CollectiveMainloopBwdSm90ILi2ELi2ELi2EN4cute5tupleIJNS5_1CILi1EEES8_S8_EEENS6_IJNS7_ILi64EEENS7_ILi128EEESB_EEENS_6half_tEfNS_4arch4Sm90ELb0ELb0ELb1ELb0ELb1ELb1ELb0ELb0ELi2ELi1ELi2ELi1ELb0EEENS1_21CollectiveEpilogueBwdISC_SD_SF_Li256ELb0ELb0ELi1EEENS1_19SingleTileSchedulerILb0ELb0ELb0ELi128EEEEEEEEEvNT_6ParamsE --------------------------
	.section	.nv.info._ZN7cutlass13device_kernelIN5flash11enable_sm90INS1_16FlashAttnBwdSm90INS1_25CollectiveMainloopBwdSm90ILi2ELi2ELi2EN4cute5tupleIJNS5_1CILi1EEES8_S8_EEENS6_IJNS7_ILi64EEENS7_ILi128EEESB_EEENS_6half_tEfNS_4arch4Sm90ELb0ELb0ELb1ELb0ELb1ELb1ELb0ELb0ELi2ELi1ELi2ELi1ELb0EEENS1_21CollectiveEpilogueBwdISC_SD_SF_Li256ELb0ELb0ELi1EEENS1_19SingleTileSchedulerILb0ELb0ELb0ELi128EEEEEEEEEvNT_6ParamsE,"",@"SHT_CUDA_INFO"
	.sectionflags	@""
	.align	4


	//----- nvinfo : EIATTR_CUDA_API_VERSION
	.align		4
        /*0000*/ 	.byte	0x04, 0x37
        /*0002*/ 	.short	(.L_376 - .L_375)
.L_375:
        /*0004*/ 	.word	0x00000082


	//----- nvinfo : EIATTR_KPARAM_INFO
	.align		4
.L_376:
        /*0008*/ 	.byte	0x04, 0x17
        /*000a*/ 	.short	(.L_378 - .L_377)
.L_377:
        /*000c*/ 	.word	0x00000000
        /*0010*/ 	.short	0x0000
        /*0012*/ 	.short	0x0070
        /*0014*/ 	.byte	0x00, 0xf0, 0x01, 0x24


	//----- nvinfo : EIATTR_SPARSE_MMA_MASK
	.align		4
.L_378:
        /*0018*/ 	.byte	0x03, 0x50
        /*001a*/ 	.short	0x0000


	//----- nvinfo : EIATTR_MAXREG_COUNT
	.align		4
        /*001c*/ 	.byte	0x03, 0x1b
        /*001e*/ 	.short	0x00a8


	//----- nvinfo : EIATTR_NUM_BARRIERS
	.align		4
        /*0020*/ 	.byte	0x02, 0x4c
        /*0022*/ 	.byte	0x10
	.zero		1


	//----- nvinfo : EIATTR_EXTERNS
	.align		4
        /*0024*/ 	.byte	0x04, 0x0f
        /*0026*/ 	.short	(.L_380 - .L_379)


	//   ....[0]....
	.align		4
.L_379:
        /*0028*/ 	.word	index@(__assertfail)


	//----- nvinfo : EIATTR_MERCURY_ISA_VERSION
	.align		4
.L_380:
        /*002c*/ 	.byte	0x03, 0x5f
        /*002e*/ 	.short	0x0101


	//----- nvinfo : EIATTR_INT_WARP_WIDE_INSTR_OFFSETS
	.align		4
        /*0030*/ 	.byte	0x04, 0x31
        /*0032*/ 	.short	(.L_382 - .L_381)


	//   ....[0]....
.L_381:
        /*0034*/ 	.word	0x000001d0


	//   ....[1]....
        /*0038*/ 	.word	0x00000290


	//   ....[2]....
        /*003c*/ 	.word	0x00005820


	//   ....[3]....
        /*0040*/ 	.word	0x00005c90


	//   ....[4]....
        /*0044*/ 	.word	0x00006260


	//----- nvinfo : EIATTR_COOP_GROUP_MASK_REGIDS
	.align		4
.L_382:
        /*0048*/ 	.byte	0x04, 0x29
        /*004a*/ 	.short	(.L_384 - .L_383)


	//   ....[0]....
.L_383:
        /*004c*/ 	.word	0xffffffff


	//   ....[1]....
        /*0050*/ 	.word	0xffffffff


	//   ....[2]....
        /*0054*/ 	.word	0xffffffff


	//   ....[3]....
        /*0058*/ 	.word	0xffffffff


	//   ....[4]....
        /*005c*/ 	.word	0xffffffff


	//   ....[5]....
        /*0060*/ 	.word	0xffffffff


	//   ....[6]....
        /*0064*/ 	.word	0xffffffff


	//   ....[7]....
        /*0068*/ 	.word	0xffffffff


	//   ....[8]....
        /*006c*/ 	.word	0xffffffff


	//   ....[9]....
        /*0070*/ 	.word	0xffffffff


	//   ....[10]....
        /*0074*/ 	.word	0xffffffff


	//   ....[11]....
        /*0078*/ 	.word	0xffffffff


	//   ....[12]....
        /*007c*/ 	.word	0xffffffff


	//   ....[13]....
        /*0080*/ 	.word	0xffffffff


	//   ....[14]....
        /*0084*/ 	.word	0x0500000f


	//   ....[15]....
        /*0088*/ 	.word	0x0500000f


	//   ....[16]....
        /*008c*/ 	.word	0x0500000f


	//   ....[17]....
        /*0090*/ 	.word	0x0500000f


	//----- nvinfo : EIATTR_COOP_GROUP_INSTR_OFFSETS
	.align		4
.L_384:
        /*0094*/ 	.byte	0x04, 0x28
        /*0096*/ 	.short	(.L_386 - .L_385)


	//   ....[0]....
.L_385:
        /*0098*/ 	.word	0x00000050


	//   ....[1]....
        /*009c*/ 	.word	0x000001e0


	//   ....[2]....
        /*00a0*/ 	.word	0x00000270


	//   ....[3]....
        /*00a4*/ 	.word	0x000003f0


	//   ....[4]....
        /*00a8*/ 	.word	0x00000630


	//   ....[5]....
        /*00ac*/ 	.word	0x00000b80


	//   ....[6]....
        /*00b0*/ 	.word	0x00004860


	//   ....[7]....
        /*00b4*/ 	.word	0x00004fb0


	//   ....[8]....
        /*00b8*/ 	.word	0x000054c0


	//   ....[9]....
        /*00bc*/ 	.word	0x00005750


	//   ....[10]....
        /*00c0*/ 	.word	0x00005990


	//   ....[11]....
        /*00c4*/ 	.word	0x00005bc0


	//   ....[12]....
        /*00c8*/ 	.word	0x00005e70


	//   ....[13]....
        /*00cc*/ 	.word	0x000061a0


	//   ....[14]....
        /*00d0*/ 	.word	0x00008060


	//   ....[15]....
        /*00d4*/ 	.word	0x000081b0


	//   ....[16]....
        /*00d8*/ 	.word	0x00008220


	//   ....[17]....
        /*00dc*/ 	.word	0x00008290


	//----- nvinfo : EIATTR_REG_RECONFIG
	.align		4
.L_386:
        /*00e0*/ 	.byte	0x01, 0x54
	.zero		2


	//----- nvinfo : EIATTR_SYSCALL_OFFSETS
	.align		4
        /*00e4*/ 	.byte	0x04, 0x46
        /*00e6*/ 	.short	(.L_388 - .L_387)


	//   ....[0]....
.L_387:
        /*00e8*/ 	.word	0x000007c0


	//   ....[1]....
        /*00ec*/ 	.word	0x000008b0


	//   ....[2]....
        /*00f0*/ 	.word	0x00000a10


	//   ....[3]....
        /*00f4*/ 	.word	0x00000b00


	//   ....[4]....
        /*00f8*/ 	.word	0x000041b0


	//   ....[5]....
        /*00fc*/ 	.word	0x000042e0


	//   ....[6]....
        /*0100*/ 	.word	0x00004400


	//   ....[7]....
        /*0104*/ 	.word	0x00004520


	//----- nvinfo : EIATTR_MBARRIER_INSTR_OFFSETS
	.align		4
.L_388:
        /*0108*/ 	.byte	0x04, 0x39
        /*010a*/ 	.short	(.L_390 - .L_389)


	//   ....[0]....
.L_389:
        /*010c*/ 	.word	0x000002b0
        /*0110*/ 	.word	0x000000ff
        /*0114*/ 	.word	0x00030800
        /*0118*/ 	.short	0x0100
        /*011a*/ 	.byte	0x06
	.zero		1


	//   ....[1]....
        /*011c*/ 	.word	0x000003a0
        /*0120*/ 	.word	0x000000ff
        /*0124*/ 	.word	0x00030810
        /*0128*/ 	.short	0x0100
        /*012a*/ 	.byte	0x08
	.zero		1


	//   ....[2]....
        /*012c*/ 	.word	0x000003b0
        /*0130*/ 	.word	0x000000ff
        /*0134*/ 	.word	0x00030820
        /*0138*/ 	.short	0x0100
        /*013a*/ 	.byte	0x08
	.zero		1


	//   ....[3]....
        /*013c*/ 	.word	0x000003c0
        /*0140*/ 	.word	0x000000ff
        /*0144*/ 	.word	0x00030818
        /*0148*/ 	.short	0x0100
        /*014a*/ 	.byte	0x08
	.zero		1


	//   ....[4]....
        /*014c*/ 	.word	0x000003d0
        /*0150*/ 	.word	0x000000ff
        /*0154*/ 	.word	0x00030828
        /*0158*/ 	.short	0x0100
        /*015a*/ 	.byte	0x08
	.zero		1


	//   ....[5]....
        /*015c*/ 	.word	0x00000500
        /*0160*/ 	.word	0x000000ff
        /*0164*/ 	.word	0x00030830
        /*0168*/ 	.short	0x0100
        /*016a*/ 	.byte	0x08
	.zero		1


	//   ....[6]....
        /*016c*/ 	.word	0x00000510
        /*0170*/ 	.word	0x000000ff
        /*0174*/ 	.word	0x00030840
        /*0178*/ 	.short	0x0100
        /*017a*/ 	.byte	0x08
	.zero		1


	//   ....[7]....
        /*017c*/ 	.word	0x00000520
        /*0180*/ 	.word	0x000000ff
        /*0184*/ 	.word	0x00030838
        /*0188*/ 	.short	0x0100
        /*018a*/ 	.byte	0x08
	.zero		1


	//   ....[8]....
        /*018c*/ 	.word	0x00000530
        /*0190*/ 	.word	0x000000ff
        /*0194*/ 	.word	0x00030848
        /*0198*/ 	.short	0x0100
        /*019a*/ 	.byte	0x08
	.zero		1


	//   ....[9]....
        /*019c*/ 	.word	0x00000bb0
        /*01a0*/ 	.word	0x00000010
        /*01a4*/ 	.word	0x00030800
        /*01a8*/ 	.short	0x010a
        /*01aa*/ 	.byte	0x3f
	.zero		1


	//   ....[10]....
        /*01ac*/ 	.word	0x00000c40
        /*01b0*/ 	.word	0x00000010
        /*01b4*/ 	.word	0x00030800
        /*01b8*/ 	.short	0x010a
        /*01ba*/ 	.byte	0x3f
	.zero		1


	//   ....[11]....
        /*01bc*/ 	.word	0x000013b0
        /*01c0*/ 	.word	0x00000002
        /*01c4*/ 	.word	0x00030810
        /*01c8*/ 	.short	0x010a
        /*01ca*/ 	.byte	0x3f
	.zero		1


	//   ....[12]....
        /*01cc*/ 	.word	0x000013f0
        /*01d0*/ 	.word	0x00000002
        /*01d4*/ 	.word	0x00030810
        /*01d8*/ 	.short	0x010a
        /*01da*/ 	.byte	0x3f
	.zero		1


	//   ....[13]....
        /*01dc*/ 	.word	0x00001920
        /*01e0*/ 	.word	0x00000002
        /*01e4*/ 	.word	0x00030830
        /*01e8*/ 	.short	0x010a
        /*01ea*/ 	.byte	0x3f
	.zero		1


	//   ....[14]....
        /*01ec*/ 	.word	0x000019a0
        /*01f0*/ 	.word	0x00000002
        /*01f4*/ 	.word	0x00030830
        /*01f8*/ 	.short	0x010a
        /*01fa*/ 	.byte	0x3f
	.zero		1


	//   ....[15]....
        /*01fc*/ 	.word	0x00003940
        /*0200*/ 	.word	0x00000000
        /*0204*/ 	.word	0x00000000
        /*0208*/ 	.short	0x0101
        /*020a*/ 	.byte	0x3f
	.zero		1


	//   ....[16]....
        /*020c*/ 	.word	0x00003c50
        /*0210*/ 	.word	0x00000002
        /*0214*/ 	.word	0x00000000
        /*0218*/ 	.short	0x0101
        /*021a*/ 	.byte	0x3f
	.zero		1


	//   ....[17]....
        /*021c*/ 	.word	0x00006610
        /*0220*/ 	.word	0x0000000b
        /*0224*/ 	.word	0x00030820
        /*0228*/ 	.short	0x010a
        /*022a*/ 	.byte	0x3f
	.zero		1


	//   ....[18]....
        /*022c*/ 	.word	0x00006c10
        /*0230*/ 	.word	0x0000000b
        /*0234*/ 	.word	0x00030840
        /*0238*/ 	.short	0x010a
        /*023a*/ 	.byte	0x3f
	.zero		1


	//   ....[19]....
        /*023c*/ 	.word	0x00006eb0
        /*0240*/ 	.word	0x0000000b
        /*0244*/ 	.word	0x00030828
        /*0248*/ 	.short	0x010a
        /*024a*/ 	.byte	0x3f
	.zero		1


	//   ....[20]....
        /*024c*/ 	.word	0x000070c0
        /*0250*/ 	.word	0x0000000b
        /*0254*/ 	.word	0x00030848
        /*0258*/ 	.short	0x010a
        /*025a*/ 	.byte	0x3f
	.zero		1


	//   ....[21]....
        /*025c*/ 	.word	0x00007340
        /*0260*/ 	.word	0x0000000b
        /*0264*/ 	.word	0x00030820
        /*0268*/ 	.short	0x010a
        /*026a*/ 	.byte	0x3f
	.zero		1


	//   ....[22]....
        /*026c*/ 	.word	0x000075c0
        /*0270*/ 	.word	0x0000000b
        /*0274*/ 	.word	0x00030840
        /*0278*/ 	.short	0x010a
        /*027a*/ 	.byte	0x3f
	.zero		1


	//   ....[23]....
        /*027c*/ 	.word	0x00007830
        /*0280*/ 	.word	0x0000000b
        /*0284*/ 	.word	0x00030828
        /*0288*/ 	.short	0x010a
        /*028a*/ 	.byte	0x3f
	.zero		1


	//   ....[24]....
        /*028c*/ 	.word	0x00007a80
        /*0290*/ 	.word	0x00000004
        /*0294*/ 	.word	0x00030840
        /*0298*/ 	.short	0x010a
        /*029a*/ 	.byte	0x3f
	.zero		1


	//   ....[25]....
        /*029c*/ 	.word	0x00007ed0
        /*02a0*/ 	.word	0x00000006
        /*02a4*/ 	.word	0x00000000
        /*02a8*/ 	.short	0x010a
        /*02aa*/ 	.byte	0x3f
	.zero		1


	//   ....[26]....
        /*02ac*/ 	.word	0x00007f30
        /*02b0*/ 	.word	0x00000003
        /*02b4*/ 	.word	0x00000000
        /*02b8*/ 	.short	0x010a
        /*02ba*/ 	.byte	0x3f
	.zero		1


	//   ....[27]....
        /*02bc*/ 	.word	0x00007f90
        /*02c0*/ 	.word	0x00000000
        /*02c4*/ 	.word	0x00000000
        /*02c8*/ 	.short	0x010a
        /*02ca*/ 	.byte	0x3f
	.zero		1


	//   ....[28]....
        /*02cc*/ 	.word	0x00007fc0
        /*02d0*/ 	.word	0x00000003
        /*02d4*/ 	.word	0x00000000
        /*02d8*/ 	.short	0x010a
        /*02da*/ 	.byte	0x3f
	.zero		1


	//   ....[29]....
        /*02dc*/ 	.word	0x00008090
        /*02e0*/ 	.word	0x00000010
        /*02e4*/ 	.word	0x00030800
        /*02e8*/ 	.short	0x010a
        /*02ea*/ 	.byte	0x3f
	.zero		1


	//   ....[30]....
        /*02ec*/ 	.word	0x000080e0
        /*02f0*/ 	.word	0x00000002
        /*02f4*/ 	.word	0x00030810
        /*02f8*/ 	.short	0x010a
        /*02fa*/ 	.byte	0x3f
	.zero		1


	//   ....[31]....
        /*02fc*/ 	.word	0x00008130
        /*0300*/ 	.word	0x00000002
        /*0304*/ 	.word	0x00030830
        /*0308*/ 	.short	0x010a
        /*030a*/ 	.byte	0x3f
	.zero		1


	//   ....[32]....
        /*030c*/ 	.word	0x000082d0
        /*0310*/ 	.word	0x0000000b
        /*0314*/ 	.word	0x00030820
        /*0318*/ 	.short	0x010a
        /*031a*/ 	.byte	0x3f
	.zero		1


	//   ....[33]....
        /*031c*/ 	.word	0x00008320
        /*0320*/ 	.word	0x0000000b
        /*0324*/ 	.word	0x00030840
        /*0328*/ 	.short	0x010a
        /*032a*/ 	.byte	0x3f
	.zero		1


	//   ....[34]....
        /*032c*/ 	.word	0x00008370
        /*0330*/ 	.word	0x0000000b
        /*0334*/ 	.word	0x00030828
        /*0338*/ 	.short	0x010a
        /*033a*/ 	.byte	0x3f
	.zero		1


	//   ....[35]....
        /*033c*/ 	.word	0x000083c0
        /*0340*/ 	.word	0x0000000b
        /*0344*/ 	.word	0x00030848
        /*0348*/ 	.short	0x010a
        /*034a*/ 	.byte	0x3f
	.zero		1


	//   ....[36]....
        /*034c*/ 	.word	0x00008420
        /*0350*/ 	.word	0x0000000b
        /*0354*/ 	.word	0x00030820
        /*0358*/ 	.short	0x010a
        /*035a*/ 	.byte	0x3f
	.zero		1


	//   ....[37]....
        /*035c*/ 	.word	0x00008470
        /*0360*/ 	.word	0x0000000b
        /*0364*/ 	.word	0x00030840
        /*0368*/ 	.short	0x010a
        /*036a*/ 	.byte	0x3f
	.zero		1


	//   ....[38]....
        /*036c*/ 	.word	0x000084c0
        /*0370*/ 	.word	0x0000000b
        /*0374*/ 	.word	0x00030828
        /*0378*/ 	.short	0x010a
        /*037a*/ 	.byte	0x3f
	.zero		1


	//   ....[39]....
        /*037c*/ 	.word	0x00008510
        /*0380*/ 	.word	0x00000004
        /*0384*/ 	.word	0x00030840
        /*0388*/ 	.short	0x010a
        /*038a*/ 	.byte	0x3f
	.zero		1


	//   ....[40]....
        /*038c*/ 	.word	0x000085f0
        /*0390*/ 	.word	0x00000006
        /*0394*/ 	.word	0x00000000
        /*0398*/ 	.short	0x010a
        /*039a*/ 	.byte	0x3f
	.zero		1


	//   ....[41]....
        /*039c*/ 	.word	0x00008640
        /*03a0*/ 	.word	0x00000003
        /*03a4*/ 	.word	0x00000000
        /*03a8*/ 	.short	0x010a
        /*03aa*/ 	.byte	0x3f
	.zero		1


	//   ....[42]....
        /*03ac*/ 	.word	0x00008690
        /*03b0*/ 	.word	0x00000000
        /*03b4*/ 	.word	0x00000000
        /*03b8*/ 	.short	0x010a
        /*03ba*/ 	.byte	0x3f
	.zero		1


	//----- nvinfo : EIATTR_NUM_MBARRIERS
	.align		4
.L_390:
        /*03bc*/ 	.byte	0x03, 0x38
        /*03be*/ 	.short	0x0009


	//----- nvinfo : EIATTR_EXIT_INSTR_OFFSETS
	.align		4
        /*03c0*/ 	.byte	0x04, 0x1c
        /*03c2*/ 	.short	(.L_392 - .L_391)


	//   ....[0]....
.L_391:
        /*03c4*/ 	.word	0x00008010


	//----- nvinfo : EIATTR_MAX_THREADS
	.align		4
.L_392:
        /*03c8*/ 	.byte	0x04, 0x05
        /*03ca*/ 	.short	(.L_394 - .L_393)
.L_393:
        /*03cc*/ 	.word	0x00000180
        /*03d0*/ 	.word	0x00000001
        /*03d4*/ 	.word	0x00000001


	//----- nvinfo : EIATTR_CRS_STACK_SIZE
	.align		4
.L_394:
        /*03d8*/ 	.byte	0x04, 0x1e
        /*03da*/ 	.short	(.L_396 - .L_395)
.L_395:
        /*03dc*/ 	.word	0x00000000


	//----- nvinfo : EIATTR_CBANK_PARAM_SIZE
	.align		4
.L_396:
        /*03e0*/ 	.byte	0x03, 0x19
        /*03e2*/ 	.short	0x0970


	//----- nvinfo : EIATTR_PARAM_CBANK
	.align		4
        /*03e4*/ 	.byte	0x04, 0x0a
        /*03e6*/ 	.short	(.L_398 - .L_397)
	.align		4
.L_397:
        /*03e8*/ 	.word	index@(.nv.constant0._ZN7cutlass13device_kernelIN5flash11enable_sm90INS1_16FlashAttnBwdSm90INS1_25CollectiveMainloopBwdSm90ILi2ELi2ELi2EN4cute5tupleIJNS5_1CILi1EEES8_S8_EEENS6_IJNS7_ILi64EEENS7_ILi128EEESB_EEENS_6half_tEfNS_4arch4Sm90ELb0ELb0ELb1ELb0ELb1ELb1ELb0ELb0ELi2ELi1ELi2ELi1ELb0EEENS1_21CollectiveEpilogueBwdISC_SD_SF_Li256ELb0ELb0ELi1EEENS1_19SingleTileSchedulerILb0ELb0ELb0ELi128EEEEEEEEEvNT_6ParamsE)
        /*03ec*/ 	.short	0x0210
        /*03ee*/ 	.short	0x0970


	//----- nvinfo : EIATTR_SW_WAR
	.align		4
.L_398:
        /*03f0*/ 	.byte	0x04, 0x36
        /*03f2*/ 	.short	(.L_400 - .L_399)
.L_399:
        /*03f4*/ 	.word	0x00000008
.L_400:


//--------------------- .nv.info._ZN7cutlass13device_kernelIN5flash11enable_sm90INS1_16FlashAttnBwdSm90INS1_25CollectiveMainloopBwdSm90ILi2ELi2ELi2EN4cute5tupleIJNS5_1CILi1EEES8_S8_EEENS6_IJNS7_ILi64EEENS7_ILi128EEESB_EEENS_6half_tEfNS_4arch4Sm90ELb0ELb0ELb1ELb0ELb0ELb1ELb0ELb0ELi2ELi1ELi2ELi1ELb0EEENS1_24CollectiveEpilogueBwdGQAISC_fSF_Li256ELb0ELb0EEENS1_19SingleTileSchedulerILb0ELb0ELb0ELi128EEEEEEEEEvNT_6ParamsE --------------------------
	.section	.nv.info._ZN7cutlass13device_kernelIN5flash11enable_sm90INS1_16FlashAttnBwdSm90INS1_25CollectiveMainloopBwdSm90ILi2ELi2ELi2EN4cute5tupleIJNS5_1CILi1EEES8_S8_EEENS6_IJNS7_ILi64EEENS7_ILi128EEESB_EEENS_6half_tEfNS_4arch4Sm90ELb0ELb0ELb1ELb0ELb0ELb1ELb0ELb0ELi2ELi1ELi2ELi1ELb0EEENS1_24CollectiveEpilogueBwdGQAISC_fSF_Li256ELb0ELb0EEENS1_19SingleTileSchedulerILb0ELb0ELb0ELi128EEEEEEEEEvNT_6ParamsE,"",@"SHT_CUDA_INFO"
	.sectionflags	@""
	.align	4


	//----- nvinfo : EIATTR_CUDA_API_VERSION
	.align		4
        /*0000*/ 	.byte	0x04, 0x37
        /*0002*/ 	.short	(.L_402 - .L_401)
.L_401:
        /*0004*/ 	.word	0x00000082


	//----- nvinfo : EIATTR_KPARAM_INFO
	.align		4
.L_402:
        /*0008*/ 	.byte	0x04, 0x17
        /*000a*/ 	.short	(.L_404 - .L_403)
.L_403:
        /*000c*/ 	.word	0x00000000
        /*0010*/ 	.short	0x0000
        /*0012*/ 	.short	0x0070
        /*0014*/ 	.byte	0x00, 0xf0, 0x01, 0x1a


	//----- nvinfo : EIATTR_SPARSE_MMA_MASK
	.align		4
.L_404:
        /*0018*/ 	.byte	0x03, 0x50
        /*001a*/ 	.short	0x0000


	//----- nvinfo : EIATTR_MAXREG_COUNT
	.align		4
        /*001c*/ 	.byte	0x03, 0x1b
        /*001e*/ 	.short	0x00a8


	//----- nvinfo : EIATTR_NUM_BARRIERS
	.align		4
        /*0020*/ 	.byte	0x02, 0x4c
        /*0022*/ 	.byte	0x10
	.zero		1


	//----- nvinfo : EIATTR_EXTERNS
	.align		4
        /*0024*/ 	.byte	0x04, 0x0f
        /*0026*/ 	.short	(.L_406 - .L_405)


	//   ....[0]....
	.align		4
.L_405:
        /*0028*/ 	.word	index@(__assertfail)


	//----- nvinfo : EIATTR_MERCURY_ISA_VERSION
	.align		4
.L_406:
        /*002c*/ 	.byte	0x03, 0x5f
        /*002e*/ 	.short	0x0101


	//----- nvinfo : EIATTR_INT_WARP_WIDE_INSTR_OFFSETS
	.align		4
        /*0030*/ 	.byte	0x04, 0x31
        /*0032*/ 	.short	(.L_408 - .L_407)


	//   ....[0]....
.L_407:
        /*0034*/ 	.word	0x00000170


	//   ....[1]....
        /*0038*/ 	.word	0x00000230


	//----- nvinfo : EIATTR_COOP_GROUP_MASK_REGIDS
	.align		4
.L_408:
        /*003c*/ 	.byte	0x04, 0x29
        /*003e*/ 	.short	(.L_410 - .L_409)


	//   ....[0]....
.L_409:
        /*0040*/ 	.word	0xffffffff


	//   ....[1]....
        /*0044*/ 	.word	0xffffffff


	//   ....[2]....
        /*0048*/ 	.word	0xffffffff


	//   ....[3]....
        /*004c*/ 	.word	0xffffffff


	//   ....[4]....
        /*0050*/ 	.word	0xffffffff


	//   ....[5]....
        /*0054*/ 	.word	0xffffffff


	//   ....[6]....
        /*0058*/ 	.word	0xffffffff


	//   ....[7]....
        /*005c*/ 	.word	0x0500000f


	//----- nvinfo : EIATTR_COOP_GROUP_INSTR_OFFSETS
	.align		4
.L_410:
        /*0060*/ 	.byte	0x04, 0x28
        /*0062*/ 	.short	(.L_412 - .L_411)


	//   ....[0]....
.L_411:
        /*0064*/ 	.word	0x00000050


	//   ....[1]....
        /*0068*/ 	.word	0x00000180


	//   ....[2]....
        /*006c*/ 	.word	0x00000210


	//   ....[3]....
        /*0070*/ 	.word	0x00000390


	//   ....[4]....
        /*0074*/ 	.word	0x000005d0


	//   ....[5]....
        /*0078*/ 	.word	0x00000b20


	//   ....[6]....
        /*007c*/ 	.word	0x00004ce0


	//   ....[7]....
        /*0080*/ 	.word	0x00007570


	//----- nvinfo : EIATTR_REG_RECONFIG
	.align		4
.L_412:
        /*0084*/ 	.byte	0x01, 0x54
	.zero		2


	//----- nvinfo : EIATTR_SYSCALL_OFFSETS
	.align		4
        /*0088*/ 	.byte	0x04, 0x46
        /*008a*/ 	.short	(.L_414 - .L_413)


	//   ....[0]....
.L_413:
        /*008c*/ 	.word	0x00000760


	//   ....[1]....
        /*0090*/ 	.word	0x00000850


	//   ....[2]....
        /*0094*/ 	.word	0x000009b0


	//   ....[3]....
        /*0098*/ 	.word	0x00000aa0


	//----- nvinfo : EIATTR_MBARRIER_INSTR_OFFSETS
	.align		4
.L_414:
        /*009c*/ 	.byte	0x04, 0x39
        /*009e*/ 	.short	(.L_416 - .L_415)


	//   ....[0]....
.L_415:
        /*00a0*/ 	.word	0x00000250
        /*00a4*/ 	.word	0x000000ff
        /*00a8*/ 	.word	0x00030800
        /*00ac*/ 	.short	0x0100
        /*00ae*/ 	.byte	0x06
	.zero		1


	//   ....[1]....
        /*00b0*/ 	.word	0x00000340
        /*00b4*/ 	.word	0x000000ff
        /*00b8*/ 	.word	0x00030810
        /*00bc*/ 	.short	0x0100
        /*00be*/ 	.byte	0x08
	.zero		1


	//   ....[2]....
        /*00c0*/ 	.word	0x00000350
        /*00c4*/ 	.word	0x000000ff
        /*00c8*/ 	.word	0x00030820
        /*00cc*/ 	.short	0x0100
        /*00ce*/ 	.byte	0x08
	.zero		1


	//   ....[3]....
        /*00d0*/ 	.word	0x00000360
        /*00d4*/ 	.word	0x000000ff
        /*00d8*/ 	.word	0x00030818
        /*00dc*/ 	.short	0x0100
        /*00de*/ 	.byte	0x08
	.zero		1


	//   ....[4]....
        /*00e0*/ 	.word	0x00000370
        /*00e4*/ 	.word	0x000000ff
        /*00e8*/ 	.word	0x00030828
        /*00ec*/ 	.short	0x0100
        /*00ee*/ 	.byte	0x08
	.zero		1


	//   ....[5]....
        /*00f0*/ 	.word	0x000004a0
        /*00f4*/ 	.word	0x000000ff
        /*00f8*/ 	.word	0x00030830
        /*00fc*/ 	.short	0x0100
        /*00fe*/ 	.byte	0x08
	.zero		1


	//   ....[6]....
        /*0100*/ 	.word	0x000004b0
        /*0104*/ 	.word	0x000000ff
        /*0108*/ 	.word	0x00030840
        /*010c*/ 	.short	0x0100
        /*010e*/ 	.byte	0x08
	.zero		1


	//   ....[7]....
        /*0110*/ 	.word	0x000004c0
        /*0114*/ 	.word	0x000000ff
        /*0118*/ 	.word	0x00030838
        /*011c*/ 	.short	0x0100
        /*011e*/ 	.byte	0x08
	.zero		1


	//   ....[8]....
        /*0120*/ 	.word	0x000004d0
        /*0124*/ 	.word	0x000000ff
        /*0128*/ 	.word	0x00030848
        /*012c*/ 	.short	0x0100
        /*012e*/ 	.byte	0x08
	.zero		1


	//   ....[9]....
        /*0130*/ 	.word	0x00000b70
        /*0134*/ 	.word	0x00000010
        /*0138*/ 	.word	0x00030800
        /*013c*/ 	.short	0x010a
        /*013e*/ 	.byte	0x3f
	.zero		1


	//   ....[10]....
        /*0140*/ 	.word	0x00000cc0
        /*0144*/ 	.word	0x00000010
        /*0148*/ 	.word	0x00030800
        /*014c*/ 	.short	0x010a
        /*014e*/ 	.byte	0x3f
	.zero		1


	//   ....[11]....
        /*0150*/ 	.word	0x00001720
        /*0154*/ 	.word	0x00000002
        /*0158*/ 	.word	0x00030810
        /*015c*/ 	.short	0x010a
        /*015e*/ 	.byte	0x3f
	.zero		1


	//   ....[12]....
        /*0160*/ 	.word	0x00001760
        /*0164*/ 	.word	0x00000002
        /*0168*/ 	.word	0x00030810
        /*016c*/ 	.short	0x010a
        /*016e*/ 	.byte	0x3f
	.zero		1


	//   ....[13]....
        /*0170*/ 	.word	0x00001c90
        /*0174*/ 	.word	0x00000002
        /*0178*/ 	.word	0x00030830
        /*017c*/ 	.short	0x010a
        /*017e*/ 	.byte	0x3f
	.zero		1


	//   ....[14]....
        /*0180*/ 	.word	0x00001d10
        /*0184*/ 	.word	0x00000002
        /*0188*/ 	.word	0x00030830
        /*018c*/ 	.short	0x010a
        /*018e*/ 	.byte	0x3f
	.zero		1


	//   ....[15]....
        /*0190*/ 	.word	0x00003cb0
        /*0194*/ 	.word	0x00000000
        /*0198*/ 	.word	0x00000000
        /*019c*/ 	.short	0x0101
        /*019e*/ 	.byte	0x3f
	.zero		1


	//   ....[16]....
        /*01a0*/ 	.word	0x00003fe0
        /*01a4*/ 	.word	0x00000002
        /*01a8*/ 	.word	0x00000000
        /*01ac*/ 	.short	0x0101
        /*01ae*/ 	.byte	0x3f
	.zero		1


	//   ....[17]....
        /*01b0*/ 	.word	0x00005b20
        /*01b4*/ 	.word	0x0000000b
        /*01b8*/ 	.word	0x00030820
        /*01bc*/ 	.short	0x010a
        /*01be*/ 	.byte	0x3f
	.zero		1


	//   ....[18]....
        /*01c0*/ 	.word	0x00006120
        /*01c4*/ 	.word	0x0000000b
        /*01c8*/ 	.word	0x00030840
        /*01cc*/ 	.short	0x010a
        /*01ce*/ 	.byte	0x3f
	.zero		1


	//   ....[19]....
        /*01d0*/ 	.word	0x000063c0
        /*01d4*/ 	.word	0x0000000b
        /*01d8*/ 	.word	0x00030828
        /*01dc*/ 	.short	0x010a
        /*01de*/ 	.byte	0x3f
	.zero		1


	//   ....[20]....
        /*01e0*/ 	.word	0x000065d0
        /*01e4*/ 	.word	0x0000000b
        /*01e8*/ 	.word	0x00030848
        /*01ec*/ 	.short	0x010a
        /*01ee*/ 	.byte	0x3f
	.zero		1


	//   ....[21]....
        /*01f0*/ 	.word	0x00006850
        /*01f4*/ 	.word	0x0000000b
        /*01f8*/ 	.word	0x00030820
        /*01fc*/ 	.short	0x010a
        /*01fe*/ 	.byte	0x3f
	.zero		1


	//   ....[22]....
        /*0200*/ 	.word	0x00006ad0
        /*0204*/ 	.word	0x0000000b
        /*0208*/ 	.word	0x00030840
        /*020c*/ 	.short	0x010a
        /*020e*/ 	.byte	0x3f
	.zero		1


	//   ....[23]....
        /*0210*/ 	.word	0x00006d40
        /*0214*/ 	.word	0x0000000b
        /*0218*/ 	.word	0x00030828
        /*021c*/ 	.short	0x010a
        /*021e*/ 	.byte	0x3f
	.zero		1


	//   ....[24]....
        /*0220*/ 	.word	0x00006f90
        /*0224*/ 	.word	0x00000004
        /*0228*/ 	.word	0x00030840
        /*022c*/ 	.short	0x010a
        /*022e*/ 	.byte	0x3f
	.zero		1


	//   ....[25]....
        /*0230*/ 	.word	0x000073e0
        /*0234*/ 	.word	0x00000006
        /*0238*/ 	.word	0x00000000
        /*023c*/ 	.short	0x010a
        /*023e*/ 	.byte	0x3f
	.zero		1


	//   ....[26]....
        /*0240*/ 	.word	0x00007440
        /*0244*/ 	.word	0x00000003
        /*0248*/ 	.word	0x00000000
        /*024c*/ 	.short	0x010a
        /*024e*/ 	.byte	0x3f
	.zero		1


	//   ....[27]....
        /*0250*/ 	.word	0x000074a0
        /*0254*/ 	.word	0x00000000
        /*0258*/ 	.word	0x00000000
        /*025c*/ 	.short	0x010a
        /*025e*/ 	.byte	0x3f
	.zero		1


	//   ....[28]....
        /*0260*/ 	.word	0x000074d0
        /*0264*/ 	.word	0x00000003
        /*0268*/ 	.word	0x00000000
        /*026c*/ 	.short	0x010a
        /*026e*/ 	.byte	0x3f
	.zero		1


	//   ....[29]....
        /*0270*/ 	.word	0x000075a0
        /*0274*/ 	.word	0x00000010
        /*0278*/ 	.word	0x00030800
        /*027c*/ 	.short	0x010a
        /*027e*/ 	.byte	0x3f
	.zero		1


	//   ....[30]....
        /*0280*/ 	.word	0x000075f0
        /*0284*/ 	.word	0x00000002
        /*0288*/ 	.word	0x00030810
        /*028c*/ 	.short	0x010a
        /*028e*/ 	.byte	0x3f
	.zero		1


	//   ....[31]....
        /*0290*/ 	.word	0x00007640
        /*0294*/ 	.word	0x00000002
        /*0298*/ 	.word	0x00030830
        /*029c*/ 	.short	0x010a
        /*029e*/ 	.byte	0x3f
	.zero		1


	//   ....[32]....
        /*02a0*/ 	.word	0x00007690
        /*02a4*/ 	.word	0x0000000b
        /*02a8*/ 	.word	0x00030820
        /*02ac*/ 	.short	0x010a
        /*02ae*/ 	.byte	0x3f
	.zero		1


	//   ....[33]....
        /*02b0*/ 	.word	0x000076e0
        /*02b4*/ 	.word	0x0000000b
        /*02b8*/ 	.word	0x00030840
        /*02bc*/ 	.short	0x010a
        /*02be*/ 	.byte	0x3f
	.zero		1


	//   ....[34]....
        /*02c0*/ 	.word	0x00007730
        /*02c4*/ 	.word	0x0000000b
        /*02c8*/ 	.word	0x00030828
        /*02cc*/ 	.short	0x010a
        /*02ce*/ 	.byte	0x3f
	.zero		1


	//   ....[35]....
        /*02d0*/ 	.word	0x00007780
        /*02d4*/ 	.word	0x0000000b
        /*02d8*/ 	.word	0x00030848
        /*02dc*/ 	.short	0x010a
        /*02de*/ 	.byte	0x3f
	.zero		1


	//   ....[36]....
        /*02e0*/ 	.word	0x000077e0
        /*02e4*/ 	.word	0x0000000b
        /*02e8*/ 	.word	0x00030820
        /*02ec*/ 	.short	0x010a
        /*02ee*/ 	.byte	0x3f
	.zero		1


	//   ....[37]....
        /*02f0*/ 	.word	0x00007830
        /*02f4*/ 	.word	0x0000000b
        /*02f8*/ 	.word	0x00030840
        /*02fc*/ 	.short	0x010a
        /*02fe*/ 	.byte	0x3f
	.zero		1


	//   ....[38]....
        /*0300*/ 	.word	0x00007880
        /*0304*/ 	.word	0x0000000b
        /*0308*/ 	.word	0x00030828
        /*030c*/ 	.short	0x010a
        /*030e*/ 	.byte	0x3f
	.zero		1


	//   ....[39]....
        /*0310*/ 	.word	0x000078d0
        /*0314*/ 	.word	0x00000004
        /*0318*/ 	.word	0x00030840
        /*031c*/ 	.short	0x010a
        /*031e*/ 	.byte	0x3f
	.zero		1


	//   ....[40]....
        /*0320*/ 	.word	0x000079b0
        /*0324*/ 	.word	0x00000006
        /*0328*/ 	.word	0x00000000
        /*032c*/ 	.short	0x010a
        /*032e*/ 	.byte	0x3f
	.zero		1


	//   ....[41]....
        /*0330*/ 	.word	0x00007a00
        /*0334*/ 	.word	0x00000003
        /*0338*/ 	.word	0x00000000
        /*033c*/ 	.short	0x010a
        /*033e*/ 	.byte	0x3f
	.zero		1


	//   ....[42]....
        /*0340*/ 	.word	0x00007a50
        /*0344*/ 	.word	0x00000000
        /*0348*/ 	.word	0x00000000
        /*034c*/ 	.short	0x010a
        /*034e*/ 	.byte	0x3f
	.zero		1


	//----- nvinfo : EIATTR_NUM_MBARRIERS
	.align		4
.L_416:
        /*0350*/ 	.byte	0x03, 0x38
        /*0352*/ 	.short	0x0009


	//----- nvinfo : EIATTR_EXIT_INSTR_OFFSETS
	.align		4
        /*0354*/ 	.byte	0x04, 0x1c
        /*0356*/ 	.short	(.L_418 - .L_417)


	//   ....[0]....
.L_417:
        /*0358*/ 	.word	0x00007520


	//----- nvinfo : EIATTR_MAX_THREADS
	.align		4
.L_418:
        /*035c*/ 	.byte	0x04, 0x05
        /*035e*/ 	.short	(.L_420 - .L_419)
.L_419:
        /*0360*/ 	.word	0x00000180
        /*0364*/ 	.word	0x00000001
        /*0368*/ 	.word	0x00000001


	//----- nvinfo : EIATTR_CRS_STACK_SIZE
	.align		4
.L_420:
        /*036c*/ 	.byte	0x04, 0x1e
        /*036e*/ 	.short	(.L_422 - .L_421)
.L_421:
        /*0370*/ 	.word	0x00000000


	//----- nvinfo : EIATTR_CBANK_PARAM_SIZE
	.align		4
.L_422:
        /*0374*/ 	.byte	0x03, 0x19
        /*0376*/ 	.short	0x06f0


	//----- nvinfo : EIATTR_PARAM_CBANK
	.align		4
        /*0378*/ 	.byte	0x04, 0x0a
        /*037a*/ 	.short	(.L_424 - .L_423)
	.align		4
.L_423:
        /*037c*/ 	.word	index@(.nv.constant0._ZN7cutlass13device_kernelIN5flash11enable_sm90INS1_16FlashAttnBwdSm90INS1_25CollectiveMainloopBwdSm90ILi2ELi2ELi2EN4cute5tupleIJNS5_1CILi1EEES8_S8_EEENS6_IJNS7_ILi64EEENS7_ILi128EEESB_EEENS_6half_tEfNS_4arch4Sm90ELb0ELb0ELb1ELb0ELb0ELb1ELb0ELb0ELi2ELi1ELi2ELi1ELb0EEENS1_24CollectiveEpilogueBwdGQAISC_fSF_Li256ELb0ELb0EEENS1_19SingleTileSchedulerILb0ELb0ELb0ELi128EEEEEEEEEvNT_6ParamsE)
        /*0380*/ 	.short	0x0210
        /*0382*/ 	.short	0x06f0


	//----- nvinfo : EIATTR_SW_WAR
	.align		4
.L_424:
        /*0384*/ 	.byte	0x04, 0x36
        /*0386*/ 	.short	(.L_426 - .L_425)
.L_425:
        /*0388*/ 	.word	0x00000008
.L_426:


//--------------------- .nv.info._ZN7cutlass13device_kernelIN5flash11enable_sm90INS1_16FlashAttnBwdSm90INS1_25CollectiveMainloopBwdSm90ILi2ELi2ELi2EN4cute5tupleIJNS5_1CILi1EEES8_S8_EEENS6_IJNS7_ILi64EEENS7_ILi128EEESB_EEENS_6half_tEfNS_4arch4Sm90ELb0ELb0ELb1ELb0ELb1ELb1ELb0ELb0ELi2ELi1ELi2ELi1ELb0EEENS1_24CollectiveEpilogueBwdGQAISC_fSF_Li256ELb0ELb1EEENS1_19SingleTileSchedulerILb0ELb0ELb0ELi128EEEEEEEEEvNT_6ParamsE --------------------------
	.section	.nv.info._ZN7cutlass13device_kernelIN5flash11enable_sm90INS1_16FlashAttnBwdSm90INS1_25CollectiveMainloopBwdSm90ILi2ELi2ELi2EN4cute5tupleIJNS5_1CILi1EEES8_S8_EEENS6_IJNS7_ILi64EEENS7_ILi128EEESB_EEENS_6half_tEfNS_4arch4Sm90ELb0ELb0ELb1ELb0ELb1ELb1ELb0ELb0ELi2ELi1ELi2ELi1ELb0EEENS1_24CollectiveEpilogueBwdGQAISC_fSF_Li256ELb0ELb1EEENS1_19SingleTileSchedulerILb0ELb0ELb0ELi128EEEEEEEEEvNT_6ParamsE,"",@"SHT_CUDA_INFO"
	.sectionflags	@""
	.align	4


	//----- nvinfo : EIATTR_CUDA_API_VERSION
	.align		4
        /*0000*/ 	.byte	0x04, 0x37
        /*0002*/ 	.short	(.L_428 - .L_427)
.L_427:
        /*0004*/ 	.word	0x00000082


	//----- nvinfo : EIATTR_KPARAM_INFO
	.align		4
.L_428:
        /*0008*/ 	.byte	0x04, 0x17
        /*000a*/ 	.short	(.L_430 - .L_429)
.L_429:
        /*000c*/ 	.word	0x00000000
        /*0010*/ 	.short	0x0000
        /*0012*/ 	.short	0x0070
        /*0014*/ 	.byte	0x00, 0xf0, 0x01, 0x1a


	//----- nvinfo : EIATTR_SPARSE_MMA_MASK
	.align		4
.L_430:
        /*0018*/ 	.byte	0x03, 0x50
        /*001a*/ 	.short	0x0000


	//----- nvinfo : EIATTR_MAXREG_COUNT
	.align		4
        /*001c*/ 	.byte	0x03, 0x1b
        /*001e*/ 	.short	0x00a8


	//----- nvinfo : EIATTR_NUM_BARRIERS
	.align		4
        /*0020*/ 	.byte	0x02, 0x4c
        /*0022*/ 	.byte	0x10
	.zero		1


	//----- nvinfo : EIATTR_EXTERNS
	.align		4
        /*0024*/ 	.byte	0x04, 0x0f
        /*0026*/ 	.short	(.L_432 - .L_431)


	//   ....[0]....
	.align		4
.L_431:
        /*0028*/ 	.word	index@(__assertfail)


	//----- nvinfo : EIATTR_MERCURY_ISA_VERSION
	.align		4
.L_432:
        /*002c*/ 	.byte	0x03, 0x5f
        /*002e*/ 	.short	0x0101


	//----- nvinfo : EIATTR_INT_WARP_WIDE_INSTR_OFFSETS
	.align		4
        /*0030*/ 	.byte	0x04, 0x31
        /*0032*/ 	.short	(.L_434 - .L_433)


	//   ....[0]....
.L_433:
        /*0034*/ 	.word	0x00000170


	//   ....[1]....
        /*0038*/ 	.word	0x00000230


	//   ....[2]....
        /*003c*/ 	.word	0x00005990


	//   ....[3]....
        /*0040*/ 	.word	0x00005e00


	//   ....[4]....
        /*0044*/ 	.word	0x000063d0


	//----- nvinfo : EIATTR_COOP_GROUP_MASK_REGIDS
	.align		4
.L_434:
        /*0048*/ 	.byte	0x04, 0x29
        /*004a*/ 	.short	(.L_436 - .L_435)


	//   ....[0]....
.L_435:
        /*004c*/ 	.word	0xffffffff


	//   ....[1]....
        /*0050*/ 	.word	0xffffffff


	//   ....[2]....
        /*0054*/ 	.word	0xffffffff


	//   ....[3]....
        /*0058*/ 	.word	0xffffffff


	//   ....[4]....
        /*005c*/ 	.word	0xffffffff


	//   ....[5]....
        /*0060*/ 	.word	0xffffffff


	//   ....[6]....
        /*0064*/ 	.word	0xffffffff


	//   ....[7]....
        /*0068*/ 	.word	0xffffffff


	//   ....[8]....
        /*006c*/ 	.word	0xffffffff


	//   ....[9]....
        /*0070*/ 	.word	0xffffffff


	//   ....[10]....
        /*0074*/ 	.word	0xffffffff


	//   ....[11]....
        /*0078*/ 	.word	0xffffffff


	//   ....[12]....
        /*007c*/ 	.word	0xffffffff


	//   ....[13]....
        /*0080*/ 	.word	0xffffffff


	//   ....[14]....
        /*0084*/ 	.word	0xffffffff


	//   ....[15]....
        /*0088*/ 	.word	0xffffffff


	//   ....[16]....
        /*008c*/ 	.word	0xffffffff


	//   ....[17]....
        /*0090*/ 	.word	0x0500000f


	//   ....[18]....
        /*0094*/ 	.word	0x0500000f


	//   ....[19]....
        /*0098*/ 	.word	0x0500000f


	//   ....[20]....
        /*009c*/ 	.word	0x0500000f


	//   ....[21]....
        /*00a0*/ 	.word	0x0500000f


	//   ....[22]....
        /*00a4*/ 	.word	0x0500000f


	//----- nvinfo : EIATTR_COOP_GROUP_INSTR_OFFSETS
	.align		4
.L_436:
        /*00a8*/ 	.byte	0x04, 0x28
        /*00aa*/ 	.short	(.L_438 - .L_437)


	//   ....[0]....
.L_437:
        /*00ac*/ 	.word	0x00000050


	//   ....[1]....
        /*00b0*/ 	.word	0x00000180


	//   ....[2]....
        /*00b4*/ 	.word	0x00000210


	//   ....[3]....
        /*00b8*/ 	.word	0x00000390


	//   ....[4]....
        /*00bc*/ 	.word	0x000005e0


	//   ....[5]....
        /*00c0*/ 	.word	0x00000b30


	//   ....[6]....
        /*00c4*/ 	.word	0x00004a00


	//   ....[7]....
        /*00c8*/ 	.word	0x00004ba0


	//   ....[8]....
        /*00cc*/ 	.word	0x00004e70


	//   ....[9]....
        /*00d0*/ 	.word	0x00005010


	//   ....[10]....
        /*00d4*/ 	.word	0x00005130


	//   ....[11]....
        /*00d8*/ 	.word	0x00005630


	//   ....[12]....
        /*00dc*/ 	.word	0x000058c0


	//   ....[13]....
        /*00e0*/ 	.word	0x00005b00


	//   ....[14]....
        /*00e4*/ 	.word	0x00005d30


	//   ....[15]....
        /*00e8*/ 	.word	0x00005fe0


	//   ....[16]....
        /*00ec*/ 	.word	0x00006310


	//   ....[17]....
        /*00f0*/ 	.word	0x000081d0


	//   ....[18]....
        /*00f4*/ 	.word	0x00008320


	//   ....[19]....
        /*00f8*/ 	.word	0x00008390


	//   ....[20]....
        /*00fc*/ 	.word	0x00008400


	//   ....[21]....
        /*0100*/ 	.word	0x00008470


	//   ....[22]....
        /*0104*/ 	.word	0x000084e0


	//----- nvinfo : EIATTR_REG_RECONFIG
	.align		4
.L_438:
        /*0108*/ 	.byte	0x01, 0x54
	.zero		2


	//----- nvinfo : EIATTR_SYSCALL_OFFSETS
	.align		4
        /*010c*/ 	.byte	0x04, 0x46
        /*010e*/ 	.short	(.L_440 - .L_439)


	//   ....[0]....
.L_439:
        /*0110*/ 	.word	0x00000770


	//   ....[1]....
        /*0114*/ 	.word	0x00000860


	//   ....[2]....
        /*0118*/ 	.word	0x000009c0


	//   ....[3]....
        /*011c*/ 	.word	0x00000ab0


	//----- nvinfo : EIATTR_MBARRIER_INSTR_OFFSETS
	.align		4
.L_440:
        /*0120*/ 	.byte	0x04, 0x39
        /*0122*/ 	.short	(.L_442 - .L_441)


	//   ....[0]....
.L_441:
        /*0124*/ 	.word	0x00000250
        /*0128*/ 	.word	0x000000ff
        /*012c*/ 	.word	0x00030800
        /*0130*/ 	.short	0x0100
        /*0132*/ 	.byte	0x06
	.zero		1


	//   ....[1]....
        /*0134*/ 	.word	0x00000340
        /*0138*/ 	.word	0x000000ff
        /*013c*/ 	.word	0x00030810
        /*0140*/ 	.short	0x0100
        /*0142*/ 	.byte	0x08
	.zero		1


	//   ....[2]....
        /*0144*/ 	.word	0x00000350
        /*0148*/ 	.word	0x000000ff
        /*014c*/ 	.word	0x00030820
        /*0150*/ 	.short	0x0100
        /*0152*/ 	.byte	0x08
	.zero		1


	//   ....[3]....
        /*0154*/ 	.word	0x00000360
        /*0158*/ 	.word	0x000000ff
        /*015c*/ 	.word	0x00030818
        /*0160*/ 	.short	0x0100
        /*0162*/ 	.byte	0x08
	.zero		1


	//   ....[4]....
        /*0164*/ 	.word	0x00000370
        /*0168*/ 	.word	0x000000ff
        /*016c*/ 	.word	0x00030828
        /*0170*/ 	.short	0x0100
        /*0172*/ 	.byte	0x08
	.zero		1


	//   ....[5]....
        /*0174*/ 	.word	0x000004a0
        /*0178*/ 	.word	0x000000ff
        /*017c*/ 	.word	0x00030830
        /*0180*/ 	.short	0x0100
        /*0182*/ 	.byte	0x08
	.zero		1


	//   ....[6]....
        /*0184*/ 	.word	0x000004b0
        /*0188*/ 	.word	0x000000ff
        /*018c*/ 	.word	0x00030840
        /*0190*/ 	.short	0x0100
        /*0192*/ 	.byte	0x08
	.zero		1


	//   ....[7]....
        /*0194*/ 	.word	0x000004c0
        /*0198*/ 	.word	0x000000ff
        /*019c*/ 	.word	0x00030838
        /*01a0*/ 	.short	0x0100
        /*01a2*/ 	.byte	0x08
	.zero		1


	//   ....[8]....
        /*01a4*/ 	.word	0x000004d0
        /*01a8*/ 	.word	0x000000ff
        /*01ac*/ 	.word	0x00030848
        /*01b0*/ 	.short	0x0100
        /*01b2*/ 	.byte	0x08
	.zero		1


	//   ....[9]....
        /*01b4*/ 	.word	0x00000b80
        /*01b8*/ 	.word	0x00000010
        /*01bc*/ 	.word	0x00030800
        /*01c0*/ 	.short	0x010a
        /*01c2*/ 	.byte	0x3f
	.zero		1


	//   ....[10]....
        /*01c4*/ 	.word	0x00000cd0
        /*01c8*/ 	.word	0x00000010
        /*01cc*/ 	.word	0x00030800
        /*01d0*/ 	.short	0x010a
        /*01d2*/ 	.byte	0x3f
	.zero		1


	//   ....[11]....
        /*01d4*/ 	.word	0x00001730
        /*01d8*/ 	.word	0x00000002
        /*01dc*/ 	.word	0x00030810
        /*01e0*/ 	.short	0x010a
        /*01e2*/ 	.byte	0x3f
	.zero		1


	//   ....[12]....
        /*01e4*/ 	.word	0x00001770
        /*01e8*/ 	.word	0x00000002
        /*01ec*/ 	.word	0x00030810
        /*01f0*/ 	.short	0x010a
        /*01f2*/ 	.byte	0x3f
	.zero		1


	//   ....[13]....
        /*01f4*/ 	.word	0x00001ca0
        /*01f8*/ 	.word	0x00000002
        /*01fc*/ 	.word	0x00030830
        /*0200*/ 	.short	0x010a
        /*0202*/ 	.byte	0x3f
	.zero		1


	//   ....[14]....
        /*0204*/ 	.word	0x00001d20
        /*0208*/ 	.word	0x00000002
        /*020c*/ 	.word	0x00030830
        /*0210*/ 	.short	0x010a
        /*0212*/ 	.byte	0x3f
	.zero		1


	//   ....[15]....
        /*0214*/ 	.word	0x00003cc0
        /*0218*/ 	.word	0x00000000
        /*021c*/ 	.word	0x00000000
        /*0220*/ 	.short	0x0101
        /*0222*/ 	.byte	0x3f
	.zero		1


	//   ....[16]....
        /*0224*/ 	.word	0x00003ff0
        /*0228*/ 	.word	0x00000002
        /*022c*/ 	.word	0x00000000
        /*0230*/ 	.short	0x0101
        /*0232*/ 	.byte	0x3f
	.zero		1


	//   ....[17]....
        /*0234*/ 	.word	0x00006780
        /*0238*/ 	.word	0x0000000b
        /*023c*/ 	.word	0x00030820
        /*0240*/ 	.short	0x010a
        /*0242*/ 	.byte	0x3f
	.zero		1


	//   ....[18]....
        /*0244*/ 	.word	0x00006d80
        /*0248*/ 	.word	0x0000000b
        /*024c*/ 	.word	0x00030840
        /*0250*/ 	.short	0x010a
        /*0252*/ 	.byte	0x3f
	.zero		1


	//   ....[19]....
        /*0254*/ 	.word	0x00007020
        /*0258*/ 	.word	0x0000000b
        /*025c*/ 	.word	0x00030828
        /*0260*/ 	.short	0x010a
        /*0262*/ 	.byte	0x3f
	.zero		1


	//   ....[20]....
        /*0264*/ 	.word	0x00007230
        /*0268*/ 	.word	0x0000000b
        /*026c*/ 	.word	0x00030848
        /*0270*/ 	.short	0x010a
        /*0272*/ 	.byte	0x3f
	.zero		1


	//   ....[21]....
        /*0274*/ 	.word	0x000074b0
        /*0278*/ 	.word	0x0000000b
        /*027c*/ 	.word	0x00030820
        /*0280*/ 	.short	0x010a
        /*0282*/ 	.byte	0x3f
	.zero		1


	//   ....[22]....
        /*0284*/ 	.word	0x00007730
        /*0288*/ 	.word	0x0000000b
        /*028c*/ 	.word	0x00030840
        /*0290*/ 	.short	0x010a
        /*0292*/ 	.byte	0x3f
	.zero		1


	//   ....[23]....
        /*0294*/ 	.word	0x000079a0
        /*0298*/ 	.word	0x0000000b
        /*029c*/ 	.word	0x00030828
        /*02a0*/ 	.short	0x010a
        /*02a2*/ 	.byte	0x3f
	.zero		1


	//   ....[24]....
        /*02a4*/ 	.word	0x00007bf0
        /*02a8*/ 	.word	0x00000004
        /*02ac*/ 	.word	0x00030840
        /*02b0*/ 	.short	0x010a
        /*02b2*/ 	.byte	0x3f
	.zero		1


	//   ....[25]....
        /*02b4*/ 	.word	0x00008040
        /*02b8*/ 	.word	0x00000006
        /*02bc*/ 	.word	0x00000000
        /*02c0*/ 	.short	0x010a
        /*02c2*/ 	.byte	0x3f
	.zero		1


	//   ....[26]....
        /*02c4*/ 	.word	0x000080a0
        /*02c8*/ 	.word	0x00000003
        /*02cc*/ 	.word	0x00000000
        /*02d0*/ 	.short	0x010a
        /*02d2*/ 	.byte	0x3f
	.zero		1


	//   ....[27]....
        /*02d4*/ 	.word	0x00008100
        /*02d8*/ 	.word	0x00000000
        /*02dc*/ 	.word	0x00000000
        /*02e0*/ 	.short	0x010a
        /*02e2*/ 	.byte	0x3f
	.zero		1


	//   ....[28]....
        /*02e4*/ 	.word	0x00008130
        /*02e8*/ 	.word	0x00000003
        /*02ec*/ 	.word	0x00000000
        /*02f0*/ 	.short	0x010a
        /*02f2*/ 	.byte	0x3f
	.zero		1


	//   ....[29]....
        /*02f4*/ 	.word	0x00008200
        /*02f8*/ 	.word	0x00000010
        /*02fc*/ 	.word	0x00030800
        /*0300*/ 	.short	0x010a
        /*0302*/ 	.byte	0x3f
	.zero		1


	//   ....[30]....
        /*0304*/ 	.word	0x00008250
        /*0308*/ 	.word	0x00000002
        /*030c*/ 	.word	0x00030810
        /*0310*/ 	.short	0x010a
        /*0312*/ 	.byte	0x3f
	.zero		1


	//   ....[31]....
        /*0314*/ 	.word	0x000082a0
        /*0318*/ 	.word	0x00000002
        /*031c*/ 	.word	0x00030830
        /*0320*/ 	.short	0x010a
        /*0322*/ 	.byte	0x3f
	.zero		1


	//   ....[32]....
        /*0324*/ 	.word	0x00008520
        /*0328*/ 	.word	0x0000000b
        /*032c*/ 	.word	0x00030820
        /*0330*/ 	.short	0x010a
        /*0332*/ 	.byte	0x3f
	.zero		1


	//   ....[33]....
        /*0334*/ 	.word	0x00008570
        /*0338*/ 	.word	0x0000000b
        /*033c*/ 	.word	0x00030840
        /*0340*/ 	.short	0x010a
        /*0342*/ 	.byte	0x3f
	.zero		1


	//   ....[34]....
        /*0344*/ 	.word	0x000085c0
        /*0348*/ 	.word	0x0000000b
        /*034c*/ 	.word	0x00030828
        /*0350*/ 	.short	0x010a
        /*0352*/ 	.byte	0x3f
	.zero		1


	//   ....[35]....
        /*0354*/ 	.word	0x00008610
        /*0358*/ 	.word	0x0000000b
        /*035c*/ 	.word	0x00030848
        /*0360*/ 	.short	0x010a
        /*0362*/ 	.byte	0x3f
	.zero		1


	//   ....[36]....
        /*0364*/ 	.word	0x00008670
        /*0368*/ 	.word	0x0000000b
        /*036c*/ 	.word	0x00030820
        /*0370*/ 	.short	0x010a
        /*0372*/ 	.byte	0x3f
	.zero		1


	//   ....[37]....
        /*0374*/ 	.word	0x000086c0
        /*0378*/ 	.word	0x0000000b
        /*037c*/ 	.word	0x00030840
        /*0380*/ 	.short	0x010a
        /*0382*/ 	.byte	0x3f
	.zero		1


	//   ....[38]....
        /*0384*/ 	.word	0x00008710
        /*0388*/ 	.word	0x0000000b
        /*038c*/ 	.word	0x00030828
        /*0390*/ 	.short	0x010a
        /*0392*/ 	.byte	0x3f
	.zero		1


	//   ....[39]....
        /*0394*/ 	.word	0x00008760
        /*0398*/ 	.word	0x00000004
        /*039c*/ 	.word	0x00030840
        /*03a0*/ 	.short	0x010a
        /*03a2*/ 	.byte	0x3f
	.zero		1


	//   ....[40]....
        /*03a4*/ 	.word	0x00008840
        /*03a8*/ 	.word	0x00000006
        /*03ac*/ 	.word	0x00000000
        /*03b0*/ 	.short	0x010a
        /*03b2*/ 	.byte	0x3f
	.zero		1


	//   ....[41]....
        /*03b4*/ 	.word	0x00008890
        /*03b8*/ 	.word	0x00000003
        /*03bc*/ 	.word	0x00000000
        /*03c0*/ 	.short	0x010a
        /*03c2*/ 	.byte	0x3f
	.zero		1


	//   ....[42]....
        /*03c4*/ 	.word	0x000088e0
        /*03c8*/ 	.word	0x00000000
        /*03cc*/ 	.word	0x00000000
        /*03d0*/ 	.short	0x010a
        /*03d2*/ 	.byte	0x3f
	.zero		1


	//----- nvinfo : EIATTR_NUM_MBARRIERS
	.align		4
.L_442:
        /*03d4*/ 	.byte	0x03, 0x38
        /*03d6*/ 	.short	0x0009


	//----- nvinfo : EIATTR_EXIT_INSTR_OFFSETS
	.align		4
        /*03d8*/ 	.byte	0x04, 0x1c
        /*03da*/ 	.short	(.L_444 - .L_443)


	//   ....[0]....
.L_443:
        /*03dc*/ 	.word	0x00008180


	//----- nvinfo : EIATTR_MAX_THREADS
	.align		4
.L_444:
        /*03e0*/ 	.byte	0x04, 0x05
        /*03e2*/ 	.short	(.L_446 - .L_445)
.L_445:
        /*03e4*/ 	.word	0x00000180
        /*03e8*/ 	.word	0x00000001
        /*03ec*/ 	.word	0x00000001


	//----- nvinfo : EIATTR_CRS_STACK_SIZE
	.align		4
.L_446:
        /*03f0*/ 	.byte	0x04, 0x1e
        /*03f2*/ 	.short	(.L_448 - .L_447)
.L_447:
        /*03f4*/ 	.word	0x00000000


	//----- nvinfo : EIATTR_CBANK_PARAM_SIZE
	.align		4
.L_448:
        /*03f8*/ 	.byte	0x03, 0x19
        /*03fa*/ 	.short	0x06f0


	//----- nvinfo : EIATTR_PARAM_CBANK
	.align		4
        /*03fc*/ 	.byte	0x04, 0x0a
        /*03fe*/ 	.short	(.L_450 - .L_449)
	.align		4
.L_449:
        /*0400*/ 	.word	index@(.nv.constant0._ZN7cutlass13device_kernelIN5flash11enable_sm90INS1_16FlashAttnBwdSm90INS1_25CollectiveMainloopBwdSm90ILi2ELi2ELi2EN4cute5tupleIJNS5_1CILi1EEES8_S8_EEENS6_IJNS7_ILi64EEENS7_ILi128EEESB_EEENS_6half_tEfNS_4arch4Sm90ELb0ELb0ELb1ELb0ELb1ELb1ELb0ELb0ELi2ELi1ELi2ELi1ELb0EEENS1_24CollectiveEpilogueBwdGQAISC_fSF_Li256ELb0ELb1EEENS1_19SingleTileSchedulerILb0ELb0ELb0ELi128EEEEEEEEEvNT_6ParamsE)
        /*0404*/ 	.short	0x0210
        /*0406*/ 	.short	0x06f0


	//----- nvinfo : EIATTR_SW_WAR
	.align		4
.L_450:
        /*0408*/ 	.byte	0x04, 0x36
        /*040a*/ 	.short	(.L_452 - .L_451)
.L_451:
        /*040c*/ 	.word	0x00000008
.L_452:


//--------------------- .nv.info._ZN7cutlass13device_kernelIN5flash11enable_sm90INS1_16FlashAttnBwdSm90INS1_25CollectiveMainloopBwdSm90ILi2ELi2ELi2EN4cute5tupleIJNS5_1CILi1EEES8_S8_EEENS6_IJNS7_ILi64EEENS7_ILi128EEESB_EEENS_6half_tEfNS_4arch4Sm90ELb0ELb0ELb1ELb1ELb0ELb1ELb0ELb0ELi2ELi1ELi2ELi1ELb0EEENS1_21CollectiveEpilogueBwdISC_SD_SF_Li256ELb1ELb0ELi1EEENS1_19SingleTileSchedulerILb1ELb0ELb0ELi128EEEEEEEEEvNT_6ParamsE --------------------------
	.section	.nv.info._ZN7cutlass13device_kernelIN5flash11enable_sm90INS1_16FlashAttnBwdSm90INS1_25CollectiveMainloopBwdSm90ILi2ELi2ELi2EN4cute5tupleIJNS5_1CILi1EEES8_S8_EEENS6_IJNS7_ILi64EEENS7_ILi128EEESB_EEENS_6half_tEfNS_4arch4Sm90ELb0ELb0ELb1ELb1ELb0ELb1ELb0ELb0ELi2ELi1ELi2ELi1ELb0EEENS1_21CollectiveEpilogueBwdISC_SD_SF_Li256ELb1ELb0ELi1EEENS1_19SingleTileSchedulerILb1ELb0ELb0ELi128EEEEEEEEEvNT_6ParamsE,"",@"SHT_CUDA_INFO"
	.sectionflags	@""
	.align	4


	//----- nvinfo : EIATTR_CUDA_API_VERSION
	.align		4
        /*0000*/ 	.byte	0x04, 0x37
        /*0002*/ 	.short	(.L_454 - .L_453)
.L_453:
        /*0004*/ 	.word	0x00000082


	//----- nvinfo : EIATTR_KPARAM_INFO
	.align		4
.L_454:
        /*0008*/ 	.byte	0x04, 0x17
        /*000a*/ 	.short	(.L_456 - .L_455)
.L_455:
        /*000c*/ 	.word	0x00000000
        /*0010*/ 	.short	0x0000
        /*0012*/ 	.short	0x0070
        /*0014*/ 	.byte	0x00, 0xf0, 0x01, 0x1a


	//----- nvinfo : EIATTR_SPARSE_MMA_MASK
	.align		4
.L_456:
        /*0018*/ 	.byte	0x03, 0x50
        /*001a*/ 	.short	0x0000


	//----- nvinfo : EIATTR_MAXREG_COUNT
	.align		4
        /*001c*/ 	.byte	0x03, 0x1b
        /*001e*/ 	.short	0x00a8


	//----- nvinfo : EIATTR_NUM_BARRIERS
	.align		4
        /*0020*/ 	.byte	0x02, 0x4c
        /*0022*/ 	.byte	0x10
	.zero		1


	//----- nvinfo : EIATTR_EXTERNS
	.align		4
        /*0024*/ 	.byte	0x04, 0x0f
        /*0026*/ 	.short	(.L_458 - .L_457)


	//   ....[0]....
	.align		4
.L_457:
        /*0028*/ 	.word	index@(__assertfail)


	//----- nvinfo : EIATTR_ANNOTATIONS
	.align		4
.L_458:
        /*002c*/ 	.byte	0x04, 0x55
        /*002e*/ 	.short	(.L_460 - .L_459)


	//   ....[0]....
.L_459:
        /*0030*/ 	.word	0x00000001
        /*0034*/ 	.byte	0x60, 0x05, 0x00, 0x00, 0x01, 0x00, 0x00, 0x00, 0x60, 0x16, 0x00, 0x00, 0x01, 0x00, 0x00, 0x00
        /*0044*/ 	.byte	0xb0, 0x9f, 0x00, 0x00, 0x01, 0x00, 0x00, 0x00, 0xe0, 0x9f, 0x00, 0x00, 0x01, 0x00, 0x00, 0x00
        /*0054*/ 	.byte	0xf0, 0xac, 0x00, 0x00


	//----- nvinfo : EIATTR_MERCURY_ISA_VERSION
	.align		4
.L_460:
        /*0058*/ 	.byte	0x03, 0x5f
        /*005a*/ 	.short	0x0101


	//----- nvinfo : EIATTR_INT_WARP_WIDE_INSTR_OFFSETS
	.align		4
        /*005c*/ 	.byte	0x04, 0x31
        /*005e*/ 	.short	(.L_462 - .L_461)


	//   ....[0]....
.L_461:
        /*0060*/ 	.word	0x00000180


	//   ....[1]....
        /*0064*/ 	.word	0x00000240


	//   ....[2]....
        /*0068*/ 	.word	0x00008fb0


	//----- nvinfo : EIATTR_COOP_GROUP_MASK_REGIDS
	.align		4
.L_462:
        /*006c*/ 	.byte	0x04, 0x29
        /*006e*/ 	.short	(.L_464 - .L_463)


	//   ....[0]....
.L_463:
        /*0070*/ 	.word	0xffffffff


	//   ....[1]....
        /*0074*/ 	.word	0xffffffff


	//   ....[2]....
        /*0078*/ 	.word	0xffffffff


	//   ....[3]....
        /*007c*/ 	.word	0xffffffff


	//   ....[4]....
        /*0080*/ 	.word	0xffffffff


	//   ....[5]....
        /*0084*/ 	.word	0xffffffff


	//   ....[6]....
        /*0088*/ 	.word	0xffffffff


	//   ....[7]....
        /*008c*/ 	.word	0x0500000f


	//----- nvinfo : EIATTR_COOP_GROUP_INSTR_OFFSETS
	.align		4
.L_464:
        /*0090*/ 	.byte	0x04, 0x28
        /*0092*/ 	.short	(.L_466 - .L_465)


	//   ....[0]....
.L_465:
        /*0094*/ 	.word	0x00000060


	//   ....[1]....
        /*0098*/ 	.word	0x00000190


	//   ....[2]....
        /*009c*/ 	.word	0x00000220


	//   ....[3]....
        /*00a0*/ 	.word	0x000003a0


	//   ....[4]....
        /*00a4*/ 	.word	0x00000610


	//   ....[5]....
        /*00a8*/ 	.word	0x00001380


	//   ....[6]....
        /*00ac*/ 	.word	0x00007d10


	//   ....[7]....
        /*00b0*/ 	.word	0x0000af60


	//----- nvinfo : EIATTR_REG_RECONFIG
	.align		4
.L_466:
        /*00b4*/ 	.byte	0x01, 0x54
	.zero		2


	//----- nvinfo : EIATTR_SYSCALL_OFFSETS
	.align		4
        /*00b8*/ 	.byte	0x04, 0x46
        /*00ba*/ 	.short	(.L_468 - .L_467)


	//   ....[0]....
.L_467:
        /*00bc*/ 	.word	0x00000fc0


	//   ....[1]....
        /*00c0*/ 	.word	0x000010b0


	//   ....[2]....
        /*00c4*/ 	.word	0x00001210


	//   ....[3]....
        /*00c8*/ 	.word	0x00001300


	//----- nvinfo : EIATTR_MBARRIER_INSTR_OFFSETS
	.align		4
.L_468:
        /*00cc*/ 	.byte	0x04, 0x39
        /*00ce*/ 	.short	(.L_470 - .L_469)


	//   ....[0]....
.L_469:
        /*00d0*/ 	.word	0x00000260
        /*00d4*/ 	.word	0x000000ff
        /*00d8*/ 	.word	0x00030800
        /*00dc*/ 	.short	0x0100
        /*00de*/ 	.byte	0x06
	.zero		1


	//   ....[1]....
        /*00e0*/ 	.word	0x00000350
        /*00e4*/ 	.word	0x000000ff
        /*00e8*/ 	.word	0x00030810
        /*00ec*/ 	.short	0x0100
        /*00ee*/ 	.byte	0x08
	.zero		1


	//   ....[2]....
        /*00f0*/ 	.word	0x00000360
        /*00f4*/ 	.word	0x000000ff
        /*00f8*/ 	.word	0x00030820
        /*00fc*/ 	.short	0x0100
        /*00fe*/ 	.byte	0x08
	.zero		1


	//   ....[3]....
        /*0100*/ 	.word	0x00000370
        /*0104*/ 	.word	0x000000ff
        /*0108*/ 	.word	0x00030818
        /*010c*/ 	.short	0x0100
        /*010e*/ 	.byte	0x08
	.zero		1


	//   ....[4]....
        /*0110*/ 	.word	0x00000380
        /*0114*/ 	.word	0x000000ff
        /*0118*/ 	.word	0x00030828
        /*011c*/ 	.short	0x0100
        /*011e*/ 	.byte	0x08
	.zero		1


	//   ....[5]....
        /*0120*/ 	.word	0x000004b0
        /*0124*/ 	.word	0x000000ff
        /*0128*/ 	.word	0x00030830
        /*012c*/ 	.short	0x0100
        /*012e*/ 	.byte	0x08
	.zero		1


	//   ....[6]....
        /*0130*/ 	.word	0x000004c0
        /*0134*/ 	.word	0x000000ff
        /*0138*/ 	.word	0x00030840
        /*013c*/ 	.short	0x0100
        /*013e*/ 	.byte	0x08
	.zero		1


	//   ....[7]....
        /*0140*/ 	.word	0x000004d0
        /*0144*/ 	.word	0x000000ff
        /*0148*/ 	.word	0x00030838
        /*014c*/ 	.short	0x0100
        /*014e*/ 	.byte	0x08
	.zero		1


	//   ....[8]....
        /*0150*/ 	.word	0x000004e0
        /*0154*/ 	.word	0x000000ff
        /*0158*/ 	.word	0x00030848
        /*015c*/ 	.short	0x0100
        /*015e*/ 	.byte	0x08
	.zero		1


	//   ....[9]....
        /*0160*/ 	.word	0x000013d0
        /*0164*/ 	.word	0x00000010
        /*0168*/ 	.word	0x00030800
        /*016c*/ 	.short	0x010a
        /*016e*/ 	.byte	0x3f
	.zero		1


	//   ....[10]....
        /*0170*/ 	.word	0x00001640
        /*0174*/ 	.word	0x00000010
        /*0178*/ 	.word	0x00030800
        /*017c*/ 	.short	0x010a
        /*017e*/ 	.byte	0x3f
	.zero		1


	//   ....[11]....
        /*0180*/ 	.word	0x00001b50
        /*0184*/ 	.word	0x00000002
        /*0188*/ 	.word	0x00030810
        /*018c*/ 	.short	0x010a
        /*018e*/ 	.byte	0x3f
	.zero		1


	//   ....[12]....
        /*0190*/ 	.word	0x00001b90
        /*0194*/ 	.word	0x00000002
        /*0198*/ 	.word	0x00030810
        /*019c*/ 	.short	0x010a
        /*019e*/ 	.byte	0x3f
	.zero		1


	//   ....[13]....
        /*01a0*/ 	.word	0x000020c0
        /*01a4*/ 	.word	0x00000002
        /*01a8*/ 	.word	0x00030830
        /*01ac*/ 	.short	0x010a
        /*01ae*/ 	.byte	0x3f
	.zero		1


	//   ....[14]....
        /*01b0*/ 	.word	0x00002140
        /*01b4*/ 	.word	0x00000002
        /*01b8*/ 	.word	0x00030830
        /*01bc*/ 	.short	0x010a
        /*01be*/ 	.byte	0x3f
	.zero		1


	//   ....[15]....
        /*01c0*/ 	.word	0x000040c0
        /*01c4*/ 	.word	0x00000000
        /*01c8*/ 	.word	0x00000000
        /*01cc*/ 	.short	0x0101
        /*01ce*/ 	.byte	0x3f
	.zero		1


	//   ....[16]....
        /*01d0*/ 	.word	0x000043d0
        /*01d4*/ 	.word	0x00000002
        /*01d8*/ 	.word	0x00000000
        /*01dc*/ 	.short	0x0101
        /*01de*/ 	.byte	0x3f
	.zero		1


	//   ....[17]....
        /*01e0*/ 	.word	0x000094b0
        /*01e4*/ 	.word	0x0000000c
        /*01e8*/ 	.word	0x00030820
        /*01ec*/ 	.short	0x010a
        /*01ee*/ 	.byte	0x3f
	.zero		1


	//   ....[18]....
        /*01f0*/ 	.word	0x00009a90
        /*01f4*/ 	.word	0x0000000c
        /*01f8*/ 	.word	0x00030840
        /*01fc*/ 	.short	0x010a
        /*01fe*/ 	.byte	0x3f
	.zero		1


	//   ....[19]....
        /*0200*/ 	.word	0x00009d40
        /*0204*/ 	.word	0x0000000c
        /*0208*/ 	.word	0x00030828
        /*020c*/ 	.short	0x010a
        /*020e*/ 	.byte	0x3f
	.zero		1


	//   ....[20]....
        /*0210*/ 	.word	0x00009f70
        /*0214*/ 	.word	0x0000000c
        /*0218*/ 	.word	0x00030848
        /*021c*/ 	.short	0x010a
        /*021e*/ 	.byte	0x3f
	.zero		1


	//   ....[21]....
        /*0220*/ 	.word	0x0000a1f0
        /*0224*/ 	.word	0x0000000c
        /*0228*/ 	.word	0x00030820
        /*022c*/ 	.short	0x010a
        /*022e*/ 	.byte	0x3f
	.zero		1


	//   ....[22]....
        /*0230*/ 	.word	0x0000a480
        /*0234*/ 	.word	0x0000000c
        /*0238*/ 	.word	0x00030840
        /*023c*/ 	.short	0x010a
        /*023e*/ 	.byte	0x3f
	.zero		1


	//   ....[23]....
        /*0240*/ 	.word	0x0000a700
        /*0244*/ 	.word	0x0000000c
        /*0248*/ 	.word	0x00030828
        /*024c*/ 	.short	0x010a
        /*024e*/ 	.byte	0x3f
	.zero		1


	//   ....[24]....
        /*0250*/ 	.word	0x0000a960
        /*0254*/ 	.word	0x00000004
        /*0258*/ 	.word	0x00030840
        /*025c*/ 	.short	0x010a
        /*025e*/ 	.byte	0x3f
	.zero		1


	//   ....[25]....
        /*0260*/ 	.word	0x0000ade0
        /*0264*/ 	.word	0x00000007
        /*0268*/ 	.word	0x00000000
        /*026c*/ 	.short	0x010a
        /*026e*/ 	.byte	0x3f
	.zero		1


	//   ....[26]....
        /*0270*/ 	.word	0x0000ae30
        /*0274*/ 	.word	0x0000000b
        /*0278*/ 	.word	0x00000000
        /*027c*/ 	.short	0x010a
        /*027e*/ 	.byte	0x3f
	.zero		1


	//   ....[27]....
        /*0280*/ 	.word	0x0000ae90
        /*0284*/ 	.word	0x00000009
        /*0288*/ 	.word	0x00000000
        /*028c*/ 	.short	0x010a
        /*028e*/ 	.byte	0x3f
	.zero		1


	//   ....[28]....
        /*0290*/ 	.word	0x0000aec0
        /*0294*/ 	.word	0x00000003
        /*0298*/ 	.word	0x00000000
        /*029c*/ 	.short	0x010a
        /*029e*/ 	.byte	0x3f
	.zero		1


	//   ....[29]....
        /*02a0*/ 	.word	0x0000af90
        /*02a4*/ 	.word	0x00000010
        /*02a8*/ 	.word	0x00030800
        /*02ac*/ 	.short	0x010a
        /*02ae*/ 	.byte	0x3f
	.zero		1


	//   ....[30]....
        /*02b0*/ 	.word	0x0000afe0
        /*02b4*/ 	.word	0x00000002
        /*02b8*/ 	.word	0x00030810
        /*02bc*/ 	.short	0x010a
        /*02be*/ 	.byte	0x3f
	.zero		1


	//   ....[31]....
        /*02c0*/ 	.word	0x0000b030
        /*02c4*/ 	.word	0x00000002
        /*02c8*/ 	.word	0x00030830
        /*02cc*/ 	.short	0x010a
        /*02ce*/ 	.byte	0x3f
	.zero		1


	//   ....[32]....
        /*02d0*/ 	.word	0x0000b080
        /*02d4*/ 	.word	0x0000000c
        /*02d8*/ 	.word	0x00030820
        /*02dc*/ 	.short	0x010a
        /*02de*/ 	.byte	0x3f
	.zero		1


	//   ....[33]....
        /*02e0*/ 	.word	0x0000b0d0
        /*02e4*/ 	.word	0x0000000c
        /*02e8*/ 	.word	0x00030840
        /*02ec*/ 	.short	0x010a
        /*02ee*/ 	.byte	0x3f
	.zero		1


	//   ....[34]....
        /*02f0*/ 	.word	0x0000b120
        /*02f4*/ 	.word	0x0000000c
        /*02f8*/ 	.word	0x00030828
        /*02fc*/ 	.short	0x010a
        /*02fe*/ 	.byte	0x3f
	.zero		1


	//   ....[35]....
        /*0300*/ 	.word	0x0000b170
        /*0304*/ 	.word	0x0000000c
        /*0308*/ 	.word	0x00030848
        /*030c*/ 	.short	0x010a
        /*030e*/ 	.byte	0x3f
	.zero		1


	//   ....[36]....
        /*0310*/ 	.word	0x0000b1d0
        /*0314*/ 	.word	0x0000000c
        /*0318*/ 	.word	0x00030820
        /*031c*/ 	.short	0x010a
        /*031e*/ 	.byte	0x3f
	.zero		1


	//   ....[37]....
        /*0320*/ 	.word	0x0000b220
        /*0324*/ 	.word	0x0000000c
        /*0328*/ 	.word	0x00030840
        /*032c*/ 	.short	0x010a
        /*032e*/ 	.byte	0x3f
	.zero		1


	//   ....[38]....
        /*0330*/ 	.word	0x0000b270
        /*0334*/ 	.word	0x0000000c
        /*0338*/ 	.word	0x00030828
        /*033c*/ 	.short	0x010a
        /*033e*/ 	.byte	0x3f
	.zero		1


	//   ....[39]....
        /*0340*/ 	.word	0x0000b2c0
        /*0344*/ 	.word	0x00000004
        /*0348*/ 	.word	0x00030840
        /*034c*/ 	.short	0x010a
        /*034e*/ 	.byte	0x3f
	.zero		1


	//   ....[40]....
        /*0350*/ 	.word	0x0000b390
        /*0354*/ 	.word	0x00000007
        /*0358*/ 	.word	0x00000000
        /*035c*/ 	.short	0x010a
        /*035e*/ 	.byte	0x3f
	.zero		1


	//   ....[41]....
        /*0360*/ 	.word	0x0000b3e0
        /*0364*/ 	.word	0x0000000b
        /*0368*/ 	.word	0x00000000
        /*036c*/ 	.short	0x010a
        /*036e*/ 	.byte	0x3f
	.zero		1


	//   ....[42]....
        /*0370*/ 	.word	0x0000b430
        /*0374*/ 	.word	0x00000009
        /*0378*/ 	.word	0x00000000
        /*037c*/ 	.short	0x010a
        /*037e*/ 	.byte	0x3f
	.zero		1


	//----- nvinfo : EIATTR_NUM_MBARRIERS
	.align		4
.L_470:
        /*0380*/ 	.byte	0x03, 0x38
        /*0382*/ 	.short	0x0009


	//----- nvinfo : EIATTR_EXIT_INSTR_OFFSETS
	.align		4
        /*0384*/ 	.byte	0x04, 0x1c
        /*0386*/ 	.short	(.L_472 - .L_471)


	//   ....[0]....
.L_471:
        /*0388*/ 	.word	0x0000af10


	//----- nvinfo : EIATTR_MAX_THREADS
	.align		4
.L_472:
        /*038c*/ 	.byte	0x04, 0x05
        /*038e*/ 	.short	(.L_474 - .L_473)
.L_473:
        /*0390*/ 	.word	0x00000180
        /*0394*/ 	.word	0x00000001
        /*0398*/ 	.word	0x00000001


	//----- nvinfo : EIATTR_CRS_STACK_SIZE
	.align		4
.L_474:
        /*039c*/ 	.byte	0x04, 0x1e
        /*039e*/ 	.short	(.L_476 - .L_475)
.L_475:
        /*03a0*/ 	.word	0x00000000


	//----- nvinfo : EIATTR_CBANK_PARAM_SIZE
	.align		4
.L_476:
        /*03a4*/ 	.byte	0x03, 0x19
        /*03a6*/ 	.short	0x06f0


	//----- nvinfo : EIATTR_PARAM_CBANK
	.align		4
        /*03a8*/ 	.byte	0x04, 0x0a
        /*03aa*/ 	.short	(.L_478 - .L_477)
	.align		4
.L_477:
        /*03ac*/ 	.word	index@(.nv.constant0._ZN7cutlass13device_kernelIN5flash11enable_sm90INS1_16FlashAttnBwdSm90INS1_25CollectiveMainloopBwdSm90ILi2ELi2ELi2EN4cute5tupleIJNS5_1CILi1EEES8_S8_EEENS6_IJNS7_ILi64EEENS7_ILi128EEESB_EEENS_6half_tEfNS_4arch4Sm90ELb0ELb0ELb1ELb1ELb0ELb1ELb0ELb0ELi2ELi1ELi2ELi1ELb0EEENS1_21CollectiveEpilogueBwdISC_SD_SF_Li256ELb1ELb0ELi1EEENS1_19SingleTileSchedulerILb1ELb0ELb0ELi128EEEEEEEEEvNT_6ParamsE)
        /*03b0*/ 	.short	0x0210
        /*03b2*/ 	.short	0x06f0


	//----- nvinfo : EIATTR_SW_WAR
	.align		4
.L_478:
        /*03b4*/ 	.byte	0x04, 0x36
        /*03b6*/ 	.short	(.L_480 - .L_479)
.L_479:
        /*03b8*/ 	.word	0x00000008
.L_480:


//--------------------- .nv.info._ZN7cutlass13device_kernelIN5flash11enable_sm90INS1_16FlashAttnBwdSm90INS1_25CollectiveMainloopBwdSm90ILi2ELi2ELi2EN4cute5tupleIJNS5_1CILi1EEES8_S8_EEENS6_IJNS7_ILi64EEENS7_ILi128EEESB_EEENS_6half_tEfNS_4arch4Sm90ELb0ELb0ELb1ELb1ELb1ELb1ELb0ELb0ELi2ELi1ELi2ELi1ELb0EEENS1_21CollectiveEpilogueBwdISC_SD_SF_Li256ELb1ELb0ELi1EEENS1_19SingleTileSchedulerILb1ELb0ELb0ELi128EEEEEEEEEvNT_6ParamsE --------------------------
	.section	.nv.info._ZN7cutlass13device_kernelIN5flash11enable_sm90INS1_16FlashAttnBwdSm90INS1_25CollectiveMainloopBwdSm90ILi2ELi2ELi2EN4cute5tupleIJNS5_1CILi1EEES8_S8_EEENS6_IJNS7_ILi64EEENS7_ILi128EEESB_EEENS_6half_tEfNS_4arch4Sm90ELb0ELb0ELb1ELb1ELb1ELb1ELb0ELb0ELi2ELi1ELi2ELi1ELb0EEENS1_21CollectiveEpilogueBwdISC_SD_SF_Li256ELb1ELb0ELi1EEENS1_19SingleTileSchedulerILb1ELb0ELb0ELi128EEEEEEEEEvNT_6ParamsE,"",@"SHT_CUDA_INFO"
	.sectionflags	@""
	.align	4


	//----- nvinfo : EIATTR_CUDA_API_VERSION
	.align		4
        /*0000*/ 	.byte	0x04, 0x37
        /*0002*/ 	.short	(.L_482 - .L_481)
.L_481:
        /*0004*/ 	.word	0x00000082


	//----- nvinfo : EIATTR_KPARAM_INFO
	.align		4
.L_482:
        /*0008*/ 	.byte	0x04, 0x17
        /*000a*/ 	.short	(.L_484 - .L_483)
.L_483:
        /*000c*/ 	.word	0x00000000
        /*0010*/ 	.short	0x0000
        /*0012*/ 	.short	0x0070
        /*0014*/ 	.byte	0x00, 0xf0, 0x01, 0x1a


	//----- nvinfo : EIATTR_SPARSE_MMA_MASK
	.align		4
.L_484:
        /*0018*/ 	.byte	0x03, 0x50
        /*001a*/ 	.short	0x0000


	//----- nvinfo : EIATTR_MAXREG_COUNT
	.align		4
        /*001c*/ 	.byte	0x03, 0x1b
        /*001e*/ 	.short	0x00a8


	//----- nvinfo : EIATTR_NUM_BARRIERS
	.align		4
        /*0020*/ 	.byte	0x02, 0x4c
        /*0022*/ 	.byte	0x10
	.zero		1


	//----- nvinfo : EIATTR_EXTERNS
	.align		4
        /*0024*/ 	.byte	0x04, 0x0f
        /*0026*/ 	.short	(.L_486 - .L_485)


	//   ....[0]....
	.align		4
.L_485:
        /*0028*/ 	.word	index@(__assertfail)


	//----- nvinfo : EIATTR_ANNOTATIONS
	.align		4
.L_486:
        /*002c*/ 	.byte	0x04, 0x55
        /*002e*/ 	.short	(.L_488 - .L_487)


	//   ....[0]....
.L_487:
        /*0030*/ 	.word	0x00000001
        /*0034*/ 	.byte	0x60, 0x05, 0x00, 0x00, 0x01, 0x00, 0x00, 0x00, 0x60, 0x16, 0x00, 0x00, 0x01, 0x00, 0x00, 0x00
        /*0044*/ 	.byte	0xb0, 0xa7, 0x00, 0x00, 0x01, 0x00, 0x00, 0x00, 0xe0, 0xa7, 0x00, 0x00, 0x01, 0x00, 0x00, 0x00
        /*0054*/ 	.byte	0xf0, 0xb4, 0x00, 0x00


	//----- nvinfo : EIATTR_MERCURY_ISA_VERSION
	.align		4
.L_488:
        /*0058*/ 	.byte	0x03, 0x5f
        /*005a*/ 	.short	0x0101


	//----- nvinfo : EIATTR_INT_WARP_WIDE_INSTR_OFFSETS
	.align		4
        /*005c*/ 	.byte	0x04, 0x31
        /*005e*/ 	.short	(.L_490 - .L_489)


	//   ....[0]....
.L_489:
        /*0060*/ 	.word	0x00000180


	//   ....[1]....
        /*0064*/ 	.word	0x00000240


	//   ....[2]....
        /*0068*/ 	.word	0x000089f0


	//   ....[3]....
        /*006c*/ 	.word	0x00008e60


	//   ....[4]....
        /*0070*/ 	.word	0x00009430


	//   ....[5]....
        /*0074*/ 	.word	0x000097b0


	//----- nvinfo : EIATTR_COOP_GROUP_MASK_REGIDS
	.align		4
.L_490:
        /*0078*/ 	.byte	0x04, 0x29
        /*007a*/ 	.short	(.L_492 - .L_491)


	//   ....[0]....
.L_491:
        /*007c*/ 	.word	0xffffffff


	//   ....[1]....
        /*0080*/ 	.word	0xffffffff


	//   ....[2]....
        /*0084*/ 	.word	0xffffffff


	//   ....[3]....
        /*0088*/ 	.word	0xffffffff


	//   ....[4]....
        /*008c*/ 	.word	0xffffffff


	//   ....[5]....
        /*0090*/ 	.word	0xffffffff


	//   ....[6]....
        /*0094*/ 	.word	0xffffffff


	//   ....[7]....
        /*0098*/ 	.word	0xffffffff


	//   ....[8]....
        /*009c*/ 	.word	0xffffffff


	//   ....[9]....
        /*00a0*/ 	.word	0xffffffff


	//   ....[10]....
        /*00a4*/ 	.word	0xffffffff


	//   ....[11]....
        /*00a8*/ 	.word	0xffffffff


	//   ....[12]....
        /*00ac*/ 	.word	0xffffffff


	//   ....[13]....
        /*00b0*/ 	.word	0x0500000f


	//   ....[14]....
        /*00b4*/ 	.word	0x0500000f


	//   ....[15]....
        /*00b8*/ 	.word	0x0500000f


	//   ....[16]....
        /*00bc*/ 	.word	0x0500000f


	//----- nvinfo : EIATTR_COOP_GROUP_INSTR_OFFSETS
	.align		4
.L_492:
        /*00c0*/ 	.byte	0x04, 0x28
        /*00c2*/ 	.short	(.L_494 - .L_493)


	//   ....[0]....
.L_493:
        /*00c4*/ 	.word	0x00000060


	//   ....[1]....
        /*00c8*/ 	.word	0x00000190


	//   ....[2]....
        /*00cc*/ 	.word	0x00000220


	//   ....[3]....
        /*00d0*/ 	.word	0x000003a0


	//   ....[4]....
        /*00d4*/ 	.word	0x00000610


	//   ....[5]....
        /*00d8*/ 	.word	0x00001380


	//   ....[6]....
        /*00dc*/ 	.word	0x00007d10


	//   ....[7]....
        /*00e0*/ 	.word	0x00008690


	//   ....[8]....
        /*00e4*/ 	.word	0x00008920


	//   ....[9]....
        /*00e8*/ 	.word	0x00008b60


	//   ....[10]....
        /*00ec*/ 	.word	0x00008d90


	//   ....[11]....
        /*00f0*/ 	.word	0x00009040


	//   ....[12]....
        /*00f4*/ 	.word	0x00009370


	//   ....[13]....
        /*00f8*/ 	.word	0x0000b760


	//   ....[14]....
        /*00fc*/ 	.word	0x0000b8b0


	//   ....[15]....
        /*0100*/ 	.word	0x0000b920


	//   ....[16]....
        /*0104*/ 	.word	0x0000b990


	//----- nvinfo : EIATTR_REG_RECONFIG
	.align		4
.L_494:
        /*0108*/ 	.byte	0x01, 0x54
	.zero		2


	//----- nvinfo : EIATTR_SYSCALL_OFFSETS
	.align		4
        /*010c*/ 	.byte	0x04, 0x46
        /*010e*/ 	.short	(.L_496 - .L_495)


	//   ....[0]....
.L_495:
        /*0110*/ 	.word	0x00000fc0


	//   ....[1]....
        /*0114*/ 	.word	0x000010b0


	//   ....[2]....
        /*0118*/ 	.word	0x00001210


	//   ....[3]....
        /*011c*/ 	.word	0x00001300


	//----- nvinfo : EIATTR_MBARRIER_INSTR_OFFSETS
	.align		4
.L_496:
        /*0120*/ 	.byte	0x04, 0x39
        /*0122*/ 	.short	(.L_498 - .L_497)


	//   ....[0]....
.L_497:
        /*0124*/ 	.word	0x00000260
        /*0128*/ 	.word	0x000000ff
        /*012c*/ 	.word	0x00030800
        /*0130*/ 	.short	0x0100
        /*0132*/ 	.byte	0x06
	.zero		1


	//   ....[1]....
        /*0134*/ 	.word	0x00000350
        /*0138*/ 	.word	0x000000ff
        /*013c*/ 	.word	0x00030810
        /*0140*/ 	.short	0x0100
        /*0142*/ 	.byte	0x08
	.zero		1


	//   ....[2]....
        /*0144*/ 	.word	0x00000360
        /*0148*/ 	.word	0x000000ff
        /*014c*/ 	.word	0x00030820
        /*0150*/ 	.short	0x0100
        /*0152*/ 	.byte	0x08
	.zero		1


	//   ....[3]....
        /*0154*/ 	.word	0x00000370
        /*0158*/ 	.word	0x000000ff
        /*015c*/ 	.word	0x00030818
        /*0160*/ 	.short	0x0100
        /*0162*/ 	.byte	0x08
	.zero		1


	//   ....[4]....
        /*0164*/ 	.word	0x00000380
        /*0168*/ 	.word	0x000000ff
        /*016c*/ 	.word	0x00030828
        /*0170*/ 	.short	0x0100
        /*0172*/ 	.byte	0x08
	.zero		1


	//   ....[5]....
        /*0174*/ 	.word	0x000004b0
        /*0178*/ 	.word	0x000000ff
        /*017c*/ 	.word	0x00030830
        /*0180*/ 	.short	0x0100
        /*0182*/ 	.byte	0x08
	.zero		1


	//   ....[6]....
        /*0184*/ 	.word	0x000004c0
        /*0188*/ 	.word	0x000000ff
        /*018c*/ 	.word	0x00030840
        /*0190*/ 	.short	0x0100
        /*0192*/ 	.byte	0x08
	.zero		1


	//   ....[7]....
        /*0194*/ 	.word	0x000004d0
        /*0198*/ 	.word	0x000000ff
        /*019c*/ 	.word	0x00030838
        /*01a0*/ 	.short	0x0100
        /*01a2*/ 	.byte	0x08
	.zero		1


	//   ....[8]....
        /*01a4*/ 	.word	0x000004e0
        /*01a8*/ 	.word	0x000000ff
        /*01ac*/ 	.word	0x00030848
        /*01b0*/ 	.short	0x0100
        /*01b2*/ 	.byte	0x08
	.zero		1


	//   ....[9]....
        /*01b4*/ 	.word	0x000013d0
        /*01b8*/ 	.word	0x00000010
        /*01bc*/ 	.word	0x00030800
        /*01c0*/ 	.short	0x010a
        /*01c2*/ 	.byte	0x3f
	.zero		1


	//   ....[10]....
        /*01c4*/ 	.word	0x00001640
        /*01c8*/ 	.word	0x00000010
        /*01cc*/ 	.word	0x00030800
        /*01d0*/ 	.short	0x010a
        /*01d2*/ 	.byte	0x3f
	.zero		1


	//   ....[11]....
        /*01d4*/ 	.word	0x00001b50
        /*01d8*/ 	.word	0x00000002
        /*01dc*/ 	.word	0x00030810
        /*01e0*/ 	.short	0x010a
        /*01e2*/ 	.byte	0x3f
	.zero		1


	//   ....[12]....
        /*01e4*/ 	.word	0x00001b90
        /*01e8*/ 	.word	0x00000002
        /*01ec*/ 	.word	0x00030810
        /*01f0*/ 	.short	0x010a
        /*01f2*/ 	.byte	0x3f
	.zero		1


	//   ....[13]....
        /*01f4*/ 	.word	0x000020c0
        /*01f8*/ 	.word	0x00000002
        /*01fc*/ 	.word	0x00030830
        /*0200*/ 	.short	0x010a
        /*0202*/ 	.byte	0x3f
	.zero		1


	//   ....[14]....
        /*0204*/ 	.word	0x00002140
        /*0208*/ 	.word	0x00000002
        /*020c*/ 	.word	0x00030830
        /*0210*/ 	.short	0x010a
        /*0212*/ 	.byte	0x3f
	.zero		1


	//   ....[15]....
        /*0214*/ 	.word	0x000040c0
        /*0218*/ 	.word	0x00000000
        /*021c*/ 	.word	0x00000000
        /*0220*/ 	.short	0x0101
        /*0222*/ 	.byte	0x3f
	.zero		1


	//   ....[16]....
        /*0224*/ 	.word	0x000043d0
        /*0228*/ 	.word	0x00000002
        /*022c*/ 	.word	0x00000000
        /*0230*/ 	.short	0x0101
        /*0232*/ 	.byte	0x3f
	.zero		1


	//   ....[17]....
        /*0234*/ 	.word	0x00009cb0
        /*0238*/ 	.word	0x0000000c
        /*023c*/ 	.word	0x00030820
        /*0240*/ 	.short	0x010a
        /*0242*/ 	.byte	0x3f
	.zero		1


	//   ....[18]....
        /*0244*/ 	.word	0x0000a290
        /*0248*/ 	.word	0x0000000c
        /*024c*/ 	.word	0x00030840
        /*0250*/ 	.short	0x010a
        /*0252*/ 	.byte	0x3f
	.zero		1


	//   ....[19]....
        /*0254*/ 	.word	0x0000a540
        /*0258*/ 	.word	0x0000000c
        /*025c*/ 	.word	0x00030828
        /*0260*/ 	.short	0x010a
        /*0262*/ 	.byte	0x3f
	.zero		1


	//   ....[20]....
        /*0264*/ 	.word	0x0000a770
        /*0268*/ 	.word	0x0000000c
        /*026c*/ 	.word	0x00030848
        /*0270*/ 	.short	0x010a
        /*0272*/ 	.byte	0x3f
	.zero		1


	//   ....[21]....
        /*0274*/ 	.word	0x0000a9f0
        /*0278*/ 	.word	0x0000000c
        /*027c*/ 	.word	0x00030820
        /*0280*/ 	.short	0x010a
        /*0282*/ 	.byte	0x3f
	.zero		1


	//   ....[22]....
        /*0284*/ 	.word	0x0000ac80
        /*0288*/ 	.word	0x0000000c
        /*028c*/ 	.word	0x00030840
        /*0290*/ 	.short	0x010a
        /*0292*/ 	.byte	0x3f
	.zero		1


	//   ....[23]....
        /*0294*/ 	.word	0x0000af00
        /*0298*/ 	.word	0x0000000c
        /*029c*/ 	.word	0x00030828
        /*02a0*/ 	.short	0x010a
        /*02a2*/ 	.byte	0x3f
	.zero		1


	//   ....[24]....
        /*02a4*/ 	.word	0x0000b160
        /*02a8*/ 	.word	0x00000004
        /*02ac*/ 	.word	0x00030840
        /*02b0*/ 	.short	0x010a
        /*02b2*/ 	.byte	0x3f
	.zero		1


	//   ....[25]....
        /*02b4*/ 	.word	0x0000b5e0
        /*02b8*/ 	.word	0x00000007
        /*02bc*/ 	.word	0x00000000
        /*02c0*/ 	.short	0x010a
        /*02c2*/ 	.byte	0x3f
	.zero		1


	//   ....[26]....
        /*02c4*/ 	.word	0x0000b630
        /*02c8*/ 	.word	0x0000000b
        /*02cc*/ 	.word	0x00000000
        /*02d0*/ 	.short	0x010a
        /*02d2*/ 	.byte	0x3f
	.zero		1


	//   ....[27]....
        /*02d4*/ 	.word	0x0000b690
        /*02d8*/ 	.word	0x00000009
        /*02dc*/ 	.word	0x00000000
        /*02e0*/ 	.short	0x010a
        /*02e2*/ 	.byte	0x3f
	.zero		1


	//   ....[28]....
        /*02e4*/ 	.word	0x0000b6c0
        /*02e8*/ 	.word	0x00000003
        /*02ec*/ 	.word	0x00000000
        /*02f0*/ 	.short	0x010a
        /*02f2*/ 	.byte	0x3f
	.zero		1


	//   ....[29]....
        /*02f4*/ 	.word	0x0000b790
        /*02f8*/ 	.word	0x00000010
        /*02fc*/ 	.word	0x00030800
        /*0300*/ 	.short	0x010a
        /*0302*/ 	.byte	0x3f
	.zero		1


	//   ....[30]....
        /*0304*/ 	.word	0x0000b7e0
        /*0308*/ 	.word	0x00000002
        /*030c*/ 	.word	0x00030810
        /*0310*/ 	.short	0x010a
        /*0312*/ 	.byte	0x3f
	.zero		1


	//   ....[31]....
        /*0314*/ 	.word	0x0000b830
        /*0318*/ 	.word	0x00000002
        /*031c*/ 	.word	0x00030830
        /*0320*/ 	.short	0x010a
        /*0322*/ 	.byte	0x3f
	.zero		1


	//   ....[32]....
        /*0324*/ 	.word	0x0000b9d0
        /*0328*/ 	.word	0x0000000c
        /*032c*/ 	.word	0x00030820
        /*0330*/ 	.short	0x010a
        /*0332*/ 	.byte	0x3f
	.zero		1


	//   ....[33]....
        /*0334*/ 	.word	0x0000ba20
        /*0338*/ 	.word	0x0000000c
        /*033c*/ 	.word	0x00030840
        /*0340*/ 	.short	0x010a
        /*0342*/ 	.byte	0x3f
	.zero		1


	//   ....[34]....
        /*0344*/ 	.word	0x0000ba70
        /*0348*/ 	.word	0x0000000c
        /*034c*/ 	.word	0x00030828
        /*0350*/ 	.short	0x010a
        /*0352*/ 	.byte	0x3f
	.zero		1


	//   ....[35]....
        /*0354*/ 	.word	0x0000bac0
        /*0358*/ 	.word	0x0000000c
        /*035c*/ 	.word	0x00030848
        /*0360*/ 	.short	0x010a
        /*0362*/ 	.byte	0x3f
	.zero		1


	//   ....[36]....
        /*0364*/ 	.word	0x0000bb20
        /*0368*/ 	.word	0x0000000c
        /*036c*/ 	.word	0x00030820
        /*0370*/ 	.short	0x010a
        /*0372*/ 	.byte	0x3f
	.zero		1


	//   ....[37]....
        /*0374*/ 	.word	0x0000bb70
        /*0378*/ 	.word	0x0000000c
        /*037c*/ 	.word	0x00030840
        /*0380*/ 	.short	0x010a
        /*0382*/ 	.byte	0x3f
	.zero		1


	//   ....[38]....
        /*0384*/ 	.word	0x0000bbc0
        /*0388*/ 	.word	0x0000000c
        /*038c*/ 	.word	0x00030828
        /*0390*/ 	.short	0x010a
        /*0392*/ 	.byte	0x3f
	.zero		1


	//   ....[39]....
        /*0394*/ 	.word	0x0000bc10
        /*0398*/ 	.word	0x00000004
        /*039c*/ 	.word	0x00030840
        /*03a0*/ 	.short	0x010a
        /*03a2*/ 	.byte	0x3f
	.zero		1


	//   ....[40]....
        /*03a4*/ 	.word	0x0000bce0
        /*03a8*/ 	.word	0x00000007
        /*03ac*/ 	.word	0x00000000
        /*03b0*/ 	.short	0x010a
        /*03b2*/ 	.byte	0x3f
	.zero		1


	//   ....[41]....
        /*03b4*/ 	.word	0x0000bd30
        /*03b8*/ 	.word	0x0000000b
        /*03bc*/ 	.word	0x00000000
        /*03c0*/ 	.short	0x010a
        /*03c2*/ 	.byte	0x3f
	.zero		1


	//   ....[42]....
        /*03c4*/ 	.word	0x0000bd80
        /*03c8*/ 	.word	0x00000009
        /*03cc*/ 	.word	0x00000000
        /*03d0*/ 	.short	0x010a
        /*03d2*/ 	.byte	0x3f
	.zero		1


	//----- nvinfo : EIATTR_NUM_MBARRIERS
	.align		4
.L_498:
        /*03d4*/ 	.byte	0x03, 0x38
        /*03d6*/ 	.short	0x0009


	//----- nvinfo : EIATTR_EXIT_INSTR_OFFSETS
	.align		4
        /*03d8*/ 	.byte	0x04, 0x1c
        /*03da*/ 	.short	(.L_500 - .L_499)


	//   ....[0]....
.L_499:
        /*03dc*/ 	.word	0x0000b710


	//----- nvinfo : EIATTR_MAX_THREADS
	.align		4
.L_500:
        /*03e0*/ 	.byte	0x04, 0x05
        /*03e2*/ 	.short	(.L_502 - .L_501)
.L_501:
        /*03e4*/ 	.word	0x00000180
        /*03e8*/ 	.word	0x00000001
        /*03ec*/ 	.word	0x00000001


	//----- nvinfo : EIATTR_CRS_STACK_SIZE
	.align		4
.L_502:
        /*03f0*/ 	.byte	0x04, 0x1e
        /*03f2*/ 	.short	(.L_504 - .L_503)
.L_503:
        /*03f4*/ 	.word	0x00000000


	//----- nvinfo : EIATTR_CBANK_PARAM_SIZE
	.align		4
.L_504:
        /*03f8*/ 	.byte	0x03, 0x19
        /*03fa*/ 	.short	0x06f0


	//----- nvinfo : EIATTR_PARAM_CBANK
	.align		4
        /*03fc*/ 	.byte	0x04, 0x0a
        /*03fe*/ 	.short	(.L_506 - .L_505)
	.align		4
.L_505:
        /*0400*/ 	.word	index@(.nv.constant0._ZN7cutlass13device_kernelIN5flash11enable_sm90INS1_16FlashAttnBwdSm90INS1_25CollectiveMainloopBwdSm90ILi2ELi2ELi2EN4cute5tupleIJNS5_1CILi1EEES8_S8_EEENS6_IJNS7_ILi64EEENS7_ILi128EEESB_EEENS_6half_tEfNS_4arch4Sm90ELb0ELb0ELb1ELb1ELb1ELb1ELb0ELb0ELi2ELi1ELi2ELi1ELb0EEENS1_21CollectiveEpilogueBwdISC_SD_SF_Li256ELb1ELb0ELi1EEENS1_19SingleTileSchedulerILb1ELb0ELb0ELi128EEEEEEEEEvNT_6ParamsE)
        /*0404*/ 	.short	0x0210
        /*0406*/ 	.short	0x06f0


	//----- nvinfo : EIATTR_SW_WAR
	.align		4
.L_506:
        /*0408*/ 	.byte	0x04, 0x36
        /*040a*/ 	.short	(.L_508 - .L_507)
.L_507:
        /*040c*/ 	.word	0x00000008
.L_508:


//--------------------- .nv.info._ZN7cutlass13device_kernelIN5flash11enable_sm90INS1_16FlashAttnBwdSm90INS1_25CollectiveMainloopBwdSm90ILi2ELi2ELi2EN4cute5tupleIJNS5_1CILi1EEES8_S8_EEENS6_IJNS7_ILi64EEENS7_ILi128EEESB_EEENS_6half_tEfNS_4arch4Sm90ELb0ELb0ELb1ELb1ELb0ELb1ELb0ELb0ELi2ELi1ELi2ELi1ELb0EEENS1_24CollectiveEpilogueBwdGQAISC_fSF_Li256ELb1ELb0EEENS1_19SingleTileSchedulerILb1ELb0ELb0ELi128EEEEEEEEEvNT_6ParamsE --------------------------
	.section	.nv.info._ZN7cutlass13device_kernelIN5flash11enable_sm90INS1_16FlashAttnBwdSm90INS1_25CollectiveMainloopBwdSm90ILi2ELi2ELi2EN4cute5tupleIJNS5_1CILi1EEES8_S8_EEENS6_IJNS7_ILi64EEENS7_ILi128EEESB_EEENS_6half_tEfNS_4arch4Sm90ELb0ELb0ELb1ELb1ELb0ELb1ELb0ELb0ELi2ELi1ELi2ELi1ELb0EEENS1_24CollectiveEpilogueBwdGQAISC_fSF_Li256ELb1ELb0EEENS1_19SingleTileSchedulerILb1ELb0ELb0ELi128EEEEEEEEEvNT_6ParamsE,"",@"SHT_CUDA_INFO"
	.sectionflags	@""
	.align	4


	//----- nvinfo : EIATTR_CUDA_API_VERSION
	.align		4
        /*0000*/ 	.byte	0x04, 0x37
        /*0002*/ 	.short	(.L_510 - .L_509)
.L_509:
        /*0004*/ 	.word	0x00000082


	//----- nvinfo : EIATTR_KPARAM_INFO
	.align		4
.L_510:
        /*0008*/ 	.byte	0x04, 0x17
        /*000a*/ 	.short	(.L_512 - .L_511)
.L_511:
        /*000c*/ 	.word	0x00000000
        /*0010*/ 	.short	0x0000
        /*0012*/ 	.short	0x0070
        /*0014*/ 	.byte	0x00, 0xf0, 0x01, 0x1a


	//----- nvinfo : EIATTR_SPARSE_MMA_MASK
	.align		4
.L_512:
        /*0018*/ 	.byte	0x03, 0x50
        /*001a*/ 	.short	0x0000


	//----- nvinfo : EIATTR_MAXREG_COUNT
	.align		4
        /*001c*/ 	.byte	0x03, 0x1b
        /*001e*/ 	.short	0x00a8


	//----- nvinfo : EIATTR_NUM_BARRIERS
	.align		4
        /*0020*/ 	.byte	0x02, 0x4c
        /*0022*/ 	.byte	0x10
	.zero		1


	//----- nvinfo : EIATTR_EXTERNS
	.align		4
        /*0024*/ 	.byte	0x04, 0x0f
        /*0026*/ 	.short	(.L_514 - .L_513)


	//   ....[0]....
	.align		4
.L_513:
        /*0028*/ 	.word	index@(__assertfail)


	//----- nvinfo : EIATTR_ANNOTATIONS
	.align		4
.L_514:
        /*002c*/ 	.byte	0x04, 0x55
        /*002e*/ 	.short	(.L_516 - .L_515)


	//   ....[0]....
.L_515:
        /*0030*/ 	.word	0x00000001
        /*0034*/ 	.byte	0x60, 0x05, 0x00, 0x00, 0x01, 0x00, 0x00, 0x00, 0x40, 0x16, 0x00, 0x00, 0x01, 0x00, 0x00, 0x00
        /*0044*/ 	.byte	0x30, 0x74, 0x00, 0x00, 0x01, 0x00, 0x00, 0x00, 0x60, 0x74, 0x00, 0x00, 0x01, 0x00, 0x00, 0x00
        /*0054*/ 	.byte	0x70, 0x81, 0x00, 0x00


	//----- nvinfo : EIATTR_MERCURY_ISA_VERSION
	.align		4
.L_516:
        /*0058*/ 	.byte	0x03, 0x5f
        /*005a*/ 	.short	0x0101


	//----- nvinfo : EIATTR_INT_WARP_WIDE_INSTR_OFFSETS
	.align		4
        /*005c*/ 	.byte	0x04, 0x31
        /*005e*/ 	.short	(.L_518 - .L_517)


	//   ....[0]....
.L_517:
        /*0060*/ 	.word	0x00000180


	//   ....[1]....
        /*0064*/ 	.word	0x00000240


	//   ....[2]....
        /*0068*/ 	.word	0x00006430


	//----- nvinfo : EIATTR_COOP_GROUP_MASK_REGIDS
	.align		4
.L_518:
        /*006c*/ 	.byte	0x04, 0x29
        /*006e*/ 	.short	(.L_520 - .L_519)


	//   ....[0]....
.L_519:
        /*0070*/ 	.word	0xffffffff


	//   ....[1]....
        /*0074*/ 	.word	0xffffffff


	//   ....[2]....
        /*0078*/ 	.word	0xffffffff


	//   ....[3]....
        /*007c*/ 	.word	0xffffffff


	//   ....[4]....
        /*0080*/ 	.word	0xffffffff


	//   ....[5]....
        /*0084*/ 	.word	0xffffffff


	//   ....[6]....
        /*0088*/ 	.word	0xffffffff


	//   ....[7]....
        /*008c*/ 	.word	0x0500000f


	//----- nvinfo : EIATTR_COOP_GROUP_INSTR_OFFSETS
	.align		4
.L_520:
        /*0090*/ 	.byte	0x04, 0x28
        /*0092*/ 	.short	(.L_522 - .L_521)


	//   ....[0]....
.L_521:
        /*0094*/ 	.word	0x00000060


	//   ....[1]....
        /*0098*/ 	.word	0x00000190


	//   ....[2]....
        /*009c*/ 	.word	0x00000220


	//   ....[3]....
        /*00a0*/ 	.word	0x000003a0


	//   ....[4]....
        /*00a4*/ 	.word	0x00000610


	//   ....[5]....
        /*00a8*/ 	.word	0x00001360


	//   ....[6]....
        /*00ac*/ 	.word	0x00005190


	//   ....[7]....
        /*00b0*/ 	.word	0x000083e0


	//----- nvinfo : EIATTR_REG_RECONFIG
	.align		4
.L_522:
        /*00b4*/ 	.byte	0x01, 0x54
	.zero		2


	//----- nvinfo : EIATTR_SYSCALL_OFFSETS
	.align		4
        /*00b8*/ 	.byte	0x04, 0x46
        /*00ba*/ 	.short	(.L_524 - .L_523)


	//   ....[0]....
.L_523:
        /*00bc*/ 	.word	0x00000fa0


	//   ....[1]....
        /*00c0*/ 	.word	0x00001090


	//   ....[2]....
        /*00c4*/ 	.word	0x000011f0


	//   ....[3]....
        /*00c8*/ 	.word	0x000012e0


	//----- nvinfo : EIATTR_MBARRIER_INSTR_OFFSETS
	.align		4
.L_524:
        /*00cc*/ 	.byte	0x04, 0x39
        /*00ce*/ 	.short	(.L_526 - .L_525)


	//   ....[0]....
.L_525:
        /*00d0*/ 	.word	0x00000260
        /*00d4*/ 	.word	0x000000ff
        /*00d8*/ 	.word	0x00030800
        /*00dc*/ 	.short	0x0100
        /*00de*/ 	.byte	0x06
	.zero		1


	//   ....[1]....
        /*00e0*/ 	.word	0x00000350
        /*00e4*/ 	.word	0x000000ff
        /*00e8*/ 	.word	0x00030810
        /*00ec*/ 	.short	0x0100
        /*00ee*/ 	.byte	0x08
	.zero		1


	//   ....[2]....
        /*00f0*/ 	.word	0x00000360
        /*00f4*/ 	.word	0x000000ff
        /*00f8*/ 	.word	0x00030820
        /*00fc*/ 	.short	0x0100
        /*00fe*/ 	.byte	0x08
	.zero		1


	//   ....[3]....
        /*0100*/ 	.word	0x00000370
        /*0104*/ 	.word	0x000000ff
        /*0108*/ 	.word	0x00030818
        /*010c*/ 	.short	0x0100
        /*010e*/ 	.byte	0x08
	.zero		1


	//   ....[4]....
        /*0110*/ 	.word	0x00000380
        /*0114*/ 	.word	0x000000ff
        /*0118*/ 	.word	0x00030828
        /*011c*/ 	.short	0x0100
        /*011e*/ 	.byte	0x08
	.zero		1


	//   ....[5]....
        /*0120*/ 	.word	0x000004b0
        /*0124*/ 	.word	0x000000ff
        /*0128*/ 	.word	0x00030830
        /*012c*/ 	.short	0x0100
        /*012e*/ 	.byte	0x08
	.zero		1


	//   ....[6]....
        /*0130*/ 	.word	0x000004c0
        /*0134*/ 	.word	0x000000ff
        /*0138*/ 	.word	0x00030840
        /*013c*/ 	.short	0x0100
        /*013e*/ 	.byte	0x08
	.zero		1


	//   ....[7]....
        /*0140*/ 	.word	0x000004d0
        /*0144*/ 	.word	0x000000ff
        /*0148*/ 	.word	0x00030838
        /*014c*/ 	.short	0x0100
        /*014e*/ 	.byte	0x08
	.zero		1


	//   ....[8]....
        /*0150*/ 	.word	0x000004e0
        /*0154*/ 	.word	0x000000ff
        /*0158*/ 	.word	0x00030848
        /*015c*/ 	.short	0x0100
        /*015e*/ 	.byte	0x08
	.zero		1


	//   ....[9]....
        /*0160*/ 	.word	0x000013b0
        /*0164*/ 	.word	0x00000010
        /*0168*/ 	.word	0x00030800
        /*016c*/ 	.short	0x010a
        /*016e*/ 	.byte	0x3f
	.zero		1


	//   ....[10]....
        /*0170*/ 	.word	0x00001620
        /*0174*/ 	.word	0x00000010
        /*0178*/ 	.word	0x00030800
        /*017c*/ 	.short	0x010a
        /*017e*/ 	.byte	0x3f
	.zero		1


	//   ....[11]....
        /*0180*/ 	.word	0x00001b30
        /*0184*/ 	.word	0x00000002
        /*0188*/ 	.word	0x00030810
        /*018c*/ 	.short	0x010a
        /*018e*/ 	.byte	0x3f
	.zero		1


	//   ....[12]....
        /*0190*/ 	.word	0x00001b70
        /*0194*/ 	.word	0x00000002
        /*0198*/ 	.word	0x00030810
        /*019c*/ 	.short	0x010a
        /*019e*/ 	.byte	0x3f
	.zero		1


	//   ....[13]....
        /*01a0*/ 	.word	0x000020a0
        /*01a4*/ 	.word	0x00000002
        /*01a8*/ 	.word	0x00030830
        /*01ac*/ 	.short	0x010a
        /*01ae*/ 	.byte	0x3f
	.zero		1


	//   ....[14]....
        /*01b0*/ 	.word	0x00002120
        /*01b4*/ 	.word	0x00000002
        /*01b8*/ 	.word	0x00030830
        /*01bc*/ 	.short	0x010a
        /*01be*/ 	.byte	0x3f
	.zero		1


	//   ....[15]....
        /*01c0*/ 	.word	0x000040a0
        /*01c4*/ 	.word	0x00000000
        /*01c8*/ 	.word	0x00000000
        /*01cc*/ 	.short	0x0101
        /*01ce*/ 	.byte	0x3f
	.zero		1


	//   ....[16]....
        /*01d0*/ 	.word	0x000043b0
        /*01d4*/ 	.word	0x00000002
        /*01d8*/ 	.word	0x00000000
        /*01dc*/ 	.short	0x0101
        /*01de*/ 	.byte	0x3f
	.zero		1


	//   ....[17]....
        /*01e0*/ 	.word	0x00006930
        /*01e4*/ 	.word	0x0000000c
        /*01e8*/ 	.word	0x00030820
        /*01ec*/ 	.short	0x010a
        /*01ee*/ 	.byte	0x3f
	.zero		1


	//   ....[18]....
        /*01f0*/ 	.word	0x00006f10
        /*01f4*/ 	.word	0x0000000c
        /*01f8*/ 	.word	0x00030840
        /*01fc*/ 	.short	0x010a
        /*01fe*/ 	.byte	0x3f
	.zero		1


	//   ....[19]....
        /*0200*/ 	.word	0x000071c0
        /*0204*/ 	.word	0x0000000c
        /*0208*/ 	.word	0x00030828
        /*020c*/ 	.short	0x010a
        /*020e*/ 	.byte	0x3f
	.zero		1


	//   ....[20]....
        /*0210*/ 	.word	0x000073f0
        /*0214*/ 	.word	0x0000000c
        /*0218*/ 	.word	0x00030848
        /*021c*/ 	.short	0x010a
        /*021e*/ 	.byte	0x3f
	.zero		1


	//   ....[21]....
        /*0220*/ 	.word	0x00007670
        /*0224*/ 	.word	0x0000000c
        /*0228*/ 	.word	0x00030820
        /*022c*/ 	.short	0x010a
        /*022e*/ 	.byte	0x3f
	.zero		1


	//   ....[22]....
        /*0230*/ 	.word	0x00007900
        /*0234*/ 	.word	0x0000000c
        /*0238*/ 	.word	0x00030840
        /*023c*/ 	.short	0x010a
        /*023e*/ 	.byte	0x3f
	.zero		1


	//   ....[23]....
        /*0240*/ 	.word	0x00007b80
        /*0244*/ 	.word	0x0000000c
        /*0248*/ 	.word	0x00030828
        /*024c*/ 	.short	0x010a
        /*024e*/ 	.byte	0x3f
	.zero		1


	//   ....[24]....
        /*0250*/ 	.word	0x00007de0
        /*0254*/ 	.word	0x00000004
        /*0258*/ 	.word	0x00030840
        /*025c*/ 	.short	0x010a
        /*025e*/ 	.byte	0x3f
	.zero		1


	//   ....[25]....
        /*0260*/ 	.word	0x00008260
        /*0264*/ 	.word	0x00000007
        /*0268*/ 	.word	0x00000000
        /*026c*/ 	.short	0x010a
        /*026e*/ 	.byte	0x3f
	.zero		1


	//   ....[26]....
        /*0270*/ 	.word	0x000082b0
        /*0274*/ 	.word	0x0000000b
        /*0278*/ 	.word	0x00000000
        /*027c*/ 	.short	0x010a
        /*027e*/ 	.byte	0x3f
	.zero		1


	//   ....[27]....
        /*0280*/ 	.word	0x00008310
        /*0284*/ 	.word	0x00000009
        /*0288*/ 	.word	0x00000000
        /*028c*/ 	.short	0x010a
        /*028e*/ 	.byte	0x3f
	.zero		1


	//   ....[28]....
        /*0290*/ 	.word	0x00008340
        /*0294*/ 	.word	0x00000003
        /*0298*/ 	.word	0x00000000
        /*029c*/ 	.short	0x010a
        /*029e*/ 	.byte	0x3f
	.zero		1


	//   ....[29]....
        /*02a0*/ 	.word	0x00008410
        /*02a4*/ 	.word	0x00000010
        /*02a8*/ 	.word	0x00030800
        /*02ac*/ 	.short	0x010a
        /*02ae*/ 	.byte	0x3f
	.zero		1


	//   ....[30]....
        /*02b0*/ 	.word	0x00008460
        /*02b4*/ 	.word	0x00000002
        /*02b8*/ 	.word	0x00030810
        /*02bc*/ 	.short	0x010a
        /*02be*/ 	.byte	0x3f
	.zero		1


	//   ....[31]....
        /*02c0*/ 	.word	0x000084b0
        /*02c4*/ 	.word	0x00000002
        /*02c8*/ 	.word	0x00030830
        /*02cc*/ 	.short	0x010a
        /*02ce*/ 	.byte	0x3f
	.zero		1


	//   ....[32]....
        /*02d0*/ 	.word	0x00008500
        /*02d4*/ 	.word	0x0000000c
        /*02d8*/ 	.word	0x00030820
        /*02dc*/ 	.short	0x010a
        /*02de*/ 	.byte	0x3f
	.zero		1


	//   ....[33]....
        /*02e0*/ 	.word	0x00008550
        /*02e4*/ 	.word	0x0000000c
        /*02e8*/ 	.word	0x00030840
        /*02ec*/ 	.short	0x010a
        /*02ee*/ 	.byte	0x3f
	.zero		1


	//   ....[34]....
        /*02f0*/ 	.word	0x000085a0
        /*02f4*/ 	.word	0x0000000c
        /*02f8*/ 	.word	0x00030828
        /*02fc*/ 	.short	0x010a
        /*02fe*/ 	.byte	0x3f
	.zero		1


	//   ....[35]....
        /*0300*/ 	.word	0x000085f0
        /*0304*/ 	.word	0x0000000c
        /*0308*/ 	.word	0x00030848
        /*030c*/ 	.short	0x010a
        /*030e*/ 	.byte	0x3f
	.zero		1


	//   ....[36]....
        /*0310*/ 	.word	0x00008650
        /*0314*/ 	.word	0x0000000c
        /*0318*/ 	.word	0x00030820
        /*031c*/ 	.short	0x010a
        /*031e*/ 	.byte	0x3f
	.zero		1


	//   ....[37]....
        /*0320*/ 	.word	0x000086a0
        /*0324*/ 	.word	0x0000000c
        /*0328*/ 	.word	0x00030840
        /*032c*/ 	.short	0x010a
        /*032e*/ 	.byte	0x3f
	.zero		1


	//   ....[38]....
        /*0330*/ 	.word	0x000086f0
        /*0334*/ 	.word	0x0000000c
        /*0338*/ 	.word	0x00030828
        /*033c*/ 	.short	0x010a
        /*033e*/ 	.byte	0x3f
	.zero		1


	//   ....[39]....
        /*0340*/ 	.word	0x00008740
        /*0344*/ 	.word	0x00000004
        /*0348*/ 	.word	0x00030840
        /*034c*/ 	.short	0x010a
        /*034e*/ 	.byte	0x3f
	.zero		1


	//   ....[40]....
        /*0350*/ 	.word	0x00008820
        /*0354*/ 	.word	0x00000007
        /*0358*/ 	.word	0x00000000
        /*035c*/ 	.short	0x010a
        /*035e*/ 	.byte	0x3f
	.zero		1


	//   ....[41]....
        /*0360*/ 	.word	0x00008870
        /*0364*/ 	.word	0x0000000b
        /*0368*/ 	.word	0x00000000
        /*036c*/ 	.short	0x010a
        /*036e*/ 	.byte	0x3f
	.zero		1


	//   ....[42]....
        /*0370*/ 	.word	0x000088c0
        /*0374*/ 	.word	0x00000009
        /*0378*/ 	.word	0x00000000
        /*037c*/ 	.short	0x010a
        /*037e*/ 	.byte	0x3f
	.zero		1


	//----- nvinfo : EIATTR_NUM_MBARRIERS
	.align		4
.L_526:
        /*0380*/ 	.byte	0x03, 0x38
        /*0382*/ 	.short	0x0009


	//----- nvinfo : EIATTR_EXIT_INSTR_OFFSETS
	.align		4
        /*0384*/ 	.byte	0x04, 0x1c
        /*0386*/ 	.short	(.L_528 - .L_527)


	//   ....[0]....
.L_527:
        /*0388*/ 	.word	0x00008390


	//----- nvinfo : EIATTR_MAX_THREADS
	.align		4
.L_528:
        /*038c*/ 	.byte	0x04, 0x05
        /*038e*/ 	.short	(.L_530 - .L_529)
.L_529:
        /*0390*/ 	.word	0x00000180
        /*0394*/ 	.word	0x00000001
        /*0398*/ 	.word	0x00000001


	//----- nvinfo : EIATTR_CRS_STACK_SIZE
	.align		4
.L_530:
        /*039c*/ 	.byte	0x04, 0x1e
        /*039e*/ 	.short	(.L_532 - .L_531)
.L_531:
        /*03a0*/ 	.word	0x00000000


	//----- nvinfo : EIATTR_CBANK_PARAM_SIZE
	.align		4
.L_532:
        /*03a4*/ 	.byte	0x03, 0x19
        /*03a6*/ 	.short	0x06f0


	//----- nvinfo : EIATTR_PARAM_CBANK
	.align		4
        /*03a8*/ 	.byte	0x04, 0x0a
        /*03aa*/ 	.short	(.L_534 - .L_533)
	.align		4
.L_533:
        /*03ac*/ 	.word	index@(.nv.constant0._ZN7cutlass13device_kernelIN5flash11enable_sm90INS1_16FlashAttnBwdSm90INS1_25CollectiveMainloopBwdSm90ILi2ELi2ELi2EN4cute5tupleIJNS5_1CILi1EEES8_S8_EEENS6_IJNS7_ILi64EEENS7_ILi128EEESB_EEENS_6half_tEfNS_4arch4Sm90ELb0ELb0ELb1ELb1ELb0ELb1ELb0ELb0ELi2ELi1ELi2ELi1ELb0EEENS1_24CollectiveEpilogueBwdGQAISC_fSF_Li256ELb1ELb0EEENS1_19SingleTileSchedulerILb1ELb0ELb0ELi128EEEEEEEEEvNT_6ParamsE)
        /*03b0*/ 	.short	0x0210
        /*03b2*/ 	.short	0x06f0


	//----- nvinfo : EIATTR_SW_WAR
	.align		4
.L_534:
        /*03b4*/ 	.byte	0x04, 0x36
        /*03b6*/ 	.short	(.L_536 - .L_535)
.L_535:
        /*03b8*/ 	.word	0x00000008
.L_536:


//--------------------- .nv.info._ZN7cutlass13device_kernelIN5flash11enable_sm90INS1_16FlashAttnBwdSm90INS1_25CollectiveMainloopBwdSm90ILi2ELi2ELi2EN4cute5tupleIJNS5_1CILi1EEES8_S8_EEENS6_IJNS7_ILi64EEENS7_ILi128EEESB_EEENS_6half_tEfNS_4arch4Sm90ELb0ELb0ELb1ELb1ELb1ELb1ELb0ELb0ELi2ELi1ELi2ELi1ELb0EEENS1_24CollectiveEpilogueBwdGQAISC_fSF_Li256ELb1ELb1EEENS1_19SingleTileSchedulerILb1ELb0ELb0ELi128EEEEEEEEEvNT_6ParamsE --------------------------
	.section	.nv.info._ZN7cutlass13device_kernelIN5flash11enable_sm90INS1_16FlashAttnBwdSm90INS1_25CollectiveMainloopBwdSm90ILi2ELi2ELi2EN4cute5tupleIJNS5_1CILi1EEES8_S8_EEENS6_IJNS7_ILi64EEENS7_ILi128EEESB_EEENS_6half_tEfNS_4arch4Sm90ELb0ELb0ELb1ELb1ELb1ELb1ELb0ELb0ELi2ELi1ELi2ELi1ELb0EEENS1_24CollectiveEpilogueBwdGQAISC_fSF_Li256ELb1ELb1EEENS1_19SingleTileSchedulerILb1ELb0ELb0ELi128EEEEEEEEEvNT_6ParamsE,"",@"SHT_CUDA_INFO"
	.sectionflags	@""
	.align	4


	//----- nvinfo : EIATTR_CUDA_API_VERSION
	.align		4
        /*0000*/ 	.byte	0x04, 0x37
        /*0002*/ 	.short	(.L_538 - .L_537)
.L_537:
        /*0004*/ 	.word	0x00000082


	//----- nvinfo : EIATTR_KPARAM_INFO
	.align		4
.L_538:
        /*0008*/ 	.byte	0x04, 0x17
        /*000a*/ 	.short	(.L_540 - .L_539)
.L_539:
        /*000c*/ 	.word	0x00000000
        /*0010*/ 	.short	0x0000
        /*0012*/ 	.short	0x0070
        /*0014*/ 	.byte	0x00, 0xf0, 0x01, 0x1a


	//----- nvinfo : EIATTR_SPARSE_MMA_MASK
	.align		4
.L_540:
        /*0018*/ 	.byte	0x03, 0x50
        /*001a*/ 	.short	0x0000


	//----- nvinfo : EIATTR_MAXREG_COUNT
	.align		4
        /*001c*/ 	.byte	0x03, 0x1b
        /*001e*/ 	.short	0x00a8


	//----- nvinfo : EIATTR_NUM_BARRIERS
	.align		4
        /*0020*/ 	.byte	0x02, 0x4c
        /*0022*/ 	.byte	0x10
	.zero		1


	//----- nvinfo : EIATTR_EXTERNS
	.align		4
        /*0024*/ 	.byte	0x04, 0x0f
        /*0026*/ 	.short	(.L_542 - .L_541)


	//   ....[0]....
	.align		4
.L_541:
        /*0028*/ 	.word	index@(__assertfail)


	//----- nvinfo : EIATTR_ANNOTATIONS
	.align		4
.L_542:
        /*002c*/ 	.byte	0x04, 0x55
        /*002e*/ 	.short	(.L_544 - .L_543)


	//   ....[0]....
.L_543:
        /*0030*/ 	.word	0x00000001
        /*0034*/ 	.byte	0x60, 0x05, 0x00, 0x00, 0x01, 0x00, 0x00, 0x00, 0x40, 0x16, 0x00, 0x00, 0x01, 0x00, 0x00, 0x00
        /*0044*/ 	.byte	0xd0, 0x80, 0x00, 0x00, 0x01, 0x00, 0x00, 0x00, 0x00, 0x81, 0x00, 0x00, 0x01, 0x00, 0x00, 0x00
        /*0054*/ 	.byte	0x10, 0x8e, 0x00, 0x00


	//----- nvinfo : EIATTR_MERCURY_ISA_VERSION
	.align		4
.L_544:
        /*0058*/ 	.byte	0x03, 0x5f
        /*005a*/ 	.short	0x0101


	//----- nvinfo : EIATTR_INT_WARP_WIDE_INSTR_OFFSETS
	.align		4
        /*005c*/ 	.byte	0x04, 0x31
        /*005e*/ 	.short	(.L_546 - .L_545)


	//   ....[0]....
.L_545:
        /*0060*/ 	.word	0x00000180


	//   ....[1]....
        /*0064*/ 	.word	0x00000240


	//   ....[2]....
        /*0068*/ 	.word	0x00006310


	//   ....[3]....
        /*006c*/ 	.word	0x00006780


	//   ....[4]....
        /*0070*/ 	.word	0x00006d50


	//   ....[5]....
        /*0074*/ 	.word	0x000070d0


	//----- nvinfo : EIATTR_COOP_GROUP_MASK_REGIDS
	.align		4
.L_546:
        /*0078*/ 	.byte	0x04, 0x29
        /*007a*/ 	.short	(.L_548 - .L_547)


	//   ....[0]....
.L_547:
        /*007c*/ 	.word	0xffffffff


	//   ....[1]....
        /*0080*/ 	.word	0xffffffff


	//   ....[2]....
        /*0084*/ 	.word	0xffffffff


	//   ....[3]....
        /*0088*/ 	.word	0xffffffff


	//   ....[4]....
        /*008c*/ 	.word	0xffffffff


	//   ....[5]....
        /*0090*/ 	.word	0xffffffff


	//   ....[6]....
        /*0094*/ 	.word	0xffffffff


	//   ....[7]....
        /*0098*/ 	.word	0xffffffff


	//   ....[8]....
        /*009c*/ 	.word	0xffffffff


	//   ....[9]....
        /*00a0*/ 	.word	0xffffffff


	//   ....[10]....
        /*00a4*/ 	.word	0xffffffff


	//   ....[11]....
        /*00a8*/ 	.word	0xffffffff


	//   ....[12]....
        /*00ac*/ 	.word	0xffffffff


	//   ....[13]....
        /*00b0*/ 	.word	0xffffffff


	//   ....[14]....
        /*00b4*/ 	.word	0xffffffff


	//   ....[15]....
        /*00b8*/ 	.word	0xffffffff


	//   ....[16]....
        /*00bc*/ 	.word	0xffffffff


	//   ....[17]....
        /*00c0*/ 	.word	0x0500000f


	//   ....[18]....
        /*00c4*/ 	.word	0x0500000f


	//   ....[19]....
        /*00c8*/ 	.word	0x0500000f


	//   ....[20]....
        /*00cc*/ 	.word	0x0500000f


	//   ....[21]....
        /*00d0*/ 	.word	0x0500000f


	//   ....[22]....
        /*00d4*/ 	.word	0x0500000f


	//----- nvinfo : EIATTR_COOP_GROUP_INSTR_OFFSETS
	.align		4
.L_548:
        /*00d8*/ 	.byte	0x04, 0x28
        /*00da*/ 	.short	(.L_550 - .L_549)


	//   ....[0]....
.L_549:
        /*00dc*/ 	.word	0x00000060


	//   ....[1]....
        /*00e0*/ 	.word	0x00000190


	//   ....[2]....
        /*00e4*/ 	.word	0x00000220


	//   ....[3]....
        /*00e8*/ 	.word	0x000003a0


	//   ....[4]....
        /*00ec*/ 	.word	0x00000610


	//   ....[5]....
        /*00f0*/ 	.word	0x00001360


	//   ....[6]....
        /*00f4*/ 	.word	0x00004f30


	//   ....[7]....
        /*00f8*/ 	.word	0x000050c0


	//   ....[8]....
        /*00fc*/ 	.word	0x00005390


	//   ....[9]....
        /*0100*/ 	.word	0x00005520


	//   ....[10]....
        /*0104*/ 	.word	0x00005630


	//   ....[11]....
        /*0108*/ 	.word	0x00005fb0


	//   ....[12]....
        /*010c*/ 	.word	0x00006240


	//   ....[13]....
        /*0110*/ 	.word	0x00006480


	//   ....[14]....
        /*0114*/ 	.word	0x000066b0


	//   ....[15]....
        /*0118*/ 	.word	0x00006960


	//   ....[16]....
        /*011c*/ 	.word	0x00006c90


	//   ....[17]....
        /*0120*/ 	.word	0x00009080


	//   ....[18]....
        /*0124*/ 	.word	0x000091d0


	//   ....[19]....
        /*0128*/ 	.word	0x00009240


	//   ....[20]....
        /*012c*/ 	.word	0x000092b0


	//   ....[21]....
        /*0130*/ 	.word	0x00009320


	//   ....[22]....
        /*0134*/ 	.word	0x00009390


	//----- nvinfo : EIATTR_REG_RECONFIG
	.align		4
.L_550:
        /*0138*/ 	.byte	0x01, 0x54
	.zero		2


	//----- nvinfo : EIATTR_SYSCALL_OFFSETS
	.align		4
        /*013c*/ 	.byte	0x04, 0x46
        /*013e*/ 	.short	(.L_552 - .L_551)


	//   ....[0]....
.L_551:
        /*0140*/ 	.word	0x00000fa0


	//   ....[1]....
        /*0144*/ 	.word	0x00001090


	//   ....[2]....
        /*0148*/ 	.word	0x000011f0


	//   ....[3]....
        /*014c*/ 	.word	0x000012e0


	//----- nvinfo : EIATTR_MBARRIER_INSTR_OFFSETS
	.align		4
.L_552:
        /*0150*/ 	.byte	0x04, 0x39
        /*0152*/ 	.short	(.L_554 - .L_553)


	//   ....[0]....
.L_553:
        /*0154*/ 	.word	0x00000260
        /*0158*/ 	.word	0x000000ff
        /*015c*/ 	.word	0x00030800
        /*0160*/ 	.short	0x0100
        /*0162*/ 	.byte	0x06
	.zero		1


	//   ....[1]....
        /*0164*/ 	.word	0x00000350
        /*0168*/ 	.word	0x000000ff
        /*016c*/ 	.word	0x00030810
        /*0170*/ 	.short	0x0100
        /*0172*/ 	.byte	0x08
	.zero		1


	//   ....[2]....
        /*0174*/ 	.word	0x00000360
        /*0178*/ 	.word	0x000000ff
        /*017c*/ 	.word	0x00030820
        /*0180*/ 	.short	0x0100
        /*0182*/ 	.byte	0x08
	.zero		1


	//   ....[3]....
        /*0184*/ 	.word	0x00000370
        /*0188*/ 	.word	0x000000ff
        /*018c*/ 	.word	0x00030818
        /*0190*/ 	.short	0x0100
        /*0192*/ 	.byte	0x08
	.zero		1


	//   ....[4]....
        /*0194*/ 	.word	0x00000380
        /*0198*/ 	.word	0x000000ff
        /*019c*/ 	.word	0x00030828
        /*01a0*/ 	.short	0x0100
        /*01a2*/ 	.byte	0x08
	.zero		1


	//   ....[5]....
        /*01a4*/ 	.word	0x000004b0
        /*01a8*/ 	.word	0x000000ff
        /*01ac*/ 	.word	0x00030830
        /*01b0*/ 	.short	0x0100
        /*01b2*/ 	.byte	0x08
	.zero		1


	//   ....[6]....
        /*01b4*/ 	.word	0x000004c0
        /*01b8*/ 	.word	0x000000ff
        /*01bc*/ 	.word	0x00030840
        /*01c0*/ 	.short	0x0100
        /*01c2*/ 	.byte	0x08
	.zero		1


	//   ....[7]....
        /*01c4*/ 	.word	0x000004d0
        /*01c8*/ 	.word	0x000000ff
        /*01cc*/ 	.word	0x00030838
        /*01d0*/ 	.short	0x0100
        /*01d2*/ 	.byte	0x08
	.zero		1


	//   ....[8]....
        /*01d4*/ 	.word	0x000004e0
        /*01d8*/ 	.word	0x000000ff
        /*01dc*/ 	.word	0x00030848
        /*01e0*/ 	.short	0x0100
        /*01e2*/ 	.byte	0x08
	.zero		1


	//   ....[9]....
        /*01e4*/ 	.word	0x000013b0
        /*01e8*/ 	.word	0x00000010
        /*01ec*/ 	.word	0x00030800
        /*01f0*/ 	.short	0x010a
        /*01f2*/ 	.byte	0x3f
	.zero		1


	//   ....[10]....
        /*01f4*/ 	.word	0x00001620
        /*01f8*/ 	.word	0x00000010
        /*01fc*/ 	.word	0x00030800
        /*0200*/ 	.short	0x010a
        /*0202*/ 	.byte	0x3f
	.zero		1


	//   ....[11]....
        /*0204*/ 	.word	0x00001b30
        /*0208*/ 	.word	0x00000002
        /*020c*/ 	.word	0x00030810
        /*0210*/ 	.short	0x010a
        /*0212*/ 	.byte	0x3f
	.zero		1


	//   ....[12]....
        /*0214*/ 	.word	0x00001b70
        /*0218*/ 	.word	0x00000002
        /*021c*/ 	.word	0x00030810
        /*0220*/ 	.short	0x010a
        /*0222*/ 	.byte	0x3f
	.zero		1


	//   ....[13]....
        /*0224*/ 	.word	0x000020a0
        /*0228*/ 	.word	0x00000002
        /*022c*/ 	.word	0x00030830
        /*0230*/ 	.short	0x010a
        /*0232*/ 	.byte	0x3f
	.zero		1


	//   ....[14]....
        /*0234*/ 	.word	0x00002120
        /*0238*/ 	.word	0x00000002
        /*023c*/ 	.word	0x00030830
        /*0240*/ 	.short	0x010a
        /*0242*/ 	.byte	0x3f
	.zero		1


	//   ....[15]....
        /*0244*/ 	.word	0x000040a0
        /*0248*/ 	.word	0x00000000
        /*024c*/ 	.word	0x00000000
        /*0250*/ 	.short	0x0101
        /*0252*/ 	.byte	0x3f
	.zero		1


	//   ....[16]....
        /*0254*/ 	.word	0x000043b0
        /*0258*/ 	.word	0x00000002
        /*025c*/ 	.word	0x00000000
        /*0260*/ 	.short	0x0101
        /*0262*/ 	.byte	0x3f
	.zero		1


	//   ....[17]....
        /*0264*/ 	.word	0x000075d0
        /*0268*/ 	.word	0x0000000c
        /*026c*/ 	.word	0x00030820
        /*0270*/ 	.short	0x010a
        /*0272*/ 	.byte	0x3f
	.zero		1


	//   ....[18]....
        /*0274*/ 	.word	0x00007bb0
        /*0278*/ 	.word	0x0000000c
        /*027c*/ 	.word	0x00030840
        /*0280*/ 	.short	0x010a
        /*0282*/ 	.byte	0x3f
	.zero		1


	//   ....[19]....
        /*0284*/ 	.word	0x00007e60
        /*0288*/ 	.word	0x0000000c
        /*028c*/ 	.word	0x00030828
        /*0290*/ 	.short	0x010a
        /*0292*/ 	.byte	0x3f
	.zero		1


	//   ....[20]....
        /*0294*/ 	.word	0x00008090
        /*0298*/ 	.word	0x0000000c
        /*029c*/ 	.word	0x00030848
        /*02a0*/ 	.short	0x010a
        /*02a2*/ 	.byte	0x3f
	.zero		1


	//   ....[21]....
        /*02a4*/ 	.word	0x00008310
        /*02a8*/ 	.word	0x0000000c
        /*02ac*/ 	.word	0x00030820
        /*02b0*/ 	.short	0x010a
        /*02b2*/ 	.byte	0x3f
	.zero		1


	//   ....[22]....
        /*02b4*/ 	.word	0x000085a0
        /*02b8*/ 	.word	0x0000000c
        /*02bc*/ 	.word	0x00030840
        /*02c0*/ 	.short	0x010a
        /*02c2*/ 	.byte	0x3f
	.zero		1


	//   ....[23]....
        /*02c4*/ 	.word	0x00008820
        /*02c8*/ 	.word	0x0000000c
        /*02cc*/ 	.word	0x00030828
        /*02d0*/ 	.short	0x010a
        /*02d2*/ 	.byte	0x3f
	.zero		1


	//   ....[24]....
        /*02d4*/ 	.word	0x00008a80
        /*02d8*/ 	.word	0x00000004
        /*02dc*/ 	.word	0x00030840
        /*02e0*/ 	.short	0x010a
        /*02e2*/ 	.byte	0x3f
	.zero		1


	//   ....[25]....
        /*02e4*/ 	.word	0x00008f00
        /*02e8*/ 	.word	0x00000007
        /*02ec*/ 	.word	0x00000000
        /*02f0*/ 	.short	0x010a
        /*02f2*/ 	.byte	0x3f
	.zero		1


	//   ....[26]....
        /*02f4*/ 	.word	0x00008f50
        /*02f8*/ 	.word	0x0000000b
        /*02fc*/ 	.word	0x00000000
        /*0300*/ 	.short	0x010a
        /*0302*/ 	.byte	0x3f
	.zero		1


	//   ....[27]....
        /*0304*/ 	.word	0x00008fb0
        /*0308*/ 	.word	0x00000009
        /*030c*/ 	.word	0x00000000
        /*0310*/ 	.short	0x010a
        /*0312*/ 	.byte	0x3f
	.zero		1


	//   ....[28]....
        /*0314*/ 	.word	0x00008fe0
        /*0318*/ 	.word	0x00000003
        /*031c*/ 	.word	0x00000000
        /*0320*/ 	.short	0x010a
        /*0322*/ 	.byte	0x3f
	.zero		1


	//   ....[29]....
        /*0324*/ 	.word	0x000090b0
        /*0328*/ 	.word	0x00000010
        /*032c*/ 	.word	0x00030800
        /*0330*/ 	.short	0x010a
        /*0332*/ 	.byte	0x3f
	.zero		1


	//   ....[30]....
        /*0334*/ 	.word	0x00009100
        /*0338*/ 	.word	0x00000002
        /*033c*/ 	.word	0x00030810
        /*0340*/ 	.short	0x010a
        /*0342*/ 	.byte	0x3f
	.zero		1


	//   ....[31]....
        /*0344*/ 	.word	0x00009150
        /*0348*/ 	.word	0x00000002
        /*034c*/ 	.word	0x00030830
        /*0350*/ 	.short	0x010a
        /*0352*/ 	.byte	0x3f
	.zero		1


	//   ....[32]....
        /*0354*/ 	.word	0x000093d0
        /*0358*/ 	.word	0x0000000c
        /*035c*/ 	.word	0x00030820
        /*0360*/ 	.short	0x010a
        /*0362*/ 	.byte	0x3f
	.zero		1


	//   ....[33]....
        /*0364*/ 	.word	0x00009420
        /*0368*/ 	.word	0x0000000c
        /*036c*/ 	.word	0x00030840
        /*0370*/ 	.short	0x010a
        /*0372*/ 	.byte	0x3f
	.zero		1


	//   ....[34]....
        /*0374*/ 	.word	0x00009470
        /*0378*/ 	.word	0x0000000c
        /*037c*/ 	.word	0x00030828
        /*0380*/ 	.short	0x010a
        /*0382*/ 	.byte	0x3f
	.zero		1


	//   ....[35]....
        /*0384*/ 	.word	0x000094c0
        /*0388*/ 	.word	0x0000000c
        /*038c*/ 	.word	0x00030848
        /*0390*/ 	.short	0x010a
        /*0392*/ 	.byte	0x3f
	.zero		1


	//   ....[36]....
        /*0394*/ 	.word	0x00009520
        /*0398*/ 	.word	0x0000000c
        /*039c*/ 	.word	0x00030820
        /*03a0*/ 	.short	0x010a
        /*03a2*/ 	.byte	0x3f
	.zero		1


	//   ....[37]....
        /*03a4*/ 	.word	0x00009570
        /*03a8*/ 	.word	0x0000000c
        /*03ac*/ 	.word	0x00030840
        /*03b0*/ 	.short	0x010a
        /*03b2*/ 	.byte	0x3f
	.zero		1


	//   ....[38]....
        /*03b4*/ 	.word	0x000095c0
        /*03b8*/ 	.word	0x0000000c
        /*03bc*/ 	.word	0x00030828
        /*03c0*/ 	.short	0x010a
        /*03c2*/ 	.byte	0x3f
	.zero		1


	//   ....[39]....
        /*03c4*/ 	.word	0x00009610
        /*03c8*/ 	.word	0x00000004
        /*03cc*/ 	.word	0x00030840
        /*03d0*/ 	.short	0x010a
        /*03d2*/ 	.byte	0x3f
	.zero		1


	//   ....[40]....
        /*03d4*/ 	.word	0x000096f0
        /*03d8*/ 	.word	0x00000007
        /*03dc*/ 	.word	0x00000000
        /*03e0*/ 	.short	0x010a
        /*03e2*/ 	.byte	0x3f
	.zero		1


	//   ....[41]....
        /*03e4*/ 	.word	0x00009740
        /*03e8*/ 	.word	0x0000000b
        /*03ec*/ 	.word	0x00000000
        /*03f0*/ 	.short	0x010a
        /*03f2*/ 	.byte	0x3f
	.zero		1


	//   ....[42]....
        /*03f4*/ 	.word	0x00009790
        /*03f8*/ 	.word	0x00000009
        /*03fc*/ 	.word	0x00000000
        /*0400*/ 	.short	0x010a
        /*0402*/ 	.byte	0x3f
	.zero		1


	//----- nvinfo : EIATTR_NUM_MBARRIERS
	.align		4
.L_554:
        /*0404*/ 	.byte	0x03, 0x38
        /*0406*/ 	.short	0x0009


	//----- nvinfo : EIATTR_EXIT_INSTR_OFFSETS
	.align		4
        /*0408*/ 	.byte	0x04, 0x1c
        /*040a*/ 	.short	(.L_556 - .L_555)


	//   ....[0]....
.L_555:
        /*040c*/ 	.word	0x00009030


	//----- nvinfo : EIATTR_MAX_THREADS
	.align		4
.L_556:
        /*0410*/ 	.byte	0x04, 0x05
        /*0412*/ 	.short	(.L_558 - .L_557)
.L_557:
        /*0414*/ 	.word	0x00000180
        /*0418*/ 	.word	0x00000001
        /*041c*/ 	.word	0x00000001


	//----- nvinfo : EIATTR_CRS_STACK_SIZE
	.align		4
.L_558:
        /*0420*/ 	.byte	0x04, 0x1e
        /*0422*/ 	.short	(.L_560 - .L_559)
.L_559:
        /*0424*/ 	.word	0x00000000


	//----- nvinfo : EIATTR_CBANK_PARAM_SIZE
	.align		4
.L_560:
        /*0428*/ 	.byte	0x03, 0x19
        /*042a*/ 	.short	0x06f0


	//----- nvinfo : EIATTR_PARAM_CBANK
	.align		4
        /*042c*/ 	.byte	0x04, 0x0a
        /*042e*/ 	.short	(.L_562 - .L_561)
	.align		4
.L_561:
        /*0430*/ 	.word	index@(.nv.constant0._ZN7cutlass13device_kernelIN5flash11enable_sm90INS1_16FlashAttnBwdSm90INS1_25CollectiveMainloopBwdSm90ILi2ELi2ELi2EN4cute5tupleIJNS5_1CILi1EEES8_S8_EEENS6_IJNS7_ILi64EEENS7_ILi128EEESB_EEENS_6half_tEfNS_4arch4Sm90ELb0ELb0ELb1ELb1ELb1ELb1ELb0ELb0ELi2ELi1ELi2ELi1ELb0EEENS1_24CollectiveEpilogueBwdGQAISC_fSF_Li256ELb1ELb1EEENS1_19SingleTileSchedulerILb1ELb0ELb0ELi128EEEEEEEEEvNT_6ParamsE)
        /*0434*/ 	.short	0x0210
        /*0436*/ 	.short	0x06f0


	//----- nvinfo : EIATTR_SW_WAR
	.align		4
.L_562:
        /*0438*/ 	.byte	0x04, 0x36
        /*043a*/ 	.short	(.L_564 - .L_563)
.L_563:
        /*043c*/ 	.word	0x00000008
.L_564:


//--------------------- .nv.info._ZN7cutlass13device_kernelIN5flash11enable_sm90INS1_16FlashAttnBwdSm90INS1_25CollectiveMainloopBwdSm90ILi2ELi2ELi2EN4cute5tupleIJNS5_1CILi1EEES8_S8_EEENS6_IJNS7_ILi64EEENS7_ILi128EEESB_EEENS_6half_tEfNS_4arch4Sm90ELb0ELb1ELb1ELb0ELb0ELb1ELb0ELb0ELi2ELi1ELi2ELi1ELb0EEENS1_21CollectiveEpilogueBwdISC_SD_SF_Li256ELb0ELb0ELi1EEENS1_19SingleTileSchedulerILb0ELb0ELb0ELi128EEEEEEEEEvNT_6ParamsE --------------------------
	.section	.nv.info._ZN7cutlass13device_kernelIN5flash11enable_sm90INS1_16FlashAttnBwdSm90INS1_25CollectiveMainloopBwdSm90ILi2ELi2ELi2EN4cute5tupleIJNS5_1CILi1EEES8_S8_EEENS6_IJNS7_ILi64EEENS7_ILi128EEESB_EEENS_6half_tEfNS_4arch4Sm90ELb0ELb1ELb1ELb0ELb0ELb1ELb0ELb0ELi2ELi1ELi2ELi1ELb0EEENS1_21CollectiveEpilogueBwdISC_SD_SF_Li256ELb0ELb0ELi1EEENS1_19SingleTileSchedulerILb0ELb0ELb0ELi128EEEEEEEEEvNT_6ParamsE,"",@"SHT_CUDA_INFO"
	.sectionflags	@""
	.align	4


	//----- nvinfo : EIATTR_CUDA_API_VERSION
	.align		4
        /*0000*/ 	.byte	0x04, 0x37
        /*0002*/ 	.short	(.L_566 - .L_565)
.L_565:
        /*0004*/ 	.word	0x00000082


	//----- nvinfo : EIATTR_KPARAM_INFO
	.align		4
.L_566:
        /*0008*/ 	.byte	0x04, 0x17
        /*000a*/ 	.short	(.L_568 - .L_567)
.L_567:
        /*000c*/ 	.word	0x00000000
        /*0010*/ 	.short	0x0000
        /*0012*/ 	.short	0x0070
        /*0014*/ 	.byte	0x00, 0xf0, 0x01, 0x24


	//----- nvinfo : EIATTR_SPARSE_MMA_MASK
	.align		4
.L_568:
        /*0018*/ 	.byte	0x03, 0x50
        /*001a*/ 	.short	0x0000


	//----- nvinfo : EIATTR_MAXREG_COUNT
	.align		4
        /*001c*/ 	.byte	0x03, 0x1b
        /*001e*/ 	.short	0x00a8


	//----- nvinfo : EIATTR_NUM_BARRIERS
	.align		4
        /*0020*/ 	.byte	0x02, 0x4c
        /*0022*/ 	.byte	0x10
	.zero		1


	//----- nvinfo : EIATTR_EXTERNS
	.align		4
        /*0024*/ 	.byte	0x04, 0x0f
        /*0026*/ 	.short	(.L_570 - .L_569)


	//   ....[0]....
	.align		4
.L_569:
        /*0028*/ 	.word	index@(__assertfail)


	//----- nvinfo : EIATTR_ANNOTATIONS
	.align		4
.L_570:
        /*002c*/ 	.byte	0x04, 0x55
        /*002e*/ 	.short	(.L_572 - .L_571)


	//   ....[0]....
.L_571:
        /*0030*/ 	.word	0x00000001
        /*0034*/ 	.byte	0x60, 0x15, 0x00, 0x00, 0x01, 0x00, 0x00, 0x00, 0x30, 0x24, 0x00, 0x00, 0x01, 0x00, 0x00, 0x00
        /*0044*/ 	.byte	0x00, 0x37, 0x00, 0x00, 0x01, 0x00, 0x00, 0x00, 0x90, 0x37, 0x00, 0x00, 0x01, 0x00, 0x00, 0x00
        /*0054*/ 	.byte	0x30, 0x86, 0x00, 0x00, 0x01, 0x00, 0x00, 0x00, 0x20, 0x88, 0x00, 0x00, 0x01, 0x00, 0x00, 0x00
        /*0064*/ 	.byte	0x10, 0x93, 0x00, 0x00, 0x01, 0x00, 0x00, 0x00, 0x30, 0x93, 0x00, 0x00, 0x01, 0x00, 0x00, 0x00
        /*0074*/ 	.byte	0xd0, 0x97, 0x00, 0x00


	//----- nvinfo : EIATTR_MERCURY_ISA_VERSION
	.align		4
.L_572:
        /*0078*/ 	.byte	0x03, 0x5f
        /*007a*/ 	.short	0x0101


	//----- nvinfo : EIATTR_INT_WARP_WIDE_INSTR_OFFSETS
	.align		4
        /*007c*/ 	.byte	0x04, 0x31
        /*007e*/ 	.short	(.L_574 - .L_573)


	//   ....[0]....
.L_573:
        /*0080*/ 	.word	0x000001f0


	//   ....[1]....
        /*0084*/ 	.word	0x00000220


	//----- nvinfo : EIATTR_COOP_GROUP_MASK_REGIDS
	.align		4
.L_574:
        /*0088*/ 	.byte	0x04, 0x29
        /*008a*/ 	.short	(.L_576 - .L_575)


	//   ....[0]....
.L_575:
        /*008c*/ 	.word	0xffffffff


	//   ....[1]....
        /*0090*/ 	.word	0xffffffff


	//   ....[2]....
        /*0094*/ 	.word	0xffffffff


	//   ....[3]....
        /*0098*/ 	.word	0xffffffff


	//   ....[4]....
        /*009c*/ 	.word	0xffffffff


	//   ....[5]....
        /*00a0*/ 	.word	0xffffffff


	//   ....[6]....
        /*00a4*/ 	.word	0xffffffff


	//   ....[7]....
        /*00a8*/ 	.word	0xffffffff


	//   ....[8]....
        /*00ac*/ 	.word	0x0500000f


	//----- nvinfo : EIATTR_COOP_GROUP_INSTR_OFFSETS
	.align		4
.L_576:
        /*00b0*/ 	.byte	0x04, 0x28
        /*00b2*/ 	.short	(.L_578 - .L_577)


	//   ....[0]....
.L_577:
        /*00b4*/ 	.word	0x00000070


	//   ....[1]....
        /*00b8*/ 	.word	0x00000200


	//   ....[2]....
        /*00bc*/ 	.word	0x00000250


	//   ....[3]....
        /*00c0*/ 	.word	0x00000440


	//   ....[4]....
        /*00c4*/ 	.word	0x00000660


	//   ....[5]....
        /*00c8*/ 	.word	0x000011e0


	//   ....[6]....
        /*00cc*/ 	.word	0x000054d0


	//   ....[7]....
        /*00d0*/ 	.word	0x00007020


	//   ....[8]....
        /*00d4*/ 	.word	0x00009e90


	//----- nvinfo : EIATTR_REG_RECONFIG
	.align		4
.L_578:
        /*00d8*/ 	.byte	0x01, 0x54
	.zero		2


	//----- nvinfo : EIATTR_SYSCALL_OFFSETS
	.align		4
        /*00dc*/ 	.byte	0x04, 0x46
        /*00de*/ 	.short	(.L_580 - .L_579)


	//   ....[0]....
.L_579:
        /*00e0*/ 	.word	0x00000e20


	//   ....[1]....
        /*00e4*/ 	.word	0x00000f10


	//   ....[2]....
        /*00e8*/ 	.word	0x00001070


	//   ....[3]....
        /*00ec*/ 	.word	0x00001160


	//   ....[4]....
        /*00f0*/ 	.word	0x00004e40


	//   ....[5]....
        /*00f4*/ 	.word	0x00004f80


	//   ....[6]....
        /*00f8*/ 	.word	0x000050a0


	//   ....[7]....
        /*00fc*/ 	.word	0x000051c0


	//----- nvinfo : EIATTR_MBARRIER_INSTR_OFFSETS
	.align		4
.L_580:
        /*0100*/ 	.byte	0x04, 0x39
        /*0102*/ 	.short	(.L_582 - .L_581)


	//   ....[0]....
.L_581:
        /*0104*/ 	.word	0x000002f0
        /*0108*/ 	.word	0x000000ff
        /*010c*/ 	.word	0x00030800
        /*0110*/ 	.short	0x0100
        /*0112*/ 	.byte	0x06
	.zero		1


	//   ....[1]....
        /*0114*/ 	.word	0x000003f0
        /*0118*/ 	.word	0x000000ff
        /*011c*/ 	.word	0x00030810
        /*0120*/ 	.short	0x0100
        /*0122*/ 	.byte	0x08
	.zero		1


	//   ....[2]....
        /*0124*/ 	.word	0x00000400
        /*0128*/ 	.word	0x000000ff
        /*012c*/ 	.word	0x00030820
        /*0130*/ 	.short	0x0100
        /*0132*/ 	.byte	0x08
	.zero		1


	//   ....[3]....
        /*0134*/ 	.word	0x00000410
        /*0138*/ 	.word	0x000000ff
        /*013c*/ 	.word	0x00030818
        /*0140*/ 	.short	0x0100
        /*0142*/ 	.byte	0x08
	.zero		1


	//   ....[4]....
        /*0144*/ 	.word	0x00000420
        /*0148*/ 	.word	0x000000ff
        /*014c*/ 	.word	0x00030828
        /*0150*/ 	.short	0x0100
        /*0152*/ 	.byte	0x08
	.zero		1


	//   ....[5]....
        /*0154*/ 	.word	0x00000550
        /*0158*/ 	.word	0x000000ff
        /*015c*/ 	.word	0x00030830
        /*0160*/ 	.short	0x0100
        /*0162*/ 	.byte	0x08
	.zero		1


	//   ....[6]....
        /*0164*/ 	.word	0x00000560
        /*0168*/ 	.word	0x000000ff
        /*016c*/ 	.word	0x00030840
        /*0170*/ 	.short	0x0100
        /*0172*/ 	.byte	0x08
	.zero		1


	//   ....[7]....
        /*0174*/ 	.word	0x00000570
        /*0178*/ 	.word	0x000000ff
        /*017c*/ 	.word	0x00030838
        /*0180*/ 	.short	0x0100
        /*0182*/ 	.byte	0x08
	.zero		1


	//   ....[8]....
        /*0184*/ 	.word	0x00000580
        /*0188*/ 	.word	0x000000ff
        /*018c*/ 	.word	0x00030848
        /*0190*/ 	.short	0x0100
        /*0192*/ 	.byte	0x08
	.zero		1


	//   ....[9]....
        /*0194*/ 	.word	0x00001210
        /*0198*/ 	.word	0x00000010
        /*019c*/ 	.word	0x00030800
        /*01a0*/ 	.short	0x010a
        /*01a2*/ 	.byte	0x3f
	.zero		1


	//   ....[10]....
        /*01a4*/ 	.word	0x00001340
        /*01a8*/ 	.word	0x00000010
        /*01ac*/ 	.word	0x00030800
        /*01b0*/ 	.short	0x010a
        /*01b2*/ 	.byte	0x3f
	.zero		1


	//   ....[11]....
        /*01b4*/ 	.word	0x00001a30
        /*01b8*/ 	.word	0x00000000
        /*01bc*/ 	.word	0x00030810
        /*01c0*/ 	.short	0x010a
        /*01c2*/ 	.byte	0x3f
	.zero		1


	//   ....[12]....
        /*01c4*/ 	.word	0x00001a70
        /*01c8*/ 	.word	0x00000000
        /*01cc*/ 	.word	0x00030810
        /*01d0*/ 	.short	0x010a
        /*01d2*/ 	.byte	0x3f
	.zero		1


	//   ....[13]....
        /*01d4*/ 	.word	0x00001fd0
        /*01d8*/ 	.word	0x00000000
        /*01dc*/ 	.word	0x00030830
        /*01e0*/ 	.short	0x010a
        /*01e2*/ 	.byte	0x3f
	.zero		1


	//   ....[14]....
        /*01e4*/ 	.word	0x00002320
        /*01e8*/ 	.word	0x00000000
        /*01ec*/ 	.word	0x00030830
        /*01f0*/ 	.short	0x010a
        /*01f2*/ 	.byte	0x3f
	.zero		1


	//   ....[15]....
        /*01f4*/ 	.word	0x00004550
        /*01f8*/ 	.word	0x00000006
        /*01fc*/ 	.word	0x00000000
        /*0200*/ 	.short	0x0101
        /*0202*/ 	.byte	0x3f
	.zero		1


	//   ....[16]....
        /*0204*/ 	.word	0x00004870
        /*0208*/ 	.word	0x00000000
        /*020c*/ 	.word	0x00000000
        /*0210*/ 	.short	0x0101
        /*0212*/ 	.byte	0x3f
	.zero		1


	//   ....[17]....
        /*0214*/ 	.word	0x00008170
        /*0218*/ 	.word	0x00000010
        /*021c*/ 	.word	0x00030820
        /*0220*/ 	.short	0x010a
        /*0222*/ 	.byte	0x3f
	.zero		1


	//   ....[18]....
        /*0224*/ 	.word	0x000088b0
        /*0228*/ 	.word	0x00000010
        /*022c*/ 	.word	0x00030840
        /*0230*/ 	.short	0x010a
        /*0232*/ 	.byte	0x3f
	.zero		1


	//   ....[19]....
        /*0234*/ 	.word	0x00008b50
        /*0238*/ 	.word	0x00000010
        /*023c*/ 	.word	0x00030828
        /*0240*/ 	.short	0x010a
        /*0242*/ 	.byte	0x3f
	.zero		1


	//   ....[20]....
        /*0244*/ 	.word	0x00008df0
        /*0248*/ 	.word	0x00000010
        /*024c*/ 	.word	0x00030848
        /*0250*/ 	.short	0x010a
        /*0252*/ 	.byte	0x3f
	.zero		1


	//   ....[21]....
        /*0254*/ 	.word	0x00009040
        /*0258*/ 	.word	0x00000010
        /*025c*/ 	.word	0x00030820
        /*0260*/ 	.short	0x010a
        /*0262*/ 	.byte	0x3f
	.zero		1


	//   ....[22]....
        /*0264*/ 	.word	0x00009360
        /*0268*/ 	.word	0x00000010
        /*026c*/ 	.word	0x00030840
        /*0270*/ 	.short	0x010a
        /*0272*/ 	.byte	0x3f
	.zero		1


	//   ....[23]....
        /*0274*/ 	.word	0x000095d0
        /*0278*/ 	.word	0x00000010
        /*027c*/ 	.word	0x00030828
        /*0280*/ 	.short	0x010a
        /*0282*/ 	.byte	0x3f
	.zero		1


	//   ....[24]....
        /*0284*/ 	.word	0x000098c0
        /*0288*/ 	.word	0x00000003
        /*028c*/ 	.word	0x00030840
        /*0290*/ 	.short	0x010a
        /*0292*/ 	.byte	0x3f
	.zero		1


	//   ....[25]....
        /*0294*/ 	.word	0x00009d00
        /*0298*/ 	.word	0x00000006
        /*029c*/ 	.word	0x00000000
        /*02a0*/ 	.short	0x010a
        /*02a2*/ 	.byte	0x3f
	.zero		1


	//   ....[26]....
        /*02a4*/ 	.word	0x00009d60
        /*02a8*/ 	.word	0x00000003
        /*02ac*/ 	.word	0x00000000
        /*02b0*/ 	.short	0x010a
        /*02b2*/ 	.byte	0x3f
	.zero		1


	//   ....[27]....
        /*02b4*/ 	.word	0x00009dc0
        /*02b8*/ 	.word	0x00000000
        /*02bc*/ 	.word	0x00000000
        /*02c0*/ 	.short	0x010a
        /*02c2*/ 	.byte	0x3f
	.zero		1


	//   ....[28]....
        /*02c4*/ 	.word	0x00009df0
        /*02c8*/ 	.word	0x00000003
        /*02cc*/ 	.word	0x00000000
        /*02d0*/ 	.short	0x010a
        /*02d2*/ 	.byte	0x3f
	.zero		1


	//   ....[29]....
        /*02d4*/ 	.word	0x00009ef0
        /*02d8*/ 	.word	0x0000000c
        /*02dc*/ 	.word	0x00030800
        /*02e0*/ 	.short	0x010a
        /*02e2*/ 	.byte	0x3f
	.zero		1


	//   ....[30]....
        /*02e4*/ 	.word	0x00009f40
        /*02e8*/ 	.word	0x00000000
        /*02ec*/ 	.word	0x00030810
        /*02f0*/ 	.short	0x010a
        /*02f2*/ 	.byte	0x3f
	.zero		1


	//   ....[31]....
        /*02f4*/ 	.word	0x00009f90
        /*02f8*/ 	.word	0x00000000
        /*02fc*/ 	.word	0x00030830
        /*0300*/ 	.short	0x010a
        /*0302*/ 	.byte	0x3f
	.zero		1


	//   ....[32]....
        /*0304*/ 	.word	0x00009fe0
        /*0308*/ 	.word	0x00000010
        /*030c*/ 	.word	0x00030820
        /*0310*/ 	.short	0x010a
        /*0312*/ 	.byte	0x3f
	.zero		1


	//   ....[33]....
        /*0314*/ 	.word	0x0000a030
        /*0318*/ 	.word	0x00000010
        /*031c*/ 	.word	0x00030840
        /*0320*/ 	.short	0x010a
        /*0322*/ 	.byte	0x3f
	.zero		1


	//   ....[34]....
        /*0324*/ 	.word	0x0000a080
        /*0328*/ 	.word	0x00000010
        /*032c*/ 	.word	0x00030828
        /*0330*/ 	.short	0x010a
        /*0332*/ 	.byte	0x3f
	.zero		1


	//   ....[35]....
        /*0334*/ 	.word	0x0000a0d0
        /*0338*/ 	.word	0x00000010
        /*033c*/ 	.word	0x00030848
        /*0340*/ 	.short	0x010a
        /*0342*/ 	.byte	0x3f
	.zero		1


	//   ....[36]....
        /*0344*/ 	.word	0x0000a130
        /*0348*/ 	.word	0x00000010
        /*034c*/ 	.word	0x00030820
        /*0350*/ 	.short	0x010a
        /*0352*/ 	.byte	0x3f
	.zero		1


	//   ....[37]....
        /*0354*/ 	.word	0x0000a180
        /*0358*/ 	.word	0x00000010
        /*035c*/ 	.word	0x00030840
        /*0360*/ 	.short	0x010a
        /*0362*/ 	.byte	0x3f
	.zero		1


	//   ....[38]....
        /*0364*/ 	.word	0x0000a1d0
        /*0368*/ 	.word	0x00000010
        /*036c*/ 	.word	0x00030828
        /*0370*/ 	.short	0x010a
        /*0372*/ 	.byte	0x3f
	.zero		1


	//   ....[39]....
        /*0374*/ 	.word	0x0000a220
        /*0378*/ 	.word	0x00000003
        /*037c*/ 	.word	0x00030840
        /*0380*/ 	.short	0x010a
        /*0382*/ 	.byte	0x3f
	.zero		1


	//   ....[40]....
        /*0384*/ 	.word	0x0000a2f0
        /*0388*/ 	.word	0x00000006
        /*038c*/ 	.word	0x00000000
        /*0390*/ 	.short	0x010a
        /*0392*/ 	.byte	0x3f
	.zero		1


	//   ....[41]....
        /*0394*/ 	.word	0x0000a340
        /*0398*/ 	.word	0x00000003
        /*039c*/ 	.word	0x00000000
        /*03a0*/ 	.short	0x010a
        /*03a2*/ 	.byte	0x3f
	.zero		1


	//   ....[42]....
        /*03a4*/ 	.word	0x0000a390
        /*03a8*/ 	.word	0x00000000
        /*03ac*/ 	.word	0x00000000
        /*03b0*/ 	.short	0x010a
        /*03b2*/ 	.byte	0x3f
	.zero		1


	//----- nvinfo : EIATTR_NUM_MBARRIERS
	.align		4
.L_582:
        /*03b4*/ 	.byte	0x03, 0x38
        /*03b6*/ 	.short	0x0009


	//----- nvinfo : EIATTR_EXIT_INSTR_OFFSETS
	.align		4
        /*03b8*/ 	.byte	0x04, 0x1c
        /*03ba*/ 	.short	(.L_584 - .L_583)


	//   ....[0]....
.L_583:
        /*03bc*/ 	.word	0x00009e40


	//----- nvinfo : EIATTR_MAX_THREADS
	.align		4
.L_584:
        /*03c0*/ 	.byte	0x04, 0x05
        /*03c2*/ 	.short	(.L_586 - .L_585)
.L_585:
        /*03c4*/ 	.word	0x00000180
        /*03c8*/ 	.word	0x00000001
        /*03cc*/ 	.word	0x00000001


	//----- nvinfo : EIATTR_CRS_STACK_SIZE
	.align		4
.L_586:
        /*03d0*/ 	.byte	0x04, 0x1e
        /*03d2*/ 	.short	(.L_588 - .L_587)
.L_587:
        /*03d4*/ 	.word	0x00000000


	//----- nvinfo : EIATTR_CBANK_PARAM_SIZE
	.align		4
.L_588:
        /*03d8*/ 	.byte	0x03, 0x19
        /*03da*/ 	.short	0x0970


	//----- nvinfo : EIATTR_PARAM_CBANK
	.align		4
        /*03dc*/ 	.byte	0x04, 0x0a
        /*03de*/ 	.short	(.L_590 - .L_589)
	.align		4
.L_589:
        /*03e0*/ 	.word	index@(.nv.constant0._ZN7cutlass13device_kernelIN5flash11enable_sm90INS1_16FlashAttnBwdSm90INS1_25CollectiveMainloopBwdSm90ILi2ELi2ELi2EN4cute5tupleIJNS5_1CILi1EEES8_S8_EEENS6_IJNS7_ILi64EEENS7_ILi128EEESB_EEENS_6half_tEfNS_4arch4Sm90ELb0ELb1ELb1ELb0ELb0ELb1ELb0ELb0ELi2ELi1ELi2ELi1ELb0EEENS1_21CollectiveEpilogueBwdISC_SD_SF_Li256ELb0ELb0ELi1EEENS1_19SingleTileSchedulerILb0ELb0ELb0ELi128EEEEEEEEEvNT_6ParamsE)
        /*03e4*/ 	.short	0x0210
        /*03e6*/ 	.short	0x0970


	//----- nvinfo : EIATTR_SW_WAR
	.align		4
.L_590:
        /*03e8*/ 	.byte	0x04, 0x36
        /*03ea*/ 	.short	(.L_592 - .L_591)
.L_591:
        /*03ec*/ 	.word	0x00000008
.L_592:


//--------------------- .nv.info._ZN7cutlass13device_kernelIN5flash11enable_sm90INS1_16FlashAttnBwdSm90INS1_25CollectiveMainloopBwdSm90ILi2ELi2ELi2EN4cute5tupleIJNS5_1CILi1EEES8_S8_EEENS6_IJNS7_ILi64EEENS7_ILi128EEESB_EEENS_6half_tEfNS_4arch4Sm90ELb0ELb1ELb1ELb0ELb1ELb1ELb0ELb0ELi2ELi1ELi2ELi1ELb0EEENS1_21CollectiveEpilogueBwdISC_SD_SF_Li256ELb0ELb0ELi1EEENS1_19SingleTileSchedulerILb0ELb0ELb0ELi128EEEEEEEEEvNT_6ParamsE --------------------------
	.section	.nv.info._ZN7cutlass13device_kernelIN5flash11enable_sm90INS1_16FlashAttnBwdSm90INS1_25CollectiveMainloopBwdSm90ILi2ELi2ELi2EN4cute5tupleIJNS5_1CILi1EEES8_S8_EEENS6_IJNS7_ILi64EEENS7_ILi128EEESB_EEENS_6half_tEfNS_4arch4Sm90ELb0ELb1ELb1ELb0ELb1ELb1ELb0ELb0ELi2ELi1ELi2ELi1ELb0EEENS1_21CollectiveEpilogueBwdISC_SD_SF_Li256ELb0ELb0ELi1EEENS1_19SingleTileSchedulerILb0ELb0ELb0ELi128EEEEEEEEEvNT_6ParamsE,"",@"SHT_CUDA_INFO"
	.sectionflags	@""
	.align	4


	//----- nvinfo : EIATTR_CUDA_API_VERSION
	.align		4
        /*0000*/ 	.byte	0x04, 0x37
        /*0002*/ 	.short	(.L_594 - .L_593)
.L_593:
        /*0004*/ 	.word	0x00000082


	//----- nvinfo : EIATTR_KPARAM_INFO
	.align		4
.L_594:
        /*0008*/ 	.byte	0x04, 0x17
        /*000a*/ 	.short	(.L_596 - .L_595)
.L_595:
        /*000c*/ 	.word	0x00000000
        /*0010*/ 	.short	0x0000
        /*0012*/ 	.short	0x0070
        /*0014*/ 	.byte	0x00, 0xf0, 0x01, 0x24


	//----- nvinfo : EIATTR_SPARSE_MMA_MASK
	.align		4
.L_596:
        /*0018*/ 	.byte	0x03, 0x50
        /*001a*/ 	.short	0x0000


	//----- nvinfo : EIATTR_MAXREG_COUNT
	.align		4
        /*001c*/ 	.byte	0x03, 0x1b
        /*001e*/ 	.short	0x00a8


	//----- nvinfo : EIATTR_NUM_BARRIERS
	.align		4
        /*0020*/ 	.byte	0x02, 0x4c
        /*0022*/ 	.byte	0x10
	.zero		1


	//----- nvinfo : EIATTR_EXTERNS
	.align		4
        /*0024*/ 	.byte	0x04, 0x0f
        /*0026*/ 	.short	(.L_598 - .L_597)


	//   ....[0]....
	.align		4
.L_597:
        /*0028*/ 	.word	index@(__assertfail)


	//----- nvinfo : EIATTR_ANNOTATIONS
	.align		4
.L_598:
        /*002c*/ 	.byte	0x04, 0x55
        /*002e*/ 	.short	(.L_600 - .L_599)


	//   ....[0]....
.L_599:
        /*0030*/ 	.word	0x00000001
        /*0034*/ 	.byte	0x70, 0x15, 0x00, 0x00, 0x01, 0x00, 0x00, 0x00, 0x40, 0x24, 0x00, 0x00, 0x01, 0x00, 0x00, 0x00
        /*0044*/ 	.byte	0x10, 0x37, 0x00, 0x00, 0x01, 0x00, 0x00, 0x00, 0xa0, 0x37, 0x00, 0x00, 0x01, 0x00, 0x00, 0x00
        /*0054*/ 	.byte	0x30, 0x95, 0x00, 0x00, 0x01, 0x00, 0x00, 0x00, 0x20, 0x97, 0x00, 0x00, 0x01, 0x00, 0x00, 0x00
        /*0064*/ 	.byte	0x10, 0xa2, 0x00, 0x00, 0x01, 0x00, 0x00, 0x00, 0x30, 0xa2, 0x00, 0x00, 0x01, 0x00, 0x00, 0x00
        /*0074*/ 	.byte	0xd0, 0xa6, 0x00, 0x00


	//----- nvinfo : EIATTR_MERCURY_ISA_VERSION
	.align		4
.L_600:
        /*0078*/ 	.byte	0x03, 0x5f
        /*007a*/ 	.short	0x0101


	//----- nvinfo : EIATTR_INT_WARP_WIDE_INSTR_OFFSETS
	.align		4
        /*007c*/ 	.byte	0x04, 0x31
        /*007e*/ 	.short	(.L_602 - .L_601)


	//   ....[0]....
.L_601:
        /*0080*/ 	.word	0x000001f0


	//   ....[1]....
        /*0084*/ 	.word	0x00000220


	//   ....[2]....
        /*0088*/ 	.word	0x00007980


	//   ....[3]....
        /*008c*/ 	.word	0x00007f80


	//   ....[4]....
        /*0090*/ 	.word	0x00008430


	//   ....[5]....
        /*0094*/ 	.word	0x00008700


	//   ....[6]....
        /*0098*/ 	.word	0x00008960


	//   ....[7]....
        /*009c*/ 	.word	0x00008af0


	//----- nvinfo : EIATTR_COOP_GROUP_MASK_REGIDS
	.align		4
.L_602:
        /*00a0*/ 	.byte	0x04, 0x29
        /*00a2*/ 	.short	(.L_604 - .L_603)


	//   ....[0]....
.L_603:
        /*00a4*/ 	.word	0xffffffff


	//   ....[1]....
        /*00a8*/ 	.word	0xffffffff


	//   ....[2]....
        /*00ac*/ 	.word	0xffffffff


	//   ....[3]....
        /*00b0*/ 	.word	0xffffffff


	//   ....[4]....
        /*00b4*/ 	.word	0xffffffff


	//   ....[5]....
        /*00b8*/ 	.word	0xffffffff


	//   ....[6]....
        /*00bc*/ 	.word	0xffffffff


	//   ....[7]....
        /*00c0*/ 	.word	0xffffffff


	//   ....[8]....
        /*00c4*/ 	.word	0xffffffff


	//   ....[9]....
        /*00c8*/ 	.word	0xffffffff


	//   ....[10]....
        /*00cc*/ 	.word	0xffffffff


	//   ....[11]....
        /*00d0*/ 	.word	0xffffffff


	//   ....[12]....
        /*00d4*/ 	.word	0xffffffff


	//   ....[13]....
        /*00d8*/ 	.word	0xffffffff


	//   ....[14]....
        /*00dc*/ 	.word	0xffffffff


	//   ....[15]....
        /*00e0*/ 	.word	0xffffffff


	//   ....[16]....
        /*00e4*/ 	.word	0xffffffff


	//   ....[17]....
        /*00e8*/ 	.word	0x0500000f


	//   ....[18]....
        /*00ec*/ 	.word	0x0500000f


	//   ....[19]....
        /*00f0*/ 	.word	0x0500000f


	//   ....[20]....
        /*00f4*/ 	.word	0x0500000f


	//----- nvinfo : EIATTR_COOP_GROUP_INSTR_OFFSETS
	.align		4
.L_604:
        /*00f8*/ 	.byte	0x04, 0x28
        /*00fa*/ 	.short	(.L_606 - .L_605)


	//   ....[0]....
.L_605:
        /*00fc*/ 	.word	0x00000070


	//   ....[1]....
        /*0100*/ 	.word	0x00000200


	//   ....[2]....
        /*0104*/ 	.word	0x00000250


	//   ....[3]....
        /*0108*/ 	.word	0x00000440


	//   ....[4]....
        /*010c*/ 	.word	0x00000670


	//   ....[5]....
        /*0110*/ 	.word	0x000011f0


	//   ....[6]....
        /*0114*/ 	.word	0x000054e0


	//   ....[7]....
        /*0118*/ 	.word	0x00007020


	//   ....[8]....
        /*011c*/ 	.word	0x00007580


	//   ....[9]....
        /*0120*/ 	.word	0x000078b0


	//   ....[10]....
        /*0124*/ 	.word	0x00007c00


	//   ....[11]....
        /*0128*/ 	.word	0x00007eb0


	//   ....[12]....
        /*012c*/ 	.word	0x000080f0


	//   ....[13]....
        /*0130*/ 	.word	0x00008360


	//   ....[14]....
        /*0134*/ 	.word	0x00008640


	//   ....[15]....
        /*0138*/ 	.word	0x00008860


	//   ....[16]....
        /*013c*/ 	.word	0x000089f0


	//   ....[17]....
        /*0140*/ 	.word	0x0000ad90


	//   ....[18]....
        /*0144*/ 	.word	0x0000af10


	//   ....[19]....
        /*0148*/ 	.word	0x0000af80


	//   ....[20]....
        /*014c*/ 	.word	0x0000aff0


	//----- nvinfo : EIATTR_REG_RECONFIG
	.align		4
.L_606:
        /*0150*/ 	.byte	0x01, 0x54
	.zero		2


	//----- nvinfo : EIATTR_SYSCALL_OFFSETS
	.align		4
        /*0154*/ 	.byte	0x04, 0x46
        /*0156*/ 	.short	(.L_608 - .L_607)


	//   ....[0]....
.L_607:
        /*0158*/ 	.word	0x00000e30


	//   ....[1]....
        /*015c*/ 	.word	0x00000f20


	//   ....[2]....
        /*0160*/ 	.word	0x00001080


	//   ....[3]....
        /*0164*/ 	.word	0x00001170


	//   ....[4]....
        /*0168*/ 	.word	0x00004e50


	//   ....[5]....
        /*016c*/ 	.word	0x00004f90


	//   ....[6]....
        /*0170*/ 	.word	0x000050b0


	//   ....[7]....
        /*0174*/ 	.word	0x000051d0


	//----- nvinfo : EIATTR_MBARRIER_INSTR_OFFSETS
	.align		4
.L_608:
        /*0178*/ 	.byte	0x04, 0x39
        /*017a*/ 	.short	(.L_610 - .L_609)


	//   ....[0]....
.L_609:
        /*017c*/ 	.word	0x000002f0
        /*0180*/ 	.word	0x000000ff
        /*0184*/ 	.word	0x00030800
        /*0188*/ 	.short	0x0100
        /*018a*/ 	.byte	0x06
	.zero		1


	//   ....[1]....
        /*018c*/ 	.word	0x000003f0
        /*0190*/ 	.word	0x000000ff
        /*0194*/ 	.word	0x00030810
        /*0198*/ 	.short	0x0100
        /*019a*/ 	.byte	0x08
	.zero		1


	//   ....[2]....
        /*019c*/ 	.word	0x00000400
        /*01a0*/ 	.word	0x000000ff
        /*01a4*/ 	.word	0x00030820
        /*01a8*/ 	.short	0x0100
        /*01aa*/ 	.byte	0x08
	.zero		1


	//   ....[3]....
        /*01ac*/ 	.word	0x00000410
        /*01b0*/ 	.word	0x000000ff
        /*01b4*/ 	.word	0x00030818
        /*01b8*/ 	.short	0x0100
        /*01ba*/ 	.byte	0x08
	.zero		1


	//   ....[4]....
        /*01bc*/ 	.word	0x00000420
        /*01c0*/ 	.word	0x000000ff
        /*01c4*/ 	.word	0x00030828
        /*01c8*/ 	.short	0x0100
        /*01ca*/ 	.byte	0x08
	.zero		1


	//   ....[5]....
        /*01cc*/ 	.word	0x00000550
        /*01d0*/ 	.word	0x000000ff
        /*01d4*/ 	.word	0x00030830
        /*01d8*/ 	.short	0x0100
        /*01da*/ 	.byte	0x08
	.zero		1


	//   ....[6]....
        /*01dc*/ 	.word	0x00000560
        /*01e0*/ 	.word	0x000000ff
        /*01e4*/ 	.word	0x00030840
        /*01e8*/ 	.short	0x0100
        /*01ea*/ 	.byte	0x08
	.zero		1


	//   ....[7]....
        /*01ec*/ 	.word	0x00000570
        /*01f0*/ 	.word	0x000000ff
        /*01f4*/ 	.word	0x00030838
        /*01f8*/ 	.short	0x0100
        /*01fa*/ 	.byte	0x08
	.zero		1


	//   ....[8]....
        /*01fc*/ 	.word	0x00000580
        /*0200*/ 	.word	0x000000ff
        /*0204*/ 	.word	0x00030848
        /*0208*/ 	.short	0x0100
        /*020a*/ 	.byte	0x08
	.zero		1


	//   ....[9]....
        /*020c*/ 	.word	0x00001220
        /*0210*/ 	.word	0x00000010
        /*0214*/ 	.word	0x00030800
        /*0218*/ 	.short	0x010a
        /*021a*/ 	.byte	0x3f
	.zero		1


	//   ....[10]....
        /*021c*/ 	.word	0x00001350
        /*0220*/ 	.word	0x00000010
        /*0224*/ 	.word	0x00030800
        /*0228*/ 	.short	0x010a
        /*022a*/ 	.byte	0x3f
	.zero		1


	//   ....[11]....
        /*022c*/ 	.word	0x00001a40
        /*0230*/ 	.word	0x00000000
        /*0234*/ 	.word	0x00030810
        /*0238*/ 	.short	0x010a
        /*023a*/ 	.byte	0x3f
	.zero		1


	//   ....[12]....
        /*023c*/ 	.word	0x00001a80
        /*0240*/ 	.word	0x00000000
        /*0244*/ 	.word	0x00030810
        /*0248*/ 	.short	0x010a
        /*024a*/ 	.byte	0x3f
	.zero		1


	//   ....[13]....
        /*024c*/ 	.word	0x00001fe0
        /*0250*/ 	.word	0x00000000
        /*0254*/ 	.word	0x00030830
        /*0258*/ 	.short	0x010a
        /*025a*/ 	.byte	0x3f
	.zero		1


	//   ....[14]....
        /*025c*/ 	.word	0x00002330
        /*0260*/ 	.word	0x00000000
        /*0264*/ 	.word	0x00030830
        /*0268*/ 	.short	0x010a
        /*026a*/ 	.byte	0x3f
	.zero		1


	//   ....[15]....
        /*026c*/ 	.word	0x00004560
        /*0270*/ 	.word	0x00000006
        /*0274*/ 	.word	0x00000000
        /*0278*/ 	.short	0x0101
        /*027a*/ 	.byte	0x3f
	.zero		1


	//   ....[16]....
        /*027c*/ 	.word	0x00004880
        /*0280*/ 	.word	0x00000000
        /*0284*/ 	.word	0x00000000
        /*0288*/ 	.short	0x0101
        /*028a*/ 	.byte	0x3f
	.zero		1


	//   ....[17]....
        /*028c*/ 	.word	0x00009070
        /*0290*/ 	.word	0x00000010
        /*0294*/ 	.word	0x00030820
        /*0298*/ 	.short	0x010a
        /*029a*/ 	.byte	0x3f
	.zero		1


	//   ....[18]....
        /*029c*/ 	.word	0x000097b0
        /*02a0*/ 	.word	0x00000010
        /*02a4*/ 	.word	0x00030840
        /*02a8*/ 	.short	0x010a
        /*02aa*/ 	.byte	0x3f
	.zero		1


	//   ....[19]....
        /*02ac*/ 	.word	0x00009a50
        /*02b0*/ 	.word	0x00000010
        /*02b4*/ 	.word	0x00030828
        /*02b8*/ 	.short	0x010a
        /*02ba*/ 	.byte	0x3f
	.zero		1


	//   ....[20]....
        /*02bc*/ 	.word	0x00009cf0
        /*02c0*/ 	.word	0x00000010
        /*02c4*/ 	.word	0x00030848
        /*02c8*/ 	.short	0x010a
        /*02ca*/ 	.byte	0x3f
	.zero		1


	//   ....[21]....
        /*02cc*/ 	.word	0x00009f40
        /*02d0*/ 	.word	0x00000010
        /*02d4*/ 	.word	0x00030820
        /*02d8*/ 	.short	0x010a
        /*02da*/ 	.byte	0x3f
	.zero		1


	//   ....[22]....
        /*02dc*/ 	.word	0x0000a260
        /*02e0*/ 	.word	0x00000010
        /*02e4*/ 	.word	0x00030840
        /*02e8*/ 	.short	0x010a
        /*02ea*/ 	.byte	0x3f
	.zero		1


	//   ....[23]....
        /*02ec*/ 	.word	0x0000a4d0
        /*02f0*/ 	.word	0x00000010
        /*02f4*/ 	.word	0x00030828
        /*02f8*/ 	.short	0x010a
        /*02fa*/ 	.byte	0x3f
	.zero		1


	//   ....[24]....
        /*02fc*/ 	.word	0x0000a7c0
        /*0300*/ 	.word	0x00000003
        /*0304*/ 	.word	0x00030840
        /*0308*/ 	.short	0x010a
        /*030a*/ 	.byte	0x3f
	.zero		1


	//   ....[25]....
        /*030c*/ 	.word	0x0000ac00
        /*0310*/ 	.word	0x00000006
        /*0314*/ 	.word	0x00000000
        /*0318*/ 	.short	0x010a
        /*031a*/ 	.byte	0x3f
	.zero		1


	//   ....[26]....
        /*031c*/ 	.word	0x0000ac60
        /*0320*/ 	.word	0x00000003
        /*0324*/ 	.word	0x00000000
        /*0328*/ 	.short	0x010a
        /*032a*/ 	.byte	0x3f
	.zero		1


	//   ....[27]....
        /*032c*/ 	.word	0x0000acc0
        /*0330*/ 	.word	0x00000000
        /*0334*/ 	.word	0x00000000
        /*0338*/ 	.short	0x010a
        /*033a*/ 	.byte	0x3f
	.zero		1


	//   ....[28]....
        /*033c*/ 	.word	0x0000acf0
        /*0340*/ 	.word	0x00000003
        /*0344*/ 	.word	0x00000000
        /*0348*/ 	.short	0x010a
        /*034a*/ 	.byte	0x3f
	.zero		1


	//   ....[29]....
        /*034c*/ 	.word	0x0000adf0
        /*0350*/ 	.word	0x0000000c
        /*0354*/ 	.word	0x00030800
        /*0358*/ 	.short	0x010a
        /*035a*/ 	.byte	0x3f
	.zero		1


	//   ....[30]....
        /*035c*/ 	.word	0x0000ae40
        /*0360*/ 	.word	0x00000000
        /*0364*/ 	.word	0x00030810
        /*0368*/ 	.short	0x010a
        /*036a*/ 	.byte	0x3f
	.zero		1


	//   ....[31]....
        /*036c*/ 	.word	0x0000ae90
        /*0370*/ 	.word	0x00000000
        /*0374*/ 	.word	0x00030830
        /*0378*/ 	.short	0x010a
        /*037a*/ 	.byte	0x3f
	.zero		1


	//   ....[32]....
        /*037c*/ 	.word	0x0000b030
        /*0380*/ 	.word	0x00000010
        /*0384*/ 	.word	0x00030820
        /*0388*/ 	.short	0x010a
        /*038a*/ 	.byte	0x3f
	.zero		1


	//   ....[33]....
        /*038c*/ 	.word	0x0000b080
        /*0390*/ 	.word	0x00000010
        /*0394*/ 	.word	0x00030840
        /*0398*/ 	.short	0x010a
        /*039a*/ 	.byte	0x3f
	.zero		1


	//   ....[34]....
        /*039c*/ 	.word	0x0000b0d0
        /*03a0*/ 	.word	0x00000010
        /*03a4*/ 	.word	0x00030828
        /*03a8*/ 	.short	0x010a
        /*03aa*/ 	.byte	0x3f
	.zero		1


	//   ....[35]....
        /*03ac*/ 	.word	0x0000b120
        /*03b0*/ 	.word	0x00000010
        /*03b4*/ 	.word	0x00030848
        /*03b8*/ 	.short	0x010a
        /*03ba*/ 	.byte	0x3f
	.zero		1


	//   ....[36]....
        /*03bc*/ 	.word	0x0000b180
        /*03c0*/ 	.word	0x00000010
        /*03c4*/ 	.word	0x00030820
        /*03c8*/ 	.short	0x010a
        /*03ca*/ 	.byte	0x3f
	.zero		1


	//   ....[37]....
        /*03cc*/ 	.word	0x0000b1d0
        /*03d0*/ 	.word	0x00000010
        /*03d4*/ 	.word	0x00030840
        /*03d8*/ 	.short	0x010a
        /*03da*/ 	.byte	0x3f
	.zero		1


	//   ....[38]....
        /*03dc*/ 	.word	0x0000b220
        /*03e0*/ 	.word	0x00000010
        /*03e4*/ 	.word	0x00030828
        /*03e8*/ 	.short	0x010a
        /*03ea*/ 	.byte	0x3f
	.zero		1


	//   ....[39]....
        /*03ec*/ 	.word	0x0000b270
        /*03f0*/ 	.word	0x00000003
        /*03f4*/ 	.word	0x00030840
        /*03f8*/ 	.short	0x010a
        /*03fa*/ 	.byte	0x3f
	.zero		1


	//   ....[40]....
        /*03fc*/ 	.word	0x0000b340
        /*0400*/ 	.word	0x00000006
        /*0404*/ 	.word	0x00000000
        /*0408*/ 	.short	0x010a
        /*040a*/ 	.byte	0x3f
	.zero		1


	//   ....[41]....
        /*040c*/ 	.word	0x0000b390
        /*0410*/ 	.word	0x00000003
        /*0414*/ 	.word	0x00000000
        /*0418*/ 	.short	0x010a
        /*041a*/ 	.byte	0x3f
	.zero		1


	//   ....[42]....
        /*041c*/ 	.word	0x0000b3e0
        /*0420*/ 	.word	0x00000000
        /*0424*/ 	.word	0x00000000
        /*0428*/ 	.short	0x010a
        /*042a*/ 	.byte	0x3f
	.zero		1


	//----- nvinfo : EIATTR_NUM_MBARRIERS
	.align		4
.L_610:
        /*042c*/ 	.byte	0x03, 0x38
        /*042e*/ 	.short	0x0009


	//----- nvinfo : EIATTR_EXIT_INSTR_OFFSETS
	.align		4
        /*0430*/ 	.byte	0x04, 0x1c
        /*0432*/ 	.short	(.L_612 - .L_611)


	//   ....[0]....
.L_611:
        /*0434*/ 	.word	0x0000ad40


	//----- nvinfo : EIATTR_MAX_THREADS
	.align		4
.L_612:
        /*0438*/ 	.byte	0x04, 0x05
        /*043a*/ 	.short	(.L_614 - .L_613)
.L_613:
        /*043c*/ 	.word	0x00000180
        /*0440*/ 	.word	0x00000001
        /*0444*/ 	.word	0x00000001


	//----- nvinfo : EIATTR_CRS_STACK_SIZE
	.align		4
.L_614:
        /*0448*/ 	.byte	0x04, 0x1e
        /*044a*/ 	.short	(.L_616 - .L_615)
.L_615:
        /*044c*/ 	.word	0x00000000


	//----- nvinfo : EIATTR_CBANK_PARAM_SIZE
	.align		4
.L_616:
        /*0450*/ 	.byte	0x03, 0x19
        /*0452*/ 	.short	0x0970


	//----- nvinfo : EIATTR_PARAM_CBANK
	.align		4
        /*0454*/ 	.byte	0x04, 0x0a
        /*0456*/ 	.short	(.L_618 - .L_617)
	.align		4
.L_617:
        /*0458*/ 	.word	index@(.nv.constant0._ZN7cutlass13device_kernelIN5flash11enable_sm90INS1_16FlashAttnBwdSm90INS1_25CollectiveMainloopBwdSm90ILi2ELi2ELi2EN4cute5tupleIJNS5_1CILi1EEES8_S8_EEENS6_IJNS7_ILi64EEENS7_ILi128EEESB_EEENS_6half_tEfNS_4arch4Sm90ELb0ELb1ELb1ELb0ELb1ELb1ELb0ELb0ELi2ELi1ELi2ELi1ELb0EEENS1_21CollectiveEpilogueBwdISC_SD_SF_Li256ELb0ELb0ELi1EEENS1_19SingleTileSchedulerILb0ELb0ELb0ELi128EEEEEEEEEvNT_6ParamsE)
        /*045c*/ 	.short	0x0210
        /*045e*/ 	.short	0x0970


	//----- nvinfo : EIATTR_SW_WAR
	.align		4
.L_618:
        /*0460*/ 	.byte	0x04, 0x36
        /*0462*/ 	.short	(.L_620 - .L_619)
.L_619:
        /*0464*/ 	.word	0x00000008
.L_620:


//--------------------- .nv.info._ZN7cutlass13device_kernelIN5flash11enable_sm90INS1_16FlashAttnBwdSm90INS1_25CollectiveMainloopBwdSm90ILi2ELi2ELi2EN4cute5tupleIJNS5_1CILi1EEES8_S8_EEENS6_IJNS7_ILi64EEENS7_ILi128EEESB_EEENS_6half_tEfNS_4arch4Sm90ELb0ELb1ELb1ELb0ELb0ELb1ELb0ELb0ELi2ELi1ELi2ELi1ELb0EEENS1_24CollectiveEpilogueBwdGQAISC_fSF_Li256ELb0ELb0EEENS1_19SingleTileSchedulerILb0ELb0ELb0ELi128EEEEEEEEEvNT_6ParamsE --------------------------
	.section	.nv.info._ZN7cutlass13device_kernelIN5flash11enable_sm90INS1_16FlashAttnBwdSm90INS1_25CollectiveMainloopBwdSm90ILi2ELi2ELi2EN4cute5tupleIJNS5_1CILi1EEES8_S8_EEENS6_IJNS7_ILi64EEENS7_ILi128EEESB_EEENS_6half_tEfNS_4arch4Sm90ELb0ELb1ELb1ELb0ELb0ELb1ELb0ELb0ELi2ELi1ELi2ELi1ELb0EEENS1_24CollectiveEpilogueBwdGQAISC_fSF_Li256ELb0ELb0EEENS1_19SingleTileSchedulerILb0ELb0ELb0ELi128EEEEEEEEEvNT_6ParamsE,"",@"SHT_CUDA_INFO"
	.sectionflags	@""
	.align	4


	//----- nvinfo : EIATTR_CUDA_API_VERSION
	.align		4
        /*0000*/ 	.byte	0x04, 0x37
        /*0002*/ 	.short	(.L_622 - .L_621)
.L_621:
        /*0004*/ 	.word	0x00000082


	//----- nvinfo : EIATTR_KPARAM_INFO
	.align		4
.L_622:
        /*0008*/ 	.byte	0x04, 0x17
        /*000a*/ 	.short	(.L_624 - .L_623)
.L_623:
        /*000c*/ 	.word	0x00000000
        /*0010*/ 	.short	0x0000
        /*0012*/ 	.short	0x0070
        /*0014*/ 	.byte	0x00, 0xf0, 0x01, 0x1a


	//----- nvinfo : EIATTR_SPARSE_MMA_MASK
	.align		4
.L_624:
        /*0018*/ 	.byte	0x03, 0x50
        /*001a*/ 	.short	0x0000


	//----- nvinfo : EIATTR_MAXREG_COUNT
	.align		4
        /*001c*/ 	.byte	0x03, 0x1b
        /*001e*/ 	.short	0x00a8


	//----- nvinfo : EIATTR_NUM_BARRIERS
	.align		4
        /*0020*/ 	.byte	0x02, 0x4c
        /*0022*/ 	.byte	0x10
	.zero		1


	//----- nvinfo : EIATTR_EXTERNS
	.align		4
        /*0024*/ 	.byte	0x04, 0x0f
        /*0026*/ 	.short	(.L_626 - .L_625)


	//   ....[0]....
	.align		4
.L_625:
        /*0028*/ 	.word	index@(__assertfail)


	//----- nvinfo : EIATTR_ANNOTATIONS
	.align		4
.L_626:
        /*002c*/ 	.byte	0x04, 0x55
        /*002e*/ 	.short	(.L_628 - .L_627)


	//   ....[0]....
.L_627:
        /*0030*/ 	.word	0x00000001
        /*0034*/ 	.byte	0x00, 0x15, 0x00, 0x00, 0x01, 0x00, 0x00, 0x00, 0xc0, 0x23, 0x00, 0x00, 0x01, 0x00, 0x00, 0x00
        /*0044*/ 	.byte	0x90, 0x36, 0x00, 0x00, 0x01, 0x00, 0x00, 0x00, 0x20, 0x37, 0x00, 0x00, 0x01, 0x00, 0x00, 0x00
        /*0054*/ 	.byte	0x10, 0x6b, 0x00, 0x00, 0x01, 0x00, 0x00, 0x00, 0x00, 0x6d, 0x00, 0x00, 0x01, 0x00, 0x00, 0x00
        /*0064*/ 	.byte	0xf0, 0x77, 0x00, 0x00, 0x01, 0x00, 0x00, 0x00, 0x10, 0x78, 0x00, 0x00, 0x01, 0x00, 0x00, 0x00
        /*0074*/ 	.byte	0xb0, 0x7c, 0x00, 0x00


	//----- nvinfo : EIATTR_MERCURY_ISA_VERSION
	.align		4
.L_628:
        /*0078*/ 	.byte	0x03, 0x5f
        /*007a*/ 	.short	0x0101


	//----- nvinfo : EIATTR_INT_WARP_WIDE_INSTR_OFFSETS
	.align		4
        /*007c*/ 	.byte	0x04, 0x31
        /*007e*/ 	.short	(.L_630 - .L_629)


	//   ....[0]....
.L_629:
        /*0080*/ 	.word	0x00000190


	//   ....[1]....
        /*0084*/ 	.word	0x000001c0


	//----- nvinfo : EIATTR_COOP_GROUP_MASK_REGIDS
	.align		4
.L_630:
        /*0088*/ 	.byte	0x04, 0x29
        /*008a*/ 	.short	(.L_632 - .L_631)


	//   ....[0]....
.L_631:
        /*008c*/ 	.word	0xffffffff


	//   ....[1]....
        /*0090*/ 	.word	0xffffffff


	//   ....[2]....
        /*0094*/ 	.word	0xffffffff


	//   ....[3]....
        /*0098*/ 	.word	0xffffffff


	//   ....[4]....
        /*009c*/ 	.word	0xffffffff


	//   ....[5]....
        /*00a0*/ 	.word	0xffffffff


	//   ....[6]....
        /*00a4*/ 	.word	0xffffffff


	//   ....[7]....
        /*00a8*/ 	.word	0x0500000f


	//----- nvinfo : EIATTR_COOP_GROUP_INSTR_OFFSETS
	.align		4
.L_632:
        /*00ac*/ 	.byte	0x04, 0x28
        /*00ae*/ 	.short	(.L_634 - .L_633)


	//   ....[0]....
.L_633:
        /*00b0*/ 	.word	0x00000070


	//   ....[1]....
        /*00b4*/ 	.word	0x000001a0


	//   ....[2]....
        /*00b8*/ 	.word	0x000001f0


	//   ....[3]....
        /*00bc*/ 	.word	0x000003e0


	//   ....[4]....
        /*00c0*/ 	.word	0x00000600


	//   ....[5]....
        /*00c4*/ 	.word	0x00001180


	//   ....[6]....
        /*00c8*/ 	.word	0x00005500


	//   ....[7]....
        /*00cc*/ 	.word	0x00008370


	//----- nvinfo : EIATTR_REG_RECONFIG
	.align		4
.L_634:
        /*00d0*/ 	.byte	0x01, 0x54
	.zero		2


	//----- nvinfo : EIATTR_SYSCALL_OFFSETS
	.align		4
        /*00d4*/ 	.byte	0x04, 0x46
        /*00d6*/ 	.short	(.L_636 - .L_635)


	//   ....[0]....
.L_635:
        /*00d8*/ 	.word	0x00000dc0


	//   ....[1]....
        /*00dc*/ 	.word	0x00000eb0


	//   ....[2]....
        /*00e0*/ 	.word	0x00001010


	//   ....[3]....
        /*00e4*/ 	.word	0x00001100


	//----- nvinfo : EIATTR_MBARRIER_INSTR_OFFSETS
	.align		4
.L_636:
        /*00e8*/ 	.byte	0x04, 0x39
        /*00ea*/ 	.short	(.L_638 - .L_637)


	//   ....[0]....
.L_637:
        /*00ec*/ 	.word	0x00000290
        /*00f0*/ 	.word	0x000000ff
        /*00f4*/ 	.word	0x00030800
        /*00f8*/ 	.short	0x0100
        /*00fa*/ 	.byte	0x06
	.zero		1


	//   ....[1]....
        /*00fc*/ 	.word	0x00000390
        /*0100*/ 	.word	0x000000ff
        /*0104*/ 	.word	0x00030810
        /*0108*/ 	.short	0x0100
        /*010a*/ 	.byte	0x08
	.zero		1


	//   ....[2]....
        /*010c*/ 	.word	0x000003a0
        /*0110*/ 	.word	0x000000ff
        /*0114*/ 	.word	0x00030820
        /*0118*/ 	.short	0x0100
        /*011a*/ 	.byte	0x08
	.zero		1


	//   ....[3]....
        /*011c*/ 	.word	0x000003b0
        /*0120*/ 	.word	0x000000ff
        /*0124*/ 	.word	0x00030818
        /*0128*/ 	.short	0x0100
        /*012a*/ 	.byte	0x08
	.zero		1


	//   ....[4]....
        /*012c*/ 	.word	0x000003c0
        /*0130*/ 	.word	0x000000ff
        /*0134*/ 	.word	0x00030828
        /*0138*/ 	.short	0x0100
        /*013a*/ 	.byte	0x08
	.zero		1


	//   ....[5]....
        /*013c*/ 	.word	0x000004f0
        /*0140*/ 	.word	0x000000ff
        /*0144*/ 	.word	0x00030830
        /*0148*/ 	.short	0x0100
        /*014a*/ 	.byte	0x08
	.zero		1


	//   ....[6]....
        /*014c*/ 	.word	0x00000500
        /*0150*/ 	.word	0x000000ff
        /*0154*/ 	.word	0x00030840
        /*0158*/ 	.short	0x0100
        /*015a*/ 	.byte	0x08
	.zero		1


	//   ....[7]....
        /*015c*/ 	.word	0x00000510
        /*0160*/ 	.word	0x000000ff
        /*0164*/ 	.word	0x00030838
        /*0168*/ 	.short	0x0100
        /*016a*/ 	.byte	0x08
	.zero		1


	//   ....[8]....
        /*016c*/ 	.word	0x00000520
        /*0170*/ 	.word	0x000000ff
        /*0174*/ 	.word	0x00030848
        /*0178*/ 	.short	0x0100
        /*017a*/ 	.byte	0x08
	.zero		1


	//   ....[9]....
        /*017c*/ 	.word	0x000011b0
        /*0180*/ 	.word	0x00000010
        /*0184*/ 	.word	0x00030800
        /*0188*/ 	.short	0x010a
        /*018a*/ 	.byte	0x3f
	.zero		1


	//   ....[10]....
        /*018c*/ 	.word	0x000012e0
        /*0190*/ 	.word	0x00000010
        /*0194*/ 	.word	0x00030800
        /*0198*/ 	.short	0x010a
        /*019a*/ 	.byte	0x3f
	.zero		1


	//   ....[11]....
        /*019c*/ 	.word	0x000019c0
        /*01a0*/ 	.word	0x00000000
        /*01a4*/ 	.word	0x00030810
        /*01a8*/ 	.short	0x010a
        /*01aa*/ 	.byte	0x3f
	.zero		1


	//   ....[12]....
        /*01ac*/ 	.word	0x00001a00
        /*01b0*/ 	.word	0x00000000
        /*01b4*/ 	.word	0x00030810
        /*01b8*/ 	.short	0x010a
        /*01ba*/ 	.byte	0x3f
	.zero		1


	//   ....[13]....
        /*01bc*/ 	.word	0x00001f60
        /*01c0*/ 	.word	0x00000000
        /*01c4*/ 	.word	0x00030830
        /*01c8*/ 	.short	0x010a
        /*01ca*/ 	.byte	0x3f
	.zero		1


	//   ....[14]....
        /*01cc*/ 	.word	0x000022b0
        /*01d0*/ 	.word	0x00000000
        /*01d4*/ 	.word	0x00030830
        /*01d8*/ 	.short	0x010a
        /*01da*/ 	.byte	0x3f
	.zero		1


	//   ....[15]....
        /*01dc*/ 	.word	0x000044e0
        /*01e0*/ 	.word	0x00000006
        /*01e4*/ 	.word	0x00000000
        /*01e8*/ 	.short	0x0101
        /*01ea*/ 	.byte	0x3f
	.zero		1


	//   ....[16]....
        /*01ec*/ 	.word	0x00004800
        /*01f0*/ 	.word	0x00000000
        /*01f4*/ 	.word	0x00000000
        /*01f8*/ 	.short	0x0101
        /*01fa*/ 	.byte	0x3f
	.zero		1


	//   ....[17]....
        /*01fc*/ 	.word	0x00006650
        /*0200*/ 	.word	0x00000010
        /*0204*/ 	.word	0x00030820
        /*0208*/ 	.short	0x010a
        /*020a*/ 	.byte	0x3f
	.zero		1


	//   ....[18]....
        /*020c*/ 	.word	0x00006d90
        /*0210*/ 	.word	0x00000010
        /*0214*/ 	.word	0x00030840
        /*0218*/ 	.short	0x010a
        /*021a*/ 	.byte	0x3f
	.zero		1


	//   ....[19]....
        /*021c*/ 	.word	0x00007030
        /*0220*/ 	.word	0x00000010
        /*0224*/ 	.word	0x00030828
        /*0228*/ 	.short	0x010a
        /*022a*/ 	.byte	0x3f
	.zero		1


	//   ....[20]....
        /*022c*/ 	.word	0x000072d0
        /*0230*/ 	.word	0x00000010
        /*0234*/ 	.word	0x00030848
        /*0238*/ 	.short	0x010a
        /*023a*/ 	.byte	0x3f
	.zero		1


	//   ....[21]....
        /*023c*/ 	.word	0x00007520
        /*0240*/ 	.word	0x00000010
        /*0244*/ 	.word	0x00030820
        /*0248*/ 	.short	0x010a
        /*024a*/ 	.byte	0x3f
	.zero		1


	//   ....[22]....
        /*024c*/ 	.word	0x00007840
        /*0250*/ 	.word	0x00000010
        /*0254*/ 	.word	0x00030840
        /*0258*/ 	.short	0x010a
        /*025a*/ 	.byte	0x3f
	.zero		1


	//   ....[23]....
        /*025c*/ 	.word	0x00007ab0
        /*0260*/ 	.word	0x00000010
        /*0264*/ 	.word	0x00030828
        /*0268*/ 	.short	0x010a
        /*026a*/ 	.byte	0x3f
	.zero		1


	//   ....[24]....
        /*026c*/ 	.word	0x00007da0
        /*0270*/ 	.word	0x00000003
        /*0274*/ 	.word	0x00030840
        /*0278*/ 	.short	0x010a
        /*027a*/ 	.byte	0x3f
	.zero		1


	//   ....[25]....
        /*027c*/ 	.word	0x000081e0
        /*0280*/ 	.word	0x00000006
        /*0284*/ 	.word	0x00000000
        /*0288*/ 	.short	0x010a
        /*028a*/ 	.byte	0x3f
	.zero		1


	//   ....[26]....
        /*028c*/ 	.word	0x00008240
        /*0290*/ 	.word	0x00000003
        /*0294*/ 	.word	0x00000000
        /*0298*/ 	.short	0x010a
        /*029a*/ 	.byte	0x3f
	.zero		1


	//   ....[27]....
        /*029c*/ 	.word	0x000082a0
        /*02a0*/ 	.word	0x00000000
        /*02a4*/ 	.word	0x00000000
        /*02a8*/ 	.short	0x010a
        /*02aa*/ 	.byte	0x3f
	.zero		1


	//   ....[28]....
        /*02ac*/ 	.word	0x000082d0
        /*02b0*/ 	.word	0x00000003
        /*02b4*/ 	.word	0x00000000
        /*02b8*/ 	.short	0x010a
        /*02ba*/ 	.byte	0x3f
	.zero		1


	//   ....[29]....
        /*02bc*/ 	.word	0x000083d0
        /*02c0*/ 	.word	0x0000000c
        /*02c4*/ 	.word	0x00030800
        /*02c8*/ 	.short	0x010a
        /*02ca*/ 	.byte	0x3f
	.zero		1


	//   ....[30]....
        /*02cc*/ 	.word	0x00008420
        /*02d0*/ 	.word	0x00000000
        /*02d4*/ 	.word	0x00030810
        /*02d8*/ 	.short	0x010a
        /*02da*/ 	.byte	0x3f
	.zero		1


	//   ....[31]....
        /*02dc*/ 	.word	0x00008470
        /*02e0*/ 	.word	0x00000000
        /*02e4*/ 	.word	0x00030830
        /*02e8*/ 	.short	0x010a
        /*02ea*/ 	.byte	0x3f
	.zero		1


	//   ....[32]....
        /*02ec*/ 	.word	0x000084c0
        /*02f0*/ 	.word	0x00000010
        /*02f4*/ 	.word	0x00030820
        /*02f8*/ 	.short	0x010a
        /*02fa*/ 	.byte	0x3f
	.zero		1


	//   ....[33]....
        /*02fc*/ 	.word	0x00008510
        /*0300*/ 	.word	0x00000010
        /*0304*/ 	.word	0x00030840
        /*0308*/ 	.short	0x010a
        /*030a*/ 	.byte	0x3f
	.zero		1


	//   ....[34]....
        /*030c*/ 	.word	0x00008560
        /*0310*/ 	.word	0x00000010
        /*0314*/ 	.word	0x00030828
        /*0318*/ 	.short	0x010a
        /*031a*/ 	.byte	0x3f
	.zero		1


	//   ....[35]....
        /*031c*/ 	.word	0x000085b0
        /*0320*/ 	.word	0x00000010
        /*0324*/ 	.word	0x00030848
        /*0328*/ 	.short	0x010a
        /*032a*/ 	.byte	0x3f
	.zero		1


	//   ....[36]....
        /*032c*/ 	.word	0x00008610
        /*0330*/ 	.word	0x00000010
        /*0334*/ 	.word	0x00030820
        /*0338*/ 	.short	0x010a
        /*033a*/ 	.byte	0x3f
	.zero		1


	//   ....[37]....
        /*033c*/ 	.word	0x00008660
        /*0340*/ 	.word	0x00000010
        /*0344*/ 	.word	0x00030840
        /*0348*/ 	.short	0x010a
        /*034a*/ 	.byte	0x3f
	.zero		1


	//   ....[38]....
        /*034c*/ 	.word	0x000086b0
        /*0350*/ 	.word	0x00000010
        /*0354*/ 	.word	0x00030828
        /*0358*/ 	.short	0x010a
        /*035a*/ 	.byte	0x3f
	.zero		1


	//   ....[39]....
        /*035c*/ 	.word	0x00008700
        /*0360*/ 	.word	0x00000003
        /*0364*/ 	.word	0x00030840
        /*0368*/ 	.short	0x010a
        /*036a*/ 	.byte	0x3f
	.zero		1


	//   ....[40]....
        /*036c*/ 	.word	0x000087d0
        /*0370*/ 	.word	0x00000006
        /*0374*/ 	.word	0x00000000
        /*0378*/ 	.short	0x010a
        /*037a*/ 	.byte	0x3f
	.zero		1


	//   ....[41]....
        /*037c*/ 	.word	0x00008820
        /*0380*/ 	.word	0x00000003
        /*0384*/ 	.word	0x00000000
        /*0388*/ 	.short	0x010a
        /*038a*/ 	.byte	0x3f
	.zero		1


	//   ....[42]....
        /*038c*/ 	.word	0x00008870
        /*0390*/ 	.word	0x00000000
        /*0394*/ 	.word	0x00000000
        /*0398*/ 	.short	0x010a
        /*039a*/ 	.byte	0x3f
	.zero		1


	//----- nvinfo : EIATTR_NUM_MBARRIERS
	.align		4
.L_638:
        /*039c*/ 	.byte	0x03, 0x38
        /*039e*/ 	.short	0x0009


	//----- nvinfo : EIATTR_EXIT_INSTR_OFFSETS
	.align		4
        /*03a0*/ 	.byte	0x04, 0x1c
        /*03a2*/ 	.short	(.L_640 - .L_639)


	//   ....[0]....
.L_639:
        /*03a4*/ 	.word	0x00008320


	//----- nvinfo : EIATTR_MAX_THREADS
	.align		4
.L_640:
        /*03a8*/ 	.byte	0x04, 0x05
        /*03aa*/ 	.short	(.L_642 - .L_641)
.L_641:
        /*03ac*/ 	.word	0x00000180
        /*03b0*/ 	.word	0x00000001
        /*03b4*/ 	.word	0x00000001


	//----- nvinfo : EIATTR_CRS_STACK_SIZE
	.align		4
.L_642:
        /*03b8*/ 	.byte	0x04, 0x1e
        /*03ba*/ 	.short	(.L_644 - .L_643)
.L_643:
        /*03bc*/ 	.word	0x00000000


	//----- nvinfo : EIATTR_CBANK_PARAM_SIZE
	.align		4
.L_644:
        /*03c0*/ 	.byte	0x03, 0x19
        /*03c2*/ 	.short	0x06f0


	//----- nvinfo : EIATTR_PARAM_CBANK
	.align		4
        /*03c4*/ 	.byte	0x04, 0x0a
        /*03c6*/ 	.short	(.L_646 - .L_645)
	.align		4
.L_645:
        /*03c8*/ 	.word	index@(.nv.constant0._ZN7cutlass13device_kernelIN5flash11enable_sm90INS1_16FlashAttnBwdSm90INS1_25CollectiveMainloopBwdSm90ILi2ELi2ELi2EN4cute5tupleIJNS5_1CILi1EEES8_S8_EEENS6_IJNS7_ILi64EEENS7_ILi128EEESB_EEENS_6half_tEfNS_4arch4Sm90ELb0ELb1ELb1ELb0ELb0ELb1ELb0ELb0ELi2ELi1ELi2ELi1ELb0EEENS1_24CollectiveEpilogueBwdGQAISC_fSF_Li256ELb0ELb0EEENS1_19SingleTileSchedulerILb0ELb0ELb0ELi128EEEEEEEEEvNT_6ParamsE)
        /*03cc*/ 	.short	0x0210
        /*03ce*/ 	.short	0x06f0


	//----- nvinfo : EIATTR_SW_WAR
	.align		4
.L_646:
        /*03d0*/ 	.byte	0x04, 0x36
        /*03d2*/ 	.short	(.L_648 - .L_647)
.L_647:
        /*03d4*/ 	.word	0x00000008
.L_648:


//--------------------- .nv.info._ZN7cutlass13device_kernelIN5flash11enable_sm90INS1_16FlashAttnBwdSm90INS1_25CollectiveMainloopBwdSm90ILi2ELi2ELi2EN4cute5tupleIJNS5_1CILi1EEES8_S8_EEENS6_IJNS7_ILi64EEENS7_ILi128EEESB_EEENS_6half_tEfNS_4arch4Sm90ELb0ELb1ELb1ELb0ELb1ELb1ELb0ELb0ELi2ELi1ELi2ELi1ELb0EEENS1_24CollectiveEpilogueBwdGQAISC_fSF_Li256ELb0ELb1EEENS1_19SingleTileSchedulerILb0ELb0ELb0ELi128EEEEEEEEEvNT_6ParamsE --------------------------
	.section	.nv.info._ZN7cutlass13device_kernelIN5flash11enable_sm90INS1_16FlashAttnBwdSm90INS1_25CollectiveMainloopBwdSm90ILi2ELi2ELi2EN4cute5tupleIJNS5_1CILi1EEES8_S8_EEENS6_IJNS7_ILi64EEENS7_ILi128EEESB_EEENS_6half_tEfNS_4arch4Sm90ELb0ELb1ELb1ELb0ELb1ELb1ELb0ELb0ELi2ELi1ELi2ELi1ELb0EEENS1_24CollectiveEpilogueBwdGQAISC_fSF_Li256ELb0ELb1EEENS1_19SingleTileSchedulerILb0ELb0ELb0ELi128EEEEEEEEEvNT_6ParamsE,"",@"SHT_CUDA_INFO"
	.sectionflags	@""
	.align	4


	//----- nvinfo : EIATTR_CUDA_API_VERSION
	.align		4
        /*0000*/ 	.byte	0x04, 0x37
        /*0002*/ 	.short	(.L_650 - .L_649)
.L_649:
        /*0004*/ 	.word	0x00000082


	//----- nvinfo : EIATTR_KPARAM_INFO
	.align		4
.L_650:
        /*0008*/ 	.byte	0x04, 0x17
        /*000a*/ 	.short	(.L_652 - .L_651)
.L_651:
        /*000c*/ 	.word	0x00000000
        /*0010*/ 	.short	0x0000
        /*0012*/ 	.short	0x0070
        /*0014*/ 	.byte	0x00, 0xf0, 0x01, 0x1a


	//----- nvinfo : EIATTR_SPARSE_MMA_MASK
	.align		4
.L_652:
        /*0018*/ 	.byte	0x03, 0x50
        /*001a*/ 	.short	0x0000


	//----- nvinfo : EIATTR_MAXREG_COUNT
	.align		4
        /*001c*/ 	.byte	0x03, 0x1b
        /*001e*/ 	.short	0x00a8


	//----- nvinfo : EIATTR_NUM_BARRIERS
	.align		4
        /*0020*/ 	.byte	0x02, 0x4c
        /*0022*/ 	.byte	0x10
	.zero		1


	//----- nvinfo : EIATTR_EXTERNS
	.align		4
        /*0024*/ 	.byte	0x04, 0x0f
        /*0026*/ 	.short	(.L_654 - .L_653)


	//   ....[0]....
	.align		4
.L_653:
        /*0028*/ 	.word	index@(__assertfail)


	//----- nvinfo : EIATTR_ANNOTATIONS
	.align		4
.L_654:
        /*002c*/ 	.byte	0x04, 0x55
        /*002e*/ 	.short	(.L_656 - .L_655)


	//   ....[0]....
.L_655:
        /*0030*/ 	.word	0x00000001
        /*0034*/ 	.byte	0x10, 0x15, 0x00, 0x00, 0x01, 0x00, 0x00, 0x00, 0xd0, 0x23, 0x00, 0x00, 0x01, 0x00, 0x00, 0x00
        /*0044*/ 	.byte	0xa0, 0x36, 0x00, 0x00, 0x01, 0x00, 0x00, 0x00, 0x30, 0x37, 0x00, 0x00, 0x01, 0x00, 0x00, 0x00
        /*0054*/ 	.byte	0x00, 0x7f, 0x00, 0x00, 0x01, 0x00, 0x00, 0x00, 0xf0, 0x80, 0x00, 0x00, 0x01, 0x00, 0x00, 0x00
        /*0064*/ 	.byte	0xe0, 0x8b, 0x00, 0x00, 0x01, 0x00, 0x00, 0x00, 0x00, 0x8c, 0x00, 0x00, 0x01, 0x00, 0x00, 0x00
        /*0074*/ 	.byte	0xa0, 0x90, 0x00, 0x00


	//----- nvinfo : EIATTR_MERCURY_ISA_VERSION
	.align		4
.L_656:
        /*0078*/ 	.byte	0x03, 0x5f
        /*007a*/ 	.short	0x0101


	//----- nvinfo : EIATTR_INT_WARP_WIDE_INSTR_OFFSETS
	.align		4
        /*007c*/ 	.byte	0x04, 0x31
        /*007e*/ 	.short	(.L_658 - .L_657)


	//   ....[0]....
.L_657:
        /*0080*/ 	.word	0x00000190


	//   ....[1]....
        /*0084*/ 	.word	0x000001c0


	//   ....[2]....
        /*0088*/ 	.word	0x00006350


	//   ....[3]....
        /*008c*/ 	.word	0x00006950


	//   ....[4]....
        /*0090*/ 	.word	0x00006e00


	//   ....[5]....
        /*0094*/ 	.word	0x000070d0


	//   ....[6]....
        /*0098*/ 	.word	0x00007330


	//   ....[7]....
        /*009c*/ 	.word	0x000074c0


	//----- nvinfo : EIATTR_COOP_GROUP_MASK_REGIDS
	.align		4
.L_658:
        /*00a0*/ 	.byte	0x04, 0x29
        /*00a2*/ 	.short	(.L_660 - .L_659)


	//   ....[0]....
.L_659:
        /*00a4*/ 	.word	0xffffffff


	//   ....[1]....
        /*00a8*/ 	.word	0xffffffff


	//   ....[2]....
        /*00ac*/ 	.word	0xffffffff


	//   ....[3]....
        /*00b0*/ 	.word	0xffffffff


	//   ....[4]....
        /*00b4*/ 	.word	0xffffffff


	//   ....[5]....
        /*00b8*/ 	.word	0xffffffff


	//   ....[6]....
        /*00bc*/ 	.word	0xffffffff


	//   ....[7]....
        /*00c0*/ 	.word	0xffffffff


	//   ....[8]....
        /*00c4*/ 	.word	0xffffffff


	//   ....[9]....
        /*00c8*/ 	.word	0xffffffff


	//   ....[10]....
        /*00cc*/ 	.word	0xffffffff


	//   ....[11]....
        /*00d0*/ 	.word	0xffffffff


	//   ....[12]....
        /*00d4*/ 	.word	0xffffffff


	//   ....[13]....
        /*00d8*/ 	.word	0xffffffff


	//   ....[14]....
        /*00dc*/ 	.word	0xffffffff


	//   ....[15]....
        /*00e0*/ 	.word	0xffffffff


	//   ....[16]....
        /*00e4*/ 	.word	0xffffffff


	//   ....[17]....
        /*00e8*/ 	.word	0xffffffff


	//   ....[18]....
        /*00ec*/ 	.word	0xffffffff


	//   ....[19]....
        /*00f0*/ 	.word	0xffffffff


	//   ....[20]....
        /*00f4*/ 	.word	0x0500000f


	//   ....[21]....
        /*00f8*/ 	.word	0x0500000f


	//   ....[22]....
        /*00fc*/ 	.word	0x0500000f


	//   ....[23]....
        /*0100*/ 	.word	0x0500000f


	//   ....[24]....
        /*0104*/ 	.word	0x0500000f


	//   ....[25]....
        /*0108*/ 	.word	0x0500000f


	//----- nvinfo : EIATTR_COOP_GROUP_INSTR_OFFSETS
	.align		4
.L_660:
        /*010c*/ 	.byte	0x04, 0x28
        /*010e*/ 	.short	(.L_662 - .L_661)


	//   ....[0]....
.L_661:
        /*0110*/ 	.word	0x00000070


	//   ....[1]....
        /*0114*/ 	.word	0x000001a0


	//   ....[2]....
        /*0118*/ 	.word	0x000001f0


	//   ....[3]....
        /*011c*/ 	.word	0x000003e0


	//   ....[4]....
        /*0120*/ 	.word	0x00000610


	//   ....[5]....
        /*0124*/ 	.word	0x00001190


	//   ....[6]....
        /*0128*/ 	.word	0x000052d0


	//   ....[7]....
        /*012c*/ 	.word	0x00005450


	//   ....[8]....
        /*0130*/ 	.word	0x00005740


	//   ....[9]....
        /*0134*/ 	.word	0x000058d0


	//   ....[10]....
        /*0138*/ 	.word	0x000059f0


	//   ....[11]....
        /*013c*/ 	.word	0x00005f50


	//   ....[12]....
        /*0140*/ 	.word	0x00006280


	//   ....[13]....
        /*0144*/ 	.word	0x000065d0


	//   ....[14]....
        /*0148*/ 	.word	0x00006880


	//   ....[15]....
        /*014c*/ 	.word	0x00006ac0


	//   ....[16]....
        /*0150*/ 	.word	0x00006d30


	//   ....[17]....
        /*0154*/ 	.word	0x00007010


	//   ....[18]....
        /*0158*/ 	.word	0x00007230


	//   ....[19]....
        /*015c*/ 	.word	0x000073c0


	//   ....[20]....
        /*0160*/ 	.word	0x00009760


	//   ....[21]....
        /*0164*/ 	.word	0x000098e0


	//   ....[22]....
        /*0168*/ 	.word	0x00009950


	//   ....[23]....
        /*016c*/ 	.word	0x000099c0


	//   ....[24]....
        /*0170*/ 	.word	0x00009a30


	//   ....[25]....
        /*0174*/ 	.word	0x00009aa0


	//----- nvinfo : EIATTR_REG_RECONFIG
	.align		4
.L_662:
        /*0178*/ 	.byte	0x01, 0x54
	.zero		2


	//----- nvinfo : EIATTR_SYSCALL_OFFSETS
	.align		4
        /*017c*/ 	.byte	0x04, 0x46
        /*017e*/ 	.short	(.L_664 - .L_663)


	//   ....[0]....
.L_663:
        /*0180*/ 	.word	0x00000dd0


	//   ....[1]....
        /*0184*/ 	.word	0x00000ec0


	//   ....[2]....
        /*0188*/ 	.word	0x00001020


	//   ....[3]....
        /*018c*/ 	.word	0x00001110


	//----- nvinfo : EIATTR_MBARRIER_INSTR_OFFSETS
	.align		4
.L_664:
        /*0190*/ 	.byte	0x04, 0x39
        /*0192*/ 	.short	(.L_666 - .L_665)


	//   ....[0]....
.L_665:
        /*0194*/ 	.word	0x00000290
        /*0198*/ 	.word	0x000000ff
        /*019c*/ 	.word	0x00030800
        /*01a0*/ 	.short	0x0100
        /*01a2*/ 	.byte	0x06
	.zero		1


	//   ....[1]....
        /*01a4*/ 	.word	0x00000390
        /*01a8*/ 	.word	0x000000ff
        /*01ac*/ 	.word	0x00030810
        /*01b0*/ 	.short	0x0100
        /*01b2*/ 	.byte	0x08
	.zero		1


	//   ....[2]....
        /*01b4*/ 	.word	0x000003a0
        /*01b8*/ 	.word	0x000000ff
        /*01bc*/ 	.word	0x00030820
        /*01c0*/ 	.short	0x0100
        /*01c2*/ 	.byte	0x08
	.zero		1


	//   ....[3]....
        /*01c4*/ 	.word	0x000003b0
        /*01c8*/ 	.word	0x000000ff
        /*01cc*/ 	.word	0x00030818
        /*01d0*/ 	.short	0x0100
        /*01d2*/ 	.byte	0x08
	.zero		1


	//   ....[4]....
        /*01d4*/ 	.word	0x000003c0
        /*01d8*/ 	.word	0x000000ff
        /*01dc*/ 	.word	0x00030828
        /*01e0*/ 	.short	0x0100
        /*01e2*/ 	.byte	0x08
	.zero		1


	//   ....[5]....
        /*01e4*/ 	.word	0x000004f0
        /*01e8*/ 	.word	0x000000ff
        /*01ec*/ 	.word	0x00030830
        /*01f0*/ 	.short	0x0100
        /*01f2*/ 	.byte	0x08
	.zero		1


	//   ....[6]....
        /*01f4*/ 	.word	0x00000500
        /*01f8*/ 	.word	0x000000ff
        /*01fc*/ 	.word	0x00030840
        /*0200*/ 	.short	0x0100
        /*0202*/ 	.byte	0x08
	.zero		1


	//   ....[7]....
        /*0204*/ 	.word	0x00000510
        /*0208*/ 	.word	0x000000ff
        /*020c*/ 	.word	0x00030838
        /*0210*/ 	.short	0x0100
        /*0212*/ 	.byte	0x08
	.zero		1


	//   ....[8]....
        /*0214*/ 	.word	0x00000520
        /*0218*/ 	.word	0x000000ff
        /*021c*/ 	.word	0x00030848
        /*0220*/ 	.short	0x0100
        /*0222*/ 	.byte	0x08
	.zero		1


	//   ....[9]....
        /*0224*/ 	.word	0x000011c0
        /*0228*/ 	.word	0x00000010
        /*022c*/ 	.word	0x00030800
        /*0230*/ 	.short	0x010a
        /*0232*/ 	.byte	0x3f
	.zero		1


	//   ....[10]....
        /*0234*/ 	.word	0x000012f0
        /*0238*/ 	.word	0x00000010
        /*023c*/ 	.word	0x00030800
        /*0240*/ 	.short	0x010a
        /*0242*/ 	.byte	0x3f
	.zero		1


	//   ....[11]....
        /*0244*/ 	.word	0x000019d0
        /*0248*/ 	.word	0x00000000
        /*024c*/ 	.word	0x00030810
        /*0250*/ 	.short	0x010a
        /*0252*/ 	.byte	0x3f
	.zero		1


	//   ....[12]....
        /*0254*/ 	.word	0x00001a10
        /*0258*/ 	.word	0x00000000
        /*025c*/ 	.word	0x00030810
        /*0260*/ 	.short	0x010a
        /*0262*/ 	.byte	0x3f
	.zero		1


	//   ....[13]....
        /*0264*/ 	.word	0x00001f70
        /*0268*/ 	.word	0x00000000
        /*026c*/ 	.word	0x00030830
        /*0270*/ 	.short	0x010a
        /*0272*/ 	.byte	0x3f
	.zero		1


	//   ....[14]....
        /*0274*/ 	.word	0x000022c0
        /*0278*/ 	.word	0x00000000
        /*027c*/ 	.word	0x00030830
        /*0280*/ 	.short	0x010a
        /*0282*/ 	.byte	0x3f
	.zero		1


	//   ....[15]....
        /*0284*/ 	.word	0x000044f0
        /*0288*/ 	.word	0x00000006
        /*028c*/ 	.word	0x00000000
        /*0290*/ 	.short	0x0101
        /*0292*/ 	.byte	0x3f
	.zero		1


	//   ....[16]....
        /*0294*/ 	.word	0x00004810
        /*0298*/ 	.word	0x00000000
        /*029c*/ 	.word	0x00000000
        /*02a0*/ 	.short	0x0101
        /*02a2*/ 	.byte	0x3f
	.zero		1


	//   ....[17]....
        /*02a4*/ 	.word	0x00007a40
        /*02a8*/ 	.word	0x00000010
        /*02ac*/ 	.word	0x00030820
        /*02b0*/ 	.short	0x010a
        /*02b2*/ 	.byte	0x3f
	.zero		1


	//   ....[18]....
        /*02b4*/ 	.word	0x00008180
        /*02b8*/ 	.word	0x00000010
        /*02bc*/ 	.word	0x00030840
        /*02c0*/ 	.short	0x010a
        /*02c2*/ 	.byte	0x3f
	.zero		1


	//   ....[19]....
        /*02c4*/ 	.word	0x00008420
        /*02c8*/ 	.word	0x00000010
        /*02cc*/ 	.word	0x00030828
        /*02d0*/ 	.short	0x010a
        /*02d2*/ 	.byte	0x3f
	.zero		1


	//   ....[20]....
        /*02d4*/ 	.word	0x000086c0
        /*02d8*/ 	.word	0x00000010
        /*02dc*/ 	.word	0x00030848
        /*02e0*/ 	.short	0x010a
        /*02e2*/ 	.byte	0x3f
	.zero		1


	//   ....[21]....
        /*02e4*/ 	.word	0x00008910
        /*02e8*/ 	.word	0x00000010
        /*02ec*/ 	.word	0x00030820
        /*02f0*/ 	.short	0x010a
        /*02f2*/ 	.byte	0x3f
	.zero		1


	//   ....[22]....
        /*02f4*/ 	.word	0x00008c30
        /*02f8*/ 	.word	0x00000010
        /*02fc*/ 	.word	0x00030840
        /*0300*/ 	.short	0x010a
        /*0302*/ 	.byte	0x3f
	.zero		1


	//   ....[23]....
        /*0304*/ 	.word	0x00008ea0
        /*0308*/ 	.word	0x00000010
        /*030c*/ 	.word	0x00030828
        /*0310*/ 	.short	0x010a
        /*0312*/ 	.byte	0x3f
	.zero		1


	//   ....[24]....
        /*0314*/ 	.word	0x00009190
        /*0318*/ 	.word	0x00000003
        /*031c*/ 	.word	0x00030840
        /*0320*/ 	.short	0x010a
        /*0322*/ 	.byte	0x3f
	.zero		1


	//   ....[25]....
        /*0324*/ 	.word	0x000095d0
        /*0328*/ 	.word	0x00000006
        /*032c*/ 	.word	0x00000000
        /*0330*/ 	.short	0x010a
        /*0332*/ 	.byte	0x3f
	.zero		1


	//   ....[26]....
        /*0334*/ 	.word	0x00009630
        /*0338*/ 	.word	0x00000003
        /*033c*/ 	.word	0x00000000
        /*0340*/ 	.short	0x010a
        /*0342*/ 	.byte	0x3f
	.zero		1


	//   ....[27]....
        /*0344*/ 	.word	0x00009690
        /*0348*/ 	.word	0x00000000
        /*034c*/ 	.word	0x00000000
        /*0350*/ 	.short	0x010a
        /*0352*/ 	.byte	0x3f
	.zero		1


	//   ....[28]....
        /*0354*/ 	.word	0x000096c0
        /*0358*/ 	.word	0x00000003
        /*035c*/ 	.word	0x00000000
        /*0360*/ 	.short	0x010a
        /*0362*/ 	.byte	0x3f
	.zero		1


	//   ....[29]....
        /*0364*/ 	.word	0x000097c0
        /*0368*/ 	.word	0x0000000c
        /*036c*/ 	.word	0x00030800
        /*0370*/ 	.short	0x010a
        /*0372*/ 	.byte	0x3f
	.zero		1


	//   ....[30]....
        /*0374*/ 	.word	0x00009810
        /*0378*/ 	.word	0x00000000
        /*037c*/ 	.word	0x00030810
        /*0380*/ 	.short	0x010a
        /*0382*/ 	.byte	0x3f
	.zero		1


	//   ....[31]....
        /*0384*/ 	.word	0x00009860
        /*0388*/ 	.word	0x00000000
        /*038c*/ 	.word	0x00030830
        /*0390*/ 	.short	0x010a
        /*0392*/ 	.byte	0x3f
	.zero		1


	//   ....[32]....
        /*0394*/ 	.word	0x00009ae0
        /*0398*/ 	.word	0x00000010
        /*039c*/ 	.word	0x00030820
        /*03a0*/ 	.short	0x010a
        /*03a2*/ 	.byte	0x3f
	.zero		1


	//   ....[33]....
        /*03a4*/ 	.word	0x00009b30
        /*03a8*/ 	.word	0x00000010
        /*03ac*/ 	.word	0x00030840
        /*03b0*/ 	.short	0x010a
        /*03b2*/ 	.byte	0x3f
	.zero		1


	//   ....[34]....
        /*03b4*/ 	.word	0x00009b80
        /*03b8*/ 	.word	0x00000010
        /*03bc*/ 	.word	0x00030828
        /*03c0*/ 	.short	0x010a
        /*03c2*/ 	.byte	0x3f
	.zero		1


	//   ....[35]....
        /*03c4*/ 	.word	0x00009bd0
        /*03c8*/ 	.word	0x00000010
        /*03cc*/ 	.word	0x00030848
        /*03d0*/ 	.short	0x010a
        /*03d2*/ 	.byte	0x3f
	.zero		1


	//   ....[36]....
        /*03d4*/ 	.word	0x00009c30
        /*03d8*/ 	.word	0x00000010
        /*03dc*/ 	.word	0x00030820
        /*03e0*/ 	.short	0x010a
        /*03e2*/ 	.byte	0x3f
	.zero		1


	//   ....[37]....
        /*03e4*/ 	.word	0x00009c80
        /*03e8*/ 	.word	0x00000010
        /*03ec*/ 	.word	0x00030840
        /*03f0*/ 	.short	0x010a
        /*03f2*/ 	.byte	0x3f
	.zero		1


	//   ....[38]....
        /*03f4*/ 	.word	0x00009cd0
        /*03f8*/ 	.word	0x00000010
        /*03fc*/ 	.word	0x00030828
        /*0400*/ 	.short	0x010a
        /*0402*/ 	.byte	0x3f
	.zero		1


	//   ....[39]....
        /*0404*/ 	.word	0x00009d20
        /*0408*/ 	.word	0x00000003
        /*040c*/ 	.word	0x00030840
        /*0410*/ 	.short	0x010a
        /*0412*/ 	.byte	0x3f
	.zero		1


	//   ....[40]....
        /*0414*/ 	.word	0x00009df0
        /*0418*/ 	.word	0x00000006
        /*041c*/ 	.word	0x00000000
        /*0420*/ 	.short	0x010a
        /*0422*/ 	.byte	0x3f
	.zero		1


	//   ....[41]....
        /*0424*/ 	.word	0x00009e40
        /*0428*/ 	.word	0x00000003
        /*042c*/ 	.word	0x00000000
        /*0430*/ 	.short	0x010a
        /*0432*/ 	.byte	0x3f
	.zero		1


	//   ....[42]....
        /*0434*/ 	.word	0x00009e90
        /*0438*/ 	.word	0x00000000
        /*043c*/ 	.word	0x00000000
        /*0440*/ 	.short	0x010a
        /*0442*/ 	.byte	0x3f
	.zero		1


	//----- nvinfo : EIATTR_NUM_MBARRIERS
	.align		4
.L_666:
        /*0444*/ 	.byte	0x03, 0x38
        /*0446*/ 	.short	0x0009


	//----- nvinfo : EIATTR_EXIT_INSTR_OFFSETS
	.align		4
        /*0448*/ 	.byte	0x04, 0x1c
        /*044a*/ 	.short	(.L_668 - .L_667)


	//   ....[0]....
.L_667:
        /*044c*/ 	.word	0x00009710


	//----- nvinfo : EIATTR_MAX_THREADS
	.align		4
.L_668:
        /*0450*/ 	.byte	0x04, 0x05
        /*0452*/ 	.short	(.L_670 - .L_669)
.L_669:
        /*0454*/ 	.word	0x00000180
        /*0458*/ 	.word	0x00000001
        /*045c*/ 	.word	0x00000001


	//----- nvinfo : EIATTR_CRS_STACK_SIZE
	.align		4
.L_670:
        /*0460*/ 	.byte	0x04, 0x1e
        /*0462*/ 	.short	(.L_672 - .L_671)
.L_671:
        /*0464*/ 	.word	0x00000000


	//----- nvinfo : EIATTR_CBANK_PARAM_SIZE
	.align		4
.L_672:
        /*0468*/ 	.byte	0x03, 0x19
        /*046a*/ 	.short	0x06f0


	//----- nvinfo : EIATTR_PARAM_CBANK
	.align		4
        /*046c*/ 	.byte	0x04, 0x0a
        /*046e*/ 	.short	(.L_674 - .L_673)
	.align		4
.L_673:
        /*0470*/ 	.word	index@(.nv.constant0._ZN7cutlass13device_kernelIN5flash11enable_sm90INS1_16FlashAttnBwdSm90INS1_25CollectiveMainloopBwdSm90ILi2ELi2ELi2EN4cute5tupleIJNS5_1CILi1EEES8_S8_EEENS6_IJNS7_ILi64EEENS7_ILi128EEESB_EEENS_6half_tEfNS_4arch4Sm90ELb0ELb1ELb1ELb0ELb1ELb1ELb0ELb0ELi2ELi1ELi2ELi1ELb0EEENS1_24CollectiveEpilogueBwdGQAISC_fSF_Li256ELb0ELb1EEENS1_19SingleTileSchedulerILb0ELb0ELb0ELi128EEEEEEEEEvNT_6ParamsE)
        /*0474*/ 	.short	0x0210
        /*0476*/ 	.short	0x06f0


	//----- nvinfo : EIATTR_SW_WAR
	.align		4
.L_674:
        /*0478*/ 	.byte	0x04, 0x36
        /*047a*/ 	.short	(.L_676 - .L_675)
.L_675:
        /*047c*/ 	.word	0x00000008
.L_676:


//--------------------- .nv.info._ZN7cutlass13device_kernelIN5flash11enable_sm90INS1_16FlashAttnBwdSm90INS1_25CollectiveMainloopBwdSm90ILi2ELi2ELi2EN4cute5tupleIJNS5_1CILi1EEES8_S8_EEENS6_IJNS7_ILi64EEENS7_ILi128EEESB_EEENS_6half_tEfNS_4arch4Sm90ELb0ELb1ELb1ELb1ELb0ELb1ELb0ELb0ELi2ELi1ELi2ELi1ELb0EEENS1_21CollectiveEpilogueBwdISC_SD_SF_Li256ELb1ELb0ELi1EEENS1_19SingleTileSchedulerILb1ELb0ELb0ELi128EEEEEEEEEvNT_6ParamsE --------------------------
	.section	.nv.info._ZN7cutlass13device_kernelIN5flash11enable_sm90INS1_16FlashAttnBwdSm90INS1_25CollectiveMainloopBwdSm90ILi2ELi2ELi2EN4cute5tupleIJNS5_1CILi1EEES8_S8_EEENS6_IJNS7_ILi64EEENS7_ILi128EEESB_EEENS_6half_tEfNS_4arch4Sm90ELb0ELb1ELb1ELb1ELb0ELb1ELb0ELb0ELi2ELi1ELi2ELi1ELb0EEENS1_21CollectiveEpilogueBwdISC_SD_SF_Li256ELb1ELb0ELi1EEENS1_19SingleTileSchedulerILb1ELb0ELb0ELi128EEEEEEEEEvNT_6ParamsE,"",@"SHT_CUDA_INFO"
	.sectionflags	@""
	.align	4


	//----- nvinfo : EIATTR_CUDA_API_VERSION
	.align		4
        /*0000*/ 	.byte	0x04, 0x37
        /*0002*/ 	.short	(.L_678 - .L_677)
.L_677:
        /*0004*/ 	.word	0x00000082


	//----- nvinfo : EIATTR_KPARAM_INFO
	.align		4
.L_678:
        /*0008*/ 	.byte	0x04, 0x17
        /*000a*/ 	.short	(.L_680 - .L_679)
.L_679:
        /*000c*/ 	.word	0x00000000
        /*0010*/ 	.short	0x0000
        /*0012*/ 	.short	0x0070
        /*0014*/ 	.byte	0x00, 0xf0, 0x01, 0x1a


	//----- nvinfo : EIATTR_SPARSE_MMA_MASK
	.align		4
.L_680:
        /*0018*/ 	.byte	0x03, 0x50
        /*001a*/ 	.short	0x0000


	//----- nvinfo : EIATTR_MAXREG_COUNT
	.align		4
        /*001c*/ 	.byte	0x03, 0x1b
        /*001e*/ 	.short	0x00a8


	//----- nvinfo : EIATTR_NUM_BARRIERS
	.align		4
        /*0020*/ 	.byte	0x02, 0x4c
        /*0022*/ 	.byte	0x10
	.zero		1


	//----- nvinfo : EIATTR_EXTERNS
	.align		4
        /*0024*/ 	.byte	0x04, 0x0f
        /*0026*/ 	.short	(.L_682 - .L_681)


	//   ....[0]....
	.align		4
.L_681:
        /*0028*/ 	.word	index@(__assertfail)


	//----- nvinfo : EIATTR_ANNOTATIONS
	.align		4
.L_682:
        /*002c*/ 	.byte	0x04, 0x55
        /*002e*/ 	.short	(.L_684 - .L_683)


	//   ....[0]....
.L_683:
        /*0030*/ 	.word	0x00000001
        /*0034*/ 	.byte	0xa0, 0x19, 0x00, 0x00, 0x01, 0x00, 0x00, 0x00, 0x70, 0x28, 0x00, 0x00, 0x01, 0x00, 0x00, 0x00
        /*0044*/ 	.byte	0x40, 0x3b, 0x00, 0x00, 0x01, 0x00, 0x00, 0x00, 0xd0, 0x3b, 0x00, 0x00, 0x01, 0x00, 0x00, 0x00
        /*0054*/ 	.byte	0x10, 0xaa, 0x00, 0x00, 0x01, 0x00, 0x00, 0x00, 0xb0, 0xab, 0x00, 0x00, 0x01, 0x00, 0x00, 0x00
        /*0064*/ 	.byte	0x30, 0xb7, 0x00, 0x00, 0x01, 0x00, 0x00, 0x00, 0x50, 0xb7, 0x00, 0x00, 0x01, 0x00, 0x00, 0x00
        /*0074*/ 	.byte	0xc0, 0xba, 0x00, 0x00


	//----- nvinfo : EIATTR_MERCURY_ISA_VERSION
	.align		4
.L_684:
        /*0078*/ 	.byte	0x03, 0x5f
        /*007a*/ 	.short	0x0101


	//----- nvinfo : EIATTR_INT_WARP_WIDE_INSTR_OFFSETS
	.align		4
        /*007c*/ 	.byte	0x04, 0x31
        /*007e*/ 	.short	(.L_686 - .L_685)


	//   ....[0]....
.L_685:
        /*0080*/ 	.word	0x00000190


	//   ....[1]....
        /*0084*/ 	.word	0x000001c0


	//----- nvinfo : EIATTR_COOP_GROUP_MASK_REGIDS
	.align		4
.L_686:
        /*0088*/ 	.byte	0x04, 0x29
        /*008a*/ 	.short	(.L_688 - .L_687)


	//   ....[0]....
.L_687:
        /*008c*/ 	.word	0xffffffff


	//   ....[1]....
        /*0090*/ 	.word	0xffffffff


	//   ....[2]....
        /*0094*/ 	.word	0xffffffff


	//   ....[3]....
        /*0098*/ 	.word	0xffffffff


	//   ....[4]....
        /*009c*/ 	.word	0xffffffff


	//   ....[5]....
        /*00a0*/ 	.word	0xffffffff


	//   ....[6]....
        /*00a4*/ 	.word	0xffffffff


	//   ....[7]....
        /*00a8*/ 	.word	0x0500000f


	//----- nvinfo : EIATTR_COOP_GROUP_INSTR_OFFSETS
	.align		4
.L_688:
        /*00ac*/ 	.byte	0x04, 0x28
        /*00ae*/ 	.short	(.L_690 - .L_689)


	//   ....[0]....
.L_689:
        /*00b0*/ 	.word	0x00000070


	//   ....[1]....
        /*00b4*/ 	.word	0x000001a0


	//   ....[2]....
        /*00b8*/ 	.word	0x000001f0


	//   ....[3]....
        /*00bc*/ 	.word	0x000003e0


	//   ....[4]....
        /*00c0*/ 	.word	0x00000620


	//   ....[5]....
        /*00c4*/ 	.word	0x00001650


	//   ....[6]....
        /*00c8*/ 	.word	0x00008780


	//   ....[7]....
        /*00cc*/ 	.word	0x0000c310


	//----- nvinfo : EIATTR_REG_RECONFIG
	.align		4
.L_690:
        /*00d0*/ 	.byte	0x01, 0x54
	.zero		2


	//----- nvinfo : EIATTR_SYSCALL_OFFSETS
	.align		4
        /*00d4*/ 	.byte	0x04, 0x46
        /*00d6*/ 	.short	(.L_692 - .L_691)


	//   ....[0]....
.L_691:
        /*00d8*/ 	.word	0x00001290


	//   ....[1]....
        /*00dc*/ 	.word	0x00001380


	//   ....[2]....
        /*00e0*/ 	.word	0x000014e0


	//   ....[3]....
        /*00e4*/ 	.word	0x000015d0


	//----- nvinfo : EIATTR_MBARRIER_INSTR_OFFSETS
	.align		4
.L_692:
        /*00e8*/ 	.byte	0x04, 0x39
        /*00ea*/ 	.short	(.L_694 - .L_693)


	//   ....[0]....
.L_693:
        /*00ec*/ 	.word	0x00000290
        /*00f0*/ 	.word	0x000000ff
        /*00f4*/ 	.word	0x00030800
        /*00f8*/ 	.short	0x0100
        /*00fa*/ 	.byte	0x06
	.zero		1


	//   ....[1]....
        /*00fc*/ 	.word	0x00000390
        /*0100*/ 	.word	0x000000ff
        /*0104*/ 	.word	0x00030810
        /*0108*/ 	.short	0x0100
        /*010a*/ 	.byte	0x08
	.zero		1


	//   ....[2]....
        /*010c*/ 	.word	0x000003a0
        /*0110*/ 	.word	0x000000ff
        /*0114*/ 	.word	0x00030820
        /*0118*/ 	.short	0x0100
        /*011a*/ 	.byte	0x08
	.zero		1


	//   ....[3]....
        /*011c*/ 	.word	0x000003b0
        /*0120*/ 	.word	0x000000ff
        /*0124*/ 	.word	0x00030818
        /*0128*/ 	.short	0x0100
        /*012a*/ 	.byte	0x08
	.zero		1


	//   ....[4]....
        /*012c*/ 	.word	0x000003c0
        /*0130*/ 	.word	0x000000ff
        /*0134*/ 	.word	0x00030828
        /*0138*/ 	.short	0x0100
        /*013a*/ 	.byte	0x08
	.zero		1


	//   ....[5]....
        /*013c*/ 	.word	0x000004f0
        /*0140*/ 	.word	0x000000ff
        /*0144*/ 	.word	0x00030830
        /*0148*/ 	.short	0x0100
        /*014a*/ 	.byte	0x08
	.zero		1


	//   ....[6]....
        /*014c*/ 	.word	0x00000500
        /*0150*/ 	.word	0x000000ff
        /*0154*/ 	.word	0x00030840
        /*0158*/ 	.short	0x0100
        /*015a*/ 	.byte	0x08
	.zero		1


	//   ....[7]....
        /*015c*/ 	.word	0x00000510
        /*0160*/ 	.word	0x000000ff
        /*0164*/ 	.word	0x00030838
        /*0168*/ 	.short	0x0100
        /*016a*/ 	.byte	0x08
	.zero		1


	//   ....[8]....
        /*016c*/ 	.word	0x00000520
        /*0170*/ 	.word	0x000000ff
        /*0174*/ 	.word	0x00030848
        /*0178*/ 	.short	0x0100
        /*017a*/ 	.byte	0x08
	.zero		1


	//   ....[9]....
        /*017c*/ 	.word	0x00001680
        /*0180*/ 	.word	0x00000010
        /*0184*/ 	.word	0x00030800
        /*0188*/ 	.short	0x010a
        /*018a*/ 	.byte	0x3f
	.zero		1


	//   ....[10]....
        /*018c*/ 	.word	0x000017b0
        /*0190*/ 	.word	0x00000010
        /*0194*/ 	.word	0x00030800
        /*0198*/ 	.short	0x010a
        /*019a*/ 	.byte	0x3f
	.zero		1


	//   ....[11]....
        /*019c*/ 	.word	0x00001e70
        /*01a0*/ 	.word	0x00000000
        /*01a4*/ 	.word	0x00030810
        /*01a8*/ 	.short	0x010a
        /*01aa*/ 	.byte	0x3f
	.zero		1


	//   ....[12]....
        /*01ac*/ 	.word	0x00001eb0
        /*01b0*/ 	.word	0x00000000
        /*01b4*/ 	.word	0x00030810
        /*01b8*/ 	.short	0x010a
        /*01ba*/ 	.byte	0x3f
	.zero		1


	//   ....[13]....
        /*01bc*/ 	.word	0x00002410
        /*01c0*/ 	.word	0x00000000
        /*01c4*/ 	.word	0x00030830
        /*01c8*/ 	.short	0x010a
        /*01ca*/ 	.byte	0x3f
	.zero		1


	//   ....[14]....
        /*01cc*/ 	.word	0x00002760
        /*01d0*/ 	.word	0x00000000
        /*01d4*/ 	.word	0x00030830
        /*01d8*/ 	.short	0x010a
        /*01da*/ 	.byte	0x3f
	.zero		1


	//   ....[15]....
        /*01dc*/ 	.word	0x00004990
        /*01e0*/ 	.word	0x00000006
        /*01e4*/ 	.word	0x00000000
        /*01e8*/ 	.short	0x0101
        /*01ea*/ 	.byte	0x3f
	.zero		1


	//   ....[16]....
        /*01ec*/ 	.word	0x00004cb0
        /*01f0*/ 	.word	0x00000000
        /*01f4*/ 	.word	0x00000000
        /*01f8*/ 	.short	0x0101
        /*01fa*/ 	.byte	0x3f
	.zero		1


	//   ....[17]....
        /*01fc*/ 	.word	0x0000a500
        /*0200*/ 	.word	0x0000000f
        /*0204*/ 	.word	0x00030820
        /*0208*/ 	.short	0x010a
        /*020a*/ 	.byte	0x3f
	.zero		1


	//   ....[18]....
        /*020c*/ 	.word	0x0000ac30
        /*0210*/ 	.word	0x0000000f
        /*0214*/ 	.word	0x00030840
        /*0218*/ 	.short	0x010a
        /*021a*/ 	.byte	0x3f
	.zero		1


	//   ....[19]....
        /*021c*/ 	.word	0x0000af00
        /*0220*/ 	.word	0x0000000f
        /*0224*/ 	.word	0x00030828
        /*0228*/ 	.short	0x010a
        /*022a*/ 	.byte	0x3f
	.zero		1


	//   ....[20]....
        /*022c*/ 	.word	0x0000b1d0
        /*0230*/ 	.word	0x0000000f
        /*0234*/ 	.word	0x00030848
        /*0238*/ 	.short	0x010a
        /*023a*/ 	.byte	0x3f
	.zero		1


	//   ....[21]....
        /*023c*/ 	.word	0x0000b440
        /*0240*/ 	.word	0x0000000f
        /*0244*/ 	.word	0x00030820
        /*0248*/ 	.short	0x010a
        /*024a*/ 	.byte	0x3f
	.zero		1


	//   ....[22]....
        /*024c*/ 	.word	0x0000b780
        /*0250*/ 	.word	0x0000000f
        /*0254*/ 	.word	0x00030840
        /*0258*/ 	.short	0x010a
        /*025a*/ 	.byte	0x3f
	.zero		1


	//   ....[23]....
        /*025c*/ 	.word	0x0000ba20
        /*0260*/ 	.word	0x0000000f
        /*0264*/ 	.word	0x00030828
        /*0268*/ 	.short	0x010a
        /*026a*/ 	.byte	0x3f
	.zero		1


	//   ....[24]....
        /*026c*/ 	.word	0x0000bd30
        /*0270*/ 	.word	0x00000003
        /*0274*/ 	.word	0x00030840
        /*0278*/ 	.short	0x010a
        /*027a*/ 	.byte	0x3f
	.zero		1


	//   ....[25]....
        /*027c*/ 	.word	0x0000c190
        /*0280*/ 	.word	0x00000007
        /*0284*/ 	.word	0x00000000
        /*0288*/ 	.short	0x010a
        /*028a*/ 	.byte	0x3f
	.zero		1


	//   ....[26]....
        /*028c*/ 	.word	0x0000c1e0
        /*0290*/ 	.word	0x00000003
        /*0294*/ 	.word	0x00000000
        /*0298*/ 	.short	0x010a
        /*029a*/ 	.byte	0x3f
	.zero		1


	//   ....[27]....
        /*029c*/ 	.word	0x0000c240
        /*02a0*/ 	.word	0x00000005
        /*02a4*/ 	.word	0x00000000
        /*02a8*/ 	.short	0x010a
        /*02aa*/ 	.byte	0x3f
	.zero		1


	//   ....[28]....
        /*02ac*/ 	.word	0x0000c270
        /*02b0*/ 	.word	0x00000003
        /*02b4*/ 	.word	0x00000000
        /*02b8*/ 	.short	0x010a
        /*02ba*/ 	.byte	0x3f
	.zero		1


	//   ....[29]....
        /*02bc*/ 	.word	0x0000c370
        /*02c0*/ 	.word	0x0000000c
        /*02c4*/ 	.word	0x00030800
        /*02c8*/ 	.short	0x010a
        /*02ca*/ 	.byte	0x3f
	.zero		1


	//   ....[30]....
        /*02cc*/ 	.word	0x0000c3c0
        /*02d0*/ 	.word	0x00000000
        /*02d4*/ 	.word	0x00030810
        /*02d8*/ 	.short	0x010a
        /*02da*/ 	.byte	0x3f
	.zero		1


	//   ....[31]....
        /*02dc*/ 	.word	0x0000c410
        /*02e0*/ 	.word	0x00000000
        /*02e4*/ 	.word	0x00030830
        /*02e8*/ 	.short	0x010a
        /*02ea*/ 	.byte	0x3f
	.zero		1


	//   ....[32]....
        /*02ec*/ 	.word	0x0000c460
        /*02f0*/ 	.word	0x0000000f
        /*02f4*/ 	.word	0x00030820
        /*02f8*/ 	.short	0x010a
        /*02fa*/ 	.byte	0x3f
	.zero		1


	//   ....[33]....
        /*02fc*/ 	.word	0x0000c4b0
        /*0300*/ 	.word	0x0000000f
        /*0304*/ 	.word	0x00030840
        /*0308*/ 	.short	0x010a
        /*030a*/ 	.byte	0x3f
	.zero		1


	//   ....[34]....
        /*030c*/ 	.word	0x0000c500
        /*0310*/ 	.word	0x0000000f
        /*0314*/ 	.word	0x00030828
        /*0318*/ 	.short	0x010a
        /*031a*/ 	.byte	0x3f
	.zero		1


	//   ....[35]....
        /*031c*/ 	.word	0x0000c550
        /*0320*/ 	.word	0x0000000f
        /*0324*/ 	.word	0x00030848
        /*0328*/ 	.short	0x010a
        /*032a*/ 	.byte	0x3f
	.zero		1


	//   ....[36]....
        /*032c*/ 	.word	0x0000c5b0
        /*0330*/ 	.word	0x0000000f
        /*0334*/ 	.word	0x00030820
        /*0338*/ 	.short	0x010a
        /*033a*/ 	.byte	0x3f
	.zero		1


	//   ....[37]....
        /*033c*/ 	.word	0x0000c600
        /*0340*/ 	.word	0x0000000f
        /*0344*/ 	.word	0x00030840
        /*0348*/ 	.short	0x010a
        /*034a*/ 	.byte	0x3f
	.zero		1


	//   ....[38]....
        /*034c*/ 	.word	0x0000c650
        /*0350*/ 	.word	0x0000000f
        /*0354*/ 	.word	0x00030828
        /*0358*/ 	.short	0x010a
        /*035a*/ 	.byte	0x3f
	.zero		1


	//   ....[39]....
        /*035c*/ 	.word	0x0000c6a0
        /*0360*/ 	.word	0x00000003
        /*0364*/ 	.word	0x00030840
        /*0368*/ 	.short	0x010a
        /*036a*/ 	.byte	0x3f
	.zero		1


	//   ....[40]....
        /*036c*/ 	.word	0x0000c770
        /*0370*/ 	.word	0x00000007
        /*0374*/ 	.word	0x00000000
        /*0378*/ 	.short	0x010a
        /*037a*/ 	.byte	0x3f
	.zero		1


	//   ....[41]....
        /*037c*/ 	.word	0x0000c7c0
        /*0380*/ 	.word	0x00000003
        /*0384*/ 	.word	0x00000000
        /*0388*/ 	.short	0x010a
        /*038a*/ 	.byte	0x3f
	.zero		1


	//   ....[42]....
        /*038c*/ 	.word	0x0000c810
        /*0390*/ 	.word	0x00000005
        /*0394*/ 	.word	0x00000000
        /*0398*/ 	.short	0x010a
        /*039a*/ 	.byte	0x3f
	.zero		1


	//----- nvinfo : EIATTR_NUM_MBARRIERS
	.align		4
.L_694:
        /*039c*/ 	.byte	0x03, 0x38
        /*039e*/ 	.short	0x0009


	//----- nvinfo : EIATTR_EXIT_INSTR_OFFSETS
	.align		4
        /*03a0*/ 	.byte	0x04, 0x1c
        /*03a2*/ 	.short	(.L_696 - .L_695)


	//   ....[0]....
.L_695:
        /*03a4*/ 	.word	0x0000c2c0


	//----- nvinfo : EIATTR_MAX_THREADS
	.align		4
.L_696:
        /*03a8*/ 	.byte	0x04, 0x05
        /*03aa*/ 	.short	(.L_698 - .L_697)
.L_697:
        /*03ac*/ 	.word	0x00000180
        /*03b0*/ 	.word	0x00000001
        /*03b4*/ 	.word	0x00000001


	//----- nvinfo : EIATTR_CRS_STACK_SIZE
	.align		4
.L_698:
        /*03b8*/ 	.byte	0x04, 0x1e
        /*03ba*/ 	.short	(.L_700 - .L_699)
.L_699:
        /*03bc*/ 	.word	0x00000000


	//----- nvinfo : EIATTR_CBANK_PARAM_SIZE
	.align		4
.L_700:
        /*03c0*/ 	.byte	0x03, 0x19
        /*03c2*/ 	.short	0x06f0


	//----- nvinfo : EIATTR_PARAM_CBANK
	.align		4
        /*03c4*/ 	.byte	0x04, 0x0a
        /*03c6*/ 	.short	(.L_702 - .L_701)
	.align		4
.L_701:
        /*03c8*/ 	.word	index@(.nv.constant0._ZN7cutlass13device_kernelIN5flash11enable_sm90INS1_16FlashAttnBwdSm90INS1_25CollectiveMainloopBwdSm90ILi2ELi2ELi2EN4cute5tupleIJNS5_1CILi1EEES8_S8_EEENS6_IJNS7_ILi64EEENS7_ILi128EEESB_EEENS_6half_tEfNS_4arch4Sm90ELb0ELb1ELb1ELb1ELb0ELb1ELb0ELb0ELi2ELi1ELi2ELi1ELb0EEENS1_21CollectiveEpilogueBwdISC_SD_SF_Li256ELb1ELb0ELi1EEENS1_19SingleTileSchedulerILb1ELb0ELb0ELi128EEEEEEEEEvNT_6ParamsE)
        /*03cc*/ 	.short	0x0210
        /*03ce*/ 	.short	0x06f0


	//----- nvinfo : EIATTR_SW_WAR
	.align		4
.L_702:
        /*03d0*/ 	.byte	0x04, 0x36
        /*03d2*/ 	.short	(.L_704 - .L_703)
.L_703:
        /*03d4*/ 	.word	0x00000008
.L_704:


//--------------------- .nv.info._ZN7cutlass13device_kernelIN5flash11enable_sm90INS1_16FlashAttnBwdSm90INS1_25CollectiveMainloopBwdSm90ILi2ELi2ELi2EN4cute5tupleIJNS5_1CILi1EEES8_S8_EEENS6_IJNS7_ILi64EEENS7_ILi128EEESB_EEENS_6half_tEfNS_4arch4Sm90ELb0ELb1ELb1ELb1ELb1ELb1ELb0ELb0ELi2ELi1ELi2ELi1ELb0EEENS1_21CollectiveEpilogueBwdISC_SD_SF_Li256ELb1ELb0ELi1EEENS1_19SingleTileSchedulerILb1ELb0ELb0ELi128EEEEEEEEEvNT_6ParamsE --------------------------
	.section	.nv.info._ZN7cutlass13device_kernelIN5flash11enable_sm90INS1_16FlashAttnBwdSm90INS1_25CollectiveMainloopBwdSm90ILi2ELi2ELi2EN4cute5tupleIJNS5_1CILi1EEES8_S8_EEENS6_IJNS7_ILi64EEENS7_ILi128EEESB_EEENS_6half_tEfNS_4arch4Sm90ELb0ELb1ELb1ELb1ELb1ELb1ELb0ELb0ELi2ELi1ELi2ELi1ELb0EEENS1_21CollectiveEpilogueBwdISC_SD_SF_Li256ELb1ELb0ELi1EEENS1_19SingleTileSchedulerILb1ELb0ELb0ELi128EEEEEEEEEvNT_6ParamsE,"",@"SHT_CUDA_INFO"
	.sectionflags	@""
	.align	4


	//----- nvinfo : EIATTR_CUDA_API_VERSION
	.align		4
        /*0000*/ 	.byte	0x04, 0x37
        /*0002*/ 	.short	(.L_706 - .L_705)
.L_705:
        /*0004*/ 	.word	0x00000082


	//----- nvinfo : EIATTR_KPARAM_INFO
	.align		4
.L_706:
        /*0008*/ 	.byte	0x04, 0x17
        /*000a*/ 	.short	(.L_708 - .L_707)
.L_707:
        /*000c*/ 	.word	0x00000000
        /*0010*/ 	.short	0x0000
        /*0012*/ 	.short	0x0070
        /*0014*/ 	.byte	0x00, 0xf0, 0x01, 0x1a


	//----- nvinfo : EIATTR_SPARSE_MMA_MASK
	.align		4
.L_708:
        /*0018*/ 	.byte	0x03, 0x50
        /*001a*/ 	.short	0x0000


	//----- nvinfo : EIATTR_MAXREG_COUNT
	.align		4
        /*001c*/ 	.byte	0x03, 0x1b
        /*001e*/ 	.short	0x00a8


	//----- nvinfo : EIATTR_NUM_BARRIERS
	.align		4
        /*0020*/ 	.byte	0x02, 0x4c
        /*0022*/ 	.byte	0x10
	.zero		1


	//----- nvinfo : EIATTR_EXTERNS
	.align		4
        /*0024*/ 	.byte	0x04, 0x0f
        /*0026*/ 	.short	(.L_710 - .L_709)


	//   ....[0]....
	.align		4
.L_709:
        /*0028*/ 	.word	index@(__assertfail)


	//----- nvinfo : EIATTR_ANNOTATIONS
	.align		4
.L_710:
        /*002c*/ 	.byte	0x04, 0x55
        /*002e*/ 	.short	(.L_712 - .L_711)


	//   ....[0]....
.L_711:
        /*0030*/ 	.word	0x00000001
        /*0034*/ 	.byte	0xa0, 0x19, 0x00, 0x00, 0x01, 0x00, 0x00, 0x00, 0x70, 0x28, 0x00, 0x00, 0x01, 0x00, 0x00, 0x00
        /*0044*/ 	.byte	0x40, 0x3b, 0x00, 0x00, 0x01, 0x00, 0x00, 0x00, 0xd0, 0x3b, 0x00, 0x00, 0x01, 0x00, 0x00, 0x00
        /*0054*/ 	.byte	0x20, 0xb9, 0x00, 0x00, 0x01, 0x00, 0x00, 0x00, 0xc0, 0xba, 0x00, 0x00, 0x01, 0x00, 0x00, 0x00
        /*0064*/ 	.byte	0x40, 0xc6, 0x00, 0x00, 0x01, 0x00, 0x00, 0x00, 0x60, 0xc6, 0x00, 0x00, 0x01, 0x00, 0x00, 0x00
        /*0074*/ 	.byte	0xd0, 0xc9, 0x00, 0x00


	//----- nvinfo : EIATTR_MERCURY_ISA_VERSION
	.align		4
.L_712:
        /*0078*/ 	.byte	0x03, 0x5f
        /*007a*/ 	.short	0x0101


	//----- nvinfo : EIATTR_INT_WARP_WIDE_INSTR_OFFSETS
	.align		4
        /*007c*/ 	.byte	0x04, 0x31
        /*007e*/ 	.short	(.L_714 - .L_713)


	//   ....[0]....
.L_713:
        /*0080*/ 	.word	0x00000190


	//   ....[1]....
        /*0084*/ 	.word	0x000001c0


	//   ....[2]....
        /*0088*/ 	.word	0x00009660


	//   ....[3]....
        /*008c*/ 	.word	0x00009cb0


	//   ....[4]....
        /*0090*/ 	.word	0x0000a160


	//   ....[5]....
        /*0094*/ 	.word	0x0000a420


	//   ....[6]....
        /*0098*/ 	.word	0x0000a680


	//   ....[7]....
        /*009c*/ 	.word	0x0000a810


	//----- nvinfo : EIATTR_COOP_GROUP_MASK_REGIDS
	.align		4
.L_714:
        /*00a0*/ 	.byte	0x04, 0x29
        /*00a2*/ 	.short	(.L_716 - .L_715)


	//   ....[0]....
.L_715:
        /*00a4*/ 	.word	0xffffffff


	//   ....[1]....
        /*00a8*/ 	.word	0xffffffff


	//   ....[2]....
        /*00ac*/ 	.word	0xffffffff


	//   ....[3]....
        /*00b0*/ 	.word	0xffffffff


	//   ....[4]....
        /*00b4*/ 	.word	0xffffffff


	//   ....[5]....
        /*00b8*/ 	.word	0xffffffff


	//   ....[6]....
        /*00bc*/ 	.word	0xffffffff


	//   ....[7]....
        /*00c0*/ 	.word	0xffffffff


	//   ....[8]....
        /*00c4*/ 	.word	0xffffffff


	//   ....[9]....
        /*00c8*/ 	.word	0xffffffff


	//   ....[10]....
        /*00cc*/ 	.word	0xffffffff


	//   ....[11]....
        /*00d0*/ 	.word	0xffffffff


	//   ....[12]....
        /*00d4*/ 	.word	0xffffffff


	//   ....[13]....
        /*00d8*/ 	.word	0xffffffff


	//   ....[14]....
        /*00dc*/ 	.word	0xffffffff


	//   ....[15]....
        /*00e0*/ 	.word	0xffffffff


	//   ....[16]....
        /*00e4*/ 	.word	0x0500000f


	//   ....[17]....
        /*00e8*/ 	.word	0x0500000f


	//   ....[18]....
        /*00ec*/ 	.word	0x0500000f


	//   ....[19]....
        /*00f0*/ 	.word	0x0500000f


	//----- nvinfo : EIATTR_COOP_GROUP_INSTR_OFFSETS
	.align		4
.L_716:
        /*00f4*/ 	.byte	0x04, 0x28
        /*00f6*/ 	.short	(.L_718 - .L_717)


	//   ....[0]....
.L_717:
        /*00f8*/ 	.word	0x00000070


	//   ....[1]....
        /*00fc*/ 	.word	0x000001a0


	//   ....[2]....
        /*0100*/ 	.word	0x000001f0


	//   ....[3]....
        /*0104*/ 	.word	0x000003e0


	//   ....[4]....
        /*0108*/ 	.word	0x00000620


	//   ....[5]....
        /*010c*/ 	.word	0x00001650


	//   ....[6]....
        /*0110*/ 	.word	0x00008780


	//   ....[7]....
        /*0114*/ 	.word	0x00009260


	//   ....[8]....
        /*0118*/ 	.word	0x00009590


	//   ....[9]....
        /*011c*/ 	.word	0x00009910


	//   ....[10]....
        /*0120*/ 	.word	0x00009be0


	//   ....[11]....
        /*0124*/ 	.word	0x00009e20


	//   ....[12]....
        /*0128*/ 	.word	0x0000a090


	//   ....[13]....
        /*012c*/ 	.word	0x0000a360


	//   ....[14]....
        /*0130*/ 	.word	0x0000a580


	//   ....[15]....
        /*0134*/ 	.word	0x0000a710


	//   ....[16]....
        /*0138*/ 	.word	0x0000d220


	//   ....[17]....
        /*013c*/ 	.word	0x0000d3a0


	//   ....[18]....
        /*0140*/ 	.word	0x0000d410


	//   ....[19]....
        /*0144*/ 	.word	0x0000d480


	//----- nvinfo : EIATTR_REG_RECONFIG
	.align		4
.L_718:
        /*0148*/ 	.byte	0x01, 0x54
	.zero		2


	//----- nvinfo : EIATTR_SYSCALL_OFFSETS
	.align		4
        /*014c*/ 	.byte	0x04, 0x46
        /*014e*/ 	.short	(.L_720 - .L_719)


	//   ....[0]....
.L_719:
        /*0150*/ 	.word	0x00001290


	//   ....[1]....
        /*0154*/ 	.word	0x00001380


	//   ....[2]....
        /*0158*/ 	.word	0x000014e0


	//   ....[3]....
        /*015c*/ 	.word	0x000015d0


	//----- nvinfo : EIATTR_MBARRIER_INSTR_OFFSETS
	.align		4
.L_720:
        /*0160*/ 	.byte	0x04, 0x39
        /*0162*/ 	.short	(.L_722 - .L_721)


	//   ....[0]....
.L_721:
        /*0164*/ 	.word	0x00000290
        /*0168*/ 	.word	0x000000ff
        /*016c*/ 	.word	0x00030800
        /*0170*/ 	.short	0x0100
        /*0172*/ 	.byte	0x06
	.zero		1


	//   ....[1]....
        /*0174*/ 	.word	0x00000390
        /*0178*/ 	.word	0x000000ff
        /*017c*/ 	.word	0x00030810
        /*0180*/ 	.short	0x0100
        /*0182*/ 	.byte	0x08
	.zero		1


	//   ....[2]....
        /*0184*/ 	.word	0x000003a0
        /*0188*/ 	.word	0x000000ff
        /*018c*/ 	.word	0x00030820
        /*0190*/ 	.short	0x0100
        /*0192*/ 	.byte	0x08
	.zero		1


	//   ....[3]....
        /*0194*/ 	.word	0x000003b0
        /*0198*/ 	.word	0x000000ff
        /*019c*/ 	.word	0x00030818
        /*01a0*/ 	.short	0x0100
        /*01a2*/ 	.byte	0x08
	.zero		1


	//   ....[4]....
        /*01a4*/ 	.word	0x000003c0
        /*01a8*/ 	.word	0x000000ff
        /*01ac*/ 	.word	0x00030828
        /*01b0*/ 	.short	0x0100
        /*01b2*/ 	.byte	0x08
	.zero		1


	//   ....[5]....
        /*01b4*/ 	.word	0x000004f0
        /*01b8*/ 	.word	0x000000ff
        /*01bc*/ 	.word	0x00030830
        /*01c0*/ 	.short	0x0100
        /*01c2*/ 	.byte	0x08
	.zero		1


	//   ....[6]....
        /*01c4*/ 	.word	0x00000500
        /*01c8*/ 	.word	0x000000ff
        /*01cc*/ 	.word	0x00030840
        /*01d0*/ 	.short	0x0100
        /*01d2*/ 	.byte	0x08
	.zero		1


	//   ....[7]....
        /*01d4*/ 	.word	0x00000510
        /*01d8*/ 	.word	0x000000ff
        /*01dc*/ 	.word	0x00030838
        /*01e0*/ 	.short	0x0100
        /*01e2*/ 	.byte	0x08
	.zero		1


	//   ....[8]....
        /*01e4*/ 	.word	0x00000520
        /*01e8*/ 	.word	0x000000ff
        /*01ec*/ 	.word	0x00030848
        /*01f0*/ 	.short	0x0100
        /*01f2*/ 	.byte	0x08
	.zero		1


	//   ....[9]....
        /*01f4*/ 	.word	0x00001680
        /*01f8*/ 	.word	0x00000010
        /*01fc*/ 	.word	0x00030800
        /*0200*/ 	.short	0x010a
        /*0202*/ 	.byte	0x3f
	.zero		1


	//   ....[10]....
        /*0204*/ 	.word	0x000017b0
        /*0208*/ 	.word	0x00000010
        /*020c*/ 	.word	0x00030800
        /*0210*/ 	.short	0x010a
        /*0212*/ 	.byte	0x3f
	.zero		1


	//   ....[11]....
        /*0214*/ 	.word	0x00001e70
        /*0218*/ 	.word	0x00000000
        /*021c*/ 	.word	0x00030810
        /*0220*/ 	.short	0x010a
        /*0222*/ 	.byte	0x3f
	.zero		1


	//   ....[12]....
        /*0224*/ 	.word	0x00001eb0
        /*0228*/ 	.word	0x00000000
        /*022c*/ 	.word	0x00030810
        /*0230*/ 	.short	0x010a
        /*0232*/ 	.byte	0x3f
	.zero		1


	//   ....[13]....
        /*0234*/ 	.word	0x00002410
        /*0238*/ 	.word	0x00000000
        /*023c*/ 	.word	0x00030830
        /*0240*/ 	.short	0x010a
        /*0242*/ 	.byte	0x3f
	.zero		1


	//   ....[14]....
        /*0244*/ 	.word	0x00002760
        /*0248*/ 	.word	0x00000000
        /*024c*/ 	.word	0x00030830
        /*0250*/ 	.short	0x010a
        /*0252*/ 	.byte	0x3f
	.zero		1


	//   ....[15]....
        /*0254*/ 	.word	0x00004990
        /*0258*/ 	.word	0x00000006
        /*025c*/ 	.word	0x00000000
        /*0260*/ 	.short	0x0101
        /*0262*/ 	.byte	0x3f
	.zero		1


	//   ....[16]....
        /*0264*/ 	.word	0x00004cb0
        /*0268*/ 	.word	0x00000000
        /*026c*/ 	.word	0x00000000
        /*0270*/ 	.short	0x0101
        /*0272*/ 	.byte	0x3f
	.zero		1


	//   ....[17]....
        /*0274*/ 	.word	0x0000b410
        /*0278*/ 	.word	0x0000000f
        /*027c*/ 	.word	0x00030820
        /*0280*/ 	.short	0x010a
        /*0282*/ 	.byte	0x3f
	.zero		1


	//   ....[18]....
        /*0284*/ 	.word	0x0000bb40
        /*0288*/ 	.word	0x0000000f
        /*028c*/ 	.word	0x00030840
        /*0290*/ 	.short	0x010a
        /*0292*/ 	.byte	0x3f
	.zero		1


	//   ....[19]....
        /*0294*/ 	.word	0x0000be10
        /*0298*/ 	.word	0x0000000f
        /*029c*/ 	.word	0x00030828
        /*02a0*/ 	.short	0x010a
        /*02a2*/ 	.byte	0x3f
	.zero		1


	//   ....[20]....
        /*02a4*/ 	.word	0x0000c0e0
        /*02a8*/ 	.word	0x0000000f
        /*02ac*/ 	.word	0x00030848
        /*02b0*/ 	.short	0x010a
        /*02b2*/ 	.byte	0x3f
	.zero		1


	//   ....[21]....
        /*02b4*/ 	.word	0x0000c350
        /*02b8*/ 	.word	0x0000000f
        /*02bc*/ 	.word	0x00030820
        /*02c0*/ 	.short	0x010a
        /*02c2*/ 	.byte	0x3f
	.zero		1


	//   ....[22]....
        /*02c4*/ 	.word	0x0000c690
        /*02c8*/ 	.word	0x0000000f
        /*02cc*/ 	.word	0x00030840
        /*02d0*/ 	.short	0x010a
        /*02d2*/ 	.byte	0x3f
	.zero		1


	//   ....[23]....
        /*02d4*/ 	.word	0x0000c930
        /*02d8*/ 	.word	0x0000000f
        /*02dc*/ 	.word	0x00030828
        /*02e0*/ 	.short	0x010a
        /*02e2*/ 	.byte	0x3f
	.zero		1


	//   ....[24]....
        /*02e4*/ 	.word	0x0000cc40
        /*02e8*/ 	.word	0x00000003
        /*02ec*/ 	.word	0x00030840
        /*02f0*/ 	.short	0x010a
        /*02f2*/ 	.byte	0x3f
	.zero		1


	//   ....[25]....
        /*02f4*/ 	.word	0x0000d0a0
        /*02f8*/ 	.word	0x00000007
        /*02fc*/ 	.word	0x00000000
        /*0300*/ 	.short	0x010a
        /*0302*/ 	.byte	0x3f
	.zero		1


	//   ....[26]....
        /*0304*/ 	.word	0x0000d0f0
        /*0308*/ 	.word	0x00000003
        /*030c*/ 	.word	0x00000000
        /*0310*/ 	.short	0x010a
        /*0312*/ 	.byte	0x3f
	.zero		1


	//   ....[27]....
        /*0314*/ 	.word	0x0000d150
        /*0318*/ 	.word	0x00000005
        /*031c*/ 	.word	0x00000000
        /*0320*/ 	.short	0x010a
        /*0322*/ 	.byte	0x3f
	.zero		1


	//   ....[28]....
        /*0324*/ 	.word	0x0000d180
        /*0328*/ 	.word	0x00000003
        /*032c*/ 	.word	0x00000000
        /*0330*/ 	.short	0x010a
        /*0332*/ 	.byte	0x3f
	.zero		1


	//   ....[29]....
        /*0334*/ 	.word	0x0000d280
        /*0338*/ 	.word	0x0000000c
        /*033c*/ 	.word	0x00030800
        /*0340*/ 	.short	0x010a
        /*0342*/ 	.byte	0x3f
	.zero		1


	//   ....[30]....
        /*0344*/ 	.word	0x0000d2d0
        /*0348*/ 	.word	0x00000000
        /*034c*/ 	.word	0x00030810
        /*0350*/ 	.short	0x010a
        /*0352*/ 	.byte	0x3f
	.zero		1


	//   ....[31]....
        /*0354*/ 	.word	0x0000d320
        /*0358*/ 	.word	0x00000000
        /*035c*/ 	.word	0x00030830
        /*0360*/ 	.short	0x010a
        /*0362*/ 	.byte	0x3f
	.zero		1


	//   ....[32]....
        /*0364*/ 	.word	0x0000d4c0
        /*0368*/ 	.word	0x0000000f
        /*036c*/ 	.word	0x00030820
        /*0370*/ 	.short	0x010a
        /*0372*/ 	.byte	0x3f
	.zero		1


	//   ....[33]....
        /*0374*/ 	.word	0x0000d510
        /*0378*/ 	.word	0x0000000f
        /*037c*/ 	.word	0x00030840
        /*0380*/ 	.short	0x010a
        /*0382*/ 	.byte	0x3f
	.zero		1


	//   ....[34]....
        /*0384*/ 	.word	0x0000d560
        /*0388*/ 	.word	0x0000000f
        /*038c*/ 	.word	0x00030828
        /*0390*/ 	.short	0x010a
        /*0392*/ 	.byte	0x3f
	.zero		1


	//   ....[35]....
        /*0394*/ 	.word	0x0000d5b0
        /*0398*/ 	.word	0x0000000f
        /*039c*/ 	.word	0x00030848
        /*03a0*/ 	.short	0x010a
        /*03a2*/ 	.byte	0x3f
	.zero		1


	//   ....[36]....
        /*03a4*/ 	.word	0x0000d610
        /*03a8*/ 	.word	0x0000000f
        /*03ac*/ 	.word	0x00030820
        /*03b0*/ 	.short	0x010a
        /*03b2*/ 	.byte	0x3f
	.zero		1


	//   ....[37]....
        /*03b4*/ 	.word	0x0000d660
        /*03b8*/ 	.word	0x0000000f
        /*03bc*/ 	.word	0x00030840
        /*03c0*/ 	.short	0x010a
        /*03c2*/ 	.byte	0x3f
	.zero		1


	//   ....[38]....
        /*03c4*/ 	.word	0x0000d6b0
        /*03c8*/ 	.word	0x0000000f
        /*03cc*/ 	.word	0x00030828
        /*03d0*/ 	.short	0x010a
        /*03d2*/ 	.byte	0x3f
	.zero		1


	//   ....[39]....
        /*03d4*/ 	.word	0x0000d700
        /*03d8*/ 	.word	0x00000003
        /*03dc*/ 	.word	0x00030840
        /*03e0*/ 	.short	0x010a
        /*03e2*/ 	.byte	0x3f
	.zero		1


	//   ....[40]....
        /*03e4*/ 	.word	0x0000d7d0
        /*03e8*/ 	.word	0x00000007
        /*03ec*/ 	.word	0x00000000
        /*03f0*/ 	.short	0x010a
        /*03f2*/ 	.byte	0x3f
	.zero		1


	//   ....[41]....
        /*03f4*/ 	.word	0x0000d820
        /*03f8*/ 	.word	0x00000003
        /*03fc*/ 	.word	0x00000000
        /*0400*/ 	.short	0x010a
        /*0402*/ 	.byte	0x3f
	.zero		1


	//   ....[42]....
        /*0404*/ 	.word	0x0000d870
        /*0408*/ 	.word	0x00000005
        /*040c*/ 	.word	0x00000000
        /*0410*/ 	.short	0x010a
        /*0412*/ 	.byte	0x3f
	.zero		1


	//----- nvinfo : EIATTR_NUM_MBARRIERS
	.align		4
.L_722:
        /*0414*/ 	.byte	0x03, 0x38
        /*0416*/ 	.short	0x0009


	//----- nvinfo : EIATTR_EXIT_INSTR_OFFSETS
	.align		4
        /*0418*/ 	.byte	0x04, 0x1c
        /*041a*/ 	.short	(.L_724 - .L_723)


	//   ....[0]....
.L_723:
        /*041c*/ 	.word	0x0000d1d0


	//----- nvinfo : EIATTR_MAX_THREADS
	.align		4
.L_724:
        /*0420*/ 	.byte	0x04, 0x05
        /*0422*/ 	.short	(.L_726 - .L_725)
.L_725:
        /*0424*/ 	.word	0x00000180
        /*0428*/ 	.word	0x00000001
        /*042c*/ 	.word	0x00000001


	//----- nvinfo : EIATTR_CRS_STACK_SIZE
	.align		4
.L_726:
        /*0430*/ 	.byte	0x04, 0x1e
        /*0432*/ 	.short	(.L_728 - .L_727)
.L_727:
        /*0434*/ 	.word	0x00000000


	//----- nvinfo : EIATTR_CBANK_PARAM_SIZE
	.align		4
.L_728:
        /*0438*/ 	.byte	0x03, 0x19
        /*043a*/ 	.short	0x06f0


	//----- nvinfo : EIATTR_PARAM_CBANK
	.align		4
        /*043c*/ 	.byte	0x04, 0x0a
        /*043e*/ 	.short	(.L_730 - .L_729)
	.align		4
.L_729:
        /*0440*/ 	.word	index@(.nv.constant0._ZN7cutlass13device_kernelIN5flash11enable_sm90INS1_16FlashAttnBwdSm90INS1_25CollectiveMainloopBwdSm90ILi2ELi2ELi2EN4cute5tupleIJNS5_1CILi1EEES8_S8_EEENS6_IJNS7_ILi64EEENS7_ILi128EEESB_EEENS_6half_tEfNS_4arch4Sm90ELb0ELb1ELb1ELb1ELb1ELb1ELb0ELb0ELi2ELi1ELi2ELi1ELb0EEENS1_21CollectiveEpilogueBwdISC_SD_SF_Li256ELb1ELb0ELi1EEENS1_19SingleTileSchedulerILb1ELb0ELb0ELi128EEEEEEEEEvNT_6ParamsE)
        /*0444*/ 	.short	0x0210
        /*0446*/ 	.short	0x06f0


	//----- nvinfo : EIATTR_SW_WAR
	.align		4
.L_730:
        /*0448*/ 	.byte	0x04, 0x36
        /*044a*/ 	.short	(.L_732 - .L_731)
.L_731:
        /*044c*/ 	.word	0x00000008
.L_732:


//--------------------- .nv.info._ZN7cutlass13device_kernelIN5flash11enable_sm90INS1_16FlashAttnBwdSm90INS1_25CollectiveMainloopBwdSm90ILi2ELi2ELi2EN4cute5tupleIJNS5_1CILi1EEES8_S8_EEENS6_IJNS7_ILi64EEENS7_ILi128EEESB_EEENS_6half_tEfNS_4arch4Sm90ELb0ELb1ELb1ELb1ELb0ELb1ELb0ELb0ELi2ELi1ELi2ELi1ELb0EEENS1_24CollectiveEpilogueBwdGQAISC_fSF_Li256ELb1ELb0EEENS1_19SingleTileSchedulerILb1ELb0ELb0ELi128EEEEEEEEEvNT_6ParamsE --------------------------
	.section	.nv.info._ZN7cutlass13device_kernelIN5flash11enable_sm90INS1_16FlashAttnBwdSm90INS1_25CollectiveMainloopBwdSm90ILi2ELi2ELi2EN4cute5tupleIJNS5_1CILi1EEES8_S8_EEENS6_IJNS7_ILi64EEENS7_ILi128EEESB_EEENS_6half_tEfNS_4arch4Sm90ELb0ELb1ELb1ELb1ELb0ELb1ELb0ELb0ELi2ELi1ELi2ELi1ELb0EEENS1_24CollectiveEpilogueBwdGQAISC_fSF_Li256ELb1ELb0EEENS1_19SingleTileSchedulerILb1ELb0ELb0ELi128EEEEEEEEEvNT_6ParamsE,"",@"SHT_CUDA_INFO"
	.sectionflags	@""
	.align	4


	//----- nvinfo : EIATTR_CUDA_API_VERSION
	.align		4
        /*0000*/ 	.byte	0x04, 0x37
        /*0002*/ 	.short	(.L_734 - .L_733)
.L_733:
        /*0004*/ 	.word	0x00000082


	//----- nvinfo : EIATTR_KPARAM_INFO
	.align		4
.L_734:
        /*0008*/ 	.byte	0x04, 0x17
        /*000a*/ 	.short	(.L_736 - .L_735)
.L_735:
        /*000c*/ 	.word	0x00000000
        /*0010*/ 	.short	0x0000
        /*0012*/ 	.short	0x0070
        /*0014*/ 	.byte	0x00, 0xf0, 0x01, 0x1a


	//----- nvinfo : EIATTR_SPARSE_MMA_MASK
	.align		4
.L_736:
        /*0018*/ 	.byte	0x03, 0x50
        /*001a*/ 	.short	0x0000


	//----- nvinfo : EIATTR_MAXREG_COUNT
	.align		4
        /*001c*/ 	.byte	0x03, 0x1b
        /*001e*/ 	.short	0x00a8


	//----- nvinfo : EIATTR_NUM_BARRIERS
	.align		4
        /*0020*/ 	.byte	0x02, 0x4c
        /*0022*/ 	.byte	0x10
	.zero		1


	//----- nvinfo : EIATTR_EXTERNS
	.align		4
        /*0024*/ 	.byte	0x04, 0x0f
        /*0026*/ 	.short	(.L_738 - .L_737)


	//   ....[0]....
	.align		4
.L_737:
        /*0028*/ 	.word	index@(__assertfail)


	//----- nvinfo : EIATTR_ANNOTATIONS
	.align		4
.L_738:
        /*002c*/ 	.byte	0x04, 0x55
        /*002e*/ 	.short	(.L_740 - .L_739)


	//   ....[0]....
.L_739:
        /*0030*/ 	.word	0x00000001
        /*0034*/ 	.byte	0x80, 0x19, 0x00, 0x00, 0x01, 0x00, 0x00, 0x00, 0x50, 0x28, 0x00, 0x00, 0x01, 0x00, 0x00, 0x00
        /*0044*/ 	.byte	0x20, 0x3b, 0x00, 0x00, 0x01, 0x00, 0x00, 0x00, 0xb0, 0x3b, 0x00, 0x00, 0x01, 0x00, 0x00, 0x00
        /*0054*/ 	.byte	0x50, 0x7d, 0x00, 0x00, 0x01, 0x00, 0x00, 0x00, 0xf0, 0x7e, 0x00, 0x00, 0x01, 0x00, 0x00, 0x00
        /*0064*/ 	.byte	0x70, 0x8a, 0x00, 0x00, 0x01, 0x00, 0x00, 0x00, 0x90, 0x8a, 0x00, 0x00, 0x01, 0x00, 0x00, 0x00
        /*0074*/ 	.byte	0x00, 0x8e, 0x00, 0x00


	//----- nvinfo : EIATTR_MERCURY_ISA_VERSION
	.align		4
.L_740:
        /*0078*/ 	.byte	0x03, 0x5f
        /*007a*/ 	.short	0x0101


	//----- nvinfo : EIATTR_INT_WARP_WIDE_INSTR_OFFSETS
	.align		4
        /*007c*/ 	.byte	0x04, 0x31
        /*007e*/ 	.short	(.L_742 - .L_741)


	//   ....[0]....
.L_741:
        /*0080*/ 	.word	0x00000190


	//   ....[1]....
        /*0084*/ 	.word	0x000001c0


	//----- nvinfo : EIATTR_COOP_GROUP_MASK_REGIDS
	.align		4
.L_742:
        /*0088*/ 	.byte	0x04, 0x29
        /*008a*/ 	.short	(.L_744 - .L_743)


	//   ....[0]....
.L_743:
        /*008c*/ 	.word	0xffffffff


	//   ....[1]....
        /*0090*/ 	.word	0xffffffff


	//   ....[2]....
        /*0094*/ 	.word	0xffffffff


	//   ....[3]....
        /*0098*/ 	.word	0xffffffff


	//   ....[4]....
        /*009c*/ 	.word	0xffffffff


	//   ....[5]....
        /*00a0*/ 	.word	0xffffffff


	//   ....[6]....
        /*00a4*/ 	.word	0xffffffff


	//   ....[7]....
        /*00a8*/ 	.word	0x0500000f


	//----- nvinfo : EIATTR_COOP_GROUP_INSTR_OFFSETS
	.align		4
.L_744:
        /*00ac*/ 	.byte	0x04, 0x28
        /*00ae*/ 	.short	(.L_746 - .L_745)


	//   ....[0]....
.L_745:
        /*00b0*/ 	.word	0x00000070


	//   ....[1]....
        /*00b4*/ 	.word	0x000001a0


	//   ....[2]....
        /*00b8*/ 	.word	0x000001f0


	//   ....[3]....
        /*00bc*/ 	.word	0x000003e0


	//   ....[4]....
        /*00c0*/ 	.word	0x00000620


	//   ....[5]....
        /*00c4*/ 	.word	0x00001630


	//   ....[6]....
        /*00c8*/ 	.word	0x00005ac0


	//   ....[7]....
        /*00cc*/ 	.word	0x00009650


	//----- nvinfo : EIATTR_REG_RECONFIG
	.align		4
.L_746:
        /*00d0*/ 	.byte	0x01, 0x54
	.zero		2


	//----- nvinfo : EIATTR_SYSCALL_OFFSETS
	.align		4
        /*00d4*/ 	.byte	0x04, 0x46
        /*00d6*/ 	.short	(.L_748 - .L_747)


	//   ....[0]....
.L_747:
        /*00d8*/ 	.word	0x00001270


	//   ....[1]....
        /*00dc*/ 	.word	0x00001360


	//   ....[2]....
        /*00e0*/ 	.word	0x000014c0


	//   ....[3]....
        /*00e4*/ 	.word	0x000015b0


	//----- nvinfo : EIATTR_MBARRIER_INSTR_OFFSETS
	.align		4
.L_748:
        /*00e8*/ 	.byte	0x04, 0x39
        /*00ea*/ 	.short	(.L_750 - .L_749)


	//   ....[0]....
.L_749:
        /*00ec*/ 	.word	0x00000290
        /*00f0*/ 	.word	0x000000ff
        /*00f4*/ 	.word	0x00030800
        /*00f8*/ 	.short	0x0100
        /*00fa*/ 	.byte	0x06
	.zero		1


	//   ....[1]....
        /*00fc*/ 	.word	0x00000390
        /*0100*/ 	.word	0x000000ff
        /*0104*/ 	.word	0x00030810
        /*0108*/ 	.short	0x0100
        /*010a*/ 	.byte	0x08
	.zero		1


	//   ....[2]....
        /*010c*/ 	.word	0x000003a0
        /*0110*/ 	.word	0x000000ff
        /*0114*/ 	.word	0x00030820
        /*0118*/ 	.short	0x0100
        /*011a*/ 	.byte	0x08
	.zero		1


	//   ....[3]....
        /*011c*/ 	.word	0x000003b0
        /*0120*/ 	.word	0x000000ff
        /*0124*/ 	.word	0x00030818
        /*0128*/ 	.short	0x0100
        /*012a*/ 	.byte	0x08
	.zero		1


	//   ....[4]....
        /*012c*/ 	.word	0x000003c0
        /*0130*/ 	.word	0x000000ff
        /*0134*/ 	.word	0x00030828
        /*0138*/ 	.short	0x0100
        /*013a*/ 	.byte	0x08
	.zero		1


	//   ....[5]....
        /*013c*/ 	.word	0x000004f0
        /*0140*/ 	.word	0x000000ff
        /*0144*/ 	.word	0x00030830
        /*0148*/ 	.short	0x0100
        /*014a*/ 	.byte	0x08
	.zero		1


	//   ....[6]....
        /*014c*/ 	.word	0x00000500
        /*0150*/ 	.word	0x000000ff
        /*0154*/ 	.word	0x00030840
        /*0158*/ 	.short	0x0100
        /*015a*/ 	.byte	0x08
	.zero		1


	//   ....[7]....
        /*015c*/ 	.word	0x00000510
        /*0160*/ 	.word	0x000000ff
        /*0164*/ 	.word	0x00030838
        /*0168*/ 	.short	0x0100
        /*016a*/ 	.byte	0x08
	.zero		1


	//   ....[8]....
        /*016c*/ 	.word	0x00000520
        /*0170*/ 	.word	0x000000ff
        /*0174*/ 	.word	0x00030848
        /*0178*/ 	.short	0x0100
        /*017a*/ 	.byte	0x08
	.zero		1


	//   ....[9]....
        /*017c*/ 	.word	0x00001660
        /*0180*/ 	.word	0x00000010
        /*0184*/ 	.word	0x00030800
        /*0188*/ 	.short	0x010a
        /*018a*/ 	.byte	0x3f
	.zero		1


	//   ....[10]....
        /*018c*/ 	.word	0x00001790
        /*0190*/ 	.word	0x00000010
        /*0194*/ 	.word	0x00030800
        /*0198*/ 	.short	0x010a
        /*019a*/ 	.byte	0x3f
	.zero		1


	//   ....[11]....
        /*019c*/ 	.word	0x00001e50
        /*01a0*/ 	.word	0x00000000
        /*01a4*/ 	.word	0x00030810
        /*01a8*/ 	.short	0x010a
        /*01aa*/ 	.byte	0x3f
	.zero		1


	//   ....[12]....
        /*01ac*/ 	.word	0x00001e90
        /*01b0*/ 	.word	0x00000000
        /*01b4*/ 	.word	0x00030810
        /*01b8*/ 	.short	0x010a
        /*01ba*/ 	.byte	0x3f
	.zero		1


	//   ....[13]....
        /*01bc*/ 	.word	0x000023f0
        /*01c0*/ 	.word	0x00000000
        /*01c4*/ 	.word	0x00030830
        /*01c8*/ 	.short	0x010a
        /*01ca*/ 	.byte	0x3f
	.zero		1


	//   ....[14]....
        /*01cc*/ 	.word	0x00002740
        /*01d0*/ 	.word	0x00000000
        /*01d4*/ 	.word	0x00030830
        /*01d8*/ 	.short	0x010a
        /*01da*/ 	.byte	0x3f
	.zero		1


	//   ....[15]....
        /*01dc*/ 	.word	0x00004970
        /*01e0*/ 	.word	0x00000006
        /*01e4*/ 	.word	0x00000000
        /*01e8*/ 	.short	0x0101
        /*01ea*/ 	.byte	0x3f
	.zero		1


	//   ....[16]....
        /*01ec*/ 	.word	0x00004c90
        /*01f0*/ 	.word	0x00000000
        /*01f4*/ 	.word	0x00000000
        /*01f8*/ 	.short	0x0101
        /*01fa*/ 	.byte	0x3f
	.zero		1


	//   ....[17]....
        /*01fc*/ 	.word	0x00007840
        /*0200*/ 	.word	0x0000000f
        /*0204*/ 	.word	0x00030820
        /*0208*/ 	.short	0x010a
        /*020a*/ 	.byte	0x3f
	.zero		1


	//   ....[18]....
        /*020c*/ 	.word	0x00007f70
        /*0210*/ 	.word	0x0000000f
        /*0214*/ 	.word	0x00030840
        /*0218*/ 	.short	0x010a
        /*021a*/ 	.byte	0x3f
	.zero		1


	//   ....[19]....
        /*021c*/ 	.word	0x00008240
        /*0220*/ 	.word	0x0000000f
        /*0224*/ 	.word	0x00030828
        /*0228*/ 	.short	0x010a
        /*022a*/ 	.byte	0x3f
	.zero		1


	//   ....[20]....
        /*022c*/ 	.word	0x00008510
        /*0230*/ 	.word	0x0000000f
        /*0234*/ 	.word	0x00030848
        /*0238*/ 	.short	0x010a
        /*023a*/ 	.byte	0x3f
	.zero		1


	//   ....[21]....
        /*023c*/ 	.word	0x00008780
        /*0240*/ 	.word	0x0000000f
        /*0244*/ 	.word	0x00030820
        /*0248*/ 	.short	0x010a
        /*024a*/ 	.byte	0x3f
	.zero		1


	//   ....[22]....
        /*024c*/ 	.word	0x00008ac0
        /*0250*/ 	.word	0x0000000f
        /*0254*/ 	.word	0x00030840
        /*0258*/ 	.short	0x010a
        /*025a*/ 	.byte	0x3f
	.zero		1


	//   ....[23]....
        /*025c*/ 	.word	0x00008d60
        /*0260*/ 	.word	0x0000000f
        /*0264*/ 	.word	0x00030828
        /*0268*/ 	.short	0x010a
        /*026a*/ 	.byte	0x3f
	.zero		1


	//   ....[24]....
        /*026c*/ 	.word	0x00009070
        /*0270*/ 	.word	0x00000003
        /*0274*/ 	.word	0x00030840
        /*0278*/ 	.short	0x010a
        /*027a*/ 	.byte	0x3f
	.zero		1


	//   ....[25]....
        /*027c*/ 	.word	0x000094d0
        /*0280*/ 	.word	0x00000007
        /*0284*/ 	.word	0x00000000
        /*0288*/ 	.short	0x010a
        /*028a*/ 	.byte	0x3f
	.zero		1


	//   ....[26]....
        /*028c*/ 	.word	0x00009520
        /*0290*/ 	.word	0x00000003
        /*0294*/ 	.word	0x00000000
        /*0298*/ 	.short	0x010a
        /*029a*/ 	.byte	0x3f
	.zero		1


	//   ....[27]....
        /*029c*/ 	.word	0x00009580
        /*02a0*/ 	.word	0x00000005
        /*02a4*/ 	.word	0x00000000
        /*02a8*/ 	.short	0x010a
        /*02aa*/ 	.byte	0x3f
	.zero		1


	//   ....[28]....
        /*02ac*/ 	.word	0x000095b0
        /*02b0*/ 	.word	0x00000003
        /*02b4*/ 	.word	0x00000000
        /*02b8*/ 	.short	0x010a
        /*02ba*/ 	.byte	0x3f
	.zero		1


	//   ....[29]....
        /*02bc*/ 	.word	0x000096b0
        /*02c0*/ 	.word	0x0000000c
        /*02c4*/ 	.word	0x00030800
        /*02c8*/ 	.short	0x010a
        /*02ca*/ 	.byte	0x3f
	.zero		1


	//   ....[30]....
        /*02cc*/ 	.word	0x00009700
        /*02d0*/ 	.word	0x00000000
        /*02d4*/ 	.word	0x00030810
        /*02d8*/ 	.short	0x010a
        /*02da*/ 	.byte	0x3f
	.zero		1


	//   ....[31]....
        /*02dc*/ 	.word	0x00009750
        /*02e0*/ 	.word	0x00000000
        /*02e4*/ 	.word	0x00030830
        /*02e8*/ 	.short	0x010a
        /*02ea*/ 	.byte	0x3f
	.zero		1


	//   ....[32]....
        /*02ec*/ 	.word	0x000097a0
        /*02f0*/ 	.word	0x0000000f
        /*02f4*/ 	.word	0x00030820
        /*02f8*/ 	.short	0x010a
        /*02fa*/ 	.byte	0x3f
	.zero		1


	//   ....[33]....
        /*02fc*/ 	.word	0x000097f0
        /*0300*/ 	.word	0x0000000f
        /*0304*/ 	.word	0x00030840
        /*0308*/ 	.short	0x010a
        /*030a*/ 	.byte	0x3f
	.zero		1


	//   ....[34]....
        /*030c*/ 	.word	0x00009840
        /*0310*/ 	.word	0x0000000f
        /*0314*/ 	.word	0x00030828
        /*0318*/ 	.short	0x010a
        /*031a*/ 	.byte	0x3f
	.zero		1


	//   ....[35]....
        /*031c*/ 	.word	0x00009890
        /*0320*/ 	.word	0x0000000f
        /*0324*/ 	.word	0x00030848
        /*0328*/ 	.short	0x010a
        /*032a*/ 	.byte	0x3f
	.zero		1


	//   ....[36]....
        /*032c*/ 	.word	0x000098f0
        /*0330*/ 	.word	0x0000000f
        /*0334*/ 	.word	0x00030820
        /*0338*/ 	.short	0x010a
        /*033a*/ 	.byte	0x3f
	.zero		1


	//   ....[37]....
        /*033c*/ 	.word	0x00009940
        /*0340*/ 	.word	0x0000000f
        /*0344*/ 	.word	0x00030840
        /*0348*/ 	.short	0x010a
        /*034a*/ 	.byte	0x3f
	.zero		1


	//   ....[38]....
        /*034c*/ 	.word	0x00009990
        /*0350*/ 	.word	0x0000000f
        /*0354*/ 	.word	0x00030828
        /*0358*/ 	.short	0x010a
        /*035a*/ 	.byte	0x3f
	.zero		1


	//   ....[39]....
        /*035c*/ 	.word	0x000099e0
        /*0360*/ 	.word	0x00000003
        /*0364*/ 	.word	0x00030840
        /*0368*/ 	.short	0x010a
        /*036a*/ 	.byte	0x3f
	.zero		1


	//   ....[40]....
        /*036c*/ 	.word	0x00009ab0
        /*0370*/ 	.word	0x00000007
        /*0374*/ 	.word	0x00000000
        /*0378*/ 	.short	0x010a
        /*037a*/ 	.byte	0x3f
	.zero		1


	//   ....[41]....
        /*037c*/ 	.word	0x00009b00
        /*0380*/ 	.word	0x00000003
        /*0384*/ 	.word	0x00000000
        /*0388*/ 	.short	0x010a
        /*038a*/ 	.byte	0x3f
	.zero		1


	//   ....[42]....
        /*038c*/ 	.word	0x00009b50
        /*0390*/ 	.word	0x00000005
        /*0394*/ 	.word	0x00000000
        /*0398*/ 	.short	0x010a
        /*039a*/ 	.byte	0x3f
	.zero		1


	//----- nvinfo : EIATTR_NUM_MBARRIERS
	.align		4
.L_750:
        /*039c*/ 	.byte	0x03, 0x38
        /*039e*/ 	.short	0x0009


	//----- nvinfo : EIATTR_EXIT_INSTR_OFFSETS
	.align		4
        /*03a0*/ 	.byte	0x04, 0x1c
        /*03a2*/ 	.short	(.L_752 - .L_751)


	//   ....[0]....
.L_751:
        /*03a4*/ 	.word	0x00009600


	//----- nvinfo : EIATTR_MAX_THREADS
	.align		4
.L_752:
        /*03a8*/ 	.byte	0x04, 0x05
        /*03aa*/ 	.short	(.L_754 - .L_753)
.L_753:
        /*03ac*/ 	.word	0x00000180
        /*03b0*/ 	.word	0x00000001
        /*03b4*/ 	.word	0x00000001


	//----- nvinfo : EIATTR_CRS_STACK_SIZE
	.align		4
.L_754:
        /*03b8*/ 	.byte	0x04, 0x1e
        /*03ba*/ 	.short	(.L_756 - .L_755)
.L_755:
        /*03bc*/ 	.word	0x00000000


	//----- nvinfo : EIATTR_CBANK_PARAM_SIZE
	.align		4
.L_756:
        /*03c0*/ 	.byte	0x03, 0x19
        /*03c2*/ 	.short	0x06f0


	//----- nvinfo : EIATTR_PARAM_CBANK
	.align		4
        /*03c4*/ 	.byte	0x04, 0x0a
        /*03c6*/ 	.short	(.L_758 - .L_757)
	.align		4
.L_757:
        /*03c8*/ 	.word	index@(.nv.constant0._ZN7cutlass13device_kernelIN5flash11enable_sm90INS1_16FlashAttnBwdSm90INS1_25CollectiveMainloopBwdSm90ILi2ELi2ELi2EN4cute5tupleIJNS5_1CILi1EEES8_S8_EEENS6_IJNS7_ILi64EEENS7_ILi128EEESB_EEENS_6half_tEfNS_4arch4Sm90ELb0ELb1ELb1ELb1ELb0ELb1ELb0ELb0ELi2ELi1ELi2ELi1ELb0EEENS1_24CollectiveEpilogueBwdGQAISC_fSF_Li256ELb1ELb0EEENS1_19SingleTileSchedulerILb1ELb0ELb0ELi128EEEEEEEEEvNT_6ParamsE)
        /*03cc*/ 	.short	0x0210
        /*03ce*/ 	.short	0x06f0


	//----- nvinfo : EIATTR_SW_WAR
	.align		4
.L_758:
        /*03d0*/ 	.byte	0x04, 0x36
        /*03d2*/ 	.short	(.L_760 - .L_759)
.L_759:
        /*03d4*/ 	.word	0x00000008
.L_760:


//--------------------- .nv.info._ZN7cutlass13device_kernelIN5flash11enable_sm90INS1_16FlashAttnBwdSm90INS1_25CollectiveMainloopBwdSm90ILi2ELi2ELi2EN4cute5tupleIJNS5_1CILi1EEES8_S8_EEENS6_IJNS7_ILi64EEENS7_ILi128EEESB_EEENS_6half_tEfNS_4arch4Sm90ELb0ELb1ELb1ELb1ELb1ELb1ELb0ELb0ELi2ELi1ELi2ELi1ELb0EEENS1_24CollectiveEpilogueBwdGQAISC_fSF_Li256ELb1ELb1EEENS1_19SingleTileSchedulerILb1ELb0ELb0ELi128EEEEEEEEEvNT_6ParamsE --------------------------
	.section	.nv.info._ZN7cutlass13device_kernelIN5flash11enable_sm90INS1_16FlashAttnBwdSm90INS1_25CollectiveMainloopBwdSm90ILi2ELi2ELi2EN4cute5tupleIJNS5_1CILi1EEES8_S8_EEENS6_IJNS7_ILi64EEENS7_ILi128EEESB_EEENS_6half_tEfNS_4arch4Sm90ELb0ELb1ELb1ELb1ELb1ELb1ELb0ELb0ELi2ELi1ELi2ELi1ELb0EEENS1_24CollectiveEpilogueBwdGQAISC_fSF_Li256ELb1ELb1EEENS1_19SingleTileSchedulerILb1ELb0ELb0ELi128EEEEEEEEEvNT_6ParamsE,"",@"SHT_CUDA_INFO"
	.sectionflags	@""
	.align	4


	//----- nvinfo : EIATTR_CUDA_API_VERSION
	.align		4
        /*0000*/ 	.byte	0x04, 0x37
        /*0002*/ 	.short	(.L_762 - .L_761)
.L_761:
        /*0004*/ 	.word	0x00000082


	//----- nvinfo : EIATTR_KPARAM_INFO
	.align		4
.L_762:
        /*0008*/ 	.byte	0x04, 0x17
        /*000a*/ 	.short	(.L_764 - .L_763)
.L_763:
        /*000c*/ 	.word	0x00000000
        /*0010*/ 	.short	0x0000
        /*0012*/ 	.short	0x0070
        /*0014*/ 	.byte	0x00, 0xf0, 0x01, 0x1a


	//----- nvinfo : EIATTR_SPARSE_MMA_MASK
	.align		4
.L_764:
        /*0018*/ 	.byte	0x03, 0x50
        /*001a*/ 	.short	0x0000


	//----- nvinfo : EIATTR_MAXREG_COUNT
	.align		4
        /*001c*/ 	.byte	0x03, 0x1b
        /*001e*/ 	.short	0x00a8


	//----- nvinfo : EIATTR_NUM_BARRIERS
	.align		4
        /*0020*/ 	.byte	0x02, 0x4c
        /*0022*/ 	.byte	0x10
	.zero		1


	//----- nvinfo : EIATTR_EXTERNS
	.align		4
        /*0024*/ 	.byte	0x04, 0x0f
        /*0026*/ 	.short	(.L_766 - .L_765)


	//   ....[0]....
	.align		4
.L_765:
        /*0028*/ 	.word	index@(__assertfail)


	//----- nvinfo : EIATTR_ANNOTATIONS
	.align		4
.L_766:
        /*002c*/ 	.byte	0x04, 0x55
        /*002e*/ 	.short	(.L_768 - .L_767)


	//   ....[0]....
.L_767:
        /*0030*/ 	.word	0x00000001
        /*0034*/ 	.byte	0x80, 0x19, 0x00, 0x00, 0x01, 0x00, 0x00, 0x00, 0x50, 0x28, 0x00, 0x00, 0x01, 0x00, 0x00, 0x00
        /*0044*/ 	.byte	0x20, 0x3b, 0x00, 0x00, 0x01, 0x00, 0x00, 0x00, 0xb0, 0x3b, 0x00, 0x00, 0x01, 0x00, 0x00, 0x00
        /*0054*/ 	.byte	0x80, 0x91, 0x00, 0x00, 0x01, 0x00, 0x00, 0x00, 0x20, 0x93, 0x00, 0x00, 0x01, 0x00, 0x00, 0x00
        /*0064*/ 	.byte	0xa0, 0x9e, 0x00, 0x00, 0x01, 0x00, 0x00, 0x00, 0xc0, 0x9e, 0x00, 0x00, 0x01, 0x00, 0x00, 0x00
        /*0074*/ 	.byte	0x30, 0xa2, 0x00, 0x00


	//----- nvinfo : EIATTR_MERCURY_ISA_VERSION
	.align		4
.L_768:
        /*0078*/ 	.byte	0x03, 0x5f
        /*007a*/ 	.short	0x0101


	//----- nvinfo : EIATTR_INT_WARP_WIDE_INSTR_OFFSETS
	.align		4
        /*007c*/ 	.byte	0x04, 0x31
        /*007e*/ 	.short	(.L_770 - .L_769)


	//   ....[0]....
.L_769:
        /*0080*/ 	.word	0x00000190


	//   ....[1]....
        /*0084*/ 	.word	0x000001c0


	//   ....[2]....
        /*0088*/ 	.word	0x00006ea0


	//   ....[3]....
        /*008c*/ 	.word	0x00007500


	//   ....[4]....
        /*0090*/ 	.word	0x000079b0


	//   ....[5]....
        /*0094*/ 	.word	0x00007c80


	//   ....[6]....
        /*0098*/ 	.word	0x00007ee0


	//   ....[7]....
        /*009c*/ 	.word	0x00008070


	//----- nvinfo : EIATTR_COOP_GROUP_MASK_REGIDS
	.align		4
.L_770:
        /*00a0*/ 	.byte	0x04, 0x29
        /*00a2*/ 	.short	(.L_772 - .L_771)


	//   ....[0]....
.L_771:
        /*00a4*/ 	.word	0xffffffff


	//   ....[1]....
        /*00a8*/ 	.word	0xffffffff


	//   ....[2]....
        /*00ac*/ 	.word	0xffffffff


	//   ....[3]....
        /*00b0*/ 	.word	0xffffffff


	//   ....[4]....
        /*00b4*/ 	.word	0xffffffff


	//   ....[5]....
        /*00b8*/ 	.word	0xffffffff


	//   ....[6]....
        /*00bc*/ 	.word	0xffffffff


	//   ....[7]....
        /*00c0*/ 	.word	0xffffffff


	//   ....[8]....
        /*00c4*/ 	.word	0xffffffff


	//   ....[9]....
        /*00c8*/ 	.word	0xffffffff


	//   ....[10]....
        /*00cc*/ 	.word	0xffffffff


	//   ....[11]....
        /*00d0*/ 	.word	0xffffffff


	//   ....[12]....
        /*00d4*/ 	.word	0xffffffff


	//   ....[13]....
        /*00d8*/ 	.word	0xffffffff


	//   ....[14]....
        /*00dc*/ 	.word	0xffffffff


	//   ....[15]....
        /*00e0*/ 	.word	0xffffffff


	//   ....[16]....
        /*00e4*/ 	.word	0xffffffff


	//   ....[17]....
        /*00e8*/ 	.word	0xffffffff


	//   ....[18]....
        /*00ec*/ 	.word	0xffffffff


	//   ....[19]....
        /*00f0*/ 	.word	0xffffffff


	//   ....[20]....
        /*00f4*/ 	.word	0x0500000f


	//   ....[21]....
        /*00f8*/ 	.word	0x0500000f


	//   ....[22]....
        /*00fc*/ 	.word	0x0500000f


	//   ....[23]....
        /*0100*/ 	.word	0x0500000f


	//   ....[24]....
        /*0104*/ 	.word	0x0500000f


	//   ....[25]....
        /*0108*/ 	.word	0x0500000f


	//----- nvinfo : EIATTR_COOP_GROUP_INSTR_OFFSETS
	.align		4
.L_772:
        /*010c*/ 	.byte	0x04, 0x28
        /*010e*/ 	.short	(.L_774 - .L_773)


	//   ....[0]....
.L_773:
        /*0110*/ 	.word	0x00000070


	//   ....[1]....
        /*0114*/ 	.word	0x000001a0


	//   ....[2]....
        /*0118*/ 	.word	0x000001f0


	//   ....[3]....
        /*011c*/ 	.word	0x000003e0


	//   ....[4]....
        /*0120*/ 	.word	0x00000620


	//   ....[5]....
        /*0124*/ 	.word	0x00001630


	//   ....[6]....
        /*0128*/ 	.word	0x00005890


	//   ....[7]....
        /*012c*/ 	.word	0x00005a20


	//   ....[8]....
        /*0130*/ 	.word	0x00005d10


	//   ....[9]....
        /*0134*/ 	.word	0x00005ea0


	//   ....[10]....
        /*0138*/ 	.word	0x00005fb0


	//   ....[11]....
        /*013c*/ 	.word	0x00006aa0


	//   ....[12]....
        /*0140*/ 	.word	0x00006dd0


	//   ....[13]....
        /*0144*/ 	.word	0x00007160


	//   ....[14]....
        /*0148*/ 	.word	0x00007430


	//   ....[15]....
        /*014c*/ 	.word	0x00007670


	//   ....[16]....
        /*0150*/ 	.word	0x000078e0


	//   ....[17]....
        /*0154*/ 	.word	0x00007bc0


	//   ....[18]....
        /*0158*/ 	.word	0x00007de0


	//   ....[19]....
        /*015c*/ 	.word	0x00007f70


	//   ....[20]....
        /*0160*/ 	.word	0x0000aa80


	//   ....[21]....
        /*0164*/ 	.word	0x0000ac00


	//   ....[22]....
        /*0168*/ 	.word	0x0000ac70


	//   ....[23]....
        /*016c*/ 	.word	0x0000ace0


	//   ....[24]....
        /*0170*/ 	.word	0x0000ad50


	//   ....[25]....
        /*0174*/ 	.word	0x0000adc0


	//----- nvinfo : EIATTR_REG_RECONFIG
	.align		4
.L_774:
        /*0178*/ 	.byte	0x01, 0x54
	.zero		2


	//----- nvinfo : EIATTR_SYSCALL_OFFSETS
	.align		4
        /*017c*/ 	.byte	0x04, 0x46
        /*017e*/ 	.short	(.L_776 - .L_775)


	//   ....[0]....
.L_775:
        /*0180*/ 	.word	0x00001270


	//   ....[1]....
        /*0184*/ 	.word	0x00001360


	//   ....[2]....
        /*0188*/ 	.word	0x000014c0


	//   ....[3]....
        /*018c*/ 	.word	0x000015b0


	//----- nvinfo : EIATTR_MBARRIER_INSTR_OFFSETS
	.align		4
.L_776:
        /*0190*/ 	.byte	0x04, 0x39
        /*0192*/ 	.short	(.L_778 - .L_777)


	//   ....[0]....
.L_777:
        /*0194*/ 	.word	0x00000290
        /*0198*/ 	.word	0x000000ff
        /*019c*/ 	.word	0x00030800
        /*01a0*/ 	.short	0x0100
        /*01a2*/ 	.byte	0x06
	.zero		1


	//   ....[1]....
        /*01a4*/ 	.word	0x00000390
        /*01a8*/ 	.word	0x000000ff
        /*01ac*/ 	.word	0x00030810
        /*01b0*/ 	.short	0x0100
        /*01b2*/ 	.byte	0x08
	.zero		1


	//   ....[2]....
        /*01b4*/ 	.word	0x000003a0
        /*01b8*/ 	.word	0x000000ff
        /*01bc*/ 	.word	0x00030820
        /*01c0*/ 	.short	0x0100
        /*01c2*/ 	.byte	0x08
	.zero		1


	//   ....[3]....
        /*01c4*/ 	.word	0x000003b0
        /*01c8*/ 	.word	0x000000ff
        /*01cc*/ 	.word	0x00030818
        /*01d0*/ 	.short	0x0100
        /*01d2*/ 	.byte	0x08
	.zero		1


	//   ....[4]....
        /*01d4*/ 	.word	0x000003c0
        /*01d8*/ 	.word	0x000000ff
        /*01dc*/ 	.word	0x00030828
        /*01e0*/ 	.short	0x0100
        /*01e2*/ 	.byte	0x08
	.zero		1


	//   ....[5]....
        /*01e4*/ 	.word	0x000004f0
        /*01e8*/ 	.word	0x000000ff
        /*01ec*/ 	.word	0x00030830
        /*01f0*/ 	.short	0x0100
        /*01f2*/ 	.byte	0x08
	.zero		1


	//   ....[6]....
        /*01f4*/ 	.word	0x00000500
        /*01f8*/ 	.word	0x000000ff
        /*01fc*/ 	.word	0x00030840
        /*0200*/ 	.short	0x0100
        /*0202*/ 	.byte	0x08
	.zero		1


	//   ....[7]....
        /*0204*/ 	.word	0x00000510
        /*0208*/ 	.word	0x000000ff
        /*020c*/ 	.word	0x00030838
        /*0210*/ 	.short	0x0100
        /*0212*/ 	.byte	0x08
	.zero		1


	//   ....[8]....
        /*0214*/ 	.word	0x00000520
        /*0218*/ 	.word	0x000000ff
        /*021c*/ 	.word	0x00030848
        /*0220*/ 	.short	0x0100
        /*0222*/ 	.byte	0x08
	.zero		1


	//   ....[9]....
        /*0224*/ 	.word	0x00001660
        /*0228*/ 	.word	0x00000010
        /*022c*/ 	.word	0x00030800
        /*0230*/ 	.short	0x010a
        /*0232*/ 	.byte	0x3f
	.zero		1


	//   ....[10]....
        /*0234*/ 	.word	0x00001790
        /*0238*/ 	.word	0x00000010
        /*023c*/ 	.word	0x00030800
        /*0240*/ 	.short	0x010a
        /*0242*/ 	.byte	0x3f
	.zero		1


	//   ....[11]....
        /*0244*/ 	.word	0x00001e50
        /*0248*/ 	.word	0x00000000
        /*024c*/ 	.word	0x00030810
        /*0250*/ 	.short	0x010a
        /*0252*/ 	.byte	0x3f
	.zero		1


	//   ....[12]....
        /*0254*/ 	.word	0x00001e90
        /*0258*/ 	.word	0x00000000
        /*025c*/ 	.word	0x00030810
        /*0260*/ 	.short	0x010a
        /*0262*/ 	.byte	0x3f
	.zero		1


	//   ....[13]....
        /*0264*/ 	.word	0x000023f0
        /*0268*/ 	.word	0x00000000
        /*026c*/ 	.word	0x00030830
        /*0270*/ 	.short	0x010a
        /*0272*/ 	.byte	0x3f
	.zero		1


	//   ....[14]....
        /*0274*/ 	.word	0x00002740
        /*0278*/ 	.word	0x00000000
        /*027c*/ 	.word	0x00030830
        /*0280*/ 	.short	0x010a
        /*0282*/ 	.byte	0x3f
	.zero		1


	//   ....[15]....
        /*0284*/ 	.word	0x00004970
        /*0288*/ 	.word	0x00000006
        /*028c*/ 	.word	0x00000000
        /*0290*/ 	.short	0x0101
        /*0292*/ 	.byte	0x3f
	.zero		1


	//   ....[16]....
        /*0294*/ 	.word	0x00004c90
        /*0298*/ 	.word	0x00000000
        /*029c*/ 	.word	0x00000000
        /*02a0*/ 	.short	0x0101
        /*02a2*/ 	.byte	0x3f
	.zero		1


	//   ....[17]....
        /*02a4*/ 	.word	0x00008c70
        /*02a8*/ 	.word	0x0000000f
        /*02ac*/ 	.word	0x00030820
        /*02b0*/ 	.short	0x010a
        /*02b2*/ 	.byte	0x3f
	.zero		1


	//   ....[18]....
        /*02b4*/ 	.word	0x000093a0
        /*02b8*/ 	.word	0x0000000f
        /*02bc*/ 	.word	0x00030840
        /*02c0*/ 	.short	0x010a
        /*02c2*/ 	.byte	0x3f
	.zero		1


	//   ....[19]....
        /*02c4*/ 	.word	0x00009670
        /*02c8*/ 	.word	0x0000000f
        /*02cc*/ 	.word	0x00030828
        /*02d0*/ 	.short	0x010a
        /*02d2*/ 	.byte	0x3f
	.zero		1


	//   ....[20]....
        /*02d4*/ 	.word	0x00009940
        /*02d8*/ 	.word	0x0000000f
        /*02dc*/ 	.word	0x00030848
        /*02e0*/ 	.short	0x010a
        /*02e2*/ 	.byte	0x3f
	.zero		1


	//   ....[21]....
        /*02e4*/ 	.word	0x00009bb0
        /*02e8*/ 	.word	0x0000000f
        /*02ec*/ 	.word	0x00030820
        /*02f0*/ 	.short	0x010a
        /*02f2*/ 	.byte	0x3f
	.zero		1


	//   ....[22]....
        /*02f4*/ 	.word	0x00009ef0
        /*02f8*/ 	.word	0x0000000f
        /*02fc*/ 	.word	0x00030840
        /*0300*/ 	.short	0x010a
        /*0302*/ 	.byte	0x3f
	.zero		1


	//   ....[23]....
        /*0304*/ 	.word	0x0000a190
        /*0308*/ 	.word	0x0000000f
        /*030c*/ 	.word	0x00030828
        /*0310*/ 	.short	0x010a
        /*0312*/ 	.byte	0x3f
	.zero		1


	//   ....[24]....
        /*0314*/ 	.word	0x0000a4a0
        /*0318*/ 	.word	0x00000003
        /*031c*/ 	.word	0x00030840
        /*0320*/ 	.short	0x010a
        /*0322*/ 	.byte	0x3f
	.zero		1


	//   ....[25]....
        /*0324*/ 	.word	0x0000a900
        /*0328*/ 	.word	0x00000007
        /*032c*/ 	.word	0x00000000
        /*0330*/ 	.short	0x010a
        /*0332*/ 	.byte	0x3f
	.zero		1


	//   ....[26]....
        /*0334*/ 	.word	0x0000a950
        /*0338*/ 	.word	0x00000003
        /*033c*/ 	.word	0x00000000
        /*0340*/ 	.short	0x010a
        /*0342*/ 	.byte	0x3f
	.zero		1


	//   ....[27]....
        /*0344*/ 	.word	0x0000a9b0
        /*0348*/ 	.word	0x00000005
        /*034c*/ 	.word	0x00000000
        /*0350*/ 	.short	0x010a
        /*0352*/ 	.byte	0x3f
	.zero		1


	//   ....[28]....
        /*0354*/ 	.word	0x0000a9e0
        /*0358*/ 	.word	0x00000003
        /*035c*/ 	.word	0x00000000
        /*0360*/ 	.short	0x010a
        /*0362*/ 	.byte	0x3f
	.zero		1


	//   ....[29]....
        /*0364*/ 	.word	0x0000aae0
        /*0368*/ 	.word	0x0000000c
        /*036c*/ 	.word	0x00030800
        /*0370*/ 	.short	0x010a
        /*0372*/ 	.byte	0x3f
	.zero		1


	//   ....[30]....
        /*0374*/ 	.word	0x0000ab30
        /*0378*/ 	.word	0x00000000
        /*037c*/ 	.word	0x00030810
        /*0380*/ 	.short	0x010a
        /*0382*/ 	.byte	0x3f
	.zero		1


	//   ....[31]....
        /*0384*/ 	.word	0x0000ab80
        /*0388*/ 	.word	0x00000000
        /*038c*/ 	.word	0x00030830
        /*0390*/ 	.short	0x010a
        /*0392*/ 	.byte	0x3f
	.zero		1


	//   ....[32]....
        /*0394*/ 	.word	0x0000ae00
        /*0398*/ 	.word	0x0000000f
        /*039c*/ 	.word	0x00030820
        /*03a0*/ 	.short	0x010a
        /*03a2*/ 	.byte	0x3f
	.zero		1


	//   ....[33]....
        /*03a4*/ 	.word	0x0000ae50
        /*03a8*/ 	.word	0x0000000f
        /*03ac*/ 	.word	0x00030840
        /*03b0*/ 	.short	0x010a
        /*03b2*/ 	.byte	0x3f
	.zero		1


	//   ....[34]....
        /*03b4*/ 	.word	0x0000aea0
        /*03b8*/ 	.word	0x0000000f
        /*03bc*/ 	.word	0x00030828
        /*03c0*/ 	.short	0x010a
        /*03c2*/ 	.byte	0x3f
	.zero		1


	//   ....[35]....
        /*03c4*/ 	.word	0x0000aef0
        /*03c8*/ 	.word	0x0000000f
        /*03cc*/ 	.word	0x00030848
        /*03d0*/ 	.short	0x010a
        /*03d2*/ 	.byte	0x3f
	.zero		1


	//   ....[36]....
        /*03d4*/ 	.word	0x0000af50
        /*03d8*/ 	.word	0x0000000f
        /*03dc*/ 	.word	0x00030820
        /*03e0*/ 	.short	0x010a
        /*03e2*/ 	.byte	0x3f
	.zero		1


	//   ....[37]....
        /*03e4*/ 	.word	0x0000afa0
        /*03e8*/ 	.word	0x0000000f
        /*03ec*/ 	.word	0x00030840
        /*03f0*/ 	.short	0x010a
        /*03f2*/ 	.byte	0x3f
	.zero		1


	//   ....[38]....
        /*03f4*/ 	.word	0x0000aff0
        /*03f8*/ 	.word	0x0000000f
        /*03fc*/ 	.word	0x00030828
        /*0400*/ 	.short	0x010a
        /*0402*/ 	.byte	0x3f
	.zero		1


	//   ....[39]....
        /*0404*/ 	.word	0x0000b040
        /*0408*/ 	.word	0x00000003
        /*040c*/ 	.word	0x00030840
        /*0410*/ 	.short	0x010a
        /*0412*/ 	.byte	0x3f
	.zero		1


	//   ....[40]....
        /*0414*/ 	.word	0x0000b110
        /*0418*/ 	.word	0x00000007
        /*041c*/ 	.word	0x00000000
        /*0420*/ 	.short	0x010a
        /*0422*/ 	.byte	0x3f
	.zero		1


	//   ....[41]....
        /*0424*/ 	.word	0x0000b160
        /*0428*/ 	.word	0x00000003
        /*042c*/ 	.word	0x00000000
        /*0430*/ 	.short	0x010a
        /*0432*/ 	.byte	0x3f
	.zero		1


	//   ....[42]....
        /*0434*/ 	.word	0x0000b1b0
        /*0438*/ 	.word	0x00000005
        /*043c*/ 	.word	0x00000000
        /*0440*/ 	.short	0x010a
        /*0442*/ 	.byte	0x3f
	.zero		1


	//----- nvinfo : EIATTR_NUM_MBARRIERS
	.align		4
.L_778:
        /*0444*/ 	.byte	0x03, 0x38
        /*0446*/ 	.short	0x0009


	//----- nvinfo : EIATTR_EXIT_INSTR_OFFSETS
	.align		4
        /*0448*/ 	.byte	0x04, 0x1c
        /*044a*/ 	.short	(.L_780 - .L_779)


	//   ....[0]....
.L_779:
        /*044c*/ 	.word	0x0000aa30


	//----- nvinfo : EIATTR_MAX_THREADS
	.align		4
.L_780:
        /*0450*/ 	.byte	0x04, 0x05
        /*0452*/ 	.short	(.L_782 - .L_781)
.L_781:
        /*0454*/ 	.word	0x00000180
        /*0458*/ 	.word	0x00000001
        /*045c*/ 	.word	0x00000001


	//----- nvinfo : EIATTR_CRS_STACK_SIZE
	.align		4
.L_782:
        /*0460*/ 	.byte	0x04, 0x1e
        /*0462*/ 	.short	(.L_784 - .L_783)
.L_783:
        /*0464*/ 	.word	0x00000000


	//----- nvinfo : EIATTR_CBANK_PARAM_SIZE
	.align		4
.L_784:
        /*0468*/ 	.byte	0x03, 0x19
        /*046a*/ 	.short	0x06f0


	//----- nvinfo : EIATTR_PARAM_CBANK
	.align		4
        /*046c*/ 	.byte	0x04, 0x0a
        /*046e*/ 	.short	(.L_786 - .L_785)
	.align		4
.L_785:
        /*0470*/ 	.word	index@(.nv.constant0._ZN7cutlass13device_kernelIN5flash11enable_sm90INS1_16FlashAttnBwdSm90INS1_25CollectiveMainloopBwdSm90ILi2ELi2ELi2EN4cute5tupleIJNS5_1CILi1EEES8_S8_EEENS6_IJNS7_ILi64EEENS7_ILi128EEESB_EEENS_6half_tEfNS_4arch4Sm90ELb0ELb1ELb1ELb1ELb1ELb1ELb0ELb0ELi2ELi1ELi2ELi1ELb0EEENS1_24CollectiveEpilogueBwdGQAISC_fSF_Li256ELb1ELb1EEENS1_19SingleTileSchedulerILb1ELb0ELb0ELi128EEEEEEEEEvNT_6ParamsE)
        /*0474*/ 	.short	0x0210
        /*0476*/ 	.short	0x06f0


	//----- nvinfo : EIATTR_SW_WAR
	.align		4
.L_786:
        /*0478*/ 	.byte	0x04, 0x36
        /*047a*/ 	.short	(.L_788 - .L_787)
.L_787:
        /*047c*/ 	.word	0x00000008
.L_788:


//--------------------- .nv.info._ZN7cutlass13device_kernelIN5flash11enable_sm90INS1_16FlashAttnBwdSm90INS1_25CollectiveMainloopBwdSm90ILi2ELi2ELi2EN4cute5tupleIJNS5_1CILi1EEES8_S8_EEENS6_IJNS7_ILi64EEENS7_ILi128EEESB_EEENS_6half_tEfNS_4arch4Sm90ELb1ELb0ELb1ELb0ELb0ELb1ELb0ELb0ELi2ELi1ELi2ELi1ELb0EEENS1_21CollectiveEpilogueBwdISC_SD_SF_Li256ELb0ELb0ELi1EEENS1_25SingleTileBwdLPTSchedulerILb0ELi128ELb0EEEEEEEEEvNT_6ParamsE --------------------------
	.section	.nv.info._ZN7cutlass13device_kernelIN5flash11enable_sm90INS1_16FlashAttnBwdSm90INS1_25CollectiveMainloopBwdSm90ILi2ELi2ELi2EN4cute5tupleIJNS5_1CILi1EEES8_S8_EEENS6_IJNS7_ILi64EEENS7_ILi128EEESB_EEENS_6half_tEfNS_4arch4Sm90ELb1ELb0ELb1ELb0ELb0ELb1ELb0ELb0ELi2ELi1ELi2ELi1ELb0EEENS1_21CollectiveEpilogueBwdISC_SD_SF_Li256ELb0ELb0ELi1EEENS1_25SingleTileBwdLPTSchedulerILb0ELi128ELb0EEEEEEEEEvNT_6ParamsE,"",@"SHT_CUDA_INFO"
	.sectionflags	@""
	.align	4


	//----- nvinfo : EIATTR_CUDA_API_VERSION
	.align		4
        /*0000*/ 	.byte	0x04, 0x37
        /*0002*/ 	.short	(.L_790 - .L_789)
.L_789:
        /*0004*/ 	.word	0x00000082


	//----- nvinfo : EIATTR_KPARAM_INFO
	.align		4
.L_790:
        /*0008*/ 	.byte	0x04, 0x17
        /*000a*/ 	.short	(.L_792 - .L_791)
.L_791:
        /*000c*/ 	.word	0x00000000
        /*0010*/ 	.short	0x0000
        /*0012*/ 	.short	0x0070
        /*0014*/ 	.byte	0x00, 0xf0, 0x01, 0x24


	//----- nvinfo : EIATTR_SPARSE_MMA_MASK
	.align		4
.L_792:
        /*0018*/ 	.byte	0x03, 0x50
        /*001a*/ 	.short	0x0000


	//----- nvinfo : EIATTR_MAXREG_COUNT
	.align		4
        /*001c*/ 	.byte	0x03, 0x1b
        /*001e*/ 	.short	0x00a8


	//----- nvinfo : EIATTR_NUM_BARRIERS
	.align		4
        /*0020*/ 	.byte	0x02, 0x4c
        /*0022*/ 	.byte	0x10
	.zero		1


	//----- nvinfo : EIATTR_EXTERNS
	.align		4
        /*0024*/ 	.byte	0x04, 0x0f
        /*0026*/ 	.short	(.L_794 - .L_793)


	//   ....[0]....
	.align		4
.L_793:
        /*0028*/ 	.word	index@(__assertfail)


	//----- nvinfo : EIATTR_ANNOTATIONS
	.align		4
.L_794:
        /*002c*/ 	.byte	0x04, 0x55
        /*002e*/ 	.short	(.L_796 - .L_795)


	//   ....[0]....
.L_795:
        /*0030*/ 	.word	0x00000001
        /*0034*/ 	.byte	0xe0, 0x10, 0x00, 0x00, 0x01, 0x00, 0x00, 0x00, 0x50, 0x17, 0x00, 0x00, 0x01, 0x00, 0x00, 0x00
        /*0044*/ 	.byte	0x80, 0x32, 0x00, 0x00, 0x01, 0x00, 0x00, 0x00, 0x40, 0x33, 0x00, 0x00, 0x01, 0x00, 0x00, 0x00
        /*0054*/ 	.byte	0x80, 0x89, 0x00, 0x00, 0x01, 0x00, 0x00, 0x00, 0x70, 0x94, 0x00, 0x00


	//----- nvinfo : EIATTR_MERCURY_ISA_VERSION
	.align		4
.L_796:
        /*0060*/ 	.byte	0x03, 0x5f
        /*0062*/ 	.short	0x0101


	//----- nvinfo : EIATTR_INT_WARP_WIDE_INSTR_OFFSETS
	.align		4
        /*0064*/ 	.byte	0x04, 0x31
        /*0066*/ 	.short	(.L_798 - .L_797)


	//   ....[0]....
.L_797:
        /*0068*/ 	.word	0x000001f0


	//   ....[1]....
        /*006c*/ 	.word	0x00000220


	//----- nvinfo : EIATTR_COOP_GROUP_MASK_REGIDS
	.align		4
.L_798:
        /*0070*/ 	.byte	0x04, 0x29
        /*0072*/ 	.short	(.L_800 - .L_799)


	//   ....[0]....
.L_799:
        /*0074*/ 	.word	0xffffffff


	//   ....[1]....
        /*0078*/ 	.word	0xffffffff


	//   ....[2]....
        /*007c*/ 	.word	0xffffffff


	//   ....[3]....
        /*0080*/ 	.word	0xffffffff


	//   ....[4]....
        /*0084*/ 	.word	0xffffffff


	//   ....[5]....
        /*0088*/ 	.word	0xffffffff


	//   ....[6]....
        /*008c*/ 	.word	0xffffffff


	//   ....[7]....
        /*0090*/ 	.word	0xffffffff


	//   ....[8]....
        /*0094*/ 	.word	0x0500000f


	//----- nvinfo : EIATTR_COOP_GROUP_INSTR_OFFSETS
	.align		4
.L_800:
        /*0098*/ 	.byte	0x04, 0x28
        /*009a*/ 	.short	(.L_802 - .L_801)


	//   ....[0]....
.L_801:
        /*009c*/ 	.word	0x00000070


	//   ....[1]....
        /*00a0*/ 	.word	0x00000200


	//   ....[2]....
        /*00a4*/ 	.word	0x00000250


	//   ....[3]....
        /*00a8*/ 	.word	0x00000440


	//   ....[4]....
        /*00ac*/ 	.word	0x00000680


	//   ....[5]....
        /*00b0*/ 	.word	0x00001380


	//   ....[6]....
        /*00b4*/ 	.word	0x000053a0


	//   ....[7]....
        /*00b8*/ 	.word	0x00006e90


	//   ....[8]....
        /*00bc*/ 	.word	0x0000a030


	//----- nvinfo : EIATTR_REG_RECONFIG
	.align		4
.L_802:
        /*00c0*/ 	.byte	0x01, 0x54
	.zero		2


	//----- nvinfo : EIATTR_SYSCALL_OFFSETS
	.align		4
        /*00c4*/ 	.byte	0x04, 0x46
        /*00c6*/ 	.short	(.L_804 - .L_803)


	//   ....[0]....
.L_803:
        /*00c8*/ 	.word	0x00000fb0


	//   ....[1]....
        /*00cc*/ 	.word	0x000010a0


	//   ....[2]....
        /*00d0*/ 	.word	0x00001210


	//   ....[3]....
        /*00d4*/ 	.word	0x00001300


	//   ....[4]....
        /*00d8*/ 	.word	0x00004d10


	//   ....[5]....
        /*00dc*/ 	.word	0x00004e50


	//   ....[6]....
        /*00e0*/ 	.word	0x00004f70


	//   ....[7]....
        /*00e4*/ 	.word	0x00005090


	//----- nvinfo : EIATTR_MBARRIER_INSTR_OFFSETS
	.align		4
.L_804:
        /*00e8*/ 	.byte	0x04, 0x39
        /*00ea*/ 	.short	(.L_806 - .L_805)


	//   ....[0]....
.L_805:
        /*00ec*/ 	.word	0x000002f0
        /*00f0*/ 	.word	0x000000ff
        /*00f4*/ 	.word	0x00030800
        /*00f8*/ 	.short	0x0100
        /*00fa*/ 	.byte	0x06
	.zero		1


	//   ....[1]....
        /*00fc*/ 	.word	0x000003f0
        /*0100*/ 	.word	0x000000ff
        /*0104*/ 	.word	0x00030810
        /*0108*/ 	.short	0x0100
        /*010a*/ 	.byte	0x08
	.zero		1


	//   ....[2]....
        /*010c*/ 	.word	0x00000400
        /*0110*/ 	.word	0x000000ff
        /*0114*/ 	.word	0x00030820
        /*0118*/ 	.short	0x0100
        /*011a*/ 	.byte	0x08
	.zero		1


	//   ....[3]....
        /*011c*/ 	.word	0x00000410
        /*0120*/ 	.word	0x000000ff
        /*0124*/ 	.word	0x00030818
        /*0128*/ 	.short	0x0100
        /*012a*/ 	.byte	0x08
	.zero		1


	//   ....[4]....
        /*012c*/ 	.word	0x00000420
        /*0130*/ 	.word	0x000000ff
        /*0134*/ 	.word	0x00030828
        /*0138*/ 	.short	0x0100
        /*013a*/ 	.byte	0x08
	.zero		1


	//   ....[5]....
        /*013c*/ 	.word	0x00000550
        /*0140*/ 	.word	0x000000ff
        /*0144*/ 	.word	0x00030830
        /*0148*/ 	.short	0x0100
        /*014a*/ 	.byte	0x08
	.zero		1


	//   ....[6]....
        /*014c*/ 	.word	0x00000560
        /*0150*/ 	.word	0x000000ff
        /*0154*/ 	.word	0x00030840
        /*0158*/ 	.short	0x0100
        /*015a*/ 	.byte	0x08
	.zero		1


	//   ....[7]....
        /*015c*/ 	.word	0x00000570
        /*0160*/ 	.word	0x000000ff
        /*0164*/ 	.word	0x00030838
        /*0168*/ 	.short	0x0100
        /*016a*/ 	.byte	0x08
	.zero		1


	//   ....[8]....
        /*016c*/ 	.word	0x00000580
        /*0170*/ 	.word	0x000000ff
        /*0174*/ 	.word	0x00030848
        /*0178*/ 	.short	0x0100
        /*017a*/ 	.byte	0x08
	.zero		1


	//   ....[9]....
        /*017c*/ 	.word	0x000013c0
        /*0180*/ 	.word	0x00000010
        /*0184*/ 	.word	0x00030800
        /*0188*/ 	.short	0x010a
        /*018a*/ 	.byte	0x3f
	.zero		1


	//   ....[10]....
        /*018c*/ 	.word	0x00001460
        /*0190*/ 	.word	0x00000010
        /*0194*/ 	.word	0x00030800
        /*0198*/ 	.short	0x010a
        /*019a*/ 	.byte	0x3f
	.zero		1


	//   ....[11]....
        /*019c*/ 	.word	0x00001bc0
        /*01a0*/ 	.word	0x00000000
        /*01a4*/ 	.word	0x00030810
        /*01a8*/ 	.short	0x010a
        /*01aa*/ 	.byte	0x3f
	.zero		1


	//   ....[12]....
        /*01ac*/ 	.word	0x00001c00
        /*01b0*/ 	.word	0x00000000
        /*01b4*/ 	.word	0x00030810
        /*01b8*/ 	.short	0x010a
        /*01ba*/ 	.byte	0x3f
	.zero		1


	//   ....[13]....
        /*01bc*/ 	.word	0x00002160
        /*01c0*/ 	.word	0x00000000
        /*01c4*/ 	.word	0x00030830
        /*01c8*/ 	.short	0x010a
        /*01ca*/ 	.byte	0x3f
	.zero		1


	//   ....[14]....
        /*01cc*/ 	.word	0x000024d0
        /*01d0*/ 	.word	0x00000000
        /*01d4*/ 	.word	0x00030830
        /*01d8*/ 	.short	0x010a
        /*01da*/ 	.byte	0x3f
	.zero		1


	//   ....[15]....
        /*01dc*/ 	.word	0x00004420
        /*01e0*/ 	.word	0x00000006
        /*01e4*/ 	.word	0x00000000
        /*01e8*/ 	.short	0x0101
        /*01ea*/ 	.byte	0x3f
	.zero		1


	//   ....[16]....
        /*01ec*/ 	.word	0x00004750
        /*01f0*/ 	.word	0x00000000
        /*01f4*/ 	.word	0x00000000
        /*01f8*/ 	.short	0x0101
        /*01fa*/ 	.byte	0x3f
	.zero		1


	//   ....[17]....
        /*01fc*/ 	.word	0x000082e0
        /*0200*/ 	.word	0x00000010
        /*0204*/ 	.word	0x00030820
        /*0208*/ 	.short	0x010a
        /*020a*/ 	.byte	0x3f
	.zero		1


	//   ....[18]....
        /*020c*/ 	.word	0x00008a10
        /*0210*/ 	.word	0x00000010
        /*0214*/ 	.word	0x00030840
        /*0218*/ 	.short	0x010a
        /*021a*/ 	.byte	0x3f
	.zero		1


	//   ....[19]....
        /*021c*/ 	.word	0x00008cb0
        /*0220*/ 	.word	0x00000010
        /*0224*/ 	.word	0x00030828
        /*0228*/ 	.short	0x010a
        /*022a*/ 	.byte	0x3f
	.zero		1


	//   ....[20]....
        /*022c*/ 	.word	0x00008f50
        /*0230*/ 	.word	0x00000010
        /*0234*/ 	.word	0x00030848
        /*0238*/ 	.short	0x010a
        /*023a*/ 	.byte	0x3f
	.zero		1


	//   ....[21]....
        /*023c*/ 	.word	0x000091a0
        /*0240*/ 	.word	0x00000010
        /*0244*/ 	.word	0x00030820
        /*0248*/ 	.short	0x010a
        /*024a*/ 	.byte	0x3f
	.zero		1


	//   ....[22]....
        /*024c*/ 	.word	0x000094d0
        /*0250*/ 	.word	0x00000010
        /*0254*/ 	.word	0x00030840
        /*0258*/ 	.short	0x010a
        /*025a*/ 	.byte	0x3f
	.zero		1


	//   ....[23]....
        /*025c*/ 	.word	0x00009740
        /*0260*/ 	.word	0x00000010
        /*0264*/ 	.word	0x00030828
        /*0268*/ 	.short	0x010a
        /*026a*/ 	.byte	0x3f
	.zero		1


	//   ....[24]....
        /*026c*/ 	.word	0x00009a60
        /*0270*/ 	.word	0x00000003
        /*0274*/ 	.word	0x00030840
        /*0278*/ 	.short	0x010a
        /*027a*/ 	.byte	0x3f
	.zero		1


	//   ....[25]....
        /*027c*/ 	.word	0x00009ea0
        /*0280*/ 	.word	0x00000006
        /*0284*/ 	.word	0x00000000
        /*0288*/ 	.short	0x010a
        /*028a*/ 	.byte	0x3f
	.zero		1


	//   ....[26]....
        /*028c*/ 	.word	0x00009f00
        /*0290*/ 	.word	0x00000003
        /*0294*/ 	.word	0x00000000
        /*0298*/ 	.short	0x010a
        /*029a*/ 	.byte	0x3f
	.zero		1


	//   ....[27]....
        /*029c*/ 	.word	0x00009f60
        /*02a0*/ 	.word	0x00000000
        /*02a4*/ 	.word	0x00000000
        /*02a8*/ 	.short	0x010a
        /*02aa*/ 	.byte	0x3f
	.zero		1


	//   ....[28]....
        /*02ac*/ 	.word	0x00009f90
        /*02b0*/ 	.word	0x00000003
        /*02b4*/ 	.word	0x00000000
        /*02b8*/ 	.short	0x010a
        /*02ba*/ 	.byte	0x3f
	.zero		1


	//   ....[29]....
        /*02bc*/ 	.word	0x0000a090
        /*02c0*/ 	.word	0x00000000
        /*02c4*/ 	.word	0x00030800
        /*02c8*/ 	.short	0x010a
        /*02ca*/ 	.byte	0x3f
	.zero		1


	//   ....[30]....
        /*02cc*/ 	.word	0x0000a0e0
        /*02d0*/ 	.word	0x00000000
        /*02d4*/ 	.word	0x00030810
        /*02d8*/ 	.short	0x010a
        /*02da*/ 	.byte	0x3f
	.zero		1


	//   ....[31]....
        /*02dc*/ 	.word	0x0000a130
        /*02e0*/ 	.word	0x00000000
        /*02e4*/ 	.word	0x00030830
        /*02e8*/ 	.short	0x010a
        /*02ea*/ 	.byte	0x3f
	.zero		1


	//   ....[32]....
        /*02ec*/ 	.word	0x0000a180
        /*02f0*/ 	.word	0x00000010
        /*02f4*/ 	.word	0x00030820
        /*02f8*/ 	.short	0x010a
        /*02fa*/ 	.byte	0x3f
	.zero		1


	//   ....[33]....
        /*02fc*/ 	.word	0x0000a1d0
        /*0300*/ 	.word	0x00000010
        /*0304*/ 	.word	0x00030840
        /*0308*/ 	.short	0x010a
        /*030a*/ 	.byte	0x3f
	.zero		1


	//   ....[34]....
        /*030c*/ 	.word	0x0000a220
        /*0310*/ 	.word	0x00000010
        /*0314*/ 	.word	0x00030828
        /*0318*/ 	.short	0x010a
        /*031a*/ 	.byte	0x3f
	.zero		1


	//   ....[35]....
        /*031c*/ 	.word	0x0000a270
        /*0320*/ 	.word	0x00000010
        /*0324*/ 	.word	0x00030848
        /*0328*/ 	.short	0x010a
        /*032a*/ 	.byte	0x3f
	.zero		1


	//   ....[36]....
        /*032c*/ 	.word	0x0000a2d0
        /*0330*/ 	.word	0x00000010
        /*0334*/ 	.word	0x00030820
        /*0338*/ 	.short	0x010a
        /*033a*/ 	.byte	0x3f
	.zero		1


	//   ....[37]....
        /*033c*/ 	.word	0x0000a320
        /*0340*/ 	.word	0x00000010
        /*0344*/ 	.word	0x00030840
        /*0348*/ 	.short	0x010a
        /*034a*/ 	.byte	0x3f
	.zero		1


	//   ....[38]....
        /*034c*/ 	.word	0x0000a370
        /*0350*/ 	.word	0x00000010
        /*0354*/ 	.word	0x00030828
        /*0358*/ 	.short	0x010a
        /*035a*/ 	.byte	0x3f
	.zero		1


	//   ....[39]....
        /*035c*/ 	.word	0x0000a3c0
        /*0360*/ 	.word	0x00000003
        /*0364*/ 	.word	0x00030840
        /*0368*/ 	.short	0x010a
        /*036a*/ 	.byte	0x3f
	.zero		1


	//   ....[40]....
        /*036c*/ 	.word	0x0000a490
        /*0370*/ 	.word	0x00000006
        /*0374*/ 	.word	0x00000000
        /*0378*/ 	.short	0x010a
        /*037a*/ 	.byte	0x3f
	.zero		1


	//   ....[41]....
        /*037c*/ 	.word	0x0000a4e0
        /*0380*/ 	.word	0x00000003
        /*0384*/ 	.word	0x00000000
        /*0388*/ 	.short	0x010a
        /*038a*/ 	.byte	0x3f
	.zero		1


	//   ....[42]....
        /*038c*/ 	.word	0x0000a530
        /*0390*/ 	.word	0x00000000
        /*0394*/ 	.word	0x00000000
        /*0398*/ 	.short	0x010a
        /*039a*/ 	.byte	0x3f
	.zero		1


	//----- nvinfo : EIATTR_NUM_MBARRIERS
	.align		4
.L_806:
        /*039c*/ 	.byte	0x03, 0x38
        /*039e*/ 	.short	0x0009


	//----- nvinfo : EIATTR_EXIT_INSTR_OFFSETS
	.align		4
        /*03a0*/ 	.byte	0x04, 0x1c
        /*03a2*/ 	.short	(.L_808 - .L_807)


	//   ....[0]....
.L_807:
        /*03a4*/ 	.word	0x00009fe0


	//----- nvinfo : EIATTR_MAX_THREADS
	.align		4
.L_808:
        /*03a8*/ 	.byte	0x04, 0x05
        /*03aa*/ 	.short	(.L_810 - .L_809)
.L_809:
        /*03ac*/ 	.word	0x00000180
        /*03b0*/ 	.word	0x00000001
        /*03b4*/ 	.word	0x00000001


	//----- nvinfo : EIATTR_CRS_STACK_SIZE
	.align		4
.L_810:
        /*03b8*/ 	.byte	0x04, 0x1e
        /*03ba*/ 	.short	(.L_812 - .L_811)
.L_811:
        /*03bc*/ 	.word	0x00000000


	//----- nvinfo : EIATTR_CBANK_PARAM_SIZE
	.align		4
.L_812:
        /*03c0*/ 	.byte	0x03, 0x19
        /*03c2*/ 	.short	0x0970


	//----- nvinfo : EIATTR_PARAM_CBANK
	.align		4
        /*03c4*/ 	.byte	0x04, 0x0a
        /*03c6*/ 	.short	(.L_814 - .L_813)
	.align		4
.L_813:
        /*03c8*/ 	.word	index@(.nv.constant0._ZN7cutlass13device_kernelIN5flash11enable_sm90INS1_16FlashAttnBwdSm90INS1_25CollectiveMainloopBwdSm90ILi2ELi2ELi2EN4cute5tupleIJNS5_1CILi1EEES8_S8_EEENS6_IJNS7_ILi64EEENS7_ILi128EEESB_EEENS_6half_tEfNS_4arch4Sm90ELb1ELb0ELb1ELb0ELb0ELb1ELb0ELb0ELi2ELi1ELi2ELi1ELb0EEENS1_21CollectiveEpilogueBwdISC_SD_SF_Li256ELb0ELb0ELi1EEENS1_25SingleTileBwdLPTSchedulerILb0ELi128ELb0EEEEEEEEEvNT_6ParamsE)
        /*03cc*/ 	.short	0x0210
        /*03ce*/ 	.short	0x0970


	//----- nvinfo : EIATTR_SW_WAR
	.align		4
.L_814:
        /*03d0*/ 	.byte	0x04, 0x36
        /*03d2*/ 	.short	(.L_816 - .L_815)
.L_815:
        /*03d4*/ 	.word	0x00000008
.L_816:


//--------------------- .nv.info._ZN7cutlass13device_kernelIN5flash11enable_sm90INS1_16FlashAttnBwdSm90INS1_25CollectiveMainloopBwdSm90ILi2ELi2ELi2EN4cute5tupleIJNS5_1CILi1EEES8_S8_EEENS6_IJNS7_ILi64EEENS7_ILi128EEESB_EEENS_6half_tEfNS_4arch4Sm90ELb1ELb0ELb1ELb0ELb1ELb1ELb0ELb0ELi2ELi1ELi2ELi1ELb0EEENS1_21CollectiveEpilogueBwdISC_SD_SF_Li256ELb0ELb0ELi1EEENS1_25SingleTileBwdLPTSchedulerILb0ELi128ELb1EEEEEEEEEvNT_6ParamsE --------------------------
	.section	.nv.info._ZN7cutlass13device_kernelIN5flash11enable_sm90INS1_16FlashAttnBwdSm90INS1_25CollectiveMainloopBwdSm90ILi2ELi2ELi2EN4cute5tupleIJNS5_1CILi1EEES8_S8_EEENS6_IJNS7_ILi64EEENS7_ILi128EEESB_EEENS_6half_tEfNS_4arch4Sm90ELb1ELb0ELb1ELb0ELb1ELb1ELb0ELb0ELi2ELi1ELi2ELi1ELb0EEENS1_21CollectiveEpilogueBwdISC_SD_SF_Li256ELb0ELb0ELi1EEENS1_25SingleTileBwdLPTSchedulerILb0ELi128ELb1EEEEEEEEEvNT_6ParamsE,"",@"SHT_CUDA_INFO"
	.sectionflags	@""
	.align	4


	//----- nvinfo : EIATTR_CUDA_API_VERSION
	.align		4
        /*0000*/ 	.byte	0x04, 0x37
        /*0002*/ 	.short	(.L_818 - .L_817)
.L_817:
        /*0004*/ 	.word	0x00000082


	//----- nvinfo : EIATTR_KPARAM_INFO
	.align		4
.L_818:
        /*0008*/ 	.byte	0x04, 0x17
        /*000a*/ 	.short	(.L_820 - .L_819)
.L_819:
        /*000c*/ 	.word	0x00000000
        /*0010*/ 	.short	0x0000
        /*0012*/ 	.short	0x0070
        /*0014*/ 	.byte	0x00, 0xf0, 0x01, 0x24


	//----- nvinfo : EIATTR_SPARSE_MMA_MASK
	.align		4
.L_820:
        /*0018*/ 	.byte	0x03, 0x50
        /*001a*/ 	.short	0x0000


	//----- nvinfo : EIATTR_MAXREG_COUNT
	.align		4
        /*001c*/ 	.byte	0x03, 0x1b
        /*001e*/ 	.short	0x00a8


	//----- nvinfo : EIATTR_NUM_BARRIERS
	.align		4
        /*0020*/ 	.byte	0x02, 0x4c
        /*0022*/ 	.byte	0x10
	.zero		1


	//----- nvinfo : EIATTR_EXTERNS
	.align		4
        /*0024*/ 	.byte	0x04, 0x0f
        /*0026*/ 	.short	(.L_822 - .L_821)


	//   ....[0]....
	.align		4
.L_821:
        /*0028*/ 	.word	index@(__assertfail)


	//----- nvinfo : EIATTR_ANNOTATIONS
	.align		4
.L_822:
        /*002c*/ 	.byte	0x04, 0x55
        /*002e*/ 	.short	(.L_824 - .L_823)


	//   ....[0]....
.L_823:
        /*0030*/ 	.word	0x00000001
        /*0034*/ 	.byte	0x20, 0x11, 0x00, 0x00, 0x01, 0x00, 0x00, 0x00, 0x90, 0x17, 0x00, 0x00, 0x01, 0x00, 0x00, 0x00
        /*0044*/ 	.byte	0xc0, 0x32, 0x00, 0x00, 0x01, 0x00, 0x00, 0x00, 0x80, 0x33, 0x00, 0x00, 0x01, 0x00, 0x00, 0x00
        /*0054*/ 	.byte	0x00, 0x94, 0x00, 0x00, 0x01, 0x00, 0x00, 0x00, 0xf0, 0x9e, 0x00, 0x00


	//----- nvinfo : EIATTR_MERCURY_ISA_VERSION
	.align		4
.L_824:
        /*0060*/ 	.byte	0x03, 0x5f
        /*0062*/ 	.short	0x0101


	//----- nvinfo : EIATTR_INT_WARP_WIDE_INSTR_OFFSETS
	.align		4
        /*0064*/ 	.byte	0x04, 0x31
        /*0066*/ 	.short	(.L_826 - .L_825)


	//   ....[0]....
.L_825:
        /*0068*/ 	.word	0x000001f0


	//   ....[1]....
        /*006c*/ 	.word	0x00000220


	//   ....[2]....
        /*0070*/ 	.word	0x00007ad0


	//   ....[3]....
        /*0074*/ 	.word	0x00008140


	//   ....[4]....
        /*0078*/ 	.word	0x00008670


	//----- nvinfo : EIATTR_COOP_GROUP_MASK_REGIDS
	.align		4
.L_826:
        /*007c*/ 	.byte	0x04, 0x29
        /*007e*/ 	.short	(.L_828 - .L_827)


	//   ....[0]....
.L_827:
        /*0080*/ 	.word	0xffffffff


	//   ....[1]....
        /*0084*/ 	.word	0xffffffff


	//   ....[2]....
        /*0088*/ 	.word	0xffffffff


	//   ....[3]....
        /*008c*/ 	.word	0xffffffff


	//   ....[4]....
        /*0090*/ 	.word	0xffffffff


	//   ....[5]....
        /*0094*/ 	.word	0xffffffff


	//   ....[6]....
        /*0098*/ 	.word	0xffffffff


	//   ....[7]....
        /*009c*/ 	.word	0xffffffff


	//   ....[8]....
        /*00a0*/ 	.word	0xffffffff


	//   ....[9]....
        /*00a4*/ 	.word	0xffffffff


	//   ....[10]....
        /*00a8*/ 	.word	0xffffffff


	//   ....[11]....
        /*00ac*/ 	.word	0xffffffff


	//   ....[12]....
        /*00b0*/ 	.word	0xffffffff


	//   ....[13]....
        /*00b4*/ 	.word	0xffffffff


	//   ....[14]....
        /*00b8*/ 	.word	0x0500000f


	//   ....[15]....
        /*00bc*/ 	.word	0x0500000f


	//   ....[16]....
        /*00c0*/ 	.word	0x0500000f


	//   ....[17]....
        /*00c4*/ 	.word	0x0500000f


	//----- nvinfo : EIATTR_COOP_GROUP_INSTR_OFFSETS
	.align		4
.L_828:
        /*00c8*/ 	.byte	0x04, 0x28
        /*00ca*/ 	.short	(.L_830 - .L_829)


	//   ....[0]....
.L_829:
        /*00cc*/ 	.word	0x00000070


	//   ....[1]....
        /*00d0*/ 	.word	0x00000200


	//   ....[2]....
        /*00d4*/ 	.word	0x00000250


	//   ....[3]....
        /*00d8*/ 	.word	0x00000440


	//   ....[4]....
        /*00dc*/ 	.word	0x00000690


	//   ....[5]....
        /*00e0*/ 	.word	0x000013c0


	//   ....[6]....
        /*00e4*/ 	.word	0x000053d0


	//   ....[7]....
        /*00e8*/ 	.word	0x00006f00


	//   ....[8]....
        /*00ec*/ 	.word	0x000076d0


	//   ....[9]....
        /*00f0*/ 	.word	0x00007a00


	//   ....[10]....
        /*00f4*/ 	.word	0x00007dc0


	//   ....[11]....
        /*00f8*/ 	.word	0x00008070


	//   ....[12]....
        /*00fc*/ 	.word	0x00008330


	//   ....[13]....
        /*0100*/ 	.word	0x000085a0


	//   ....[14]....
        /*0104*/ 	.word	0x0000aab0


	//   ....[15]....
        /*0108*/ 	.word	0x0000ac30


	//   ....[16]....
        /*010c*/ 	.word	0x0000aca0


	//   ....[17]....
        /*0110*/ 	.word	0x0000ad10


	//----- nvinfo : EIATTR_REG_RECONFIG
	.align		4
.L_830:
        /*0114*/ 	.byte	0x01, 0x54
	.zero		2


	//----- nvinfo : EIATTR_SYSCALL_OFFSETS
	.align		4
        /*0118*/ 	.byte	0x04, 0x46
        /*011a*/ 	.short	(.L_832 - .L_831)


	//   ....[0]....
.L_831:
        /*011c*/ 	.word	0x00000ff0


	//   ....[1]....
        /*0120*/ 	.word	0x000010e0


	//   ....[2]....
        /*0124*/ 	.word	0x00001250


	//   ....[3]....
        /*0128*/ 	.word	0x00001340


	//   ....[4]....
        /*012c*/ 	.word	0x00004d40


	//   ....[5]....
        /*0130*/ 	.word	0x00004e80


	//   ....[6]....
        /*0134*/ 	.word	0x00004fa0


	//   ....[7]....
        /*0138*/ 	.word	0x000050c0


	//----- nvinfo : EIATTR_MBARRIER_INSTR_OFFSETS
	.align		4
.L_832:
        /*013c*/ 	.byte	0x04, 0x39
        /*013e*/ 	.short	(.L_834 - .L_833)


	//   ....[0]....
.L_833:
        /*0140*/ 	.word	0x000002f0
        /*0144*/ 	.word	0x000000ff
        /*0148*/ 	.word	0x00030800
        /*014c*/ 	.short	0x0100
        /*014e*/ 	.byte	0x06
	.zero		1


	//   ....[1]....
        /*0150*/ 	.word	0x000003f0
        /*0154*/ 	.word	0x000000ff
        /*0158*/ 	.word	0x00030810
        /*015c*/ 	.short	0x0100
        /*015e*/ 	.byte	0x08
	.zero		1


	//   ....[2]....
        /*0160*/ 	.word	0x00000400
        /*0164*/ 	.word	0x000000ff
        /*0168*/ 	.word	0x00030820
        /*016c*/ 	.short	0x0100
        /*016e*/ 	.byte	0x08
	.zero		1


	//   ....[3]....
        /*0170*/ 	.word	0x00000410
        /*0174*/ 	.word	0x000000ff
        /*0178*/ 	.word	0x00030818
        /*017c*/ 	.short	0x0100
        /*017e*/ 	.byte	0x08
	.zero		1


	//   ....[4]....
        /*0180*/ 	.word	0x00000420
        /*0184*/ 	.word	0x000000ff
        /*0188*/ 	.word	0x00030828
        /*018c*/ 	.short	0x0100
        /*018e*/ 	.byte	0x08
	.zero		1


	//   ....[5]....
        /*0190*/ 	.word	0x00000550
        /*0194*/ 	.word	0x000000ff
        /*0198*/ 	.word	0x00030830
        /*019c*/ 	.short	0x0100
        /*019e*/ 	.byte	0x08
	.zero		1


	//   ....[6]....
        /*01a0*/ 	.word	0x00000560
        /*01a4*/ 	.word	0x000000ff
        /*01a8*/ 	.word	0x00030840
        /*01ac*/ 	.short	0x0100
        /*01ae*/ 	.byte	0x08
	.zero		1


	//   ....[7]....
        /*01b0*/ 	.word	0x00000570
        /*01b4*/ 	.word	0x000000ff
        /*01b8*/ 	.word	0x00030838
        /*01bc*/ 	.short	0x0100
        /*01be*/ 	.byte	0x08
	.zero		1


	//   ....[8]....
        /*01c0*/ 	.word	0x00000580
        /*01c4*/ 	.word	0x000000ff
        /*01c8*/ 	.word	0x00030848
        /*01cc*/ 	.short	0x0100
        /*01ce*/ 	.byte	0x08
	.zero		1


	//   ....[9]....
        /*01d0*/ 	.word	0x00001400
        /*01d4*/ 	.word	0x00000010
        /*01d8*/ 	.word	0x00030800
        /*01dc*/ 	.short	0x010a
        /*01de*/ 	.byte	0x3f
	.zero		1


	//   ....[10]....
        /*01e0*/ 	.word	0x000014a0
        /*01e4*/ 	.word	0x00000010
        /*01e8*/ 	.word	0x00030800
        /*01ec*/ 	.short	0x010a
        /*01ee*/ 	.byte	0x3f
	.zero		1


	//   ....[11]....
        /*01f0*/ 	.word	0x00001c00
        /*01f4*/ 	.word	0x00000000
        /*01f8*/ 	.word	0x00030810
        /*01fc*/ 	.short	0x010a
        /*01fe*/ 	.byte	0x3f
	.zero		1


	//   ....[12]....
        /*0200*/ 	.word	0x00001c40
        /*0204*/ 	.word	0x00000000
        /*0208*/ 	.word	0x00030810
        /*020c*/ 	.short	0x010a
        /*020e*/ 	.byte	0x3f
	.zero		1


	//   ....[13]....
        /*0210*/ 	.word	0x000021a0
        /*0214*/ 	.word	0x00000000
        /*0218*/ 	.word	0x00030830
        /*021c*/ 	.short	0x010a
        /*021e*/ 	.byte	0x3f
	.zero		1


	//   ....[14]....
        /*0220*/ 	.word	0x00002510
        /*0224*/ 	.word	0x00000000
        /*0228*/ 	.word	0x00030830
        /*022c*/ 	.short	0x010a
        /*022e*/ 	.byte	0x3f
	.zero		1


	//   ....[15]....
        /*0230*/ 	.word	0x00004450
        /*0234*/ 	.word	0x00000006
        /*0238*/ 	.word	0x00000000
        /*023c*/ 	.short	0x0101
        /*023e*/ 	.byte	0x3f
	.zero		1


	//   ....[16]....
        /*0240*/ 	.word	0x00004780
        /*0244*/ 	.word	0x00000000
        /*0248*/ 	.word	0x00000000
        /*024c*/ 	.short	0x0101
        /*024e*/ 	.byte	0x3f
	.zero		1


	//   ....[17]....
        /*0250*/ 	.word	0x00008d60
        /*0254*/ 	.word	0x00000010
        /*0258*/ 	.word	0x00030820
        /*025c*/ 	.short	0x010a
        /*025e*/ 	.byte	0x3f
	.zero		1


	//   ....[18]....
        /*0260*/ 	.word	0x00009490
        /*0264*/ 	.word	0x00000010
        /*0268*/ 	.word	0x00030840
        /*026c*/ 	.short	0x010a
        /*026e*/ 	.byte	0x3f
	.zero		1


	//   ....[19]....
        /*0270*/ 	.word	0x00009730
        /*0274*/ 	.word	0x00000010
        /*0278*/ 	.word	0x00030828
        /*027c*/ 	.short	0x010a
        /*027e*/ 	.byte	0x3f
	.zero		1


	//   ....[20]....
        /*0280*/ 	.word	0x000099d0
        /*0284*/ 	.word	0x00000010
        /*0288*/ 	.word	0x00030848
        /*028c*/ 	.short	0x010a
        /*028e*/ 	.byte	0x3f
	.zero		1


	//   ....[21]....
        /*0290*/ 	.word	0x00009c20
        /*0294*/ 	.word	0x00000010
        /*0298*/ 	.word	0x00030820
        /*029c*/ 	.short	0x010a
        /*029e*/ 	.byte	0x3f
	.zero		1


	//   ....[22]....
        /*02a0*/ 	.word	0x00009f50
        /*02a4*/ 	.word	0x00000010
        /*02a8*/ 	.word	0x00030840
        /*02ac*/ 	.short	0x010a
        /*02ae*/ 	.byte	0x3f
	.zero		1


	//   ....[23]....
        /*02b0*/ 	.word	0x0000a1c0
        /*02b4*/ 	.word	0x00000010
        /*02b8*/ 	.word	0x00030828
        /*02bc*/ 	.short	0x010a
        /*02be*/ 	.byte	0x3f
	.zero		1


	//   ....[24]....
        /*02c0*/ 	.word	0x0000a4e0
        /*02c4*/ 	.word	0x00000003
        /*02c8*/ 	.word	0x00030840
        /*02cc*/ 	.short	0x010a
        /*02ce*/ 	.byte	0x3f
	.zero		1


	//   ....[25]....
        /*02d0*/ 	.word	0x0000a920
        /*02d4*/ 	.word	0x00000006
        /*02d8*/ 	.word	0x00000000
        /*02dc*/ 	.short	0x010a
        /*02de*/ 	.byte	0x3f
	.zero		1


	//   ....[26]....
        /*02e0*/ 	.word	0x0000a980
        /*02e4*/ 	.word	0x00000003
        /*02e8*/ 	.word	0x00000000
        /*02ec*/ 	.short	0x010a
        /*02ee*/ 	.byte	0x3f
	.zero		1


	//   ....[27]....
        /*02f0*/ 	.word	0x0000a9e0
        /*02f4*/ 	.word	0x00000000
        /*02f8*/ 	.word	0x00000000
        /*02fc*/ 	.short	0x010a
        /*02fe*/ 	.byte	0x3f
	.zero		1


	//   ....[28]....
        /*0300*/ 	.word	0x0000aa10
        /*0304*/ 	.word	0x00000003
        /*0308*/ 	.word	0x00000000
        /*030c*/ 	.short	0x010a
        /*030e*/ 	.byte	0x3f
	.zero		1


	//   ....[29]....
        /*0310*/ 	.word	0x0000ab10
        /*0314*/ 	.word	0x00000000
        /*0318*/ 	.word	0x00030800
        /*031c*/ 	.short	0x010a
        /*031e*/ 	.byte	0x3f
	.zero		1


	//   ....[30]....
        /*0320*/ 	.word	0x0000ab60
        /*0324*/ 	.word	0x00000000
        /*0328*/ 	.word	0x00030810
        /*032c*/ 	.short	0x010a
        /*032e*/ 	.byte	0x3f
	.zero		1


	//   ....[31]....
        /*0330*/ 	.word	0x0000abb0
        /*0334*/ 	.word	0x00000000
        /*0338*/ 	.word	0x00030830
        /*033c*/ 	.short	0x010a
        /*033e*/ 	.byte	0x3f
	.zero		1


	//   ....[32]....
        /*0340*/ 	.word	0x0000ad50
        /*0344*/ 	.word	0x00000010
        /*0348*/ 	.word	0x00030820
        /*034c*/ 	.short	0x010a
        /*034e*/ 	.byte	0x3f
	.zero		1


	//   ....[33]....
        /*0350*/ 	.word	0x0000ada0
        /*0354*/ 	.word	0x00000010
        /*0358*/ 	.word	0x00030840
        /*035c*/ 	.short	0x010a
        /*035e*/ 	.byte	0x3f
	.zero		1


	//   ....[34]....
        /*0360*/ 	.word	0x0000adf0
        /*0364*/ 	.word	0x00000010
        /*0368*/ 	.word	0x00030828
        /*036c*/ 	.short	0x010a
        /*036e*/ 	.byte	0x3f
	.zero		1


	//   ....[35]....
        /*0370*/ 	.word	0x0000ae40
        /*0374*/ 	.word	0x00000010
        /*0378*/ 	.word	0x00030848
        /*037c*/ 	.short	0x010a
        /*037e*/ 	.byte	0x3f
	.zero		1


	//   ....[36]....
        /*0380*/ 	.word	0x0000aea0
        /*0384*/ 	.word	0x00000010
        /*0388*/ 	.word	0x00030820
        /*038c*/ 	.short	0x010a
        /*038e*/ 	.byte	0x3f
	.zero		1


	//   ....[37]....
        /*0390*/ 	.word	0x0000aef0
        /*0394*/ 	.word	0x00000010
        /*0398*/ 	.word	0x00030840
        /*039c*/ 	.short	0x010a
        /*039e*/ 	.byte	0x3f
	.zero		1


	//   ....[38]....
        /*03a0*/ 	.word	0x0000af40
        /*03a4*/ 	.word	0x00000010
        /*03a8*/ 	.word	0x00030828
        /*03ac*/ 	.short	0x010a
        /*03ae*/ 	.byte	0x3f
	.zero		1


	//   ....[39]....
        /*03b0*/ 	.word	0x0000af90
        /*03b4*/ 	.word	0x00000003
        /*03b8*/ 	.word	0x00030840
        /*03bc*/ 	.short	0x010a
        /*03be*/ 	.byte	0x3f
	.zero		1


	//   ....[40]....
        /*03c0*/ 	.word	0x0000b060
        /*03c4*/ 	.word	0x00000006
        /*03c8*/ 	.word	0x00000000
        /*03cc*/ 	.short	0x010a
        /*03ce*/ 	.byte	0x3f
	.zero		1


	//   ....[41]....
        /*03d0*/ 	.word	0x0000b0b0
        /*03d4*/ 	.word	0x00000003
        /*03d8*/ 	.word	0x00000000
        /*03dc*/ 	.short	0x010a
        /*03de*/ 	.byte	0x3f
	.zero		1


	//   ....[42]....
        /*03e0*/ 	.word	0x0000b100
        /*03e4*/ 	.word	0x00000000
        /*03e8*/ 	.word	0x00000000
        /*03ec*/ 	.short	0x010a
        /*03ee*/ 	.byte	0x3f
	.zero		1


	//----- nvinfo : EIATTR_NUM_MBARRIERS
	.align		4
.L_834:
        /*03f0*/ 	.byte	0x03, 0x38
        /*03f2*/ 	.short	0x0009


	//----- nvinfo : EIATTR_EXIT_INSTR_OFFSETS
	.align		4
        /*03f4*/ 	.byte	0x04, 0x1c
        /*03f6*/ 	.short	(.L_836 - .L_835)


	//   ....[0]....
.L_835:
        /*03f8*/ 	.word	0x0000aa60


	//----- nvinfo : EIATTR_MAX_THREADS
	.align		4
.L_836:
        /*03fc*/ 	.byte	0x04, 0x05
        /*03fe*/ 	.short	(.L_838 - .L_837)
.L_837:
        /*0400*/ 	.word	0x00000180
        /*0404*/ 	.word	0x00000001
        /*0408*/ 	.word	0x00000001


	//----- nvinfo : EIATTR_CRS_STACK_SIZE
	.align		4
.L_838:
        /*040c*/ 	.byte	0x04, 0x1e
        /*040e*/ 	.short	(.L_840 - .L_839)
.L_839:
        /*0410*/ 	.word	0x00000000


	//----- nvinfo : EIATTR_CBANK_PARAM_SIZE
	.align		4
.L_840:
        /*0414*/ 	.byte	0x03, 0x19
        /*0416*/ 	.short	0x0970


	//----- nvinfo : EIATTR_PARAM_CBANK
	.align		4
        /*0418*/ 	.byte	0x04, 0x0a
        /*041a*/ 	.short	(.L_842 - .L_841)
	.align		4
.L_841:
        /*041c*/ 	.word	index@(.nv.constant0._ZN7cutlass13device_kernelIN5flash11enable_sm90INS1_16FlashAttnBwdSm90INS1_25CollectiveMainloopBwdSm90ILi2ELi2ELi2EN4cute5tupleIJNS5_1CILi1EEES8_S8_EEENS6_IJNS7_ILi64EEENS7_ILi128EEESB_EEENS_6half_tEfNS_4arch4Sm90ELb1ELb0ELb1ELb0ELb1ELb1ELb0ELb0ELi2ELi1ELi2ELi1ELb0EEENS1_21CollectiveEpilogueBwdISC_SD_SF_Li256ELb0ELb0ELi1EEENS1_25SingleTileBwdLPTSchedulerILb0ELi128ELb1EEEEEEEEEvNT_6ParamsE)
        /*0420*/ 	.short	0x0210
        /*0422*/ 	.short	0x0970


	//----- nvinfo : EIATTR_SW_WAR
	.align		4
.L_842:
        /*0424*/ 	.byte	0x04, 0x36
        /*0426*/ 	.short	(.L_844 - .L_843)
.L_843:
        /*0428*/ 	.word	0x00000008
.L_844:


//--------------------- .nv.info._ZN7cutlass13device_kernelIN5flash11enable_sm90INS1_16FlashAttnBwdSm90INS1_25CollectiveMainloopBwdSm90ILi2ELi2ELi2EN4cute5tupleIJNS5_1CILi1EEES8_S8_EEENS6_IJNS7_ILi64EEENS7_ILi128EEESB_EEENS_6half_tEfNS_4arch4Sm90ELb1ELb0ELb1ELb0ELb0ELb1ELb0ELb0ELi2ELi1ELi2ELi1ELb0EEENS1_24CollectiveEpilogueBwdGQAISC_fSF_Li256ELb0ELb0EEENS1_25SingleTileBwdLPTSchedulerILb0ELi128ELb0EEEEEEEEEvNT_6ParamsE --------------------------
	.section	.nv.info._ZN7cutlass13device_kernelIN5flash11enable_sm90INS1_16FlashAttnBwdSm90INS1_25CollectiveMainloopBwdSm90ILi2ELi2ELi2EN4cute5tupleIJNS5_1CILi1EEES8_S8_EEENS6_IJNS7_ILi64EEENS7_ILi128EEESB_EEENS_6half_tEfNS_4arch4Sm90ELb1ELb0ELb1ELb0ELb0ELb1ELb0ELb0ELi2ELi1ELi2ELi1ELb0EEENS1_24CollectiveEpilogueBwdGQAISC_fSF_Li256ELb0ELb0EEENS1_25SingleTileBwdLPTSchedulerILb0ELi128ELb0EEEEEEEEEvNT_6ParamsE,"",@"SHT_CUDA_INFO"
	.sectionflags	@""
	.align	4


	//----- nvinfo : EIATTR_CUDA_API_VERSION
	.align		4
        /*0000*/ 	.byte	0x04, 0x37
        /*0002*/ 	.short	(.L_846 - .L_845)
.L_845:
        /*0004*/ 	.word	0x00000082


	//----- nvinfo : EIATTR_KPARAM_INFO
	.align		4
.L_846:
        /*0008*/ 	.byte	0x04, 0x17
        /*000a*/ 	.short	(.L_848 - .L_847)
.L_847:
        /*000c*/ 	.word	0x00000000
        /*0010*/ 	.short	0x0000
        /*0012*/ 	.short	0x0070
        /*0014*/ 	.byte	0x00, 0xf0, 0x01, 0x1c


	//----- nvinfo : EIATTR_SPARSE_MMA_MASK
	.align		4
.L_848:
        /*0018*/ 	.byte	0x03, 0x50
        /*001a*/ 	.short	0x0000


	//----- nvinfo : EIATTR_MAXREG_COUNT
	.align		4
        /*001c*/ 	.byte	0x03, 0x1b
        /*001e*/ 	.short	0x00a8


	//----- nvinfo : EIATTR_NUM_BARRIERS
	.align		4
        /*0020*/ 	.byte	0x02, 0x4c
        /*0022*/ 	.byte	0x10
	.zero		1


	//----- nvinfo : EIATTR_EXTERNS
	.align		4
        /*0024*/ 	.byte	0x04, 0x0f
        /*0026*/ 	.short	(.L_850 - .L_849)


	//   ....[0]....
	.align		4
.L_849:
        /*0028*/ 	.word	index@(__assertfail)


	//----- nvinfo : EIATTR_ANNOTATIONS
	.align		4
.L_850:
        /*002c*/ 	.byte	0x04, 0x55
        /*002e*/ 	.short	(.L_852 - .L_851)


	//   ....[0]....
.L_851:
        /*0030*/ 	.word	0x00000001
        /*0034*/ 	.byte	0x80, 0x10, 0x00, 0x00, 0x01, 0x00, 0x00, 0x00, 0xf0, 0x16, 0x00, 0x00, 0x01, 0x00, 0x00, 0x00
        /*0044*/ 	.byte	0x10, 0x32, 0x00, 0x00, 0x01, 0x00, 0x00, 0x00, 0xd0, 0x32, 0x00, 0x00, 0x01, 0x00, 0x00, 0x00
        /*0054*/ 	.byte	0x80, 0x6e, 0x00, 0x00, 0x01, 0x00, 0x00, 0x00, 0x70, 0x79, 0x00, 0x00


	//----- nvinfo : EIATTR_MERCURY_ISA_VERSION
	.align		4
.L_852:
        /*0060*/ 	.byte	0x03, 0x5f
        /*0062*/ 	.short	0x0101


	//----- nvinfo : EIATTR_INT_WARP_WIDE_INSTR_OFFSETS
	.align		4
        /*0064*/ 	.byte	0x04, 0x31
        /*0066*/ 	.short	(.L_854 - .L_853)


	//   ....[0]....
.L_853:
        /*0068*/ 	.word	0x00000190


	//   ....[1]....
        /*006c*/ 	.word	0x000001c0


	//----- nvinfo : EIATTR_COOP_GROUP_MASK_REGIDS
	.align		4
.L_854:
        /*0070*/ 	.byte	0x04, 0x29
        /*0072*/ 	.short	(.L_856 - .L_855)


	//   ....[0]....
.L_855:
        /*0074*/ 	.word	0xffffffff


	//   ....[1]....
        /*0078*/ 	.word	0xffffffff


	//   ....[2]....
        /*007c*/ 	.word	0xffffffff


	//   ....[3]....
        /*0080*/ 	.word	0xffffffff


	//   ....[4]....
        /*0084*/ 	.word	0xffffffff


	//   ....[5]....
        /*0088*/ 	.word	0xffffffff


	//   ....[6]....
        /*008c*/ 	.word	0xffffffff


	//   ....[7]....
        /*0090*/ 	.word	0x0500000f


	//----- nvinfo : EIATTR_COOP_GROUP_INSTR_OFFSETS
	.align		4
.L_856:
        /*0094*/ 	.byte	0x04, 0x28
        /*0096*/ 	.short	(.L_858 - .L_857)


	//   ....[0]....
.L_857:
        /*0098*/ 	.word	0x00000070


	//   ....[1]....
        /*009c*/ 	.word	0x000001a0


	//   ....[2]....
        /*00a0*/ 	.word	0x000001f0


	//   ....[3]....
        /*00a4*/ 	.word	0x000003e0


	//   ....[4]....
        /*00a8*/ 	.word	0x00000620


	//   ....[5]....
        /*00ac*/ 	.word	0x00001320


	//   ....[6]....
        /*00b0*/ 	.word	0x00005390


	//   ....[7]....
        /*00b4*/ 	.word	0x00008530


	//----- nvinfo : EIATTR_REG_RECONFIG
	.align		4
.L_858:
        /*00b8*/ 	.byte	0x01, 0x54
	.zero		2


	//----- nvinfo : EIATTR_SYSCALL_OFFSETS
	.align		4
        /*00bc*/ 	.byte	0x04, 0x46
        /*00be*/ 	.short	(.L_860 - .L_859)


	//   ....[0]....
.L_859:
        /*00c0*/ 	.word	0x00000f50


	//   ....[1]....
        /*00c4*/ 	.word	0x00001040


	//   ....[2]....
        /*00c8*/ 	.word	0x000011b0


	//   ....[3]....
        /*00cc*/ 	.word	0x000012a0


	//----- nvinfo : EIATTR_MBARRIER_INSTR_OFFSETS
	.align		4
.L_860:
        /*00d0*/ 	.byte	0x04, 0x39
        /*00d2*/ 	.short	(.L_862 - .L_861)


	//   ....[0]....
.L_861:
        /*00d4*/ 	.word	0x00000290
        /*00d8*/ 	.word	0x000000ff
        /*00dc*/ 	.word	0x00030800
        /*00e0*/ 	.short	0x0100
        /*00e2*/ 	.byte	0x06
	.zero		1


	//   ....[1]....
        /*00e4*/ 	.word	0x00000390
        /*00e8*/ 	.word	0x000000ff
        /*00ec*/ 	.word	0x00030810
        /*00f0*/ 	.short	0x0100
        /*00f2*/ 	.byte	0x08
	.zero		1


	//   ....[2]....
        /*00f4*/ 	.word	0x000003a0
        /*00f8*/ 	.word	0x000000ff
        /*00fc*/ 	.word	0x00030820
        /*0100*/ 	.short	0x0100
        /*0102*/ 	.byte	0x08
	.zero		1


	//   ....[3]....
        /*0104*/ 	.word	0x000003b0
        /*0108*/ 	.word	0x000000ff
        /*010c*/ 	.word	0x00030818
        /*0110*/ 	.short	0x0100
        /*0112*/ 	.byte	0x08
	.zero		1


	//   ....[4]....
        /*0114*/ 	.word	0x000003c0
        /*0118*/ 	.word	0x000000ff
        /*011c*/ 	.word	0x00030828
        /*0120*/ 	.short	0x0100
        /*0122*/ 	.byte	0x08
	.zero		1


	//   ....[5]....
        /*0124*/ 	.word	0x000004f0
        /*0128*/ 	.word	0x000000ff
        /*012c*/ 	.word	0x00030830
        /*0130*/ 	.short	0x0100
        /*0132*/ 	.byte	0x08
	.zero		1


	//   ....[6]....
        /*0134*/ 	.word	0x00000500
        /*0138*/ 	.word	0x000000ff
        /*013c*/ 	.word	0x00030840
        /*0140*/ 	.short	0x0100
        /*0142*/ 	.byte	0x08
	.zero		1


	//   ....[7]....
        /*0144*/ 	.word	0x00000510
        /*0148*/ 	.word	0x000000ff
        /*014c*/ 	.word	0x00030838
        /*0150*/ 	.short	0x0100
        /*0152*/ 	.byte	0x08
	.zero		1


	//   ....[8]....
        /*0154*/ 	.word	0x00000520
        /*0158*/ 	.word	0x000000ff
        /*015c*/ 	.word	0x00030848
        /*0160*/ 	.short	0x0100
        /*0162*/ 	.byte	0x08
	.zero		1


	//   ....[9]....
        /*0164*/ 	.word	0x00001360
        /*0168*/ 	.word	0x00000010
        /*016c*/ 	.word	0x00030800
        /*0170*/ 	.short	0x010a
        /*0172*/ 	.byte	0x3f
	.zero		1


	//   ....[10]....
        /*0174*/ 	.word	0x00001400
        /*0178*/ 	.word	0x00000010
        /*017c*/ 	.word	0x00030800
        /*0180*/ 	.short	0x010a
        /*0182*/ 	.byte	0x3f
	.zero		1


	//   ....[11]....
        /*0184*/ 	.word	0x00001b50
        /*0188*/ 	.word	0x00000000
        /*018c*/ 	.word	0x00030810
        /*0190*/ 	.short	0x010a
        /*0192*/ 	.byte	0x3f
	.zero		1


	//   ....[12]....
        /*0194*/ 	.word	0x00001b90
        /*0198*/ 	.word	0x00000000
        /*019c*/ 	.word	0x00030810
        /*01a0*/ 	.short	0x010a
        /*01a2*/ 	.byte	0x3f
	.zero		1


	//   ....[13]....
        /*01a4*/ 	.word	0x000020f0
        /*01a8*/ 	.word	0x00000000
        /*01ac*/ 	.word	0x00030830
        /*01b0*/ 	.short	0x010a
        /*01b2*/ 	.byte	0x3f
	.zero		1


	//   ....[14]....
        /*01b4*/ 	.word	0x00002460
        /*01b8*/ 	.word	0x00000000
        /*01bc*/ 	.word	0x00030830
        /*01c0*/ 	.short	0x010a
        /*01c2*/ 	.byte	0x3f
	.zero		1


	//   ....[15]....
        /*01c4*/ 	.word	0x000043b0
        /*01c8*/ 	.word	0x00000006
        /*01cc*/ 	.word	0x00000000
        /*01d0*/ 	.short	0x0101
        /*01d2*/ 	.byte	0x3f
	.zero		1


	//   ....[16]....
        /*01d4*/ 	.word	0x000046e0
        /*01d8*/ 	.word	0x00000000
        /*01dc*/ 	.word	0x00000000
        /*01e0*/ 	.short	0x0101
        /*01e2*/ 	.byte	0x3f
	.zero		1


	//   ....[17]....
        /*01e4*/ 	.word	0x000067e0
        /*01e8*/ 	.word	0x00000010
        /*01ec*/ 	.word	0x00030820
        /*01f0*/ 	.short	0x010a
        /*01f2*/ 	.byte	0x3f
	.zero		1


	//   ....[18]....
        /*01f4*/ 	.word	0x00006f10
        /*01f8*/ 	.word	0x00000010
        /*01fc*/ 	.word	0x00030840
        /*0200*/ 	.short	0x010a
        /*0202*/ 	.byte	0x3f
	.zero		1


	//   ....[19]....
        /*0204*/ 	.word	0x000071b0
        /*0208*/ 	.word	0x00000010
        /*020c*/ 	.word	0x00030828
        /*0210*/ 	.short	0x010a
        /*0212*/ 	.byte	0x3f
	.zero		1


	//   ....[20]....
        /*0214*/ 	.word	0x00007450
        /*0218*/ 	.word	0x00000010
        /*021c*/ 	.word	0x00030848
        /*0220*/ 	.short	0x010a
        /*0222*/ 	.byte	0x3f
	.zero		1


	//   ....[21]....
        /*0224*/ 	.word	0x000076a0
        /*0228*/ 	.word	0x00000010
        /*022c*/ 	.word	0x00030820
        /*0230*/ 	.short	0x010a
        /*0232*/ 	.byte	0x3f
	.zero		1


	//   ....[22]....
        /*0234*/ 	.word	0x000079d0
        /*0238*/ 	.word	0x00000010
        /*023c*/ 	.word	0x00030840
        /*0240*/ 	.short	0x010a
        /*0242*/ 	.byte	0x3f
	.zero		1


	//   ....[23]....
        /*0244*/ 	.word	0x00007c40
        /*0248*/ 	.word	0x00000010
        /*024c*/ 	.word	0x00030828
        /*0250*/ 	.short	0x010a
        /*0252*/ 	.byte	0x3f
	.zero		1


	//   ....[24]....
        /*0254*/ 	.word	0x00007f60
        /*0258*/ 	.word	0x00000003
        /*025c*/ 	.word	0x00030840
        /*0260*/ 	.short	0x010a
        /*0262*/ 	.byte	0x3f
	.zero		1


	//   ....[25]....
        /*0264*/ 	.word	0x000083a0
        /*0268*/ 	.word	0x00000006
        /*026c*/ 	.word	0x00000000
        /*0270*/ 	.short	0x010a
        /*0272*/ 	.byte	0x3f
	.zero		1


	//   ....[26]....
        /*0274*/ 	.word	0x00008400
        /*0278*/ 	.word	0x00000003
        /*027c*/ 	.word	0x00000000
        /*0280*/ 	.short	0x010a
        /*0282*/ 	.byte	0x3f
	.zero		1


	//   ....[27]....
        /*0284*/ 	.word	0x00008460
        /*0288*/ 	.word	0x00000000
        /*028c*/ 	.word	0x00000000
        /*0290*/ 	.short	0x010a
        /*0292*/ 	.byte	0x3f
	.zero		1


	//   ....[28]....
        /*0294*/ 	.word	0x00008490
        /*0298*/ 	.word	0x00000003
        /*029c*/ 	.word	0x00000000
        /*02a0*/ 	.short	0x010a
        /*02a2*/ 	.byte	0x3f
	.zero		1


	//   ....[29]....
        /*02a4*/ 	.word	0x00008590
        /*02a8*/ 	.word	0x00000000
        /*02ac*/ 	.word	0x00030800
        /*02b0*/ 	.short	0x010a
        /*02b2*/ 	.byte	0x3f
	.zero		1


	//   ....[30]....
        /*02b4*/ 	.word	0x000085e0
        /*02b8*/ 	.word	0x00000000
        /*02bc*/ 	.word	0x00030810
        /*02c0*/ 	.short	0x010a
        /*02c2*/ 	.byte	0x3f
	.zero		1


	//   ....[31]....
        /*02c4*/ 	.word	0x00008630
        /*02c8*/ 	.word	0x00000000
        /*02cc*/ 	.word	0x00030830
        /*02d0*/ 	.short	0x010a
        /*02d2*/ 	.byte	0x3f
	.zero		1


	//   ....[32]....
        /*02d4*/ 	.word	0x00008680
        /*02d8*/ 	.word	0x00000010
        /*02dc*/ 	.word	0x00030820
        /*02e0*/ 	.short	0x010a
        /*02e2*/ 	.byte	0x3f
	.zero		1


	//   ....[33]....
        /*02e4*/ 	.word	0x000086d0
        /*02e8*/ 	.word	0x00000010
        /*02ec*/ 	.word	0x00030840
        /*02f0*/ 	.short	0x010a
        /*02f2*/ 	.byte	0x3f
	.zero		1


	//   ....[34]....
        /*02f4*/ 	.word	0x00008720
        /*02f8*/ 	.word	0x00000010
        /*02fc*/ 	.word	0x00030828
        /*0300*/ 	.short	0x010a
        /*0302*/ 	.byte	0x3f
	.zero		1


	//   ....[35]....
        /*0304*/ 	.word	0x00008770
        /*0308*/ 	.word	0x00000010
        /*030c*/ 	.word	0x00030848
        /*0310*/ 	.short	0x010a
        /*0312*/ 	.byte	0x3f
	.zero		1


	//   ....[36]....
        /*0314*/ 	.word	0x000087d0
        /*0318*/ 	.word	0x00000010
        /*031c*/ 	.word	0x00030820
        /*0320*/ 	.short	0x010a
        /*0322*/ 	.byte	0x3f
	.zero		1


	//   ....[37]....
        /*0324*/ 	.word	0x00008820
        /*0328*/ 	.word	0x00000010
        /*032c*/ 	.word	0x00030840
        /*0330*/ 	.short	0x010a
        /*0332*/ 	.byte	0x3f
	.zero		1


	//   ....[38]....
        /*0334*/ 	.word	0x00008870
        /*0338*/ 	.word	0x00000010
        /*033c*/ 	.word	0x00030828
        /*0340*/ 	.short	0x010a
        /*0342*/ 	.byte	0x3f
	.zero		1


	//   ....[39]....
        /*0344*/ 	.word	0x000088c0
        /*0348*/ 	.word	0x00000003
        /*034c*/ 	.word	0x00030840
        /*0350*/ 	.short	0x010a
        /*0352*/ 	.byte	0x3f
	.zero		1


	//   ....[40]....
        /*0354*/ 	.word	0x00008990
        /*0358*/ 	.word	0x00000006
        /*035c*/ 	.word	0x00000000
        /*0360*/ 	.short	0x010a
        /*0362*/ 	.byte	0x3f
	.zero		1


	//   ....[41]....
        /*0364*/ 	.word	0x000089e0
        /*0368*/ 	.word	0x00000003
        /*036c*/ 	.word	0x00000000
        /*0370*/ 	.short	0x010a
        /*0372*/ 	.byte	0x3f
	.zero		1


	//   ....[42]....
        /*0374*/ 	.word	0x00008a30
        /*0378*/ 	.word	0x00000000
        /*037c*/ 	.word	0x00000000
        /*0380*/ 	.short	0x010a
        /*0382*/ 	.byte	0x3f
	.zero		1


	//----- nvinfo : EIATTR_NUM_MBARRIERS
	.align		4
.L_862:
        /*0384*/ 	.byte	0x03, 0x38
        /*0386*/ 	.short	0x0009


	//----- nvinfo : EIATTR_EXIT_INSTR_OFFSETS
	.align		4
        /*0388*/ 	.byte	0x04, 0x1c
        /*038a*/ 	.short	(.L_864 - .L_863)


	//   ....[0]....
.L_863:
        /*038c*/ 	.word	0x000084e0


	//----- nvinfo : EIATTR_MAX_THREADS
	.align		4
.L_864:
        /*0390*/ 	.byte	0x04, 0x05
        /*0392*/ 	.short	(.L_866 - .L_865)
.L_865:
        /*0394*/ 	.word	0x00000180
        /*0398*/ 	.word	0x00000001
        /*039c*/ 	.word	0x00000001


	//----- nvinfo : EIATTR_CRS_STACK_SIZE
	.align		4
.L_866:
        /*03a0*/ 	.byte	0x04, 0x1e
        /*03a2*/ 	.short	(.L_868 - .L_867)
.L_867:
        /*03a4*/ 	.word	0x00000000


	//----- nvinfo : EIATTR_CBANK_PARAM_SIZE
	.align		4
.L_868:
        /*03a8*/ 	.byte	0x03, 0x19
        /*03aa*/ 	.short	0x0770


	//----- nvinfo : EIATTR_PARAM_CBANK
	.align		4
        /*03ac*/ 	.byte	0x04, 0x0a
        /*03ae*/ 	.short	(.L_870 - .L_869)
	.align		4
.L_869:
        /*03b0*/ 	.word	index@(.nv.constant0._ZN7cutlass13device_kernelIN5flash11enable_sm90INS1_16FlashAttnBwdSm90INS1_25CollectiveMainloopBwdSm90ILi2ELi2ELi2EN4cute5tupleIJNS5_1CILi1EEES8_S8_EEENS6_IJNS7_ILi64EEENS7_ILi128EEESB_EEENS_6half_tEfNS_4arch4Sm90ELb1ELb0ELb1ELb0ELb0ELb1ELb0ELb0ELi2ELi1ELi2ELi1ELb0EEENS1_24CollectiveEpilogueBwdGQAISC_fSF_Li256ELb0ELb0EEENS1_25SingleTileBwdLPTSchedulerILb0ELi128ELb0EEEEEEEEEvNT_6ParamsE)
        /*03b4*/ 	.short	0x0210
        /*03b6*/ 	.short	0x0770


	//----- nvinfo : EIATTR_SW_WAR
	.align		4
.L_870:
        /*03b8*/ 	.byte	0x04, 0x36
        /*03ba*/ 	.short	(.L_872 - .L_871)
.L_871:
        /*03bc*/ 	.word	0x00000008
.L_872:


//--------------------- .nv.info._ZN7cutlass13device_kernelIN5flash11enable_sm90INS1_16FlashAttnBwdSm90INS1_25CollectiveMainloopBwdSm90ILi2ELi2ELi2EN4cute5tupleIJNS5_1CILi1EEES8_S8_EEENS6_IJNS7_ILi64EEENS7_ILi128EEESB_EEENS_6half_tEfNS_4arch4Sm90ELb1ELb0ELb1ELb0ELb1ELb1ELb0ELb0ELi2ELi1ELi2ELi1ELb0EEENS1_24CollectiveEpilogueBwdGQAISC_fSF_Li256ELb0ELb1EEENS1_25SingleTileBwdLPTSchedulerILb0ELi128ELb1EEEEEEEEEvNT_6ParamsE --------------------------
	.section	.nv.info._ZN7cutlass13device_kernelIN5flash11enable_sm90INS1_16FlashAttnBwdSm90INS1_25CollectiveMainloopBwdSm90ILi2ELi2ELi2EN4cute5tupleIJNS5_1CILi1EEES8_S8_EEENS6_IJNS7_ILi64EEENS7_ILi128EEESB_EEENS_6half_tEfNS_4arch4Sm90ELb1ELb0ELb1ELb0ELb1ELb1ELb0ELb0ELi2ELi1ELi2ELi1ELb0EEENS1_24CollectiveEpilogueBwdGQAISC_fSF_Li256ELb0ELb1EEENS1_25SingleTileBwdLPTSchedulerILb0ELi128ELb1EEEEEEEEEvNT_6ParamsE,"",@"SHT_CUDA_INFO"
	.sectionflags	@""
	.align	4


	//----- nvinfo : EIATTR_CUDA_API_VERSION
	.align		4
        /*0000*/ 	.byte	0x04, 0x37
        /*0002*/ 	.short	(.L_874 - .L_873)
.L_873:
        /*0004*/ 	.word	0x00000082


	//----- nvinfo : EIATTR_KPARAM_INFO
	.align		4
.L_874:
        /*0008*/ 	.byte	0x04, 0x17
        /*000a*/ 	.short	(.L_876 - .L_875)
.L_875:
        /*000c*/ 	.word	0x00000000
        /*0010*/ 	.short	0x0000
        /*0012*/ 	.short	0x0070
        /*0014*/ 	.byte	0x00, 0xf0, 0x01, 0x1c


	//----- nvinfo : EIATTR_SPARSE_MMA_MASK
	.align		4
.L_876:
        /*0018*/ 	.byte	0x03, 0x50
        /*001a*/ 	.short	0x0000


	//----- nvinfo : EIATTR_MAXREG_COUNT
	.align		4
        /*001c*/ 	.byte	0x03, 0x1b
        /*001e*/ 	.short	0x00a8


	//----- nvinfo : EIATTR_NUM_BARRIERS
	.align		4
        /*0020*/ 	.byte	0x02, 0x4c
        /*0022*/ 	.byte	0x10
	.zero		1


	//----- nvinfo : EIATTR_EXTERNS
	.align		4
        /*0024*/ 	.byte	0x04, 0x0f
        /*0026*/ 	.short	(.L_878 - .L_877)


	//   ....[0]....
	.align		4
.L_877:
        /*0028*/ 	.word	index@(__assertfail)


	//----- nvinfo : EIATTR_ANNOTATIONS
	.align		4
.L_878:
        /*002c*/ 	.byte	0x04, 0x55
        /*002e*/ 	.short	(.L_880 - .L_879)


	//   ....[0]....
.L_879:
        /*0030*/ 	.word	0x00000001
        /*0034*/ 	.byte	0xc0, 0x10, 0x00, 0x00, 0x01, 0x00, 0x00, 0x00, 0x30, 0x17, 0x00, 0x00, 0x01, 0x00, 0x00, 0x00
        /*0044*/ 	.byte	0x50, 0x32, 0x00, 0x00, 0x01, 0x00, 0x00, 0x00, 0x10, 0x33, 0x00, 0x00, 0x01, 0x00, 0x00, 0x00
        /*0054*/ 	.byte	0xd0, 0x7d, 0x00, 0x00, 0x01, 0x00, 0x00, 0x00, 0xc0, 0x88, 0x00, 0x00


	//----- nvinfo : EIATTR_MERCURY_ISA_VERSION
	.align		4
.L_880:
        /*0060*/ 	.byte	0x03, 0x5f
        /*0062*/ 	.short	0x0101


	//----- nvinfo : EIATTR_INT_WARP_WIDE_INSTR_OFFSETS
	.align		4
        /*0064*/ 	.byte	0x04, 0x31
        /*0066*/ 	.short	(.L_882 - .L_881)


	//   ....[0]....
.L_881:
        /*0068*/ 	.word	0x00000190


	//   ....[1]....
        /*006c*/ 	.word	0x000001c0


	//   ....[2]....
        /*0070*/ 	.word	0x000064a0


	//   ....[3]....
        /*0074*/ 	.word	0x00006b10


	//   ....[4]....
        /*0078*/ 	.word	0x00007040


	//----- nvinfo : EIATTR_COOP_GROUP_MASK_REGIDS
	.align		4
.L_882:
        /*007c*/ 	.byte	0x04, 0x29
        /*007e*/ 	.short	(.L_884 - .L_883)


	//   ....[0]....
.L_883:
        /*0080*/ 	.word	0xffffffff


	//   ....[1]....
        /*0084*/ 	.word	0xffffffff


	//   ....[2]....
        /*0088*/ 	.word	0xffffffff


	//   ....[3]....
        /*008c*/ 	.word	0xffffffff


	//   ....[4]....
        /*0090*/ 	.word	0xffffffff


	//   ....[5]....
        /*0094*/ 	.word	0xffffffff


	//   ....[6]....
        /*0098*/ 	.word	0xffffffff


	//   ....[7]....
        /*009c*/ 	.word	0xffffffff


	//   ....[8]....
        /*00a0*/ 	.word	0xffffffff


	//   ....[9]....
        /*00a4*/ 	.word	0xffffffff


	//   ....[10]....
        /*00a8*/ 	.word	0xffffffff


	//   ....[11]....
        /*00ac*/ 	.word	0xffffffff


	//   ....[12]....
        /*00b0*/ 	.word	0xffffffff


	//   ....[13]....
        /*00b4*/ 	.word	0xffffffff


	//   ....[14]....
        /*00b8*/ 	.word	0xffffffff


	//   ....[15]....
        /*00bc*/ 	.word	0xffffffff


	//   ....[16]....
        /*00c0*/ 	.word	0xffffffff


	//   ....[17]....
        /*00c4*/ 	.word	0x0500000f


	//   ....[18]....
        /*00c8*/ 	.word	0x0500000f


	//   ....[19]....
        /*00cc*/ 	.word	0x0500000f


	//   ....[20]....
        /*00d0*/ 	.word	0x0500000f


	//   ....[21]....
        /*00d4*/ 	.word	0x0500000f


	//   ....[22]....
        /*00d8*/ 	.word	0x0500000f


	//----- nvinfo : EIATTR_COOP_GROUP_INSTR_OFFSETS
	.align		4
.L_884:
        /*00dc*/ 	.byte	0x04, 0x28
        /*00de*/ 	.short	(.L_886 - .L_885)


	//   ....[0]....
.L_885:
        /*00e0*/ 	.word	0x00000070


	//   ....[1]....
        /*00e4*/ 	.word	0x000001a0


	//   ....[2]....
        /*00e8*/ 	.word	0x000001f0


	//   ....[3]....
        /*00ec*/ 	.word	0x000003e0


	//   ....[4]....
        /*00f0*/ 	.word	0x00000630


	//   ....[5]....
        /*00f4*/ 	.word	0x00001360


	//   ....[6]....
        /*00f8*/ 	.word	0x000051c0


	//   ....[7]....
        /*00fc*/ 	.word	0x00005340


	//   ....[8]....
        /*0100*/ 	.word	0x00005630


	//   ....[9]....
        /*0104*/ 	.word	0x000057c0


	//   ....[10]....
        /*0108*/ 	.word	0x000058d0


	//   ....[11]....
        /*010c*/ 	.word	0x000060a0


	//   ....[12]....
        /*0110*/ 	.word	0x000063d0


	//   ....[13]....
        /*0114*/ 	.word	0x00006790


	//   ....[14]....
        /*0118*/ 	.word	0x00006a40


	//   ....[15]....
        /*011c*/ 	.word	0x00006d00


	//   ....[16]....
        /*0120*/ 	.word	0x00006f70


	//   ....[17]....
        /*0124*/ 	.word	0x00009480


	//   ....[18]....
        /*0128*/ 	.word	0x00009600


	//   ....[19]....
        /*012c*/ 	.word	0x00009670


	//   ....[20]....
        /*0130*/ 	.word	0x000096e0


	//   ....[21]....
        /*0134*/ 	.word	0x00009750


	//   ....[22]....
        /*0138*/ 	.word	0x000097c0


	//----- nvinfo : EIATTR_REG_RECONFIG
	.align		4
.L_886:
        /*013c*/ 	.byte	0x01, 0x54
	.zero		2


	//----- nvinfo : EIATTR_SYSCALL_OFFSETS
	.align		4
        /*0140*/ 	.byte	0x04, 0x46
        /*0142*/ 	.short	(.L_888 - .L_887)


	//   ....[0]....
.L_887:
        /*0144*/ 	.word	0x00000f90


	//   ....[1]....
        /*0148*/ 	.word	0x00001080


	//   ....[2]....
        /*014c*/ 	.word	0x000011f0


	//   ....[3]....
        /*0150*/ 	.word	0x000012e0


	//----- nvinfo : EIATTR_MBARRIER_INSTR_OFFSETS
	.align		4
.L_888:
        /*0154*/ 	.byte	0x04, 0x39
        /*0156*/ 	.short	(.L_890 - .L_889)


	//   ....[0]....
.L_889:
        /*0158*/ 	.word	0x00000290
        /*015c*/ 	.word	0x000000ff
        /*0160*/ 	.word	0x00030800
        /*0164*/ 	.short	0x0100
        /*0166*/ 	.byte	0x06
	.zero		1


	//   ....[1]....
        /*0168*/ 	.word	0x00000390
        /*016c*/ 	.word	0x000000ff
        /*0170*/ 	.word	0x00030810
        /*0174*/ 	.short	0x0100
        /*0176*/ 	.byte	0x08
	.zero		1


	//   ....[2]....
        /*0178*/ 	.word	0x000003a0
        /*017c*/ 	.word	0x000000ff
        /*0180*/ 	.word	0x00030820
        /*0184*/ 	.short	0x0100
        /*0186*/ 	.byte	0x08
	.zero		1


	//   ....[3]....
        /*0188*/ 	.word	0x000003b0
        /*018c*/ 	.word	0x000000ff
        /*0190*/ 	.word	0x00030818
        /*0194*/ 	.short	0x0100
        /*0196*/ 	.byte	0x08
	.zero		1


	//   ....[4]....
        /*0198*/ 	.word	0x000003c0
        /*019c*/ 	.word	0x000000ff
        /*01a0*/ 	.word	0x00030828
        /*01a4*/ 	.short	0x0100
        /*01a6*/ 	.byte	0x08
	.zero		1


	//   ....[5]....
        /*01a8*/ 	.word	0x000004f0
        /*01ac*/ 	.word	0x000000ff
        /*01b0*/ 	.word	0x00030830
        /*01b4*/ 	.short	0x0100
        /*01b6*/ 	.byte	0x08
	.zero		1


	//   ....[6]....
        /*01b8*/ 	.word	0x00000500
        /*01bc*/ 	.word	0x000000ff
        /*01c0*/ 	.word	0x00030840
        /*01c4*/ 	.short	0x0100
        /*01c6*/ 	.byte	0x08
	.zero		1


	//   ....[7]....
        /*01c8*/ 	.word	0x00000510
        /*01cc*/ 	.word	0x000000ff
        /*01d0*/ 	.word	0x00030838
        /*01d4*/ 	.short	0x0100
        /*01d6*/ 	.byte	0x08
	.zero		1


	//   ....[8]....
        /*01d8*/ 	.word	0x00000520
        /*01dc*/ 	.word	0x000000ff
        /*01e0*/ 	.word	0x00030848
        /*01e4*/ 	.short	0x0100
        /*01e6*/ 	.byte	0x08
	.zero		1


	//   ....[9]....
        /*01e8*/ 	.word	0x000013a0
        /*01ec*/ 	.word	0x00000010
        /*01f0*/ 	.word	0x00030800
        /*01f4*/ 	.short	0x010a
        /*01f6*/ 	.byte	0x3f
	.zero		1


	//   ....[10]....
        /*01f8*/ 	.word	0x00001440
        /*01fc*/ 	.word	0x00000010
        /*0200*/ 	.word	0x00030800
        /*0204*/ 	.short	0x010a
        /*0206*/ 	.byte	0x3f
	.zero		1


	//   ....[11]....
        /*0208*/ 	.word	0x00001b90
        /*020c*/ 	.word	0x00000000
        /*0210*/ 	.word	0x00030810
        /*0214*/ 	.short	0x010a
        /*0216*/ 	.byte	0x3f
	.zero		1


	//   ....[12]....
        /*0218*/ 	.word	0x00001bd0
        /*021c*/ 	.word	0x00000000
        /*0220*/ 	.word	0x00030810
        /*0224*/ 	.short	0x010a
        /*0226*/ 	.byte	0x3f
	.zero		1


	//   ....[13]....
        /*0228*/ 	.word	0x00002130
        /*022c*/ 	.word	0x00000000
        /*0230*/ 	.word	0x00030830
        /*0234*/ 	.short	0x010a
        /*0236*/ 	.byte	0x3f
	.zero		1


	//   ....[14]....
        /*0238*/ 	.word	0x000024a0
        /*023c*/ 	.word	0x00000000
        /*0240*/ 	.word	0x00030830
        /*0244*/ 	.short	0x010a
        /*0246*/ 	.byte	0x3f
	.zero		1


	//   ....[15]....
        /*0248*/ 	.word	0x000043e0
        /*024c*/ 	.word	0x00000006
        /*0250*/ 	.word	0x00000000
        /*0254*/ 	.short	0x0101
        /*0256*/ 	.byte	0x3f
	.zero		1


	//   ....[16]....
        /*0258*/ 	.word	0x00004710
        /*025c*/ 	.word	0x00000000
        /*0260*/ 	.word	0x00000000
        /*0264*/ 	.short	0x0101
        /*0266*/ 	.byte	0x3f
	.zero		1


	//   ....[17]....
        /*0268*/ 	.word	0x00007730
        /*026c*/ 	.word	0x00000010
        /*0270*/ 	.word	0x00030820
        /*0274*/ 	.short	0x010a
        /*0276*/ 	.byte	0x3f
	.zero		1


	//   ....[18]....
        /*0278*/ 	.word	0x00007e60
        /*027c*/ 	.word	0x00000010
        /*0280*/ 	.word	0x00030840
        /*0284*/ 	.short	0x010a
        /*0286*/ 	.byte	0x3f
	.zero		1


	//   ....[19]....
        /*0288*/ 	.word	0x00008100
        /*028c*/ 	.word	0x00000010
        /*0290*/ 	.word	0x00030828
        /*0294*/ 	.short	0x010a
        /*0296*/ 	.byte	0x3f
	.zero		1


	//   ....[20]....
        /*0298*/ 	.word	0x000083a0
        /*029c*/ 	.word	0x00000010
        /*02a0*/ 	.word	0x00030848
        /*02a4*/ 	.short	0x010a
        /*02a6*/ 	.byte	0x3f
	.zero		1


	//   ....[21]....
        /*02a8*/ 	.word	0x000085f0
        /*02ac*/ 	.word	0x00000010
        /*02b0*/ 	.word	0x00030820
        /*02b4*/ 	.short	0x010a
        /*02b6*/ 	.byte	0x3f
	.zero		1


	//   ....[22]....
        /*02b8*/ 	.word	0x00008920
        /*02bc*/ 	.word	0x00000010
        /*02c0*/ 	.word	0x00030840
        /*02c4*/ 	.short	0x010a
        /*02c6*/ 	.byte	0x3f
	.zero		1


	//   ....[23]....
        /*02c8*/ 	.word	0x00008b90
        /*02cc*/ 	.word	0x00000010
        /*02d0*/ 	.word	0x00030828
        /*02d4*/ 	.short	0x010a
        /*02d6*/ 	.byte	0x3f
	.zero		1


	//   ....[24]....
        /*02d8*/ 	.word	0x00008eb0
        /*02dc*/ 	.word	0x00000003
        /*02e0*/ 	.word	0x00030840
        /*02e4*/ 	.short	0x010a
        /*02e6*/ 	.byte	0x3f
	.zero		1


	//   ....[25]....
        /*02e8*/ 	.word	0x000092f0
        /*02ec*/ 	.word	0x00000006
        /*02f0*/ 	.word	0x00000000
        /*02f4*/ 	.short	0x010a
        /*02f6*/ 	.byte	0x3f
	.zero		1


	//   ....[26]....
        /*02f8*/ 	.word	0x00009350
        /*02fc*/ 	.word	0x00000003
        /*0300*/ 	.word	0x00000000
        /*0304*/ 	.short	0x010a
        /*0306*/ 	.byte	0x3f
	.zero		1


	//   ....[27]....
        /*0308*/ 	.word	0x000093b0
        /*030c*/ 	.word	0x00000000
        /*0310*/ 	.word	0x00000000
        /*0314*/ 	.short	0x010a
        /*0316*/ 	.byte	0x3f
	.zero		1


	//   ....[28]....
        /*0318*/ 	.word	0x000093e0
        /*031c*/ 	.word	0x00000003
        /*0320*/ 	.word	0x00000000
        /*0324*/ 	.short	0x010a
        /*0326*/ 	.byte	0x3f
	.zero		1


	//   ....[29]....
        /*0328*/ 	.word	0x000094e0
        /*032c*/ 	.word	0x00000000
        /*0330*/ 	.word	0x00030800
        /*0334*/ 	.short	0x010a
        /*0336*/ 	.byte	0x3f
	.zero		1


	//   ....[30]....
        /*0338*/ 	.word	0x00009530
        /*033c*/ 	.word	0x00000000
        /*0340*/ 	.word	0x00030810
        /*0344*/ 	.short	0x010a
        /*0346*/ 	.byte	0x3f
	.zero		1


	//   ....[31]....
        /*0348*/ 	.word	0x00009580
        /*034c*/ 	.word	0x00000000
        /*0350*/ 	.word	0x00030830
        /*0354*/ 	.short	0x010a
        /*0356*/ 	.byte	0x3f
	.zero		1


	//   ....[32]....
        /*0358*/ 	.word	0x00009800
        /*035c*/ 	.word	0x00000010
        /*0360*/ 	.word	0x00030820
        /*0364*/ 	.short	0x010a
        /*0366*/ 	.byte	0x3f
	.zero		1


	//   ....[33]....
        /*0368*/ 	.word	0x00009850
        /*036c*/ 	.word	0x00000010
        /*0370*/ 	.word	0x00030840
        /*0374*/ 	.short	0x010a
        /*0376*/ 	.byte	0x3f
	.zero		1


	//   ....[34]....
        /*0378*/ 	.word	0x000098a0
        /*037c*/ 	.word	0x00000010
        /*0380*/ 	.word	0x00030828
        /*0384*/ 	.short	0x010a
        /*0386*/ 	.byte	0x3f
	.zero		1


	//   ....[35]....
        /*0388*/ 	.word	0x000098f0
        /*038c*/ 	.word	0x00000010
        /*0390*/ 	.word	0x00030848
        /*0394*/ 	.short	0x010a
        /*0396*/ 	.byte	0x3f
	.zero		1


	//   ....[36]....
        /*0398*/ 	.word	0x00009950
        /*039c*/ 	.word	0x00000010
        /*03a0*/ 	.word	0x00030820
        /*03a4*/ 	.short	0x010a
        /*03a6*/ 	.byte	0x3f
	.zero		1


	//   ....[37]....
        /*03a8*/ 	.word	0x000099a0
        /*03ac*/ 	.word	0x00000010
        /*03b0*/ 	.word	0x00030840
        /*03b4*/ 	.short	0x010a
        /*03b6*/ 	.byte	0x3f
	.zero		1


	//   ....[38]....
        /*03b8*/ 	.word	0x000099f0
        /*03bc*/ 	.word	0x00000010
        /*03c0*/ 	.word	0x00030828
        /*03c4*/ 	.short	0x010a
        /*03c6*/ 	.byte	0x3f
	.zero		1


	//   ....[39]....
        /*03c8*/ 	.word	0x00009a40
        /*03cc*/ 	.word	0x00000003
        /*03d0*/ 	.word	0x00030840
        /*03d4*/ 	.short	0x010a
        /*03d6*/ 	.byte	0x3f
	.zero		1


	//   ....[40]....
        /*03d8*/ 	.word	0x00009b10
        /*03dc*/ 	.word	0x00000006
        /*03e0*/ 	.word	0x00000000
        /*03e4*/ 	.short	0x010a
        /*03e6*/ 	.byte	0x3f
	.zero		1


	//   ....[41]....
        /*03e8*/ 	.word	0x00009b60
        /*03ec*/ 	.word	0x00000003
        /*03f0*/ 	.word	0x00000000
        /*03f4*/ 	.short	0x010a
        /*03f6*/ 	.byte	0x3f
	.zero		1


	//   ....[42]....
        /*03f8*/ 	.word	0x00009bb0
        /*03fc*/ 	.word	0x00000000
        /*0400*/ 	.word	0x00000000
        /*0404*/ 	.short	0x010a
        /*0406*/ 	.byte	0x3f
	.zero		1


	//----- nvinfo : EIATTR_NUM_MBARRIERS
	.align		4
.L_890:
        /*0408*/ 	.byte	0x03, 0x38
        /*040a*/ 	.short	0x0009


	//----- nvinfo : EIATTR_EXIT_INSTR_OFFSETS
	.align		4
        /*040c*/ 	.byte	0x04, 0x1c
        /*040e*/ 	.short	(.L_892 - .L_891)


	//   ....[0]....
.L_891:
        /*0410*/ 	.word	0x00009430


	//----- nvinfo : EIATTR_MAX_THREADS
	.align		4
.L_892:
        /*0414*/ 	.byte	0x04, 0x05
        /*0416*/ 	.short	(.L_894 - .L_893)
.L_893:
        /*0418*/ 	.word	0x00000180
        /*041c*/ 	.word	0x00000001
        /*0420*/ 	.word	0x00000001


	//----- nvinfo : EIATTR_CRS_STACK_SIZE
	.align		4
.L_894:
        /*0424*/ 	.byte	0x04, 0x1e
        /*0426*/ 	.short	(.L_896 - .L_895)
.L_895:
        /*0428*/ 	.word	0x00000000


	//----- nvinfo : EIATTR_CBANK_PARAM_SIZE
	.align		4
.L_896:
        /*042c*/ 	.byte	0x03, 0x19
        /*042e*/ 	.short	0x0770


	//----- nvinfo : EIATTR_PARAM_CBANK
	.align		4
        /*0430*/ 	.byte	0x04, 0x0a
        /*0432*/ 	.short	(.L_898 - .L_897)
	.align		4
.L_897:
        /*0434*/ 	.word	index@(.nv.constant0._ZN7cutlass13device_kernelIN5flash11enable_sm90INS1_16FlashAttnBwdSm90INS1_25CollectiveMainloopBwdSm90ILi2ELi2ELi2EN4cute5tupleIJNS5_1CILi1EEES8_S8_EEENS6_IJNS7_ILi64EEENS7_ILi128EEESB_EEENS_6half_tEfNS_4arch4Sm90ELb1ELb0ELb1ELb0ELb1ELb1ELb0ELb0ELi2ELi1ELi2ELi1ELb0EEENS1_24CollectiveEpilogueBwdGQAISC_fSF_Li256ELb0ELb1EEENS1_25SingleTileBwdLPTSchedulerILb0ELi128ELb1EEEEEEEEEvNT_6ParamsE)
        /*0438*/ 	.short	0x0210
        /*043a*/ 	.short	0x0770


	//----- nvinfo : EIATTR_SW_WAR
	.align		4
.L_898:
        /*043c*/ 	.byte	0x04, 0x36
        /*043e*/ 	.short	(.L_900 - .L_899)
.L_899:
        /*0440*/ 	.word	0x00000008
.L_900:


//--------------------- .nv.info._ZN7cutlass13device_kernelIN5flash11enable_sm90INS1_16FlashAttnBwdSm90INS1_25CollectiveMainloopBwdSm90ILi2ELi2ELi2EN4cute5tupleIJNS5_1CILi1EEES8_S8_EEENS6_IJNS7_ILi64EEENS7_ILi128EEESB_EEENS_6half_tEfNS_4arch4Sm90ELb1ELb0ELb1ELb1ELb0ELb1ELb0ELb0ELi2ELi1ELi2ELi1ELb0EEENS1_21CollectiveEpilogueBwdISC_SD_SF_Li256ELb1ELb0ELi1EEENS1_25SingleTileBwdLPTSchedulerILb1ELi128ELb0EEEEEEEEEvNT_6ParamsE --------------------------
	.section	.nv.info._ZN7cutlass13device_kernelIN5flash11enable_sm90INS1_16FlashAttnBwdSm90INS1_25CollectiveMainloopBwdSm90ILi2ELi2ELi2EN4cute5tupleIJNS5_1CILi1EEES8_S8_EEENS6_IJNS7_ILi64EEENS7_ILi128EEESB_EEENS_6half_tEfNS_4arch4Sm90ELb1ELb0ELb1ELb1ELb0ELb1ELb0ELb0ELi2ELi1ELi2ELi1ELb0EEENS1_21CollectiveEpilogueBwdISC_SD_SF_Li256ELb1ELb0ELi1EEENS1_25SingleTileBwdLPTSchedulerILb1ELi128ELb0EEEEEEEEEvNT_6ParamsE,"",@"SHT_CUDA_INFO"
	.sectionflags	@""
	.align	4


	//----- nvinfo : EIATTR_CUDA_API_VERSION
	.align		4
        /*0000*/ 	.byte	0x04, 0x37
        /*0002*/ 	.short	(.L_902 - .L_901)
.L_901:
        /*0004*/ 	.word	0x00000082


	//----- nvinfo : EIATTR_KPARAM_INFO
	.align		4
.L_902:
        /*0008*/ 	.byte	0x04, 0x17
        /*000a*/ 	.short	(.L_904 - .L_903)
.L_903:
        /*000c*/ 	.word	0x00000000
        /*0010*/ 	.short	0x0000
        /*0012*/ 	.short	0x0070
        /*0014*/ 	.byte	0x00, 0xf0, 0x01, 0x1a


	//----- nvinfo : EIATTR_SPARSE_MMA_MASK
	.align		4
.L_904:
        /*0018*/ 	.byte	0x03, 0x50
        /*001a*/ 	.short	0x0000


	//----- nvinfo : EIATTR_MAXREG_COUNT
	.align		4
        /*001c*/ 	.byte	0x03, 0x1b
        /*001e*/ 	.short	0x00a8


	//----- nvinfo : EIATTR_NUM_BARRIERS
	.align		4
        /*0020*/ 	.byte	0x02, 0x4c
        /*0022*/ 	.byte	0x10
	.zero		1


	//----- nvinfo : EIATTR_EXTERNS
	.align		4
        /*0024*/ 	.byte	0x04, 0x0f
        /*0026*/ 	.short	(.L_906 - .L_905)


	//   ....[0]....
	.align		4
.L_905:
        /*0028*/ 	.word	index@(__assertfail)


	//----- nvinfo : EIATTR_ANNOTATIONS
	.align		4
.L_906:
        /*002c*/ 	.byte	0x04, 0x55
        /*002e*/ 	.short	(.L_908 - .L_907)


	//   ....[0]....
.L_907:
        /*0030*/ 	.word	0x00000001
        /*0034*/ 	.byte	0xb0, 0x15, 0x00, 0x00, 0x01, 0x00, 0x00, 0x00, 0x20, 0x1c, 0x00, 0x00, 0x01, 0x00, 0x00, 0x00
        /*0044*/ 	.byte	0x30, 0x37, 0x00, 0x00, 0x01, 0x00, 0x00, 0x00, 0xf0, 0x37, 0x00, 0x00, 0x01, 0x00, 0x00, 0x00
        /*0054*/ 	.byte	0xe0, 0xab, 0x00, 0x00, 0x01, 0x00, 0x00, 0x00, 0xe0, 0xae, 0x00, 0x00, 0x01, 0x00, 0x00, 0x00
        /*0064*/ 	.byte	0x40, 0xba, 0x00, 0x00, 0x01, 0x00, 0x00, 0x00, 0x60, 0xba, 0x00, 0x00, 0x01, 0x00, 0x00, 0x00
        /*0074*/ 	.byte	0xd0, 0xbd, 0x00, 0x00


	//----- nvinfo : EIATTR_MERCURY_ISA_VERSION
	.align		4
.L_908:
        /*0078*/ 	.byte	0x03, 0x5f
        /*007a*/ 	.short	0x0101


	//----- nvinfo : EIATTR_INT_WARP_WIDE_INSTR_OFFSETS
	.align		4
        /*007c*/ 	.byte	0x04, 0x31
        /*007e*/ 	.short	(.L_910 - .L_909)


	//   ....[0]....
.L_909:
        /*0080*/ 	.word	0x00000190


	//   ....[1]....
        /*0084*/ 	.word	0x000001c0


	//----- nvinfo : EIATTR_COOP_GROUP_MASK_REGIDS
	.align		4
.L_910:
        /*0088*/ 	.byte	0x04, 0x29
        /*008a*/ 	.short	(.L_912 - .L_911)


	//   ....[0]....
.L_911:
        /*008c*/ 	.word	0xffffffff


	//   ....[1]....
        /*0090*/ 	.word	0xffffffff


	//   ....[2]....
        /*0094*/ 	.word	0xffffffff


	//   ....[3]....
        /*0098*/ 	.word	0xffffffff


	//   ....[4]....
        /*009c*/ 	.word	0xffffffff


	//   ....[5]....
        /*00a0*/ 	.word	0xffffffff


	//   ....[6]....
        /*00a4*/ 	.word	0xffffffff


	//   ....[7]....
        /*00a8*/ 	.word	0x0500000f


	//----- nvinfo : EIATTR_COOP_GROUP_INSTR_OFFSETS
	.align		4
.L_912:
        /*00ac*/ 	.byte	0x04, 0x28
        /*00ae*/ 	.short	(.L_914 - .L_913)


	//   ....[0]....
.L_913:
        /*00b0*/ 	.word	0x00000070


	//   ....[1]....
        /*00b4*/ 	.word	0x000001a0


	//   ....[2]....
        /*00b8*/ 	.word	0x000001f0


	//   ....[3]....
        /*00bc*/ 	.word	0x000003e0


	//   ....[4]....
        /*00c0*/ 	.word	0x00000630


	//   ....[5]....
        /*00c4*/ 	.word	0x00001850


	//   ....[6]....
        /*00c8*/ 	.word	0x00008710


	//   ....[7]....
        /*00cc*/ 	.word	0x0000c620


	//----- nvinfo : EIATTR_REG_RECONFIG
	.align		4
.L_914:
        /*00d0*/ 	.byte	0x01, 0x54
	.zero		2


	//----- nvinfo : EIATTR_SYSCALL_OFFSETS
	.align		4
        /*00d4*/ 	.byte	0x04, 0x46
        /*00d6*/ 	.short	(.L_916 - .L_915)


	//   ....[0]....
.L_915:
        /*00d8*/ 	.word	0x00001480


	//   ....[1]....
        /*00dc*/ 	.word	0x00001570


	//   ....[2]....
        /*00e0*/ 	.word	0x000016e0


	//   ....[3]....
        /*00e4*/ 	.word	0x000017d0


	//----- nvinfo : EIATTR_MBARRIER_INSTR_OFFSETS
	.align		4
.L_916:
        /*00e8*/ 	.byte	0x04, 0x39
        /*00ea*/ 	.short	(.L_918 - .L_917)


	//   ....[0]....
.L_917:
        /*00ec*/ 	.word	0x00000290
        /*00f0*/ 	.word	0x000000ff
        /*00f4*/ 	.word	0x00030800
        /*00f8*/ 	.short	0x0100
        /*00fa*/ 	.byte	0x06
	.zero		1


	//   ....[1]....
        /*00fc*/ 	.word	0x00000390
        /*0100*/ 	.word	0x000000ff
        /*0104*/ 	.word	0x00030810
        /*0108*/ 	.short	0x0100
        /*010a*/ 	.byte	0x08
	.zero		1


	//   ....[2]....
        /*010c*/ 	.word	0x000003a0
        /*0110*/ 	.word	0x000000ff
        /*0114*/ 	.word	0x00030820
        /*0118*/ 	.short	0x0100
        /*011a*/ 	.byte	0x08
	.zero		1


	//   ....[3]....
        /*011c*/ 	.word	0x000003b0
        /*0120*/ 	.word	0x000000ff
        /*0124*/ 	.word	0x00030818
        /*0128*/ 	.short	0x0100
        /*012a*/ 	.byte	0x08
	.zero		1


	//   ....[4]....
        /*012c*/ 	.word	0x000003c0
        /*0130*/ 	.word	0x000000ff
        /*0134*/ 	.word	0x00030828
        /*0138*/ 	.short	0x0100
        /*013a*/ 	.byte	0x08
	.zero		1


	//   ....[5]....
        /*013c*/ 	.word	0x000004f0
        /*0140*/ 	.word	0x000000ff
        /*0144*/ 	.word	0x00030830
        /*0148*/ 	.short	0x0100
        /*014a*/ 	.byte	0x08
	.zero		1


	//   ....[6]....
        /*014c*/ 	.word	0x00000500
        /*0150*/ 	.word	0x000000ff
        /*0154*/ 	.word	0x00030840
        /*0158*/ 	.short	0x0100
        /*015a*/ 	.byte	0x08
	.zero		1


	//   ....[7]....
        /*015c*/ 	.word	0x00000510
        /*0160*/ 	.word	0x000000ff
        /*0164*/ 	.word	0x00030838
        /*0168*/ 	.short	0x0100
        /*016a*/ 	.byte	0x08
	.zero		1


	//   ....[8]....
        /*016c*/ 	.word	0x00000520
        /*0170*/ 	.word	0x000000ff
        /*0174*/ 	.word	0x00030848
        /*0178*/ 	.short	0x0100
        /*017a*/ 	.byte	0x08
	.zero		1


	//   ....[9]....
        /*017c*/ 	.word	0x00001890
        /*0180*/ 	.word	0x00000010
        /*0184*/ 	.word	0x00030800
        /*0188*/ 	.short	0x010a
        /*018a*/ 	.byte	0x3f
	.zero		1


	//   ....[10]....
        /*018c*/ 	.word	0x00001930
        /*0190*/ 	.word	0x00000010
        /*0194*/ 	.word	0x00030800
        /*0198*/ 	.short	0x010a
        /*019a*/ 	.byte	0x3f
	.zero		1


	//   ....[11]....
        /*019c*/ 	.word	0x00002070
        /*01a0*/ 	.word	0x00000000
        /*01a4*/ 	.word	0x00030810
        /*01a8*/ 	.short	0x010a
        /*01aa*/ 	.byte	0x3f
	.zero		1


	//   ....[12]....
        /*01ac*/ 	.word	0x000020b0
        /*01b0*/ 	.word	0x00000000
        /*01b4*/ 	.word	0x00030810
        /*01b8*/ 	.short	0x010a
        /*01ba*/ 	.byte	0x3f
	.zero		1


	//   ....[13]....
        /*01bc*/ 	.word	0x00002610
        /*01c0*/ 	.word	0x00000000
        /*01c4*/ 	.word	0x00030830
        /*01c8*/ 	.short	0x010a
        /*01ca*/ 	.byte	0x3f
	.zero		1


	//   ....[14]....
        /*01cc*/ 	.word	0x00002980
        /*01d0*/ 	.word	0x00000000
        /*01d4*/ 	.word	0x00030830
        /*01d8*/ 	.short	0x010a
        /*01da*/ 	.byte	0x3f
	.zero		1


	//   ....[15]....
        /*01dc*/ 	.word	0x000048c0
        /*01e0*/ 	.word	0x00000006
        /*01e4*/ 	.word	0x00000000
        /*01e8*/ 	.short	0x0101
        /*01ea*/ 	.byte	0x3f
	.zero		1


	//   ....[16]....
        /*01ec*/ 	.word	0x00004bf0
        /*01f0*/ 	.word	0x00000000
        /*01f4*/ 	.word	0x00000000
        /*01f8*/ 	.short	0x0101
        /*01fa*/ 	.byte	0x3f
	.zero		1


	//   ....[17]....
        /*01fc*/ 	.word	0x0000a860
        /*0200*/ 	.word	0x0000000f
        /*0204*/ 	.word	0x00030820
        /*0208*/ 	.short	0x010a
        /*020a*/ 	.byte	0x3f
	.zero		1


	//   ....[18]....
        /*020c*/ 	.word	0x0000af40
        /*0210*/ 	.word	0x0000000f
        /*0214*/ 	.word	0x00030840
        /*0218*/ 	.short	0x010a
        /*021a*/ 	.byte	0x3f
	.zero		1


	//   ....[19]....
        /*021c*/ 	.word	0x0000b210
        /*0220*/ 	.word	0x0000000f
        /*0224*/ 	.word	0x00030828
        /*0228*/ 	.short	0x010a
        /*022a*/ 	.byte	0x3f
	.zero		1


	//   ....[20]....
        /*022c*/ 	.word	0x0000b4e0
        /*0230*/ 	.word	0x0000000f
        /*0234*/ 	.word	0x00030848
        /*0238*/ 	.short	0x010a
        /*023a*/ 	.byte	0x3f
	.zero		1


	//   ....[21]....
        /*023c*/ 	.word	0x0000b750
        /*0240*/ 	.word	0x0000000f
        /*0244*/ 	.word	0x00030820
        /*0248*/ 	.short	0x010a
        /*024a*/ 	.byte	0x3f
	.zero		1


	//   ....[22]....
        /*024c*/ 	.word	0x0000ba90
        /*0250*/ 	.word	0x0000000f
        /*0254*/ 	.word	0x00030840
        /*0258*/ 	.short	0x010a
        /*025a*/ 	.byte	0x3f
	.zero		1


	//   ....[23]....
        /*025c*/ 	.word	0x0000bd30
        /*0260*/ 	.word	0x0000000f
        /*0264*/ 	.word	0x00030828
        /*0268*/ 	.short	0x010a
        /*026a*/ 	.byte	0x3f
	.zero		1


	//   ....[24]....
        /*026c*/ 	.word	0x0000c040
        /*0270*/ 	.word	0x00000003
        /*0274*/ 	.word	0x00030840
        /*0278*/ 	.short	0x010a
        /*027a*/ 	.byte	0x3f
	.zero		1


	//   ....[25]....
        /*027c*/ 	.word	0x0000c4a0
        /*0280*/ 	.word	0x00000007
        /*0284*/ 	.word	0x00000000
        /*0288*/ 	.short	0x010a
        /*028a*/ 	.byte	0x3f
	.zero		1


	//   ....[26]....
        /*028c*/ 	.word	0x0000c4f0
        /*0290*/ 	.word	0x00000003
        /*0294*/ 	.word	0x00000000
        /*0298*/ 	.short	0x010a
        /*029a*/ 	.byte	0x3f
	.zero		1


	//   ....[27]....
        /*029c*/ 	.word	0x0000c550
        /*02a0*/ 	.word	0x00000005
        /*02a4*/ 	.word	0x00000000
        /*02a8*/ 	.short	0x010a
        /*02aa*/ 	.byte	0x3f
	.zero		1


	//   ....[28]....
        /*02ac*/ 	.word	0x0000c580
        /*02b0*/ 	.word	0x00000003
        /*02b4*/ 	.word	0x00000000
        /*02b8*/ 	.short	0x010a
        /*02ba*/ 	.byte	0x3f
	.zero		1


	//   ....[29]....
        /*02bc*/ 	.word	0x0000c680
        /*02c0*/ 	.word	0x00000000
        /*02c4*/ 	.word	0x00030800
        /*02c8*/ 	.short	0x010a
        /*02ca*/ 	.byte	0x3f
	.zero		1


	//   ....[30]....
        /*02cc*/ 	.word	0x0000c6d0
        /*02d0*/ 	.word	0x00000000
        /*02d4*/ 	.word	0x00030810
        /*02d8*/ 	.short	0x010a
        /*02da*/ 	.byte	0x3f
	.zero		1


	//   ....[31]....
        /*02dc*/ 	.word	0x0000c720
        /*02e0*/ 	.word	0x00000000
        /*02e4*/ 	.word	0x00030830
        /*02e8*/ 	.short	0x010a
        /*02ea*/ 	.byte	0x3f
	.zero		1


	//   ....[32]....
        /*02ec*/ 	.word	0x0000c770
        /*02f0*/ 	.word	0x0000000f
        /*02f4*/ 	.word	0x00030820
        /*02f8*/ 	.short	0x010a
        /*02fa*/ 	.byte	0x3f
	.zero		1


	//   ....[33]....
        /*02fc*/ 	.word	0x0000c7c0
        /*0300*/ 	.word	0x0000000f
        /*0304*/ 	.word	0x00030840
        /*0308*/ 	.short	0x010a
        /*030a*/ 	.byte	0x3f
	.zero		1


	//   ....[34]....
        /*030c*/ 	.word	0x0000c810
        /*0310*/ 	.word	0x0000000f
        /*0314*/ 	.word	0x00030828
        /*0318*/ 	.short	0x010a
        /*031a*/ 	.byte	0x3f
	.zero		1


	//   ....[35]....
        /*031c*/ 	.word	0x0000c860
        /*0320*/ 	.word	0x0000000f
        /*0324*/ 	.word	0x00030848
        /*0328*/ 	.short	0x010a
        /*032a*/ 	.byte	0x3f
	.zero		1


	//   ....[36]....
        /*032c*/ 	.word	0x0000c8c0
        /*0330*/ 	.word	0x0000000f
        /*0334*/ 	.word	0x00030820
        /*0338*/ 	.short	0x010a
        /*033a*/ 	.byte	0x3f
	.zero		1


	//   ....[37]....
        /*033c*/ 	.word	0x0000c910
        /*0340*/ 	.word	0x0000000f
        /*0344*/ 	.word	0x00030840
        /*0348*/ 	.short	0x010a
        /*034a*/ 	.byte	0x3f
	.zero		1


	//   ....[38]....
        /*034c*/ 	.word	0x0000c960
        /*0350*/ 	.word	0x0000000f
        /*0354*/ 	.word	0x00030828
        /*0358*/ 	.short	0x010a
        /*035a*/ 	.byte	0x3f
	.zero		1


	//   ....[39]....
        /*035c*/ 	.word	0x0000c9b0
        /*0360*/ 	.word	0x00000003
        /*0364*/ 	.word	0x00030840
        /*0368*/ 	.short	0x010a
        /*036a*/ 	.byte	0x3f
	.zero		1


	//   ....[40]....
        /*036c*/ 	.word	0x0000ca80
        /*0370*/ 	.word	0x00000007
        /*0374*/ 	.word	0x00000000
        /*0378*/ 	.short	0x010a
        /*037a*/ 	.byte	0x3f
	.zero		1


	//   ....[41]....
        /*037c*/ 	.word	0x0000cad0
        /*0380*/ 	.word	0x00000003
        /*0384*/ 	.word	0x00000000
        /*0388*/ 	.short	0x010a
        /*038a*/ 	.byte	0x3f
	.zero		1


	//   ....[42]....
        /*038c*/ 	.word	0x0000cb20
        /*0390*/ 	.word	0x00000005
        /*0394*/ 	.word	0x00000000
        /*0398*/ 	.short	0x010a
        /*039a*/ 	.byte	0x3f
	.zero		1


	//----- nvinfo : EIATTR_NUM_MBARRIERS
	.align		4
.L_918:
        /*039c*/ 	.byte	0x03, 0x38
        /*039e*/ 	.short	0x0009


	//----- nvinfo : EIATTR_EXIT_INSTR_OFFSETS
	.align		4
        /*03a0*/ 	.byte	0x04, 0x1c
        /*03a2*/ 	.short	(.L_920 - .L_919)


	//   ....[0]....
.L_919:
        /*03a4*/ 	.word	0x0000c5d0


	//----- nvinfo : EIATTR_MAX_THREADS
	.align		4
.L_920:
        /*03a8*/ 	.byte	0x04, 0x05
        /*03aa*/ 	.short	(.L_922 - .L_921)
.L_921:
        /*03ac*/ 	.word	0x00000180
        /*03b0*/ 	.word	0x00000001
        /*03b4*/ 	.word	0x00000001


	//----- nvinfo : EIATTR_CRS_STACK_SIZE
	.align		4
.L_922:
        /*03b8*/ 	.byte	0x04, 0x1e
        /*03ba*/ 	.short	(.L_924 - .L_923)
.L_923:
        /*03bc*/ 	.word	0x00000000


	//----- nvinfo : EIATTR_CBANK_PARAM_SIZE
	.align		4
.L_924:
        /*03c0*/ 	.byte	0x03, 0x19
        /*03c2*/ 	.short	0x06f0


	//----- nvinfo : EIATTR_PARAM_CBANK
	.align		4
        /*03c4*/ 	.byte	0x04, 0x0a
        /*03c6*/ 	.short	(.L_926 - .L_925)
	.align		4
.L_925:
        /*03c8*/ 	.word	index@(.nv.constant0._ZN7cutlass13device_kernelIN5flash11enable_sm90INS1_16FlashAttnBwdSm90INS1_25CollectiveMainloopBwdSm90ILi2ELi2ELi2EN4cute5tupleIJNS5_1CILi1EEES8_S8_EEENS6_IJNS7_ILi64EEENS7_ILi128EEESB_EEENS_6half_tEfNS_4arch4Sm90ELb1ELb0ELb1ELb1ELb0ELb1ELb0ELb0ELi2ELi1ELi2ELi1ELb0EEENS1_21CollectiveEpilogueBwdISC_SD_SF_Li256ELb1ELb0ELi1EEENS1_25SingleTileBwdLPTSchedulerILb1ELi128ELb0EEEEEEEEEvNT_6ParamsE)
        /*03cc*/ 	.short	0x0210
        /*03ce*/ 	.short	0x06f0


	//----- nvinfo : EIATTR_SW_WAR
	.align		4
.L_926:
        /*03d0*/ 	.byte	0x04, 0x36
        /*03d2*/ 	.short	(.L_928 - .L_927)
.L_927:
        /*03d4*/ 	.word	0x00000008
.L_928:


//--------------------- .nv.info._ZN7cutlass13device_kernelIN5flash11enable_sm90INS1_16FlashAttnBwdSm90INS1_25CollectiveMainloopBwdSm90ILi2ELi2ELi2EN4cute5tupleIJNS5_1CILi1EEES8_S8_EEENS6_IJNS7_ILi64EEENS7_ILi128EEESB_EEENS_6half_tEfNS_4arch4Sm90ELb1ELb0ELb1ELb1ELb1ELb1ELb0ELb0ELi2ELi1ELi2ELi1ELb0EEENS1_21CollectiveEpilogueBwdISC_SD_SF_Li256ELb1ELb0ELi1EEENS1_25SingleTileBwdLPTSchedulerILb1ELi128ELb1EEEEEEEEEvNT_6ParamsE --------------------------
	.section	.nv.info._ZN7cutlass13device_kernelIN5flash11enable_sm90INS1_16FlashAttnBwdSm90INS1_25CollectiveMainloopBwdSm90ILi2ELi2ELi2EN4cute5tupleIJNS5_1CILi1EEES8_S8_EEENS6_IJNS7_ILi64EEENS7_ILi128EEESB_EEENS_6half_tEfNS_4arch4Sm90ELb1ELb0ELb1ELb1ELb1ELb1ELb0ELb0ELi2ELi1ELi2ELi1ELb0EEENS1_21CollectiveEpilogueBwdISC_SD_SF_Li256ELb1ELb0ELi1EEENS1_25SingleTileBwdLPTSchedulerILb1ELi128ELb1EEEEEEEEEvNT_6ParamsE,"",@"SHT_CUDA_INFO"
	.sectionflags	@""
	.align	4


	//----- nvinfo : EIATTR_CUDA_API_VERSION
	.align		4
        /*0000*/ 	.byte	0x04, 0x37
        /*0002*/ 	.short	(.L_930 - .L_929)
.L_929:
        /*0004*/ 	.word	0x00000082


	//----- nvinfo : EIATTR_KPARAM_INFO
	.align		4
.L_930:
        /*0008*/ 	.byte	0x04, 0x17
        /*000a*/ 	.short	(.L_932 - .L_931)
.L_931:
        /*000c*/ 	.word	0x00000000
        /*0010*/ 	.short	0x0000
        /*0012*/ 	.short	0x0070
        /*0014*/ 	.byte	0x00, 0xf0, 0x01, 0x1a


	//----- nvinfo : EIATTR_SPARSE_MMA_MASK
	.align		4
.L_932:
        /*0018*/ 	.byte	0x03, 0x50
        /*001a*/ 	.short	0x0000


	//----- nvinfo : EIATTR_MAXREG_COUNT
	.align		4
        /*001c*/ 	.byte	0x03, 0x1b
        /*001e*/ 	.short	0x00a8


	//----- nvinfo : EIATTR_NUM_BARRIERS
	.align		4
        /*0020*/ 	.byte	0x02, 0x4c
        /*0022*/ 	.byte	0x10
	.zero		1


	//----- nvinfo : EIATTR_EXTERNS
	.align		4
        /*0024*/ 	.byte	0x04, 0x0f
        /*0026*/ 	.short	(.L_934 - .L_933)


	//   ....[0]....
	.align		4
.L_933:
        /*0028*/ 	.word	index@(__assertfail)


	//----- nvinfo : EIATTR_ANNOTATIONS
	.align		4
.L_934:
        /*002c*/ 	.byte	0x04, 0x55
        /*002e*/ 	.short	(.L_936 - .L_935)


	//   ....[0]....
.L_935:
        /*0030*/ 	.word	0x00000001
        /*0034*/ 	.byte	0xd0, 0x15, 0x00, 0x00, 0x01, 0x00, 0x00, 0x00, 0x40, 0x1c, 0x00, 0x00, 0x01, 0x00, 0x00, 0x00
        /*0044*/ 	.byte	0x50, 0x37, 0x00, 0x00, 0x01, 0x00, 0x00, 0x00, 0x10, 0x38, 0x00, 0x00, 0x01, 0x00, 0x00, 0x00
        /*0054*/ 	.byte	0x00, 0xb5, 0x00, 0x00, 0x01, 0x00, 0x00, 0x00, 0x00, 0xb8, 0x00, 0x00, 0x01, 0x00, 0x00, 0x00
        /*0064*/ 	.byte	0x60, 0xc3, 0x00, 0x00, 0x01, 0x00, 0x00, 0x00, 0x80, 0xc3, 0x00, 0x00, 0x01, 0x00, 0x00, 0x00
        /*0074*/ 	.byte	0xf0, 0xc6, 0x00, 0x00


	//----- nvinfo : EIATTR_MERCURY_ISA_VERSION
	.align		4
.L_936:
        /*0078*/ 	.byte	0x03, 0x5f
        /*007a*/ 	.short	0x0101


	//----- nvinfo : EIATTR_INT_WARP_WIDE_INSTR_OFFSETS
	.align		4
        /*007c*/ 	.byte	0x04, 0x31
        /*007e*/ 	.short	(.L_938 - .L_937)


	//   ....[0]....
.L_937:
        /*0080*/ 	.word	0x00000190


	//   ....[1]....
        /*0084*/ 	.word	0x000001c0


	//   ....[2]....
        /*0088*/ 	.word	0x000098e0


	//   ....[3]....
        /*008c*/ 	.word	0x00009f90


	//   ....[4]....
        /*0090*/ 	.word	0x0000a4c0


	//----- nvinfo : EIATTR_COOP_GROUP_MASK_REGIDS
	.align		4
.L_938:
        /*0094*/ 	.byte	0x04, 0x29
        /*0096*/ 	.short	(.L_940 - .L_939)


	//   ....[0]....
.L_939:
        /*0098*/ 	.word	0xffffffff


	//   ....[1]....
        /*009c*/ 	.word	0xffffffff


	//   ....[2]....
        /*00a0*/ 	.word	0xffffffff


	//   ....[3]....
        /*00a4*/ 	.word	0xffffffff


	//   ....[4]....
        /*00a8*/ 	.word	0xffffffff


	//   ....[5]....
        /*00ac*/ 	.word	0xffffffff


	//   ....[6]....
        /*00b0*/ 	.word	0xffffffff


	//   ....[7]....
        /*00b4*/ 	.word	0xffffffff


	//   ....[8]....
        /*00b8*/ 	.word	0xffffffff


	//   ....[9]....
        /*00bc*/ 	.word	0xffffffff


	//   ....[10]....
        /*00c0*/ 	.word	0xffffffff


	//   ....[11]....
        /*00c4*/ 	.word	0xffffffff


	//   ....[12]....
        /*00c8*/ 	.word	0xffffffff


	//   ....[13]....
        /*00cc*/ 	.word	0x0500000f


	//   ....[14]....
        /*00d0*/ 	.word	0x0500000f


	//   ....[15]....
        /*00d4*/ 	.word	0x0500000f


	//   ....[16]....
        /*00d8*/ 	.word	0x0500000f


	//----- nvinfo : EIATTR_COOP_GROUP_INSTR_OFFSETS
	.align		4
.L_940:
        /*00dc*/ 	.byte	0x04, 0x28
        /*00de*/ 	.short	(.L_942 - .L_941)


	//   ....[0]....
.L_941:
        /*00e0*/ 	.word	0x00000070


	//   ....[1]....
        /*00e4*/ 	.word	0x000001a0


	//   ....[2]....
        /*00e8*/ 	.word	0x000001f0


	//   ....[3]....
        /*00ec*/ 	.word	0x000003e0


	//   ....[4]....
        /*00f0*/ 	.word	0x00000630


	//   ....[5]....
        /*00f4*/ 	.word	0x00001870


	//   ....[6]....
        /*00f8*/ 	.word	0x00008730


	//   ....[7]....
        /*00fc*/ 	.word	0x000094e0


	//   ....[8]....
        /*0100*/ 	.word	0x00009810


	//   ....[9]....
        /*0104*/ 	.word	0x00009c10


	//   ....[10]....
        /*0108*/ 	.word	0x00009ec0


	//   ....[11]....
        /*010c*/ 	.word	0x0000a180


	//   ....[12]....
        /*0110*/ 	.word	0x0000a3f0


	//   ....[13]....
        /*0114*/ 	.word	0x0000cf40


	//   ....[14]....
        /*0118*/ 	.word	0x0000d0c0


	//   ....[15]....
        /*011c*/ 	.word	0x0000d130


	//   ....[16]....
        /*0120*/ 	.word	0x0000d1a0


	//----- nvinfo : EIATTR_REG_RECONFIG
	.align		4
.L_942:
        /*0124*/ 	.byte	0x01, 0x54
	.zero		2


	//----- nvinfo : EIATTR_SYSCALL_OFFSETS
	.align		4
        /*0128*/ 	.byte	0x04, 0x46
        /*012a*/ 	.short	(.L_944 - .L_943)


	//   ....[0]....
.L_943:
        /*012c*/ 	.word	0x000014a0


	//   ....[1]....
        /*0130*/ 	.word	0x00001590


	//   ....[2]....
        /*0134*/ 	.word	0x00001700


	//   ....[3]....
        /*0138*/ 	.word	0x000017f0


	//----- nvinfo : EIATTR_MBARRIER_INSTR_OFFSETS
	.align		4
.L_944:
        /*013c*/ 	.byte	0x04, 0x39
        /*013e*/ 	.short	(.L_946 - .L_945)


	//   ....[0]....
.L_945:
        /*0140*/ 	.word	0x00000290
        /*0144*/ 	.word	0x000000ff
        /*0148*/ 	.word	0x00030800
        /*014c*/ 	.short	0x0100
        /*014e*/ 	.byte	0x06
	.zero		1


	//   ....[1]....
        /*0150*/ 	.word	0x00000390
        /*0154*/ 	.word	0x000000ff
        /*0158*/ 	.word	0x00030810
        /*015c*/ 	.short	0x0100
        /*015e*/ 	.byte	0x08
	.zero		1


	//   ....[2]....
        /*0160*/ 	.word	0x000003a0
        /*0164*/ 	.word	0x000000ff
        /*0168*/ 	.word	0x00030820
        /*016c*/ 	.short	0x0100
        /*016e*/ 	.byte	0x08
	.zero		1


	//   ....[3]....
        /*0170*/ 	.word	0x000003b0
        /*0174*/ 	.word	0x000000ff
        /*0178*/ 	.word	0x00030818
        /*017c*/ 	.short	0x0100
        /*017e*/ 	.byte	0x08
	.zero		1


	//   ....[4]....
        /*0180*/ 	.word	0x000003c0
        /*0184*/ 	.word	0x000000ff
        /*0188*/ 	.word	0x00030828
        /*018c*/ 	.short	0x0100
        /*018e*/ 	.byte	0x08
	.zero		1


	//   ....[5]....
        /*0190*/ 	.word	0x000004f0
        /*0194*/ 	.word	0x000000ff
        /*0198*/ 	.word	0x00030830
        /*019c*/ 	.short	0x0100
        /*019e*/ 	.byte	0x08
	.zero		1


	//   ....[6]....
        /*01a0*/ 	.word	0x00000500
        /*01a4*/ 	.word	0x000000ff
        /*01a8*/ 	.word	0x00030840
        /*01ac*/ 	.short	0x0100
        /*01ae*/ 	.byte	0x08
	.zero		1


	//   ....[7]....
        /*01b0*/ 	.word	0x00000510
        /*01b4*/ 	.word	0x000000ff
        /*01b8*/ 	.word	0x00030838
        /*01bc*/ 	.short	0x0100
        /*01be*/ 	.byte	0x08
	.zero		1


	//   ....[8]....
        /*01c0*/ 	.word	0x00000520
        /*01c4*/ 	.word	0x000000ff
        /*01c8*/ 	.word	0x00030848
        /*01cc*/ 	.short	0x0100
        /*01ce*/ 	.byte	0x08
	.zero		1


	//   ....[9]....
        /*01d0*/ 	.word	0x000018b0
        /*01d4*/ 	.word	0x00000010
        /*01d8*/ 	.word	0x00030800
        /*01dc*/ 	.short	0x010a
        /*01de*/ 	.byte	0x3f
	.zero		1


	//   ....[10]....
        /*01e0*/ 	.word	0x00001950
        /*01e4*/ 	.word	0x00000010
        /*01e8*/ 	.word	0x00030800
        /*01ec*/ 	.short	0x010a
        /*01ee*/ 	.byte	0x3f
	.zero		1


	//   ....[11]....
        /*01f0*/ 	.word	0x00002090
        /*01f4*/ 	.word	0x00000000
        /*01f8*/ 	.word	0x00030810
        /*01fc*/ 	.short	0x010a
        /*01fe*/ 	.byte	0x3f
	.zero		1


	//   ....[12]....
        /*0200*/ 	.word	0x000020d0
        /*0204*/ 	.word	0x00000000
        /*0208*/ 	.word	0x00030810
        /*020c*/ 	.short	0x010a
        /*020e*/ 	.byte	0x3f
	.zero		1


	//   ....[13]....
        /*0210*/ 	.word	0x00002630
        /*0214*/ 	.word	0x00000000
        /*0218*/ 	.word	0x00030830
        /*021c*/ 	.short	0x010a
        /*021e*/ 	.byte	0x3f
	.zero		1


	//   ....[14]....
        /*0220*/ 	.word	0x000029a0
        /*0224*/ 	.word	0x00000000
        /*0228*/ 	.word	0x00030830
        /*022c*/ 	.short	0x010a
        /*022e*/ 	.byte	0x3f
	.zero		1


	//   ....[15]....
        /*0230*/ 	.word	0x000048e0
        /*0234*/ 	.word	0x00000006
        /*0238*/ 	.word	0x00000000
        /*023c*/ 	.short	0x0101
        /*023e*/ 	.byte	0x3f
	.zero		1


	//   ....[16]....
        /*0240*/ 	.word	0x00004c10
        /*0244*/ 	.word	0x00000000
        /*0248*/ 	.word	0x00000000
        /*024c*/ 	.short	0x0101
        /*024e*/ 	.byte	0x3f
	.zero		1


	//   ....[17]....
        /*0250*/ 	.word	0x0000b180
        /*0254*/ 	.word	0x0000000f
        /*0258*/ 	.word	0x00030820
        /*025c*/ 	.short	0x010a
        /*025e*/ 	.byte	0x3f
	.zero		1


	//   ....[18]....
        /*0260*/ 	.word	0x0000b860
        /*0264*/ 	.word	0x0000000f
        /*0268*/ 	.word	0x00030840
        /*026c*/ 	.short	0x010a
        /*026e*/ 	.byte	0x3f
	.zero		1


	//   ....[19]....
        /*0270*/ 	.word	0x0000bb30
        /*0274*/ 	.word	0x0000000f
        /*0278*/ 	.word	0x00030828
        /*027c*/ 	.short	0x010a
        /*027e*/ 	.byte	0x3f
	.zero		1


	//   ....[20]....
        /*0280*/ 	.word	0x0000be00
        /*0284*/ 	.word	0x0000000f
        /*0288*/ 	.word	0x00030848
        /*028c*/ 	.short	0x010a
        /*028e*/ 	.byte	0x3f
	.zero		1


	//   ....[21]....
        /*0290*/ 	.word	0x0000c070
        /*0294*/ 	.word	0x0000000f
        /*0298*/ 	.word	0x00030820
        /*029c*/ 	.short	0x010a
        /*029e*/ 	.byte	0x3f
	.zero		1


	//   ....[22]....
        /*02a0*/ 	.word	0x0000c3b0
        /*02a4*/ 	.word	0x0000000f
        /*02a8*/ 	.word	0x00030840
        /*02ac*/ 	.short	0x010a
        /*02ae*/ 	.byte	0x3f
	.zero		1


	//   ....[23]....
        /*02b0*/ 	.word	0x0000c650
        /*02b4*/ 	.word	0x0000000f
        /*02b8*/ 	.word	0x00030828
        /*02bc*/ 	.short	0x010a
        /*02be*/ 	.byte	0x3f
	.zero		1


	//   ....[24]....
        /*02c0*/ 	.word	0x0000c960
        /*02c4*/ 	.word	0x00000003
        /*02c8*/ 	.word	0x00030840
        /*02cc*/ 	.short	0x010a
        /*02ce*/ 	.byte	0x3f
	.zero		1


	//   ....[25]....
        /*02d0*/ 	.word	0x0000cdc0
        /*02d4*/ 	.word	0x00000007
        /*02d8*/ 	.word	0x00000000
        /*02dc*/ 	.short	0x010a
        /*02de*/ 	.byte	0x3f
	.zero		1


	//   ....[26]....
        /*02e0*/ 	.word	0x0000ce10
        /*02e4*/ 	.word	0x00000003
        /*02e8*/ 	.word	0x00000000
        /*02ec*/ 	.short	0x010a
        /*02ee*/ 	.byte	0x3f
	.zero		1


	//   ....[27]....
        /*02f0*/ 	.word	0x0000ce70
        /*02f4*/ 	.word	0x00000005
        /*02f8*/ 	.word	0x00000000
        /*02fc*/ 	.short	0x010a
        /*02fe*/ 	.byte	0x3f
	.zero		1


	//   ....[28]....
        /*0300*/ 	.word	0x0000cea0
        /*0304*/ 	.word	0x00000003
        /*0308*/ 	.word	0x00000000
        /*030c*/ 	.short	0x010a
        /*030e*/ 	.byte	0x3f
	.zero		1


	//   ....[29]....
        /*0310*/ 	.word	0x0000cfa0
        /*0314*/ 	.word	0x00000000
        /*0318*/ 	.word	0x00030800
        /*031c*/ 	.short	0x010a
        /*031e*/ 	.byte	0x3f
	.zero		1


	//   ....[30]....
        /*0320*/ 	.word	0x0000cff0
        /*0324*/ 	.word	0x00000000
        /*0328*/ 	.word	0x00030810
        /*032c*/ 	.short	0x010a
        /*032e*/ 	.byte	0x3f
	.zero		1


	//   ....[31]....
        /*0330*/ 	.word	0x0000d040
        /*0334*/ 	.word	0x00000000
        /*0338*/ 	.word	0x00030830
        /*033c*/ 	.short	0x010a
        /*033e*/ 	.byte	0x3f
	.zero		1


	//   ....[32]....
        /*0340*/ 	.word	0x0000d1e0
        /*0344*/ 	.word	0x0000000f
        /*0348*/ 	.word	0x00030820
        /*034c*/ 	.short	0x010a
        /*034e*/ 	.byte	0x3f
	.zero		1


	//   ....[33]....
        /*0350*/ 	.word	0x0000d230
        /*0354*/ 	.word	0x0000000f
        /*0358*/ 	.word	0x00030840
        /*035c*/ 	.short	0x010a
        /*035e*/ 	.byte	0x3f
	.zero		1


	//   ....[34]....
        /*0360*/ 	.word	0x0000d280
        /*0364*/ 	.word	0x0000000f
        /*0368*/ 	.word	0x00030828
        /*036c*/ 	.short	0x010a
        /*036e*/ 	.byte	0x3f
	.zero		1


	//   ....[35]....
        /*0370*/ 	.word	0x0000d2d0
        /*0374*/ 	.word	0x0000000f
        /*0378*/ 	.word	0x00030848
        /*037c*/ 	.short	0x010a
        /*037e*/ 	.byte	0x3f
	.zero		1


	//   ....[36]....
        /*0380*/ 	.word	0x0000d330
        /*0384*/ 	.word	0x0000000f
        /*0388*/ 	.word	0x00030820
        /*038c*/ 	.short	0x010a
        /*038e*/ 	.byte	0x3f
	.zero		1


	//   ....[37]....
        /*0390*/ 	.word	0x0000d380
        /*0394*/ 	.word	0x0000000f
        /*0398*/ 	.word	0x00030840
        /*039c*/ 	.short	0x010a
        /*039e*/ 	.byte	0x3f
	.zero		1


	//   ....[38]....
        /*03a0*/ 	.word	0x0000d3d0
        /*03a4*/ 	.word	0x0000000f
        /*03a8*/ 	.word	0x00030828
        /*03ac*/ 	.short	0x010a
        /*03ae*/ 	.byte	0x3f
	.zero		1


	//   ....[39]....
        /*03b0*/ 	.word	0x0000d420
        /*03b4*/ 	.word	0x00000003
        /*03b8*/ 	.word	0x00030840
        /*03bc*/ 	.short	0x010a
        /*03be*/ 	.byte	0x3f
	.zero		1


	//   ....[40]....
        /*03c0*/ 	.word	0x0000d4f0
        /*03c4*/ 	.word	0x00000007
        /*03c8*/ 	.word	0x00000000
        /*03cc*/ 	.short	0x010a
        /*03ce*/ 	.byte	0x3f
	.zero		1


	//   ....[41]....
        /*03d0*/ 	.word	0x0000d540
        /*03d4*/ 	.word	0x00000003
        /*03d8*/ 	.word	0x00000000
        /*03dc*/ 	.short	0x010a
        /*03de*/ 	.byte	0x3f
	.zero		1


	//   ....[42]....
        /*03e0*/ 	.word	0x0000d590
        /*03e4*/ 	.word	0x00000005
        /*03e8*/ 	.word	0x00000000
        /*03ec*/ 	.short	0x010a
        /*03ee*/ 	.byte	0x3f
	.zero		1


	//----- nvinfo : EIATTR_NUM_MBARRIERS
	.align		4
.L_946:
        /*03f0*/ 	.byte	0x03, 0x38
        /*03f2*/ 	.short	0x0009


	//----- nvinfo : EIATTR_EXIT_INSTR_OFFSETS
	.align		4
        /*03f4*/ 	.byte	0x04, 0x1c
        /*03f6*/ 	.short	(.L_948 - .L_947)


	//   ....[0]....
.L_947:
        /*03f8*/ 	.word	0x0000cef0


	//----- nvinfo : EIATTR_MAX_THREADS
	.align		4
.L_948:
        /*03fc*/ 	.byte	0x04, 0x05
        /*03fe*/ 	.short	(.L_950 - .L_949)
.L_949:
        /*0400*/ 	.word	0x00000180
        /*0404*/ 	.word	0x00000001
        /*0408*/ 	.word	0x00000001


	//----- nvinfo : EIATTR_CRS_STACK_SIZE
	.align		4
.L_950:
        /*040c*/ 	.byte	0x04, 0x1e
        /*040e*/ 	.short	(.L_952 - .L_951)
.L_951:
        /*0410*/ 	.word	0x00000000


	//----- nvinfo : EIATTR_CBANK_PARAM_SIZE
	.align		4
.L_952:
        /*0414*/ 	.byte	0x03, 0x19
        /*0416*/ 	.short	0x06f0


	//----- nvinfo : EIATTR_PARAM_CBANK
	.align		4
        /*0418*/ 	.byte	0x04, 0x0a
        /*041a*/ 	.short	(.L_954 - .L_953)
	.align		4
.L_953:
        /*041c*/ 	.word	index@(.nv.constant0._ZN7cutlass13device_kernelIN5flash11enable_sm90INS1_16FlashAttnBwdSm90INS1_25CollectiveMainloopBwdSm90ILi2ELi2ELi2EN4cute5tupleIJNS5_1CILi1EEES8_S8_EEENS6_IJNS7_ILi64EEENS7_ILi128EEESB_EEENS_6half_tEfNS_4arch4Sm90ELb1ELb0ELb1ELb1ELb1ELb1ELb0ELb0ELi2ELi1ELi2ELi1ELb0EEENS1_21CollectiveEpilogueBwdISC_SD_SF_Li256ELb1ELb0ELi1EEENS1_25SingleTileBwdLPTSchedulerILb1ELi128ELb1EEEEEEEEEvNT_6ParamsE)
        /*0420*/ 	.short	0x0210
        /*0422*/ 	.short	0x06f0


	//----- nvinfo : EIATTR_SW_WAR
	.align		4
.L_954:
        /*0424*/ 	.byte	0x04, 0x36
        /*0426*/ 	.short	(.L_956 - .L_955)
.L_955:
        /*0428*/ 	.word	0x00000008
.L_956:


//--------------------- .nv.info._ZN7cutlass13device_kernelIN5flash11enable_sm90INS1_16FlashAttnBwdSm90INS1_25CollectiveMainloopBwdSm90ILi2ELi2ELi2EN4cute5tupleIJNS5_1CILi1EEES8_S8_EEENS6_IJNS7_ILi64EEENS7_ILi128EEESB_EEENS_6half_tEfNS_4arch4Sm90ELb1ELb0ELb1ELb1ELb0ELb1ELb0ELb0ELi2ELi1ELi2ELi1ELb0EEENS1_24CollectiveEpilogueBwdGQAISC_fSF_Li256ELb1ELb0EEENS1_25SingleTileBwdLPTSchedulerILb1ELi128ELb0EEEEEEEEEvNT_6ParamsE --------------------------
	.section	.nv.info._ZN7cutlass13device_kernelIN5flash11enable_sm90INS1_16FlashAttnBwdSm90INS1_25CollectiveMainloopBwdSm90ILi2ELi2ELi2EN4cute5tupleIJNS5_1CILi1EEES8_S8_EEENS6_IJNS7_ILi64EEENS7_ILi128EEESB_EEENS_6half_tEfNS_4arch4Sm90ELb1ELb0ELb1ELb1ELb0ELb1ELb0ELb0ELi2ELi1ELi2ELi1ELb0EEENS1_24CollectiveEpilogueBwdGQAISC_fSF_Li256ELb1ELb0EEENS1_25SingleTileBwdLPTSchedulerILb1ELi128ELb0EEEEEEEEEvNT_6ParamsE,"",@"SHT_CUDA_INFO"
	.sectionflags	@""
	.align	4


	//----- nvinfo : EIATTR_CUDA_API_VERSION
	.align		4
        /*0000*/ 	.byte	0x04, 0x37
        /*0002*/ 	.short	(.L_958 - .L_957)
.L_957:
        /*0004*/ 	.word	0x00000082


	//----- nvinfo : EIATTR_KPARAM_INFO
	.align		4
.L_958:
        /*0008*/ 	.byte	0x04, 0x17
        /*000a*/ 	.short	(.L_960 - .L_959)
.L_959:
        /*000c*/ 	.word	0x00000000
        /*0010*/ 	.short	0x0000
        /*0012*/ 	.short	0x0070
        /*0014*/ 	.byte	0x00, 0xf0, 0x01, 0x1c


	//----- nvinfo : EIATTR_SPARSE_MMA_MASK
	.align		4
.L_960:
        /*0018*/ 	.byte	0x03, 0x50
        /*001a*/ 	.short	0x0000


	//----- nvinfo : EIATTR_MAXREG_COUNT
	.align		4
        /*001c*/ 	.byte	0x03, 0x1b
        /*001e*/ 	.short	0x00a8


	//----- nvinfo : EIATTR_NUM_BARRIERS
	.align		4
        /*0020*/ 	.byte	0x02, 0x4c
        /*0022*/ 	.byte	0x10
	.zero		1


	//----- nvinfo : EIATTR_EXTERNS
	.align		4
        /*0024*/ 	.byte	0x04, 0x0f
        /*0026*/ 	.short	(.L_962 - .L_961)


	//   ....[0]....
	.align		4
.L_961:
        /*0028*/ 	.word	index@(__assertfail)


	//----- nvinfo : EIATTR_ANNOTATIONS
	.align		4
.L_962:
        /*002c*/ 	.byte	0x04, 0x55
        /*002e*/ 	.short	(.L_964 - .L_963)


	//   ....[0]....
.L_963:
        /*0030*/ 	.word	0x00000001
        /*0034*/ 	.byte	0x90, 0x15, 0x00, 0x00, 0x01, 0x00, 0x00, 0x00, 0x00, 0x1c, 0x00, 0x00, 0x01, 0x00, 0x00, 0x00
        /*0044*/ 	.byte	0x10, 0x37, 0x00, 0x00, 0x01, 0x00, 0x00, 0x00, 0xd0, 0x37, 0x00, 0x00, 0x01, 0x00, 0x00, 0x00
        /*0054*/ 	.byte	0xa0, 0x7e, 0x00, 0x00, 0x01, 0x00, 0x00, 0x00, 0xa0, 0x81, 0x00, 0x00, 0x01, 0x00, 0x00, 0x00
        /*0064*/ 	.byte	0x00, 0x8d, 0x00, 0x00, 0x01, 0x00, 0x00, 0x00, 0x20, 0x8d, 0x00, 0x00, 0x01, 0x00, 0x00, 0x00
        /*0074*/ 	.byte	0x90, 0x90, 0x00, 0x00


	//----- nvinfo : EIATTR_MERCURY_ISA_VERSION
	.align		4
.L_964:
        /*0078*/ 	.byte	0x03, 0x5f
        /*007a*/ 	.short	0x0101


	//----- nvinfo : EIATTR_INT_WARP_WIDE_INSTR_OFFSETS
	.align		4
        /*007c*/ 	.byte	0x04, 0x31
        /*007e*/ 	.short	(.L_966 - .L_965)


	//   ....[0]....
.L_965:
        /*0080*/ 	.word	0x00000190


	//   ....[1]....
        /*0084*/ 	.word	0x000001c0


	//----- nvinfo : EIATTR_COOP_GROUP_MASK_REGIDS
	.align		4
.L_966:
        /*0088*/ 	.byte	0x04, 0x29
        /*008a*/ 	.short	(.L_968 - .L_967)


	//   ....[0]....
.L_967:
        /*008c*/ 	.word	0xffffffff


	//   ....[1]....
        /*0090*/ 	.word	0xffffffff


	//   ....[2]....
        /*0094*/ 	.word	0xffffffff


	//   ....[3]....
        /*0098*/ 	.word	0xffffffff


	//   ....[4]....
        /*009c*/ 	.word	0xffffffff


	//   ....[5]....
        /*00a0*/ 	.word	0xffffffff


	//   ....[6]....
        /*00a4*/ 	.word	0xffffffff


	//   ....[7]....
        /*00a8*/ 	.word	0x0500000f


	//----- nvinfo : EIATTR_COOP_GROUP_INSTR_OFFSETS
	.align		4
.L_968:
        /*00ac*/ 	.byte	0x04, 0x28
        /*00ae*/ 	.short	(.L_970 - .L_969)


	//   ....[0]....
.L_969:
        /*00b0*/ 	.word	0x00000070


	//   ....[1]....
        /*00b4*/ 	.word	0x000001a0


	//   ....[2]....
        /*00b8*/ 	.word	0x000001f0


	//   ....[3]....
        /*00bc*/ 	.word	0x000003e0


	//   ....[4]....
        /*00c0*/ 	.word	0x00000630


	//   ....[5]....
        /*00c4*/ 	.word	0x00001830


	//   ....[6]....
        /*00c8*/ 	.word	0x000059d0


	//   ....[7]....
        /*00cc*/ 	.word	0x000098e0


	//----- nvinfo : EIATTR_REG_RECONFIG
	.align		4
.L_970:
        /*00d0*/ 	.byte	0x01, 0x54
	.zero		2


	//----- nvinfo : EIATTR_SYSCALL_OFFSETS
	.align		4
        /*00d4*/ 	.byte	0x04, 0x46
        /*00d6*/ 	.short	(.L_972 - .L_971)


	//   ....[0]....
.L_971:
        /*00d8*/ 	.word	0x00001460


	//   ....[1]....
        /*00dc*/ 	.word	0x00001550


	//   ....[2]....
        /*00e0*/ 	.word	0x000016c0


	//   ....[3]....
        /*00e4*/ 	.word	0x000017b0


	//----- nvinfo : EIATTR_MBARRIER_INSTR_OFFSETS
	.align		4
.L_972:
        /*00e8*/ 	.byte	0x04, 0x39
        /*00ea*/ 	.short	(.L_974 - .L_973)


	//   ....[0]....
.L_973:
        /*00ec*/ 	.word	0x00000290
        /*00f0*/ 	.word	0x000000ff
        /*00f4*/ 	.word	0x00030800
        /*00f8*/ 	.short	0x0100
        /*00fa*/ 	.byte	0x06
	.zero		1


	//   ....[1]....
        /*00fc*/ 	.word	0x00000390
        /*0100*/ 	.word	0x000000ff
        /*0104*/ 	.word	0x00030810
        /*0108*/ 	.short	0x0100
        /*010a*/ 	.byte	0x08
	.zero		1


	//   ....[2]....
        /*010c*/ 	.word	0x000003a0
        /*0110*/ 	.word	0x000000ff
        /*0114*/ 	.word	0x00030820
        /*0118*/ 	.short	0x0100
        /*011a*/ 	.byte	0x08
	.zero		1


	//   ....[3]....
        /*011c*/ 	.word	0x000003b0
        /*0120*/ 	.word	0x000000ff
        /*0124*/ 	.word	0x00030818
        /*0128*/ 	.short	0x0100
        /*012a*/ 	.byte	0x08
	.zero		1


	//   ....[4]....
        /*012c*/ 	.word	0x000003c0
        /*0130*/ 	.word	0x000000ff
        /*0134*/ 	.word	0x00030828
        /*0138*/ 	.short	0x0100
        /*013a*/ 	.byte	0x08
	.zero		1


	//   ....[5]....
        /*013c*/ 	.word	0x000004f0
        /*0140*/ 	.word	0x000000ff
        /*0144*/ 	.word	0x00030830
        /*0148*/ 	.short	0x0100
        /*014a*/ 	.byte	0x08
	.zero		1


	//   ....[6]....
        /*014c*/ 	.word	0x00000500
        /*0150*/ 	.word	0x000000ff
        /*0154*/ 	.word	0x00030840
        /*0158*/ 	.short	0x0100
        /*015a*/ 	.byte	0x08
	.zero		1


	//   ....[7]....
        /*015c*/ 	.word	0x00000510
        /*0160*/ 	.word	0x000000ff
        /*0164*/ 	.word	0x00030838
        /*0168*/ 	.short	0x0100
        /*016a*/ 	.byte	0x08
	.zero		1


	//   ....[8]....
        /*016c*/ 	.word	0x00000520
        /*0170*/ 	.word	0x000000ff
        /*0174*/ 	.word	0x00030848
        /*0178*/ 	.short	0x0100
        /*017a*/ 	.byte	0x08
	.zero		1


	//   ....[9]....
        /*017c*/ 	.word	0x00001870
        /*0180*/ 	.word	0x00000010
        /*0184*/ 	.word	0x00030800
        /*0188*/ 	.short	0x010a
        /*018a*/ 	.byte	0x3f
	.zero		1


	//   ....[10]....
        /*018c*/ 	.word	0x00001910
        /*0190*/ 	.word	0x00000010
        /*0194*/ 	.word	0x00030800
        /*0198*/ 	.short	0x010a
        /*019a*/ 	.byte	0x3f
	.zero		1


	//   ....[11]....
        /*019c*/ 	.word	0x00002050
        /*01a0*/ 	.word	0x00000000
        /*01a4*/ 	.word	0x00030810
        /*01a8*/ 	.short	0x010a
        /*01aa*/ 	.byte	0x3f
	.zero		1


	//   ....[12]....
        /*01ac*/ 	.word	0x00002090
        /*01b0*/ 	.word	0x00000000
        /*01b4*/ 	.word	0x00030810
        /*01b8*/ 	.short	0x010a
        /*01ba*/ 	.byte	0x3f
	.zero		1


	//   ....[13]....
        /*01bc*/ 	.word	0x000025f0
        /*01c0*/ 	.word	0x00000000
        /*01c4*/ 	.word	0x00030830
        /*01c8*/ 	.short	0x010a
        /*01ca*/ 	.byte	0x3f
	.zero		1


	//   ....[14]....
        /*01cc*/ 	.word	0x00002960
        /*01d0*/ 	.word	0x00000000
        /*01d4*/ 	.word	0x00030830
        /*01d8*/ 	.short	0x010a
        /*01da*/ 	.byte	0x3f
	.zero		1


	//   ....[15]....
        /*01dc*/ 	.word	0x000048a0
        /*01e0*/ 	.word	0x00000006
        /*01e4*/ 	.word	0x00000000
        /*01e8*/ 	.short	0x0101
        /*01ea*/ 	.byte	0x3f
	.zero		1


	//   ....[16]....
        /*01ec*/ 	.word	0x00004bd0
        /*01f0*/ 	.word	0x00000000
        /*01f4*/ 	.word	0x00000000
        /*01f8*/ 	.short	0x0101
        /*01fa*/ 	.byte	0x3f
	.zero		1


	//   ....[17]....
        /*01fc*/ 	.word	0x00007b20
        /*0200*/ 	.word	0x0000000f
        /*0204*/ 	.word	0x00030820
        /*0208*/ 	.short	0x010a
        /*020a*/ 	.byte	0x3f
	.zero		1


	//   ....[18]....
        /*020c*/ 	.word	0x00008200
        /*0210*/ 	.word	0x0000000f
        /*0214*/ 	.word	0x00030840
        /*0218*/ 	.short	0x010a
        /*021a*/ 	.byte	0x3f
	.zero		1


	//   ....[19]....
        /*021c*/ 	.word	0x000084d0
        /*0220*/ 	.word	0x0000000f
        /*0224*/ 	.word	0x00030828
        /*0228*/ 	.short	0x010a
        /*022a*/ 	.byte	0x3f
	.zero		1


	//   ....[20]....
        /*022c*/ 	.word	0x000087a0
        /*0230*/ 	.word	0x0000000f
        /*0234*/ 	.word	0x00030848
        /*0238*/ 	.short	0x010a
        /*023a*/ 	.byte	0x3f
	.zero		1


	//   ....[21]....
        /*023c*/ 	.word	0x00008a10
        /*0240*/ 	.word	0x0000000f
        /*0244*/ 	.word	0x00030820
        /*0248*/ 	.short	0x010a
        /*024a*/ 	.byte	0x3f
	.zero		1


	//   ....[22]....
        /*024c*/ 	.word	0x00008d50
        /*0250*/ 	.word	0x0000000f
        /*0254*/ 	.word	0x00030840
        /*0258*/ 	.short	0x010a
        /*025a*/ 	.byte	0x3f
	.zero		1


	//   ....[23]....
        /*025c*/ 	.word	0x00008ff0
        /*0260*/ 	.word	0x0000000f
        /*0264*/ 	.word	0x00030828
        /*0268*/ 	.short	0x010a
        /*026a*/ 	.byte	0x3f
	.zero		1


	//   ....[24]....
        /*026c*/ 	.word	0x00009300
        /*0270*/ 	.word	0x00000003
        /*0274*/ 	.word	0x00030840
        /*0278*/ 	.short	0x010a
        /*027a*/ 	.byte	0x3f
	.zero		1


	//   ....[25]....
        /*027c*/ 	.word	0x00009760
        /*0280*/ 	.word	0x00000007
        /*0284*/ 	.word	0x00000000
        /*0288*/ 	.short	0x010a
        /*028a*/ 	.byte	0x3f
	.zero		1


	//   ....[26]....
        /*028c*/ 	.word	0x000097b0
        /*0290*/ 	.word	0x00000003
        /*0294*/ 	.word	0x00000000
        /*0298*/ 	.short	0x010a
        /*029a*/ 	.byte	0x3f
	.zero		1


	//   ....[27]....
        /*029c*/ 	.word	0x00009810
        /*02a0*/ 	.word	0x00000005
        /*02a4*/ 	.word	0x00000000
        /*02a8*/ 	.short	0x010a
        /*02aa*/ 	.byte	0x3f
	.zero		1


	//   ....[28]....
        /*02ac*/ 	.word	0x00009840
        /*02b0*/ 	.word	0x00000003
        /*02b4*/ 	.word	0x00000000
        /*02b8*/ 	.short	0x010a
        /*02ba*/ 	.byte	0x3f
	.zero		1


	//   ....[29]....
        /*02bc*/ 	.word	0x00009940
        /*02c0*/ 	.word	0x00000000
        /*02c4*/ 	.word	0x00030800
        /*02c8*/ 	.short	0x010a
        /*02ca*/ 	.byte	0x3f
	.zero		1


	//   ....[30]....
        /*02cc*/ 	.word	0x00009990
        /*02d0*/ 	.word	0x00000000
        /*02d4*/ 	.word	0x00030810
        /*02d8*/ 	.short	0x010a
        /*02da*/ 	.byte	0x3f
	.zero		1


	//   ....[31]....
        /*02dc*/ 	.word	0x000099e0
        /*02e0*/ 	.word	0x00000000
        /*02e4*/ 	.word	0x00030830
        /*02e8*/ 	.short	0x010a
        /*02ea*/ 	.byte	0x3f
	.zero		1


	//   ....[32]....
        /*02ec*/ 	.word	0x00009a30
        /*02f0*/ 	.word	0x0000000f
        /*02f4*/ 	.word	0x00030820
        /*02f8*/ 	.short	0x010a
        /*02fa*/ 	.byte	0x3f
	.zero		1


	//   ....[33]....
        /*02fc*/ 	.word	0x00009a80
        /*0300*/ 	.word	0x0000000f
        /*0304*/ 	.word	0x00030840
        /*0308*/ 	.short	0x010a
        /*030a*/ 	.byte	0x3f
	.zero		1


	//   ....[34]....
        /*030c*/ 	.word	0x00009ad0
        /*0310*/ 	.word	0x0000000f
        /*0314*/ 	.word	0x00030828
        /*0318*/ 	.short	0x010a
        /*031a*/ 	.byte	0x3f
	.zero		1


	//   ....[35]....
        /*031c*/ 	.word	0x00009b20
        /*0320*/ 	.word	0x0000000f
        /*0324*/ 	.word	0x00030848
        /*0328*/ 	.short	0x010a
        /*032a*/ 	.byte	0x3f
	.zero		1


	//   ....[36]....
        /*032c*/ 	.word	0x00009b80
        /*0330*/ 	.word	0x0000000f
        /*0334*/ 	.word	0x00030820
        /*0338*/ 	.short	0x010a
        /*033a*/ 	.byte	0x3f
	.zero		1


	//   ....[37]....
        /*033c*/ 	.word	0x00009bd0
        /*0340*/ 	.word	0x0000000f
        /*0344*/ 	.word	0x00030840
        /*0348*/ 	.short	0x010a
        /*034a*/ 	.byte	0x3f
	.zero		1


	//   ....[38]....
        /*034c*/ 	.word	0x00009c20
        /*0350*/ 	.word	0x0000000f
        /*0354*/ 	.word	0x00030828
        /*0358*/ 	.short	0x010a
        /*035a*/ 	.byte	0x3f
	.zero		1


	//   ....[39]....
        /*035c*/ 	.word	0x00009c70
        /*0360*/ 	.word	0x00000003
        /*0364*/ 	.word	0x00030840
        /*0368*/ 	.short	0x010a
        /*036a*/ 	.byte	0x3f
	.zero		1


	//   ....[40]....
        /*036c*/ 	.word	0x00009d40
        /*0370*/ 	.word	0x00000007
        /*0374*/ 	.word	0x00000000
        /*0378*/ 	.short	0x010a
        /*037a*/ 	.byte	0x3f
	.zero		1


	//   ....[41]....
        /*037c*/ 	.word	0x00009d90
        /*0380*/ 	.word	0x00000003
        /*0384*/ 	.word	0x00000000
        /*0388*/ 	.short	0x010a
        /*038a*/ 	.byte	0x3f
	.zero		1


	//   ....[42]....
        /*038c*/ 	.word	0x00009de0
        /*0390*/ 	.word	0x00000005
        /*0394*/ 	.word	0x00000000
        /*0398*/ 	.short	0x010a
        /*039a*/ 	.byte	0x3f
	.zero		1


	//----- nvinfo : EIATTR_NUM_MBARRIERS
	.align		4
.L_974:
        /*039c*/ 	.byte	0x03, 0x38
        /*039e*/ 	.short	0x0009


	//----- nvinfo : EIATTR_EXIT_INSTR_OFFSETS
	.align		4
        /*03a0*/ 	.byte	0x04, 0x1c
        /*03a2*/ 	.short	(.L_976 - .L_975)


	//   ....[0]....
.L_975:
        /*03a4*/ 	.word	0x00009890


	//----- nvinfo : EIATTR_MAX_THREADS
	.align		4
.L_976:
        /*03a8*/ 	.byte	0x04, 0x05
        /*03aa*/ 	.short	(.L_978 - .L_977)
.L_977:
        /*03ac*/ 	.word	0x00000180
        /*03b0*/ 	.word	0x00000001
        /*03b4*/ 	.word	0x00000001


	//----- nvinfo : EIATTR_CRS_STACK_SIZE
	.align		4
.L_978:
        /*03b8*/ 	.byte	0x04, 0x1e
        /*03ba*/ 	.short	(.L_980 - .L_979)
.L_979:
        /*03bc*/ 	.word	0x00000000


	//----- nvinfo : EIATTR_CBANK_PARAM_SIZE
	.align		4
.L_980:
        /*03c0*/ 	.byte	0x03, 0x19
        /*03c2*/ 	.short	0x0770


	//----- nvinfo : EIATTR_PARAM_CBANK
	.align		4
        /*03c4*/ 	.byte	0x04, 0x0a
        /*03c6*/ 	.short	(.L_982 - .L_981)
	.align		4
.L_981:
        /*03c8*/ 	.word	index@(.nv.constant0._ZN7cutlass13device_kernelIN5flash11enable_sm90INS1_16FlashAttnBwdSm90INS1_25CollectiveMainloopBwdSm90ILi2ELi2ELi2EN4cute5tupleIJNS5_1CILi1EEES8_S8_EEENS6_IJNS7_ILi64EEENS7_ILi128EEESB_EEENS_6half_tEfNS_4arch4Sm90ELb1ELb0ELb1ELb1ELb0ELb1ELb0ELb0ELi2ELi1ELi2ELi1ELb0EEENS1_24CollectiveEpilogueBwdGQAISC_fSF_Li256ELb1ELb0EEENS1_25SingleTileBwdLPTSchedulerILb1ELi128ELb0EEEEEEEEEvNT_6ParamsE)
        /*03cc*/ 	.short	0x0210
        /*03ce*/ 	.short	0x0770


	//----- nvinfo : EIATTR_SW_WAR
	.align		4
.L_982:
        /*03d0*/ 	.byte	0x04, 0x36
        /*03d2*/ 	.short	(.L_984 - .L_983)
.L_983:
        /*03d4*/ 	.word	0x00000008
.L_984:


//--------------------- .nv.info._ZN7cutlass13device_kernelIN5flash11enable_sm90INS1_16FlashAttnBwdSm90INS1_25CollectiveMainloopBwdSm90ILi2ELi2ELi2EN4cute5tupleIJNS5_1CILi1EEES8_S8_EEENS6_IJNS7_ILi64EEENS7_ILi128EEESB_EEENS_6half_tEfNS_4arch4Sm90ELb1ELb0ELb1ELb1ELb1ELb1ELb0ELb0ELi2ELi1ELi2ELi1ELb0EEENS1_24CollectiveEpilogueBwdGQAISC_fSF_Li256ELb1ELb1EEENS1_25SingleTileBwdLPTSchedulerILb1ELi128ELb1EEEEEEEEEvNT_6ParamsE --------------------------
	.section	.nv.info._ZN7cutlass13device_kernelIN5flash11enable_sm90INS1_16FlashAttnBwdSm90INS1_25CollectiveMainloopBwdSm90ILi2ELi2ELi2EN4cute5tupleIJNS5_1CILi1EEES8_S8_EEENS6_IJNS7_ILi64EEENS7_ILi128EEESB_EEENS_6half_tEfNS_4arch4Sm90ELb1ELb0ELb1ELb1ELb1ELb1ELb0ELb0ELi2ELi1ELi2ELi1ELb0EEENS1_24CollectiveEpilogueBwdGQAISC_fSF_Li256ELb1ELb1EEENS1_25SingleTileBwdLPTSchedulerILb1ELi128ELb1EEEEEEEEEvNT_6ParamsE,"",@"SHT_CUDA_INFO"
	.sectionflags	@""
	.align	4


	//----- nvinfo : EIATTR_CUDA_API_VERSION
	.align		4
        /*0000*/ 	.byte	0x04, 0x37
        /*0002*/ 	.short	(.L_986 - .L_985)
.L_985:
        /*0004*/ 	.word	0x00000082


	//----- nvinfo : EIATTR_KPARAM_INFO
	.align		4
.L_986:
        /*0008*/ 	.byte	0x04, 0x17
        /*000a*/ 	.short	(.L_988 - .L_987)
.L_987:
        /*000c*/ 	.word	0x00000000
        /*0010*/ 	.short	0x0000
        /*0012*/ 	.short	0x0070
        /*0014*/ 	.byte	0x00, 0xf0, 0x01, 0x1c


	//----- nvinfo : EIATTR_SPARSE_MMA_MASK
	.align		4
.L_988:
        /*0018*/ 	.byte	0x03, 0x50
        /*001a*/ 	.short	0x0000


	//----- nvinfo : EIATTR_MAXREG_COUNT
	.align		4
        /*001c*/ 	.byte	0x03, 0x1b
        /*001e*/ 	.short	0x00a8


	//----- nvinfo : EIATTR_NUM_BARRIERS
	.align		4
        /*0020*/ 	.byte	0x02, 0x4c
        /*0022*/ 	.byte	0x10
	.zero		1


	//----- nvinfo : EIATTR_EXTERNS
	.align		4
        /*0024*/ 	.byte	0x04, 0x0f
        /*0026*/ 	.short	(.L_990 - .L_989)


	//   ....[0]....
	.align		4
.L_989:
        /*0028*/ 	.word	index@(__assertfail)


	//----- nvinfo : EIATTR_ANNOTATIONS
	.align		4
.L_990:
        /*002c*/ 	.byte	0x04, 0x55
        /*002e*/ 	.short	(.L_992 - .L_991)


	//   ....[0]....
.L_991:
        /*0030*/ 	.word	0x00000001
        /*0034*/ 	.byte	0xb0, 0x15, 0x00, 0x00, 0x01, 0x00, 0x00, 0x00, 0x20, 0x1c, 0x00, 0x00, 0x01, 0x00, 0x00, 0x00
        /*0044*/ 	.byte	0x30, 0x37, 0x00, 0x00, 0x01, 0x00, 0x00, 0x00, 0xf0, 0x37, 0x00, 0x00, 0x01, 0x00, 0x00, 0x00
        /*0054*/ 	.byte	0xa0, 0x8c, 0x00, 0x00, 0x01, 0x00, 0x00, 0x00, 0xa0, 0x8f, 0x00, 0x00, 0x01, 0x00, 0x00, 0x00
        /*0064*/ 	.byte	0x00, 0x9b, 0x00, 0x00, 0x01, 0x00, 0x00, 0x00, 0x20, 0x9b, 0x00, 0x00, 0x01, 0x00, 0x00, 0x00
        /*0074*/ 	.byte	0x90, 0x9e, 0x00, 0x00


	//----- nvinfo : EIATTR_MERCURY_ISA_VERSION
	.align		4
.L_992:
        /*0078*/ 	.byte	0x03, 0x5f
        /*007a*/ 	.short	0x0101


	//----- nvinfo : EIATTR_INT_WARP_WIDE_INSTR_OFFSETS
	.align		4
        /*007c*/ 	.byte	0x04, 0x31
        /*007e*/ 	.short	(.L_994 - .L_993)


	//   ....[0]....
.L_993:
        /*0080*/ 	.word	0x00000190


	//   ....[1]....
        /*0084*/ 	.word	0x000001c0


	//   ....[2]....
        /*0088*/ 	.word	0x00007080


	//   ....[3]....
        /*008c*/ 	.word	0x00007730


	//   ....[4]....
        /*0090*/ 	.word	0x00007c60


	//----- nvinfo : EIATTR_COOP_GROUP_MASK_REGIDS
	.align		4
.L_994:
        /*0094*/ 	.byte	0x04, 0x29
        /*0096*/ 	.short	(.L_996 - .L_995)


	//   ....[0]....
.L_995:
        /*0098*/ 	.word	0xffffffff


	//   ....[1]....
        /*009c*/ 	.word	0xffffffff


	//   ....[2]....
        /*00a0*/ 	.word	0xffffffff


	//   ....[3]....
        /*00a4*/ 	.word	0xffffffff


	//   ....[4]....
        /*00a8*/ 	.word	0xffffffff


	//   ....[5]....
        /*00ac*/ 	.word	0xffffffff


	//   ....[6]....
        /*00b0*/ 	.word	0xffffffff


	//   ....[7]....
        /*00b4*/ 	.word	0xffffffff


	//   ....[8]....
        /*00b8*/ 	.word	0xffffffff


	//   ....[9]....
        /*00bc*/ 	.word	0xffffffff


	//   ....[10]....
        /*00c0*/ 	.word	0xffffffff


	//   ....[11]....
        /*00c4*/ 	.word	0xffffffff


	//   ....[12]....
        /*00c8*/ 	.word	0xffffffff


	//   ....[13]....
        /*00cc*/ 	.word	0xffffffff


	//   ....[14]....
        /*00d0*/ 	.word	0xffffffff


	//   ....[15]....
        /*00d4*/ 	.word	0xffffffff


	//   ....[16]....
        /*00d8*/ 	.word	0xffffffff


	//   ....[17]....
        /*00dc*/ 	.word	0x0500000f


	//   ....[18]....
        /*00e0*/ 	.word	0x0500000f


	//   ....[19]....
        /*00e4*/ 	.word	0x0500000f


	//   ....[20]....
        /*00e8*/ 	.word	0x0500000f


	//   ....[21]....
        /*00ec*/ 	.word	0x0500000f


	//   ....[22]....
        /*00f0*/ 	.word	0x0500000f


	//----- nvinfo : EIATTR_COOP_GROUP_INSTR_OFFSETS
	.align		4
.L_996:
        /*00f4*/ 	.byte	0x04, 0x28
        /*00f6*/ 	.short	(.L_998 - .L_997)


	//   ....[0]....
.L_997:
        /*00f8*/ 	.word	0x00000070


	//   ....[1]....
        /*00fc*/ 	.word	0x000001a0


	//   ....[2]....
        /*0100*/ 	.word	0x000001f0


	//   ....[3]....
        /*0104*/ 	.word	0x000003e0


	//   ....[4]....
        /*0108*/ 	.word	0x00000630


	//   ....[5]....
        /*010c*/ 	.word	0x00001850


	//   ....[6]....
        /*0110*/ 	.word	0x000057c0


	//   ....[7]....
        /*0114*/ 	.word	0x00005940


	//   ....[8]....
        /*0118*/ 	.word	0x00005c30


	//   ....[9]....
        /*011c*/ 	.word	0x00005dc0


	//   ....[10]....
        /*0120*/ 	.word	0x00005ed0


	//   ....[11]....
        /*0124*/ 	.word	0x00006c80


	//   ....[12]....
        /*0128*/ 	.word	0x00006fb0


	//   ....[13]....
        /*012c*/ 	.word	0x000073b0


	//   ....[14]....
        /*0130*/ 	.word	0x00007660


	//   ....[15]....
        /*0134*/ 	.word	0x00007920


	//   ....[16]....
        /*0138*/ 	.word	0x00007b90


	//   ....[17]....
        /*013c*/ 	.word	0x0000a6e0


	//   ....[18]....
        /*0140*/ 	.word	0x0000a860


	//   ....[19]....
        /*0144*/ 	.word	0x0000a8d0


	//   ....[20]....
        /*0148*/ 	.word	0x0000a940


	//   ....[21]....
        /*014c*/ 	.word	0x0000a9b0


	//   ....[22]....
        /*0150*/ 	.word	0x0000aa20


	//----- nvinfo : EIATTR_REG_RECONFIG
	.align		4
.L_998:
        /*0154*/ 	.byte	0x01, 0x54
	.zero		2


	//----- nvinfo : EIATTR_SYSCALL_OFFSETS
	.align		4
        /*0158*/ 	.byte	0x04, 0x46
        /*015a*/ 	.short	(.L_1000 - .L_999)


	//   ....[0]....
.L_999:
        /*015c*/ 	.word	0x00001480


	//   ....[1]....
        /*0160*/ 	.word	0x00001570


	//   ....[2]....
        /*0164*/ 	.word	0x000016e0


	//   ....[3]....
        /*0168*/ 	.word	0x000017d0


	//----- nvinfo : EIATTR_MBARRIER_INSTR_OFFSETS
	.align		4
.L_1000:
        /*016c*/ 	.byte	0x04, 0x39
        /*016e*/ 	.short	(.L_1002 - .L_1001)


	//   ....[0]....
.L_1001:
        /*0170*/ 	.word	0x00000290
        /*0174*/ 	.word	0x000000ff
        /*0178*/ 	.word	0x00030800
        /*017c*/ 	.short	0x0100
        /*017e*/ 	.byte	0x06
	.zero		1


	//   ....[1]....
        /*0180*/ 	.word	0x00000390
        /*0184*/ 	.word	0x000000ff
        /*0188*/ 	.word	0x00030810
        /*018c*/ 	.short	0x0100
        /*018e*/ 	.byte	0x08
	.zero		1


	//   ....[2]....
        /*0190*/ 	.word	0x000003a0
        /*0194*/ 	.word	0x000000ff
        /*0198*/ 	.word	0x00030820
        /*019c*/ 	.short	0x0100
        /*019e*/ 	.byte	0x08
	.zero		1


	//   ....[3]....
        /*01a0*/ 	.word	0x000003b0
        /*01a4*/ 	.word	0x000000ff
        /*01a8*/ 	.word	0x00030818
        /*01ac*/ 	.short	0x0100
        /*01ae*/ 	.byte	0x08
	.zero		1


	//   ....[4]....
        /*01b0*/ 	.word	0x000003c0
        /*01b4*/ 	.word	0x000000ff
        /*01b8*/ 	.word	0x00030828
        /*01bc*/ 	.short	0x0100
        /*01be*/ 	.byte	0x08
	.zero		1


	//   ....[5]....
        /*01c0*/ 	.word	0x000004f0
        /*01c4*/ 	.word	0x000000ff
        /*01c8*/ 	.word	0x00030830
        /*01cc*/ 	.short	0x0100
        /*01ce*/ 	.byte	0x08
	.zero		1


	//   ....[6]....
        /*01d0*/ 	.word	0x00000500
        /*01d4*/ 	.word	0x000000ff
        /*01d8*/ 	.word	0x00030840
        /*01dc*/ 	.short	0x0100
        /*01de*/ 	.byte	0x08
	.zero		1


	//   ....[7]....
        /*01e0*/ 	.word	0x00000510
        /*01e4*/ 	.word	0x000000ff
        /*01e8*/ 	.word	0x00030838
        /*01ec*/ 	.short	0x0100
        /*01ee*/ 	.byte	0x08
	.zero		1


	//   ....[8]....
        /*01f0*/ 	.word	0x00000520
        /*01f4*/ 	.word	0x000000ff
        /*01f8*/ 	.word	0x00030848
        /*01fc*/ 	.short	0x0100
        /*01fe*/ 	.byte	0x08
	.zero		1


	//   ....[9]....
        /*0200*/ 	.word	0x00001890
        /*0204*/ 	.word	0x00000010
        /*0208*/ 	.word	0x00030800
        /*020c*/ 	.short	0x010a
        /*020e*/ 	.byte	0x3f
	.zero		1


	//   ....[10]....
        /*0210*/ 	.word	0x00001930
        /*0214*/ 	.word	0x00000010
        /*0218*/ 	.word	0x00030800
        /*021c*/ 	.short	0x010a
        /*021e*/ 	.byte	0x3f
	.zero		1


	//   ....[11]....
        /*0220*/ 	.word	0x00002070
        /*0224*/ 	.word	0x00000000
        /*0228*/ 	.word	0x00030810
        /*022c*/ 	.short	0x010a
        /*022e*/ 	.byte	0x3f
	.zero		1


	//   ....[12]....
        /*0230*/ 	.word	0x000020b0
        /*0234*/ 	.word	0x00000000
        /*0238*/ 	.word	0x00030810
        /*023c*/ 	.short	0x010a
        /*023e*/ 	.byte	0x3f
	.zero		1


	//   ....[13]....
        /*0240*/ 	.word	0x00002610
        /*0244*/ 	.word	0x00000000
        /*0248*/ 	.word	0x00030830
        /*024c*/ 	.short	0x010a
        /*024e*/ 	.byte	0x3f
	.zero		1


	//   ....[14]....
        /*0250*/ 	.word	0x00002980
        /*0254*/ 	.word	0x00000000
        /*0258*/ 	.word	0x00030830
        /*025c*/ 	.short	0x010a
        /*025e*/ 	.byte	0x3f
	.zero		1


	//   ....[15]....
        /*0260*/ 	.word	0x000048c0
        /*0264*/ 	.word	0x00000006
        /*0268*/ 	.word	0x00000000
        /*026c*/ 	.short	0x0101
        /*026e*/ 	.byte	0x3f
	.zero		1


	//   ....[16]....
        /*0270*/ 	.word	0x00004bf0
        /*0274*/ 	.word	0x00000000
        /*0278*/ 	.word	0x00000000
        /*027c*/ 	.short	0x0101
        /*027e*/ 	.byte	0x3f
	.zero		1


	//   ....[17]....
        /*0280*/ 	.word	0x00008920
        /*0284*/ 	.word	0x0000000f
        /*0288*/ 	.word	0x00030820
        /*028c*/ 	.short	0x010a
        /*028e*/ 	.byte	0x3f
	.zero		1


	//   ....[18]....
        /*0290*/ 	.word	0x00009000
        /*0294*/ 	.word	0x0000000f
        /*0298*/ 	.word	0x00030840
        /*029c*/ 	.short	0x010a
        /*029e*/ 	.byte	0x3f
	.zero		1


	//   ....[19]....
        /*02a0*/ 	.word	0x000092d0
        /*02a4*/ 	.word	0x0000000f
        /*02a8*/ 	.word	0x00030828
        /*02ac*/ 	.short	0x010a
        /*02ae*/ 	.byte	0x3f
	.zero		1


	//   ....[20]....
        /*02b0*/ 	.word	0x000095a0
        /*02b4*/ 	.word	0x0000000f
        /*02b8*/ 	.word	0x00030848
        /*02bc*/ 	.short	0x010a
        /*02be*/ 	.byte	0x3f
	.zero		1


	//   ....[21]....
        /*02c0*/ 	.word	0x00009810
        /*02c4*/ 	.word	0x0000000f
        /*02c8*/ 	.word	0x00030820
        /*02cc*/ 	.short	0x010a
        /*02ce*/ 	.byte	0x3f
	.zero		1


	//   ....[22]....
        /*02d0*/ 	.word	0x00009b50
        /*02d4*/ 	.word	0x0000000f
        /*02d8*/ 	.word	0x00030840
        /*02dc*/ 	.short	0x010a
        /*02de*/ 	.byte	0x3f
	.zero		1


	//   ....[23]....
        /*02e0*/ 	.word	0x00009df0
        /*02e4*/ 	.word	0x0000000f
        /*02e8*/ 	.word	0x00030828
        /*02ec*/ 	.short	0x010a
        /*02ee*/ 	.byte	0x3f
	.zero		1


	//   ....[24]....
        /*02f0*/ 	.word	0x0000a100
        /*02f4*/ 	.word	0x00000003
        /*02f8*/ 	.word	0x00030840
        /*02fc*/ 	.short	0x010a
        /*02fe*/ 	.byte	0x3f
	.zero		1


	//   ....[25]....
        /*0300*/ 	.word	0x0000a560
        /*0304*/ 	.word	0x00000007
        /*0308*/ 	.word	0x00000000
        /*030c*/ 	.short	0x010a
        /*030e*/ 	.byte	0x3f
	.zero		1


	//   ....[26]....
        /*0310*/ 	.word	0x0000a5b0
        /*0314*/ 	.word	0x00000003
        /*0318*/ 	.word	0x00000000
        /*031c*/ 	.short	0x010a
        /*031e*/ 	.byte	0x3f
	.zero		1


	//   ....[27]....
        /*0320*/ 	.word	0x0000a610
        /*0324*/ 	.word	0x00000005
        /*0328*/ 	.word	0x00000000
        /*032c*/ 	.short	0x010a
        /*032e*/ 	.byte	0x3f
	.zero		1


	//   ....[28]....
        /*0330*/ 	.word	0x0000a640
        /*0334*/ 	.word	0x00000003
        /*0338*/ 	.word	0x00000000
        /*033c*/ 	.short	0x010a
        /*033e*/ 	.byte	0x3f
	.zero		1


	//   ....[29]....
        /*0340*/ 	.word	0x0000a740
        /*0344*/ 	.word	0x00000000
        /*0348*/ 	.word	0x00030800
        /*034c*/ 	.short	0x010a
        /*034e*/ 	.byte	0x3f
	.zero		1


	//   ....[30]....
        /*0350*/ 	.word	0x0000a790
        /*0354*/ 	.word	0x00000000
        /*0358*/ 	.word	0x00030810
        /*035c*/ 	.short	0x010a
        /*035e*/ 	.byte	0x3f
	.zero		1


	//   ....[31]....
        /*0360*/ 	.word	0x0000a7e0
        /*0364*/ 	.word	0x00000000
        /*0368*/ 	.word	0x00030830
        /*036c*/ 	.short	0x010a
        /*036e*/ 	.byte	0x3f
	.zero		1


	//   ....[32]....
        /*0370*/ 	.word	0x0000aa60
        /*0374*/ 	.word	0x0000000f
        /*0378*/ 	.word	0x00030820
        /*037c*/ 	.short	0x010a
        /*037e*/ 	.byte	0x3f
	.zero		1


	//   ....[33]....
        /*0380*/ 	.word	0x0000aab0
        /*0384*/ 	.word	0x0000000f
        /*0388*/ 	.word	0x00030840
        /*038c*/ 	.short	0x010a
        /*038e*/ 	.byte	0x3f
	.zero		1


	//   ....[34]....
        /*0390*/ 	.word	0x0000ab00
        /*0394*/ 	.word	0x0000000f
        /*0398*/ 	.word	0x00030828
        /*039c*/ 	.short	0x010a
        /*039e*/ 	.byte	0x3f
	.zero		1


	//   ....[35]....
        /*03a0*/ 	.word	0x0000ab50
        /*03a4*/ 	.word	0x0000000f
        /*03a8*/ 	.word	0x00030848
        /*03ac*/ 	.short	0x010a
        /*03ae*/ 	.byte	0x3f
	.zero		1


	//   ....[36]....
        /*03b0*/ 	.word	0x0000abb0
        /*03b4*/ 	.word	0x0000000f
        /*03b8*/ 	.word	0x00030820
        /*03bc*/ 	.short	0x010a
        /*03be*/ 	.byte	0x3f
	.zero		1


	//   ....[37]....
        /*03c0*/ 	.word	0x0000ac00
        /*03c4*/ 	.word	0x0000000f
        /*03c8*/ 	.word	0x00030840
        /*03cc*/ 	.short	0x010a
        /*03ce*/ 	.byte	0x3f
	.zero		1


	//   ....[38]....
        /*03d0*/ 	.word	0x0000ac50
        /*03d4*/ 	.word	0x0000000f
        /*03d8*/ 	.word	0x00030828
        /*03dc*/ 	.short	0x010a
        /*03de*/ 	.byte	0x3f
	.zero		1


	//   ....[39]....
        /*03e0*/ 	.word	0x0000aca0
        /*03e4*/ 	.word	0x00000003
        /*03e8*/ 	.word	0x00030840
        /*03ec*/ 	.short	0x010a
        /*03ee*/ 	.byte	0x3f
	.zero		1


	//   ....[40]....
        /*03f0*/ 	.word	0x0000ad70
        /*03f4*/ 	.word	0x00000007
        /*03f8*/ 	.word	0x00000000
        /*03fc*/ 	.short	0x010a
        /*03fe*/ 	.byte	0x3f
	.zero		1


	//   ....[41]....
        /*0400*/ 	.word	0x0000adc0
        /*0404*/ 	.word	0x00000003
        /*0408*/ 	.word	0x00000000
        /*040c*/ 	.short	0x010a
        /*040e*/ 	.byte	0x3f
	.zero		1


	//   ....[42]....
        /*0410*/ 	.word	0x0000ae10
        /*0414*/ 	.word	0x00000005
        /*0418*/ 	.word	0x00000000
        /*041c*/ 	.short	0x010a
        /*041e*/ 	.byte	0x3f
	.zero		1


	//----- nvinfo : EIATTR_NUM_MBARRIERS
	.align		4
.L_1002:
        /*0420*/ 	.byte	0x03, 0x38
        /*0422*/ 	.short	0x0009


	//----- nvinfo : EIATTR_EXIT_INSTR_OFFSETS
	.align		4
        /*0424*/ 	.byte	0x04, 0x1c
        /*0426*/ 	.short	(.L_1004 - .L_1003)


	//   ....[0]....
.L_1003:
        /*0428*/ 	.word	0x0000a690


	//----- nvinfo : EIATTR_MAX_THREADS
	.align		4
.L_1004:
        /*042c*/ 	.byte	0x04, 0x05
        /*042e*/ 	.short	(.L_1006 - .L_1005)
.L_1005:
        /*0430*/ 	.word	0x00000180
        /*0434*/ 	.word	0x00000001
        /*0438*/ 	.word	0x00000001


	//----- nvinfo : EIATTR_CRS_STACK_SIZE
	.align		4
.L_1006:
        /*043c*/ 	.byte	0x04, 0x1e
        /*043e*/ 	.short	(.L_1008 - .L_1007)
.L_1007:
        /*0440*/ 	.word	0x00000000


	//----- nvinfo : EIATTR_CBANK_PARAM_SIZE
	.align		4
.L_1008:
        /*0444*/ 	.byte	0x03, 0x19
        /*0446*/ 	.short	0x0770


	//----- nvinfo : EIATTR_PARAM_CBANK
	.align		4
        /*0448*/ 	.byte	0x04, 0x0a
        /*044a*/ 	.short	(.L_1010 - .L_1009)
	.align		4
.L_1009:
        /*044c*/ 	.word	index@(.nv.constant0._ZN7cutlass13device_kernelIN5flash11enable_sm90INS1_16FlashAttnBwdSm90INS1_25CollectiveMainloopBwdSm90ILi2ELi2ELi2EN4cute5tupleIJNS5_1CILi1EEES8_S8_EEENS6_IJNS7_ILi64EEENS7_ILi128EEESB_EEENS_6half_tEfNS_4arch4Sm90ELb1ELb0ELb1ELb1ELb1ELb1ELb0ELb0ELi2ELi1ELi2ELi1ELb0EEENS1_24CollectiveEpilogueBwdGQAISC_fSF_Li256ELb1ELb1EEENS1_25SingleTileBwdLPTSchedulerILb1ELi128ELb1EEEEEEEEEvNT_6ParamsE)
        /*0450*/ 	.short	0x0210
        /*0452*/ 	.short	0x0770


	//----- nvinfo : EIATTR_SW_WAR
	.align		4
.L_1010:
        /*0454*/ 	.byte	0x04, 0x36
        /*0456*/ 	.short	(.L_1012 - .L_1011)
.L_1011:
        /*0458*/ 	.word	0x00000008
.L_1012:


//--------------------- .nv.info._ZN7cutlass13device_kernelIN5flash11enable_sm90INS1_16FlashAttnBwdSm90INS1_25CollectiveMainloopBwdSm90ILi2ELi2ELi2EN4cute5tupleIJNS5_1CILi1EEES8_S8_EEENS6_IJNS7_ILi80EEENS7_ILi128EEESB_EEENS_6half_tEfNS_4arch4Sm90ELb0ELb0ELb0ELb0ELb0ELb1ELb0ELb1ELi2ELi1ELi2ELi1ELb0EEENS1_21CollectiveEpilogueBwdISC_SD_SF_Li256ELb0ELb0ELi1EEENS1_19SingleTileSchedulerILb0ELb0ELb0ELi128EEEEEEEEEvNT_6ParamsE --------------------------
	.section	.nv.info._ZN7cutlass13device_kernelIN5flash11enable_sm90INS1_16FlashAttnBwdSm90INS1_25CollectiveMainloopBwdSm90ILi2ELi2ELi2EN4cute5tupleIJNS5_1CILi1EEES8_S8_EEENS6_IJNS7_ILi80EEENS7_ILi128EEESB_EEENS_6half_tEfNS_4arch4Sm90ELb0ELb0ELb0ELb0ELb0ELb1ELb0ELb1ELi2ELi1ELi2ELi1ELb0EEENS1_21CollectiveEpilogueBwdISC_SD_SF_Li256ELb0ELb0ELi1EEENS1_19SingleTileSchedulerILb0ELb0ELb0ELi128EEEEEEEEEvNT_6ParamsE,"",@"SHT_CUDA_INFO"
	.sectionflags	@""
	.align	4


	//----- nvinfo : EIATTR_CUDA_API_VERSION
	.align		4
        /*0000*/ 	.byte	0x04, 0x37
        /*0002*/ 	.short	(.L_1014 - .L_1013)
.L_1013:
        /*0004*/ 	.word	0x00000082


	//----- nvinfo : EIATTR_KPARAM_INFO
	.align		4
.L_1014:
        /*0008*/ 	.byte	0x04, 0x17
        /*000a*/ 	.short	(.L_1016 - .L_1015)
.L_1015:
        /*000c*/ 	.word	0x00000000
        /*0010*/ 	.short	0x0000
        /*0012*/ 	.short	0x0070
        /*0014*/ 	.byte	0x00, 0xf0, 0x01, 0x24


	//----- nvinfo : EIATTR_SPARSE_MMA_MASK
	.align		4
.L_1016:
        /*0018*/ 	.byte	0x03, 0x50
        /*001a*/ 	.short	0x0000


	//----- nvinfo : EIATTR_MAXREG_COUNT
	.align		4
        /*001c*/ 	.byte	0x03, 0x1b
        /*001e*/ 	.short	0x00a8


	//----- nvinfo : EIATTR_NUM_BARRIERS
	.align		4
        /*0020*/ 	.byte	0x02, 0x4c
        /*0022*/ 	.byte	0x10
	.zero		1


	//----- nvinfo : EIATTR_EXTERNS
	.align		4
        /*0024*/ 	.byte	0x04, 0x0f
        /*0026*/ 	.short	(.L_1018 - .L_1017)


	//   ....[0]....
	.align		4
.L_1017:
        /*0028*/ 	.word	index@(__assertfail)


	//----- nvinfo : EIATTR_ANNOTATIONS
	.align		4
.L_1018:
        /*002c*/ 	.byte	0x04, 0x55
        /*002e*/ 	.short	(.L_1020 - .L_1019)


	//   ....[0]....
.L_1019:
        /*0030*/ 	.word	0x00000001
        /*0034*/ 	.byte	0xb0, 0x05, 0x00, 0x00, 0x01, 0x00, 0x00, 0x00, 0x10, 0x09, 0x00, 0x00, 0x01, 0x00, 0x00, 0x00
        /* <DEDUP_REMOVED lines=9> */
        /*00d4*/ 	.byte	0x20, 0x99, 0x00, 0x00


	//----- nvinfo : EIATTR_MERCURY_ISA_VERSION
	.align		4
.L_1020:
        /*00d8*/ 	.byte	0x03, 0x5f
        /*00da*/ 	.short	0x0101


	//----- nvinfo : EIATTR_INT_WARP_WIDE_INSTR_OFFSETS
	.align		4
        /*00dc*/ 	.byte	0x04, 0x31
        /*00de*/ 	.short	(.L_1022 - .L_1021)


	//   ....[0]....
.L_1021:
        /*00e0*/ 	.word	0x000001e0


	//   ....[1]....
        /*00e4*/ 	.word	0x000002a0


	//----- nvinfo : EIATTR_COOP_GROUP_MASK_REGIDS
	.align		4
.L_1022:
        /*00e8*/ 	.byte	0x04, 0x29
        /*00ea*/ 	.short	(.L_1024 - .L_1023)


	//   ....[0]....
.L_1023:
        /*00ec*/ 	.word	0xffffffff


	//   ....[1]....
        /*00f0*/ 	.word	0xffffffff


	//   ....[2]....
        /*00f4*/ 	.word	0xffffffff


	//   ....[3]....
        /*00f8*/ 	.word	0xffffffff


	//   ....[4]....
        /*00fc*/ 	.word	0xffffffff


	//   ....[5]....
        /*0100*/ 	.word	0xffffffff


	//   ....[6]....
        /*0104*/ 	.word	0xffffffff


	//   ....[7]....
        /*0108*/ 	.word	0xffffffff


	//   ....[8]....
        /*010c*/ 	.word	0x0500000f


	//----- nvinfo : EIATTR_COOP_GROUP_INSTR_OFFSETS
	.align		4
.L_1024:
        /*0110*/ 	.byte	0x04, 0x28
        /*0112*/ 	.short	(.L_1026 - .L_1025)


	//   ....[0]....
.L_1025:
        /*0114*/ 	.word	0x00000060


	//   ....[1]....
        /*0118*/ 	.word	0x000001f0


	//   ....[2]....
        /*011c*/ 	.word	0x00000280


	//   ....[3]....
        /*0120*/ 	.word	0x00000400


	//   ....[4]....
        /*0124*/ 	.word	0x00000650


	//   ....[5]....
        /*0128*/ 	.word	0x00000bb0


	//   ....[6]....
        /*012c*/ 	.word	0x00006be0


	//   ....[7]....
        /*0130*/ 	.word	0x000072f0


	//   ....[8]....
        /*0134*/ 	.word	0x00009b90


	//----- nvinfo : EIATTR_REG_RECONFIG
	.align		4
.L_1026:
        /*0138*/ 	.byte	0x01, 0x54
	.zero		2


	//----- nvinfo : EIATTR_SYSCALL_OFFSETS
	.align		4
        /*013c*/ 	.byte	0x04, 0x46
        /*013e*/ 	.short	(.L_1028 - .L_1027)


	//   ....[0]....
.L_1027:
        /*0140*/ 	.word	0x000007e0


	//   ....[1]....
        /*0144*/ 	.word	0x000008d0


	//   ....[2]....
        /*0148*/ 	.word	0x00000a40


	//   ....[3]....
        /*014c*/ 	.word	0x00000b30


	//   ....[4]....
        /*0150*/ 	.word	0x00006550


	//   ....[5]....
        /*0154*/ 	.word	0x00006680


	//   ....[6]....
        /*0158*/ 	.word	0x000067a0


	//   ....[7]....
        /*015c*/ 	.word	0x000068c0


	//----- nvinfo : EIATTR_MBARRIER_INSTR_OFFSETS
	.align		4
.L_1028:
        /*0160*/ 	.byte	0x04, 0x39
        /*0162*/ 	.short	(.L_1030 - .L_1029)


	//   ....[0]....
.L_1029:
        /*0164*/ 	.word	0x000002c0
        /*0168*/ 	.word	0x000000ff
        /*016c*/ 	.word	0x00038800
        /*0170*/ 	.short	0x0100
        /*0172*/ 	.byte	0x06
	.zero		1


	//   ....[1]....
        /*0174*/ 	.word	0x000003b0
        /*0178*/ 	.word	0x000000ff
        /*017c*/ 	.word	0x00038810
        /*0180*/ 	.short	0x0100
        /*0182*/ 	.byte	0x08
	.zero		1


	//   ....[2]....
        /*0184*/ 	.word	0x000003c0
        /*0188*/ 	.word	0x000000ff
        /*018c*/ 	.word	0x00038820
        /*0190*/ 	.short	0x0100
        /*0192*/ 	.byte	0x08
	.zero		1


	//   ....[3]....
        /*0194*/ 	.word	0x000003d0
        /*0198*/ 	.word	0x000000ff
        /*019c*/ 	.word	0x00038818
        /*01a0*/ 	.short	0x0100
        /*01a2*/ 	.byte	0x08
	.zero		1


	//   ....[4]....
        /*01a4*/ 	.word	0x000003e0
        /*01a8*/ 	.word	0x000000ff
        /*01ac*/ 	.word	0x00038828
        /*01b0*/ 	.short	0x0100
        /*01b2*/ 	.byte	0x08
	.zero		1


	//   ....[5]....
        /*01b4*/ 	.word	0x00000510
        /*01b8*/ 	.word	0x000000ff
        /*01bc*/ 	.word	0x00038830
        /*01c0*/ 	.short	0x0100
        /*01c2*/ 	.byte	0x08
	.zero		1


	//   ....[6]....
        /*01c4*/ 	.word	0x00000520
        /*01c8*/ 	.word	0x000000ff
        /*01cc*/ 	.word	0x00038840
        /*01d0*/ 	.short	0x0100
        /*01d2*/ 	.byte	0x08
	.zero		1


	//   ....[7]....
        /*01d4*/ 	.word	0x00000530
        /*01d8*/ 	.word	0x000000ff
        /*01dc*/ 	.word	0x00038838
        /*01e0*/ 	.short	0x0100
        /*01e2*/ 	.byte	0x08
	.zero		1


	//   ....[8]....
        /*01e4*/ 	.word	0x00000540
        /*01e8*/ 	.word	0x000000ff
        /*01ec*/ 	.word	0x00038848
        /*01f0*/ 	.short	0x0100
        /*01f2*/ 	.byte	0x08
	.zero		1


	//   ....[9]....
        /*01f4*/ 	.word	0x00000be0
        /*01f8*/ 	.word	0x00000010
        /*01fc*/ 	.word	0x00038800
        /*0200*/ 	.short	0x010a
        /*0202*/ 	.byte	0x3f
	.zero		1


	//   ....[10]....
        /*0204*/ 	.word	0x00000c90
        /*0208*/ 	.word	0x00000010
        /*020c*/ 	.word	0x00038800
        /*0210*/ 	.short	0x010a
        /*0212*/ 	.byte	0x3f
	.zero		1


	//   ....[11]....
        /*0214*/ 	.word	0x000014e0
        /*0218*/ 	.word	0x00000003
        /*021c*/ 	.word	0x00038810
        /*0220*/ 	.short	0x010a
        /*0222*/ 	.byte	0x3f
	.zero		1


	//   ....[12]....
        /*0224*/ 	.word	0x00001520
        /*0228*/ 	.word	0x00000003
        /*022c*/ 	.word	0x00038810
        /*0230*/ 	.short	0x010a
        /*0232*/ 	.byte	0x3f
	.zero		1


	//   ....[13]....
        /*0234*/ 	.word	0x00002720
        /*0238*/ 	.word	0x00000003
        /*023c*/ 	.word	0x00038830
        /*0240*/ 	.short	0x010a
        /*0242*/ 	.byte	0x3f
	.zero		1


	//   ....[14]....
        /*0244*/ 	.word	0x000027a0
        /*0248*/ 	.word	0x00000003
        /*024c*/ 	.word	0x00038830
        /*0250*/ 	.short	0x010a
        /*0252*/ 	.byte	0x3f
	.zero		1


	//   ....[15]....
        /*0254*/ 	.word	0x00005c30
        /*0258*/ 	.word	0x00000004
        /*025c*/ 	.word	0x00000000
        /*0260*/ 	.short	0x0101
        /*0262*/ 	.byte	0x3f
	.zero		1


	//   ....[16]....
        /*0264*/ 	.word	0x00005fb0
        /*0268*/ 	.word	0x00000003
        /*026c*/ 	.word	0x00000000
        /*0270*/ 	.short	0x0101
        /*0272*/ 	.byte	0x3f
	.zero		1


	//   ....[17]....
        /*0274*/ 	.word	0x00008130
        /*0278*/ 	.word	0x00000014
        /*027c*/ 	.word	0x00038820
        /*0280*/ 	.short	0x010a
        /*0282*/ 	.byte	0x3f
	.zero		1


	//   ....[18]....
        /*0284*/ 	.word	0x00008740
        /*0288*/ 	.word	0x00000014
        /*028c*/ 	.word	0x00038840
        /*0290*/ 	.short	0x010a
        /*0292*/ 	.byte	0x3f
	.zero		1


	//   ....[19]....
        /*0294*/ 	.word	0x000089e0
        /*0298*/ 	.word	0x00000014
        /*029c*/ 	.word	0x00038828
        /*02a0*/ 	.short	0x010a
        /*02a2*/ 	.byte	0x3f
	.zero		1


	//   ....[20]....
        /*02a4*/ 	.word	0x00008bf0
        /*02a8*/ 	.word	0x00000014
        /*02ac*/ 	.word	0x00038848
        /*02b0*/ 	.short	0x010a
        /*02b2*/ 	.byte	0x3f
	.zero		1


	//   ....[21]....
        /*02b4*/ 	.word	0x00008e70
        /*02b8*/ 	.word	0x00000014
        /*02bc*/ 	.word	0x00038820
        /*02c0*/ 	.short	0x010a
        /*02c2*/ 	.byte	0x3f
	.zero		1


	//   ....[22]....
        /*02c4*/ 	.word	0x000090e0
        /*02c8*/ 	.word	0x00000014
        /*02cc*/ 	.word	0x00038840
        /*02d0*/ 	.short	0x010a
        /*02d2*/ 	.byte	0x3f
	.zero		1


	//   ....[23]....
        /*02d4*/ 	.word	0x00009350
        /*02d8*/ 	.word	0x00000014
        /*02dc*/ 	.word	0x00038828
        /*02e0*/ 	.short	0x010a
        /*02e2*/ 	.byte	0x3f
	.zero		1


	//   ....[24]....
        /*02e4*/ 	.word	0x000095a0
        /*02e8*/ 	.word	0x00000004
        /*02ec*/ 	.word	0x00038840
        /*02f0*/ 	.short	0x010a
        /*02f2*/ 	.byte	0x3f
	.zero		1


	//   ....[25]....
        /*02f4*/ 	.word	0x00009a10
        /*02f8*/ 	.word	0x00000007
        /*02fc*/ 	.word	0x00000000
        /*0300*/ 	.short	0x010a
        /*0302*/ 	.byte	0x3f
	.zero		1


	//   ....[26]....
        /*0304*/ 	.word	0x00009a60
        /*0308*/ 	.word	0x00000003
        /*030c*/ 	.word	0x00000000
        /*0310*/ 	.short	0x010a
        /*0312*/ 	.byte	0x3f
	.zero		1


	//   ....[27]....
        /*0314*/ 	.word	0x00009ac0
        /*0318*/ 	.word	0x00000005
        /*031c*/ 	.word	0x00000000
        /*0320*/ 	.short	0x010a
        /*0322*/ 	.byte	0x3f
	.zero		1


	//   ....[28]....
        /*0324*/ 	.word	0x00009af0
        /*0328*/ 	.word	0x00000003
        /*032c*/ 	.word	0x00000000
        /*0330*/ 	.short	0x010a
        /*0332*/ 	.byte	0x3f
	.zero		1


	//   ....[29]....
        /*0334*/ 	.word	0x00009bf0
        /*0338*/ 	.word	0x00000004
        /*033c*/ 	.word	0x00038800
        /*0340*/ 	.short	0x010a
        /*0342*/ 	.byte	0x3f
	.zero		1


	//   ....[30]....
        /*0344*/ 	.word	0x00009c40
        /*0348*/ 	.word	0x00000003
        /*034c*/ 	.word	0x00038810
        /*0350*/ 	.short	0x010a
        /*0352*/ 	.byte	0x3f
	.zero		1


	//   ....[31]....
        /*0354*/ 	.word	0x00009c90
        /*0358*/ 	.word	0x00000003
        /*035c*/ 	.word	0x00038830
        /*0360*/ 	.short	0x010a
        /*0362*/ 	.byte	0x3f
	.zero		1


	//   ....[32]....
        /*0364*/ 	.word	0x00009ce0
        /*0368*/ 	.word	0x00000014
        /*036c*/ 	.word	0x00038820
        /*0370*/ 	.short	0x010a
        /*0372*/ 	.byte	0x3f
	.zero		1


	//   ....[33]....
        /*0374*/ 	.word	0x00009d30
        /*0378*/ 	.word	0x00000014
        /*037c*/ 	.word	0x00038840
        /*0380*/ 	.short	0x010a
        /*0382*/ 	.byte	0x3f
	.zero		1


	//   ....[34]....
        /*0384*/ 	.word	0x00009d80
        /*0388*/ 	.word	0x00000014
        /*038c*/ 	.word	0x00038828
        /*0390*/ 	.short	0x010a
        /*0392*/ 	.byte	0x3f
	.zero		1


	//   ....[35]....
        /*0394*/ 	.word	0x00009dd0
        /*0398*/ 	.word	0x00000014
        /*039c*/ 	.word	0x00038848
        /*03a0*/ 	.short	0x010a
        /*03a2*/ 	.byte	0x3f
	.zero		1


	//   ....[36]....
        /*03a4*/ 	.word	0x00009e30
        /*03a8*/ 	.word	0x00000014
        /*03ac*/ 	.word	0x00038820
        /*03b0*/ 	.short	0x010a
        /*03b2*/ 	.byte	0x3f
	.zero		1


	//   ....[37]....
        /*03b4*/ 	.word	0x00009e80
        /*03b8*/ 	.word	0x00000014
        /*03bc*/ 	.word	0x00038840
        /*03c0*/ 	.short	0x010a
        /*03c2*/ 	.byte	0x3f
	.zero		1


	//   ....[38]....
        /*03c4*/ 	.word	0x00009ed0
        /*03c8*/ 	.word	0x00000014
        /*03cc*/ 	.word	0x00038828
        /*03d0*/ 	.short	0x010a
        /*03d2*/ 	.byte	0x3f
	.zero		1


	//   ....[39]....
        /*03d4*/ 	.word	0x00009f20
        /*03d8*/ 	.word	0x00000004
        /*03dc*/ 	.word	0x00038840
        /*03e0*/ 	.short	0x010a
        /*03e2*/ 	.byte	0x3f
	.zero		1


	//   ....[40]....
        /*03e4*/ 	.word	0x0000a000
        /*03e8*/ 	.word	0x00000007
        /*03ec*/ 	.word	0x00000000
        /*03f0*/ 	.short	0x010a
        /*03f2*/ 	.byte	0x3f
	.zero		1


	//   ....[41]....
        /*03f4*/ 	.word	0x0000a050
        /*03f8*/ 	.word	0x00000003
        /*03fc*/ 	.word	0x00000000
        /*0400*/ 	.short	0x010a
        /*0402*/ 	.byte	0x3f
	.zero		1


	//   ....[42]....
        /*0404*/ 	.word	0x0000a0a0
        /*0408*/ 	.word	0x00000005
        /*040c*/ 	.word	0x00000000
        /*0410*/ 	.short	0x010a
        /*0412*/ 	.byte	0x3f
	.zero		1


	//----- nvinfo : EIATTR_NUM_MBARRIERS
	.align		4
.L_1030:
        /*0414*/ 	.byte	0x03, 0x38
        /*0416*/ 	.short	0x0009


	//----- nvinfo : EIATTR_EXIT_INSTR_OFFSETS
	.align		4
        /*0418*/ 	.byte	0x04, 0x1c
        /*041a*/ 	.short	(.L_1032 - .L_1031)


	//   ....[0]....
.L_1031:
        /*041c*/ 	.word	0x00009b40


	//----- nvinfo : EIATTR_MAX_THREADS
	.align		4
.L_1032:
        /*0420*/ 	.byte	0x04, 0x05
        /*0422*/ 	.short	(.L_1034 - .L_1033)
.L_1033:
        /*0424*/ 	.word	0x00000180
        /*0428*/ 	.word	0x00000001
        /*042c*/ 	.word	0x00000001


	//----- nvinfo : EIATTR_CRS_STACK_SIZE
	.align		4
.L_1034:
        /*0430*/ 	.byte	0x04, 0x1e
        /*0432*/ 	.short	(.L_1036 - .L_1035)
.L_1035:
        /*0434*/ 	.word	0x00000000


	//----- nvinfo : EIATTR_CBANK_PARAM_SIZE
	.align		4
.L_1036:
        /*0438*/ 	.byte	0x03, 0x19
        /*043a*/ 	.short	0x0970


	//----- nvinfo : EIATTR_PARAM_CBANK
	.align		4
        /*043c*/ 	.byte	0x04, 0x0a
        /*043e*/ 	.short	(.L_1038 - .L_1037)
	.align		4
.L_1037:
        /*0440*/ 	.word	index@(.nv.constant0._ZN7cutlass13device_kernelIN5flash11enable_sm90INS1_16FlashAttnBwdSm90INS1_25CollectiveMainloopBwdSm90ILi2ELi2ELi2EN4cute5tupleIJNS5_1CILi1EEES8_S8_EEENS6_IJNS7_ILi80EEENS7_ILi128EEESB_EEENS_6half_tEfNS_4arch4Sm90ELb0ELb0ELb0ELb0ELb0ELb1ELb0ELb1ELi2ELi1ELi2ELi1ELb0EEENS1_21CollectiveEpilogueBwdISC_SD_SF_Li256ELb0ELb0ELi1EEENS1_19SingleTileSchedulerILb0ELb0ELb0ELi128EEEEEEEEEvNT_6ParamsE)
        /*0444*/ 	.short	0x0210
        /*0446*/ 	.short	0x0970


	//----- nvinfo : EIATTR_SW_WAR
	.align		4
.L_1038:
        /*0448*/ 	.byte	0x04, 0x36
        /*044a*/ 	.short	(.L_1040 - .L_1039)
.L_1039:
        /*044c*/ 	.word	0x00000008
.L_1040:


//--------------------- .nv.info._ZN7cutlass13device_kernelIN5flash11enable_sm90INS1_16FlashAttnBwdSm90INS1_25CollectiveMainloopBwdSm90ILi2ELi2ELi2EN4cute5tupleIJNS5_1CILi1EEES8_S8_EEENS6_IJNS7_ILi80EEENS7_ILi128EEESB_EEENS_6half_tEfNS_4arch4Sm90ELb0ELb0ELb0ELb0ELb1ELb1ELb0ELb1ELi2ELi1ELi2ELi1ELb0EEENS1_21CollectiveEpilogueBwdISC_SD_SF_Li256ELb0ELb0ELi1EEENS1_19SingleTileSchedulerILb0ELb0ELb0ELi128EEEEEEEEEvNT_6ParamsE --------------------------
	.section	.nv.info._ZN7cutlass13device_kernelIN5flash11enable_sm90INS1_16FlashAttnBwdSm90INS1_25CollectiveMainloopBwdSm90ILi2ELi2ELi2EN4cute5tupleIJNS5_1CILi1EEES8_S8_EEENS6_IJNS7_ILi80EEENS7_ILi128EEESB_EEENS_6half_tEfNS_4arch4Sm90ELb0ELb0ELb0ELb0ELb1ELb1ELb0ELb1ELi2ELi1ELi2ELi1ELb0EEENS1_21CollectiveEpilogueBwdISC_SD_SF_Li256ELb0ELb0ELi1EEENS1_19SingleTileSchedulerILb0ELb0ELb0ELi128EEEEEEEEEvNT_6ParamsE,"",@"SHT_CUDA_INFO"
	.sectionflags	@""
	.align	4


	//----- nvinfo : EIATTR_CUDA_API_VERSION
	.align		4
        /*0000*/ 	.byte	0x04, 0x37
        /*0002*/ 	.short	(.L_1042 - .L_1041)
.L_1041:
        /*0004*/ 	.word	0x00000082


	//----- nvinfo : EIATTR_KPARAM_INFO
	.align		4
.L_1042:
        /*0008*/ 	.byte	0x04, 0x17
        /*000a*/ 	.short	(.L_1044 - .L_1043)
.L_1043:
        /*000c*/ 	.word	0x00000000
        /*0010*/ 	.short	0x0000
        /*0012*/ 	.short	0x0070
        /*0014*/ 	.byte	0x00, 0xf0, 0x01, 0x24


	//----- nvinfo : EIATTR_SPARSE_MMA_MASK
	.align		4
.L_1044:
        /*0018*/ 	.byte	0x03, 0x50
        /*001a*/ 	.short	0x0000


	//----- nvinfo : EIATTR_MAXREG_COUNT
	.align		4
        /*001c*/ 	.byte	0x03, 0x1b
        /*001e*/ 	.short	0x00a8


	//----- nvinfo : EIATTR_NUM_BARRIERS
	.align		4
        /*0020*/ 	.byte	0x02, 0x4c
        /*0022*/ 	.byte	0x10
	.zero		1


	//----- nvinfo : EIATTR_EXTERNS
	.align		4
        /*0024*/ 	.byte	0x04, 0x0f
        /*0026*/ 	.short	(.L_1046 - .L_1045)


	//   ....[0]....
	.align		4
.L_1045:
        /*0028*/ 	.word	index@(__assertfail)


	//----- nvinfo : EIATTR_ANNOTATIONS
	.align		4
.L_1046:
        /*002c*/ 	.byte	0x04, 0x55
        /*002e*/ 	.short	(.L_1048 - .L_1047)


	//   ....[0]....
.L_1047:
        /* <DEDUP_REMOVED lines=12> */


	//----- nvinfo : EIATTR_MERCURY_ISA_VERSION
	.align		4
.L_1048:
        /*00d8*/ 	.byte	0x03, 0x5f
        /*00da*/ 	.short	0x0101


	//----- nvinfo : EIATTR_INT_WARP_WIDE_INSTR_OFFSETS
	.align		4
        /*00dc*/ 	.byte	0x04, 0x31
        /*00de*/ 	.short	(.L_1050 - .L_1049)


	//   ....[0]....
.L_1049:
        /*00e0*/ 	.word	0x000001e0


	//   ....[1]....
        /*00e4*/ 	.word	0x000002a0


	//   ....[2]....
        /*00e8*/ 	.word	0x00007b60


	//   ....[3]....
        /*00ec*/ 	.word	0x00007fd0


	//   ....[4]....
        /*00f0*/ 	.word	0x000085a0


	//----- nvinfo : EIATTR_COOP_GROUP_MASK_REGIDS
	.align		4
.L_1050:
        /*00f4*/ 	.byte	0x04, 0x29
        /*00f6*/ 	.short	(.L_1052 - .L_1051)


	//   ....[0]....
.L_1051:
        /*00f8*/ 	.word	0xffffffff


	//   ....[1]....
        /*00fc*/ 	.word	0xffffffff


	//   ....[2]....
        /*0100*/ 	.word	0xffffffff


	//   ....[3]....
        /*0104*/ 	.word	0xffffffff


	//   ....[4]....
        /*0108*/ 	.word	0xffffffff


	//   ....[5]....
        /*010c*/ 	.word	0xffffffff


	//   ....[6]....
        /*0110*/ 	.word	0xffffffff


	//   ....[7]....
        /*0114*/ 	.word	0xffffffff


	//   ....[8]....
        /*0118*/ 	.word	0xffffffff


	//   ....[9]....
        /*011c*/ 	.word	0xffffffff


	//   ....[10]....
        /*0120*/ 	.word	0xffffffff


	//   ....[11]....
        /*0124*/ 	.word	0xffffffff


	//   ....[12]....
        /*0128*/ 	.word	0xffffffff


	//   ....[13]....
        /*012c*/ 	.word	0xffffffff


	//   ....[14]....
        /*0130*/ 	.word	0x0500000f


	//   ....[15]....
        /*0134*/ 	.word	0x0500000f


	//   ....[16]....
        /*0138*/ 	.word	0x0500000f


	//   ....[17]....
        /*013c*/ 	.word	0x0500000f


	//----- nvinfo : EIATTR_COOP_GROUP_INSTR_OFFSETS
	.align		4
.L_1052:
        /*0140*/ 	.byte	0x04, 0x28
        /*0142*/ 	.short	(.L_1054 - .L_1053)


	//   ....[0]....
.L_1053:
        /*0144*/ 	.word	0x00000060


	//   ....[1]....
        /*0148*/ 	.word	0x000001f0


	//   ....[2]....
        /*014c*/ 	.word	0x00000280


	//   ....[3]....
        /*0150*/ 	.word	0x00000400


	//   ....[4]....
        /*0154*/ 	.word	0x00000650


	//   ....[5]....
        /*0158*/ 	.word	0x00000bb0


	//   ....[6]....
        /*015c*/ 	.word	0x00006be0


	//   ....[7]....
        /*0160*/ 	.word	0x000072f0


	//   ....[8]....
        /*0164*/ 	.word	0x00007800


	//   ....[9]....
        /*0168*/ 	.word	0x00007a90


	//   ....[10]....
        /*016c*/ 	.word	0x00007cd0


	//   ....[11]....
        /*0170*/ 	.word	0x00007f00


	//   ....[12]....
        /*0174*/ 	.word	0x000081b0


	//   ....[13]....
        /*0178*/ 	.word	0x000084e0


	//   ....[14]....
        /*017c*/ 	.word	0x0000a3b0


	//   ....[15]....
        /*0180*/ 	.word	0x0000a530


	//   ....[16]....
        /*0184*/ 	.word	0x0000a5a0


	//   ....[17]....
        /*0188*/ 	.word	0x0000a610


	//----- nvinfo : EIATTR_REG_RECONFIG
	.align		4
.L_1054:
        /*018c*/ 	.byte	0x01, 0x54
	.zero		2


	//----- nvinfo : EIATTR_SYSCALL_OFFSETS
	.align		4
        /*0190*/ 	.byte	0x04, 0x46
        /*0192*/ 	.short	(.L_1056 - .L_1055)


	//   ....[0]....
.L_1055:
        /*0194*/ 	.word	0x000007e0


	//   ....[1]....
        /*0198*/ 	.word	0x000008d0


	//   ....[2]....
        /*019c*/ 	.word	0x00000a40


	//   ....[3]....
        /*01a0*/ 	.word	0x00000b30


	//   ....[4]....
        /*01a4*/ 	.word	0x00006550


	//   ....[5]....
        /*01a8*/ 	.word	0x00006680


	//   ....[6]....
        /*01ac*/ 	.word	0x000067a0


	//   ....[7]....
        /*01b0*/ 	.word	0x000068c0


	//----- nvinfo : EIATTR_MBARRIER_INSTR_OFFSETS
	.align		4
.L_1056:
        /*01b4*/ 	.byte	0x04, 0x39
        /*01b6*/ 	.short	(.L_1058 - .L_1057)


	//   ....[0]....
.L_1057:
        /*01b8*/ 	.word	0x000002c0
        /*01bc*/ 	.word	0x000000ff
        /*01c0*/ 	.word	0x00038800
        /*01c4*/ 	.short	0x0100
        /*01c6*/ 	.byte	0x06
	.zero		1


	//   ....[1]....
        /*01c8*/ 	.word	0x000003b0
        /*01cc*/ 	.word	0x000000ff
        /*01d0*/ 	.word	0x00038810
        /*01d4*/ 	.short	0x0100
        /*01d6*/ 	.byte	0x08
	.zero		1


	//   ....[2]....
        /*01d8*/ 	.word	0x000003c0
        /*01dc*/ 	.word	0x000000ff
        /*01e0*/ 	.word	0x00038820
        /*01e4*/ 	.short	0x0100
        /*01e6*/ 	.byte	0x08
	.zero		1


	//   ....[3]....
        /*01e8*/ 	.word	0x000003d0
        /*01ec*/ 	.word	0x000000ff
        /*01f0*/ 	.word	0x00038818
        /*01f4*/ 	.short	0x0100
        /*01f6*/ 	.byte	0x08
	.zero		1


	//   ....[4]....
        /*01f8*/ 	.word	0x000003e0
        /*01fc*/ 	.word	0x000000ff
        /*0200*/ 	.word	0x00038828
        /*0204*/ 	.short	0x0100
        /*0206*/ 	.byte	0x08
	.zero		1


	//   ....[5]....
        /*0208*/ 	.word	0x00000510
        /*020c*/ 	.word	0x000000ff
        /*0210*/ 	.word	0x00038830
        /*0214*/ 	.short	0x0100
        /*0216*/ 	.byte	0x08
	.zero		1


	//   ....[6]....
        /*0218*/ 	.word	0x00000520
        /*021c*/ 	.word	0x000000ff
        /*0220*/ 	.word	0x00038840
        /*0224*/ 	.short	0x0100
        /*0226*/ 	.byte	0x08
	.zero		1


	//   ....[7]....
        /*0228*/ 	.word	0x00000530
        /*022c*/ 	.word	0x000000ff
        /*0230*/ 	.word	0x00038838
        /*0234*/ 	.short	0x0100
        /*0236*/ 	.byte	0x08
	.zero		1


	//   ....[8]....
        /*0238*/ 	.word	0x00000540
        /*023c*/ 	.word	0x000000ff
        /*0240*/ 	.word	0x00038848
        /*0244*/ 	.short	0x0100
        /*0246*/ 	.byte	0x08
	.zero		1


	//   ....[9]....
        /*0248*/ 	.word	0x00000be0
        /*024c*/ 	.word	0x00000010
        /*0250*/ 	.word	0x00038800
        /*0254*/ 	.short	0x010a
        /*0256*/ 	.byte	0x3f
	.zero		1


	//   ....[10]....
        /*0258*/ 	.word	0x00000c90
        /*025c*/ 	.word	0x00000010
        /*0260*/ 	.word	0x00038800
        /*0264*/ 	.short	0x010a
        /*0266*/ 	.byte	0x3f
	.zero		1


	//   ....[11]....
        /*0268*/ 	.word	0x000014e0
        /*026c*/ 	.word	0x00000003
        /*0270*/ 	.word	0x00038810
        /*0274*/ 	.short	0x010a
        /*0276*/ 	.byte	0x3f
	.zero		1


	//   ....[12]....
        /*0278*/ 	.word	0x00001520
        /*027c*/ 	.word	0x00000003
        /*0280*/ 	.word	0x00038810
        /*0284*/ 	.short	0x010a
        /*0286*/ 	.byte	0x3f
	.zero		1


	//   ....[13]....
        /*0288*/ 	.word	0x00002720
        /*028c*/ 	.word	0x00000003
        /*0290*/ 	.word	0x00038830
        /*0294*/ 	.short	0x010a
        /*0296*/ 	.byte	0x3f
	.zero		1


	//   ....[14]....
        /*0298*/ 	.word	0x000027a0
        /*029c*/ 	.word	0x00000003
        /*02a0*/ 	.word	0x00038830
        /*02a4*/ 	.short	0x010a
        /*02a6*/ 	.byte	0x3f
	.zero		1


	//   ....[15]....
        /*02a8*/ 	.word	0x00005c30
        /*02ac*/ 	.word	0x00000004
        /*02b0*/ 	.word	0x00000000
        /*02b4*/ 	.short	0x0101
        /*02b6*/ 	.byte	0x3f
	.zero		1


	//   ....[16]....
        /*02b8*/ 	.word	0x00005fb0
        /*02bc*/ 	.word	0x00000003
        /*02c0*/ 	.word	0x00000000
        /*02c4*/ 	.short	0x0101
        /*02c6*/ 	.byte	0x3f
	.zero		1


	//   ....[17]....
        /*02c8*/ 	.word	0x00008950
        /*02cc*/ 	.word	0x00000014
        /*02d0*/ 	.word	0x00038820
        /*02d4*/ 	.short	0x010a
        /*02d6*/ 	.byte	0x3f
	.zero		1


	//   ....[18]....
        /*02d8*/ 	.word	0x00008f60
        /*02dc*/ 	.word	0x00000014
        /*02e0*/ 	.word	0x00038840
        /*02e4*/ 	.short	0x010a
        /*02e6*/ 	.byte	0x3f
	.zero		1


	//   ....[19]....
        /*02e8*/ 	.word	0x00009200
        /*02ec*/ 	.word	0x00000014
        /*02f0*/ 	.word	0x00038828
        /*02f4*/ 	.short	0x010a
        /*02f6*/ 	.byte	0x3f
	.zero		1


	//   ....[20]....
        /*02f8*/ 	.word	0x00009410
        /*02fc*/ 	.word	0x00000014
        /*0300*/ 	.word	0x00038848
        /*0304*/ 	.short	0x010a
        /*0306*/ 	.byte	0x3f
	.zero		1


	//   ....[21]....
        /*0308*/ 	.word	0x00009690
        /*030c*/ 	.word	0x00000014
        /*0310*/ 	.word	0x00038820
        /*0314*/ 	.short	0x010a
        /*0316*/ 	.byte	0x3f
	.zero		1


	//   ....[22]....
        /*0318*/ 	.word	0x00009900
        /*031c*/ 	.word	0x00000014
        /*0320*/ 	.word	0x00038840
        /*0324*/ 	.short	0x010a
        /*0326*/ 	.byte	0x3f
	.zero		1


	//   ....[23]....
        /*0328*/ 	.word	0x00009b70
        /*032c*/ 	.word	0x00000014
        /*0330*/ 	.word	0x00038828
        /*0334*/ 	.short	0x010a
        /*0336*/ 	.byte	0x3f
	.zero		1


	//   ....[24]....
        /*0338*/ 	.word	0x00009dc0
        /*033c*/ 	.word	0x00000004
        /*0340*/ 	.word	0x00038840
        /*0344*/ 	.short	0x010a
        /*0346*/ 	.byte	0x3f
	.zero		1


	//   ....[25]....
        /*0348*/ 	.word	0x0000a230
        /*034c*/ 	.word	0x00000007
        /*0350*/ 	.word	0x00000000
        /*0354*/ 	.short	0x010a
        /*0356*/ 	.byte	0x3f
	.zero		1


	//   ....[26]....
        /*0358*/ 	.word	0x0000a280
        /*035c*/ 	.word	0x00000003
        /*0360*/ 	.word	0x00000000
        /*0364*/ 	.short	0x010a
        /*0366*/ 	.byte	0x3f
	.zero		1


	//   ....[27]....
        /*0368*/ 	.word	0x0000a2e0
        /*036c*/ 	.word	0x00000005
        /*0370*/ 	.word	0x00000000
        /*0374*/ 	.short	0x010a
        /*0376*/ 	.byte	0x3f
	.zero		1


	//   ....[28]....
        /*0378*/ 	.word	0x0000a310
        /*037c*/ 	.word	0x00000003
        /*0380*/ 	.word	0x00000000
        /*0384*/ 	.short	0x010a
        /*0386*/ 	.byte	0x3f
	.zero		1


	//   ....[29]....
        /*0388*/ 	.word	0x0000a410
        /*038c*/ 	.word	0x00000004
        /*0390*/ 	.word	0x00038800
        /*0394*/ 	.short	0x010a
        /*0396*/ 	.byte	0x3f
	.zero		1


	//   ....[30]....
        /*0398*/ 	.word	0x0000a460
        /*039c*/ 	.word	0x00000003
        /*03a0*/ 	.word	0x00038810
        /*03a4*/ 	.short	0x010a
        /*03a6*/ 	.byte	0x3f
	.zero		1


	//   ....[31]....
        /*03a8*/ 	.word	0x0000a4b0
        /*03ac*/ 	.word	0x00000003
        /*03b0*/ 	.word	0x00038830
        /*03b4*/ 	.short	0x010a
        /*03b6*/ 	.byte	0x3f
	.zero		1


	//   ....[32]....
        /*03b8*/ 	.word	0x0000a650
        /*03bc*/ 	.word	0x00000014
        /*03c0*/ 	.word	0x00038820
        /*03c4*/ 	.short	0x010a
        /*03c6*/ 	.byte	0x3f
	.zero		1


	//   ....[33]....
        /*03c8*/ 	.word	0x0000a6a0
        /*03cc*/ 	.word	0x00000014
        /*03d0*/ 	.word	0x00038840
        /*03d4*/ 	.short	0x010a
        /*03d6*/ 	.byte	0x3f
	.zero		1


	//   ....[34]....
        /*03d8*/ 	.word	0x0000a6f0
        /*03dc*/ 	.word	0x00000014
        /*03e0*/ 	.word	0x00038828
        /*03e4*/ 	.short	0x010a
        /*03e6*/ 	.byte	0x3f
	.zero		1


	//   ....[35]....
        /*03e8*/ 	.word	0x0000a740
        /*03ec*/ 	.word	0x00000014
        /*03f0*/ 	.word	0x00038848
        /*03f4*/ 	.short	0x010a
        /*03f6*/ 	.byte	0x3f
	.zero		1


	//   ....[36]....
        /*03f8*/ 	.word	0x0000a7a0
        /*03fc*/ 	.word	0x00000014
        /*0400*/ 	.word	0x00038820
        /*0404*/ 	.short	0x010a
        /*0406*/ 	.byte	0x3f
	.zero		1


	//   ....[37]....
        /*0408*/ 	.word	0x0000a7f0
        /*040c*/ 	.word	0x00000014
        /*0410*/ 	.word	0x00038840
        /*0414*/ 	.short	0x010a
        /*0416*/ 	.byte	0x3f
	.zero		1


	//   ....[38]....
        /*0418*/ 	.word	0x0000a840
        /*041c*/ 	.word	0x00000014
        /*0420*/ 	.word	0x00038828
        /*0424*/ 	.short	0x010a
        /*0426*/ 	.byte	0x3f
	.zero		1


	//   ....[39]....
        /*0428*/ 	.word	0x0000a890
        /*042c*/ 	.word	0x00000004
        /*0430*/ 	.word	0x00038840
        /*0434*/ 	.short	0x010a
        /*0436*/ 	.byte	0x3f
	.zero		1


	//   ....[40]....
        /*0438*/ 	.word	0x0000a970
        /*043c*/ 	.word	0x00000007
        /*0440*/ 	.word	0x00000000
        /*0444*/ 	.short	0x010a
        /*0446*/ 	.byte	0x3f
	.zero		1


	//   ....[41]....
        /*0448*/ 	.word	0x0000a9c0
        /*044c*/ 	.word	0x00000003
        /*0450*/ 	.word	0x00000000
        /*0454*/ 	.short	0x010a
        /*0456*/ 	.byte	0x3f
	.zero		1


	//   ....[42]....
        /*0458*/ 	.word	0x0000aa10
        /*045c*/ 	.word	0x00000005
        /*0460*/ 	.word	0x00000000
        /*0464*/ 	.short	0x010a
        /*0466*/ 	.byte	0x3f
	.zero		1


	//----- nvinfo : EIATTR_NUM_MBARRIERS
	.align		4
.L_1058:
        /*0468*/ 	.byte	0x03, 0x38
        /*046a*/ 	.short	0x0009


	//----- nvinfo : EIATTR_EXIT_INSTR_OFFSETS
	.align		4
        /*046c*/ 	.byte	0x04, 0x1c
        /*046e*/ 	.short	(.L_1060 - .L_1059)


	//   ....[0]....
.L_1059:
        /*0470*/ 	.word	0x0000a360


	//----- nvinfo : EIATTR_MAX_THREADS
	.align		4
.L_1060:
        /*0474*/ 	.byte	0x04, 0x05
        /*0476*/ 	.short	(.L_1062 - .L_1061)
.L_1061:
        /*0478*/ 	.word	0x00000180
        /*047c*/ 	.word	0x00000001
        /*0480*/ 	.word	0x00000001


	//----- nvinfo : EIATTR_CRS_STACK_SIZE
	.align		4
.L_1062:
        /*0484*/ 	.byte	0x04, 0x1e
        /*0486*/ 	.short	(.L_1064 - .L_1063)
.L_1063:
        /*0488*/ 	.word	0x00000000


	//----- nvinfo : EIATTR_CBANK_PARAM_SIZE
	.align		4
.L_1064:
        /*048c*/ 	.byte	0x03, 0x19
        /*048e*/ 	.short	0x0970


	//----- nvinfo : EIATTR_PARAM_CBANK
	.align		4
        /*0490*/ 	.byte	0x04, 0x0a
        /*0492*/ 	.short	(.L_1066 - .L_1065)
	.align		4
.L_1065:
        /*0494*/ 	.word	index@(.nv.constant0._ZN7cutlass13device_kernelIN5flash11enable_sm90INS1_16FlashAttnBwdSm90INS1_25CollectiveMainloopBwdSm90ILi2ELi2ELi2EN4cute5tupleIJNS5_1CILi1EEES8_S8_EEENS6_IJNS7_ILi80EEENS7_ILi128EEESB_EEENS_6half_tEfNS_4arch4Sm90ELb0ELb0ELb0ELb0ELb1ELb1ELb0ELb1ELi2ELi1ELi2ELi1ELb0EEENS1_21CollectiveEpilogueBwdISC_SD_SF_Li256ELb0ELb0ELi1EEENS1_19SingleTileSchedulerILb0ELb0ELb0ELi128EEEEEEEEEvNT_6ParamsE)
        /*0498*/ 	.short	0x0210
        /*049a*/ 	.short	0x0970


	//----- nvinfo : EIATTR_SW_WAR
	.align		4
.L_1066:
        /*049c*/ 	.byte	0x04, 0x36
        /*049e*/ 	.short	(.L_1068 - .L_1067)
.L_1067:
        /*04a0*/ 	.word	0x00000008
.L_1068:


//--------------------- .nv.info._ZN7cutlass13device_kernelIN5flash11enable_sm90INS1_16FlashAttnBwdSm90INS1_25CollectiveMainloopBwdSm90ILi2ELi2ELi2EN4cute5tupleIJNS5_1CILi1EEES8_S8_EEENS6_IJNS7_ILi80EEENS7_ILi128EEESB_EEENS_6half_tEfNS_4arch4Sm90ELb0ELb0ELb0ELb0ELb0ELb1ELb0ELb1ELi2ELi1ELi2ELi1ELb0EEENS1_24CollectiveEpilogueBwdGQAISC_fSF_Li256ELb0ELb0EEENS1_19SingleTileSchedulerILb0ELb0ELb0ELi128EEEEEEEEEvNT_6ParamsE --------------------------
	.section	.nv.info._ZN7cutlass13device_kernelIN5flash11enable_sm90INS1_16FlashAttnBwdSm90INS1_25CollectiveMainloopBwdSm90ILi2ELi2ELi2EN4cute5tupleIJNS5_1CILi1EEES8_S8_EEENS6_IJNS7_ILi80EEENS7_ILi128EEESB_EEENS_6half_tEfNS_4arch4Sm90ELb0ELb0ELb0ELb0ELb0ELb1ELb0ELb1ELi2ELi1ELi2ELi1ELb0EEENS1_24CollectiveEpilogueBwdGQAISC_fSF_Li256ELb0ELb0EEENS1_19SingleTileSchedulerILb0ELb0ELb0ELi128EEEEEEEEEvNT_6ParamsE,"",@"SHT_CUDA_INFO"
	.sectionflags	@""
	.align	4


	//----- nvinfo : EIATTR_CUDA_API_VERSION
	.align		4
        /*0000*/ 	.byte	0x04, 0x37
        /*0002*/ 	.short	(.L_1070 - .L_1069)
.L_1069:
        /*0004*/ 	.word	0x00000082


	//----- nvinfo : EIATTR_KPARAM_INFO
	.align		4
.L_1070:
        /*0008*/ 	.byte	0x04, 0x17
        /*000a*/ 	.short	(.L_1072 - .L_1071)
.L_1071:
        /*000c*/ 	.word	0x00000000
        /*0010*/ 	.short	0x0000
        /*0012*/ 	.short	0x0070
        /*0014*/ 	.byte	0x00, 0xf0, 0x01, 0x1a


	//----- nvinfo : EIATTR_SPARSE_MMA_MASK
	.align		4
.L_1072:
        /*0018*/ 	.byte	0x03, 0x50
        /*001a*/ 	.short	0x0000


	//----- nvinfo : EIATTR_MAXREG_COUNT
	.align		4
        /*001c*/ 	.byte	0x03, 0x1b
        /*001e*/ 	.short	0x00a8


	//----- nvinfo : EIATTR_NUM_BARRIERS
	.align		4
        /*0020*/ 	.byte	0x02, 0x4c
        /*0022*/ 	.byte	0x10
	.zero		1


	//----- nvinfo : EIATTR_EXTERNS
	.align		4
        /*0024*/ 	.byte	0x04, 0x0f
        /*0026*/ 	.short	(.L_1074 - .L_1073)


	//   ....[0]....
	.align		4
.L_1073:
        /*0028*/ 	.word	index@(__assertfail)


	//----- nvinfo : EIATTR_ANNOTATIONS
	.align		4
.L_1074:
        /*002c*/ 	.byte	0x04, 0x55
        /*002e*/ 	.short	(.L_1076 - .L_1075)


	//   ....[0]....
.L_1075:
        /* <DEDUP_REMOVED lines=12> */


	//----- nvinfo : EIATTR_MERCURY_ISA_VERSION
	.align		4
.L_1076:
        /*00d8*/ 	.byte	0x03, 0x5f
        /*00da*/ 	.short	0x0101


	//----- nvinfo : EIATTR_INT_WARP_WIDE_INSTR_OFFSETS
	.align		4
        /*00dc*/ 	.byte	0x04, 0x31
        /*00de*/ 	.short	(.L_1078 - .L_1077)


	//   ....[0]....
.L_1077:
        /*00e0*/ 	.word	0x00000180


	//   ....[1]....
        /*00e4*/ 	.word	0x00000240


	//----- nvinfo : EIATTR_COOP_GROUP_MASK_REGIDS
	.align		4
.L_1078:
        /*00e8*/ 	.byte	0x04, 0x29
        /*00ea*/ 	.short	(.L_1080 - .L_1079)


	//   ....[0]....
.L_1079:
        /*00ec*/ 	.word	0xffffffff


	//   ....[1]....
        /*00f0*/ 	.word	0xffffffff


	//   ....[2]....
        /*00f4*/ 	.word	0xffffffff


	//   ....[3]....
        /*00f8*/ 	.word	0xffffffff


	//   ....[4]....
        /*00fc*/ 	.word	0xffffffff


	//   ....[5]....
        /*0100*/ 	.word	0xffffffff


	//   ....[6]....
        /*0104*/ 	.word	0xffffffff


	//   ....[7]....
        /*0108*/ 	.word	0x0500000f


	//----- nvinfo : EIATTR_COOP_GROUP_INSTR_OFFSETS
	.align		4
.L_1080:
        /*010c*/ 	.byte	0x04, 0x28
        /*010e*/ 	.short	(.L_1082 - .L_1081)


	//   ....[0]....
.L_1081:
        /*0110*/ 	.word	0x00000060


	//   ....[1]....
        /*0114*/ 	.word	0x00000190


	//   ....[2]....
        /*0118*/ 	.word	0x00000220


	//   ....[3]....
        /*011c*/ 	.word	0x000003a0


	//   ....[4]....
        /*0120*/ 	.word	0x000005f0


	//   ....[5]....
        /*0124*/ 	.word	0x00000b50


	//   ....[6]....
        /*0128*/ 	.word	0x00007150


	//   ....[7]....
        /*012c*/ 	.word	0x00009a00


	//----- nvinfo : EIATTR_REG_RECONFIG
	.align		4
.L_1082:
        /*0130*/ 	.byte	0x01, 0x54
	.zero		2


	//----- nvinfo : EIATTR_SYSCALL_OFFSETS
	.align		4
        /*0134*/ 	.byte	0x04, 0x46
        /*0136*/ 	.short	(.L_1084 - .L_1083)


	//   ....[0]....
.L_1083:
        /*0138*/ 	.word	0x00000780


	//   ....[1]....
        /*013c*/ 	.word	0x00000870


	//   ....[2]....
        /*0140*/ 	.word	0x000009e0


	//   ....[3]....
        /*0144*/ 	.word	0x00000ad0


	//----- nvinfo : EIATTR_MBARRIER_INSTR_OFFSETS
	.align		4
.L_1084:
        /*0148*/ 	.byte	0x04, 0x39
        /*014a*/ 	.short	(.L_1086 - .L_1085)


	//   ....[0]....
.L_1085:
        /*014c*/ 	.word	0x00000260
        /*0150*/ 	.word	0x000000ff
        /*0154*/ 	.word	0x00038800
        /*0158*/ 	.short	0x0100
        /*015a*/ 	.byte	0x06
	.zero		1


	//   ....[1]....
        /*015c*/ 	.word	0x00000350
        /*0160*/ 	.word	0x000000ff
        /*0164*/ 	.word	0x00038810
        /*0168*/ 	.short	0x0100
        /*016a*/ 	.byte	0x08
	.zero		1


	//   ....[2]....
        /*016c*/ 	.word	0x00000360
        /*0170*/ 	.word	0x000000ff
        /*0174*/ 	.word	0x00038820
        /*0178*/ 	.short	0x0100
        /*017a*/ 	.byte	0x08
	.zero		1


	//   ....[3]....
        /*017c*/ 	.word	0x00000370
        /*0180*/ 	.word	0x000000ff
        /*0184*/ 	.word	0x00038818
        /*0188*/ 	.short	0x0100
        /*018a*/ 	.byte	0x08
	.zero		1


	//   ....[4]....
        /*018c*/ 	.word	0x00000380
        /*0190*/ 	.word	0x000000ff
        /*0194*/ 	.word	0x00038828
        /*0198*/ 	.short	0x0100
        /*019a*/ 	.byte	0x08
	.zero		1


	//   ....[5]....
        /*019c*/ 	.word	0x000004b0
        /*01a0*/ 	.word	0x000000ff
        /*01a4*/ 	.word	0x00038830
        /*01a8*/ 	.short	0x0100
        /*01aa*/ 	.byte	0x08
	.zero		1


	//   ....[6]....
        /*01ac*/ 	.word	0x000004c0
        /*01b0*/ 	.word	0x000000ff
        /*01b4*/ 	.word	0x00038840
        /*01b8*/ 	.short	0x0100
        /*01ba*/ 	.byte	0x08
	.zero		1


	//   ....[7]....
        /*01bc*/ 	.word	0x000004d0
        /*01c0*/ 	.word	0x000000ff
        /*01c4*/ 	.word	0x00038838
        /*01c8*/ 	.short	0x0100
        /*01ca*/ 	.byte	0x08
	.zero		1


	//   ....[8]....
        /*01cc*/ 	.word	0x000004e0
        /*01d0*/ 	.word	0x000000ff
        /*01d4*/ 	.word	0x00038848
        /*01d8*/ 	.short	0x0100
        /*01da*/ 	.byte	0x08
	.zero		1


	//   ....[9]....
        /*01dc*/ 	.word	0x00000bb0
        /*01e0*/ 	.word	0x00000010
        /*01e4*/ 	.word	0x00038800
        /*01e8*/ 	.short	0x010a
        /*01ea*/ 	.byte	0x3f
	.zero		1


	//   ....[10]....
        /*01ec*/ 	.word	0x00000cf0
        /*01f0*/ 	.word	0x00000010
        /*01f4*/ 	.word	0x00038800
        /*01f8*/ 	.short	0x010a
        /*01fa*/ 	.byte	0x3f
	.zero		1


	//   ....[11]....
        /*01fc*/ 	.word	0x00001860
        /*0200*/ 	.word	0x00000002
        /*0204*/ 	.word	0x00038810
        /*0208*/ 	.short	0x010a
        /*020a*/ 	.byte	0x3f
	.zero		1


	//   ....[12]....
        /*020c*/ 	.word	0x000018a0
        /*0210*/ 	.word	0x00000002
        /*0214*/ 	.word	0x00038810
        /*0218*/ 	.short	0x010a
        /*021a*/ 	.byte	0x3f
	.zero		1


	//   ....[13]....
        /*021c*/ 	.word	0x00002aa0
        /*0220*/ 	.word	0x00000002
        /*0224*/ 	.word	0x00038830
        /*0228*/ 	.short	0x010a
        /*022a*/ 	.byte	0x3f
	.zero		1


	//   ....[14]....
        /*022c*/ 	.word	0x00002b20
        /*0230*/ 	.word	0x00000002
        /*0234*/ 	.word	0x00038830
        /*0238*/ 	.short	0x010a
        /*023a*/ 	.byte	0x3f
	.zero		1


	//   ....[15]....
        /*023c*/ 	.word	0x00005fc0
        /*0240*/ 	.word	0x00000003
        /*0244*/ 	.word	0x00000000
        /*0248*/ 	.short	0x0101
        /*024a*/ 	.byte	0x3f
	.zero		1


	//   ....[16]....
        /*024c*/ 	.word	0x000063a0
        /*0250*/ 	.word	0x00000002
        /*0254*/ 	.word	0x00000000
        /*0258*/ 	.short	0x0101
        /*025a*/ 	.byte	0x3f
	.zero		1


	//   ....[17]....
        /*025c*/ 	.word	0x00007f90
        /*0260*/ 	.word	0x00000014
        /*0264*/ 	.word	0x00038820
        /*0268*/ 	.short	0x010a
        /*026a*/ 	.byte	0x3f
	.zero		1


	//   ....[18]....
        /*026c*/ 	.word	0x000085a0
        /*0270*/ 	.word	0x00000014
        /*0274*/ 	.word	0x00038840
        /*0278*/ 	.short	0x010a
        /*027a*/ 	.byte	0x3f
	.zero		1


	//   ....[19]....
        /*027c*/ 	.word	0x00008840
        /*0280*/ 	.word	0x00000014
        /*0284*/ 	.word	0x00038828
        /*0288*/ 	.short	0x010a
        /*028a*/ 	.byte	0x3f
	.zero		1


	//   ....[20]....
        /*028c*/ 	.word	0x00008a50
        /*0290*/ 	.word	0x00000014
        /*0294*/ 	.word	0x00038848
        /*0298*/ 	.short	0x010a
        /*029a*/ 	.byte	0x3f
	.zero		1


	//   ....[21]....
        /*029c*/ 	.word	0x00008cd0
        /*02a0*/ 	.word	0x00000014
        /*02a4*/ 	.word	0x00038820
        /*02a8*/ 	.short	0x010a
        /*02aa*/ 	.byte	0x3f
	.zero		1


	//   ....[22]....
        /*02ac*/ 	.word	0x00008f40
        /*02b0*/ 	.word	0x00000014
        /*02b4*/ 	.word	0x00038840
        /*02b8*/ 	.short	0x010a
        /*02ba*/ 	.byte	0x3f
	.zero		1


	//   ....[23]....
        /*02bc*/ 	.word	0x000091b0
        /*02c0*/ 	.word	0x00000014
        /*02c4*/ 	.word	0x00038828
        /*02c8*/ 	.short	0x010a
        /*02ca*/ 	.byte	0x3f
	.zero		1


	//   ....[24]....
        /*02cc*/ 	.word	0x00009400
        /*02d0*/ 	.word	0x00000004
        /*02d4*/ 	.word	0x00038840
        /*02d8*/ 	.short	0x010a
        /*02da*/ 	.byte	0x3f
	.zero		1


	//   ....[25]....
        /*02dc*/ 	.word	0x00009870
        /*02e0*/ 	.word	0x00000007
        /*02e4*/ 	.word	0x00000000
        /*02e8*/ 	.short	0x010a
        /*02ea*/ 	.byte	0x3f
	.zero		1


	//   ....[26]....
        /*02ec*/ 	.word	0x000098c0
        /*02f0*/ 	.word	0x00000003
        /*02f4*/ 	.word	0x00000000
        /*02f8*/ 	.short	0x010a
        /*02fa*/ 	.byte	0x3f
	.zero		1


	//   ....[27]....
        /*02fc*/ 	.word	0x00009920
        /*0300*/ 	.word	0x00000005
        /*0304*/ 	.word	0x00000000
        /*0308*/ 	.short	0x010a
        /*030a*/ 	.byte	0x3f
	.zero		1


	//   ....[28]....
        /*030c*/ 	.word	0x00009950
        /*0310*/ 	.word	0x00000003
        /*0314*/ 	.word	0x00000000
        /*0318*/ 	.short	0x010a
        /*031a*/ 	.byte	0x3f
	.zero		1


	//   ....[29]....
        /*031c*/ 	.word	0x00009a60
        /*0320*/ 	.word	0x00000000
        /*0324*/ 	.word	0x00038800
        /*0328*/ 	.short	0x010a
        /*032a*/ 	.byte	0x3f
	.zero		1


	//   ....[30]....
        /*032c*/ 	.word	0x00009ab0
        /*0330*/ 	.word	0x00000002
        /*0334*/ 	.word	0x00038810
        /*0338*/ 	.short	0x010a
        /*033a*/ 	.byte	0x3f
	.zero		1


	//   ....[31]....
        /*033c*/ 	.word	0x00009b00
        /*0340*/ 	.word	0x00000002
        /*0344*/ 	.word	0x00038830
        /*0348*/ 	.short	0x010a
        /*034a*/ 	.byte	0x3f
	.zero		1


	//   ....[32]....
        /*034c*/ 	.word	0x00009b50
        /*0350*/ 	.word	0x00000014
        /*0354*/ 	.word	0x00038820
        /*0358*/ 	.short	0x010a
        /*035a*/ 	.byte	0x3f
	.zero		1


	//   ....[33]....
        /*035c*/ 	.word	0x00009ba0
        /*0360*/ 	.word	0x00000014
        /*0364*/ 	.word	0x00038840
        /*0368*/ 	.short	0x010a
        /*036a*/ 	.byte	0x3f
	.zero		1


	//   ....[34]....
        /*036c*/ 	.word	0x00009bf0
        /*0370*/ 	.word	0x00000014
        /*0374*/ 	.word	0x00038828
        /*0378*/ 	.short	0x010a
        /*037a*/ 	.byte	0x3f
	.zero		1


	//   ....[35]....
        /*037c*/ 	.word	0x00009c40
        /*0380*/ 	.word	0x00000014
        /*0384*/ 	.word	0x00038848
        /*0388*/ 	.short	0x010a
        /*038a*/ 	.byte	0x3f
	.zero		1


	//   ....[36]....
        /*038c*/ 	.word	0x00009ca0
        /*0390*/ 	.word	0x00000014
        /*0394*/ 	.word	0x00038820
        /*0398*/ 	.short	0x010a
        /*039a*/ 	.byte	0x3f
	.zero		1


	//   ....[37]....
        /*039c*/ 	.word	0x00009cf0
        /*03a0*/ 	.word	0x00000014
        /*03a4*/ 	.word	0x00038840
        /*03a8*/ 	.short	0x010a
        /*03aa*/ 	.byte	0x3f
	.zero		1


	//   ....[38]....
        /*03ac*/ 	.word	0x00009d40
        /*03b0*/ 	.word	0x00000014
        /*03b4*/ 	.word	0x00038828
        /*03b8*/ 	.short	0x010a
        /*03ba*/ 	.byte	0x3f
	.zero		1


	//   ....[39]....
        /*03bc*/ 	.word	0x00009d90
        /*03c0*/ 	.word	0x00000004
        /*03c4*/ 	.word	0x00038840
        /*03c8*/ 	.short	0x010a
        /*03ca*/ 	.byte	0x3f
	.zero		1


	//   ....[40]....
        /*03cc*/ 	.word	0x00009e70
        /*03d0*/ 	.word	0x00000007
        /*03d4*/ 	.word	0x00000000
        /*03d8*/ 	.short	0x010a
        /*03da*/ 	.byte	0x3f
	.zero		1


	//   ....[41]....
        /*03dc*/ 	.word	0x00009ec0
        /*03e0*/ 	.word	0x00000003
        /*03e4*/ 	.word	0x00000000
        /*03e8*/ 	.short	0x010a
        /*03ea*/ 	.byte	0x3f
	.zero		1


	//   ....[42]....
        /*03ec*/ 	.word	0x00009f10
        /*03f0*/ 	.word	0x00000005
        /*03f4*/ 	.word	0x00000000
        /*03f8*/ 	.short	0x010a
        /*03fa*/ 	.byte	0x3f
	.zero		1


	//----- nvinfo : EIATTR_NUM_MBARRIERS
	.align		4
.L_1086:
        /*03fc*/ 	.byte	0x03, 0x38
        /*03fe*/ 	.short	0x0009


	//----- nvinfo : EIATTR_EXIT_INSTR_OFFSETS
	.align		4
        /*0400*/ 	.byte	0x04, 0x1c
        /*0402*/ 	.short	(.L_1088 - .L_1087)


	//   ....[0]....
.L_1087:
        /*0404*/ 	.word	0x000099a0


	//----- nvinfo : EIATTR_MAX_THREADS
	.align		4
.L_1088:
        /*0408*/ 	.byte	0x04, 0x05
        /*040a*/ 	.short	(.L_1090 - .L_1089)
.L_1089:
        /*040c*/ 	.word	0x00000180
        /*0410*/ 	.word	0x00000001
        /*0414*/ 	.word	0x00000001


	//----- nvinfo : EIATTR_CRS_STACK_SIZE
	.align		4
.L_1090:
        /*0418*/ 	.byte	0x04, 0x1e
        /*041a*/ 	.short	(.L_1092 - .L_1091)
.L_1091:
        /*041c*/ 	.word	0x00000000


	//----- nvinfo : EIATTR_CBANK_PARAM_SIZE
	.align		4
.L_1092:
        /*0420*/ 	.byte	0x03, 0x19
        /*0422*/ 	.short	0x06f0


	//----- nvinfo : EIATTR_PARAM_CBANK
	.align		4
        /*0424*/ 	.byte	0x04, 0x0a
        /*0426*/ 	.short	(.L_1094 - .L_1093)
	.align		4
.L_1093:
        /*0428*/ 	.word	index@(.nv.constant0._ZN7cutlass13device_kernelIN5flash11enable_sm90INS1_16FlashAttnBwdSm90INS1_25CollectiveMainloopBwdSm90ILi2ELi2ELi2EN4cute5tupleIJNS5_1CILi1EEES8_S8_EEENS6_IJNS7_ILi80EEENS7_ILi128EEESB_EEENS_6half_tEfNS_4arch4Sm90ELb0ELb0ELb0ELb0ELb0ELb1ELb0ELb1ELi2ELi1ELi2ELi1ELb0EEENS1_24CollectiveEpilogueBwdGQAISC_fSF_Li256ELb0ELb0EEENS1_19SingleTileSchedulerILb0ELb0ELb0ELi128EEEEEEEEEvNT_6ParamsE)
        /*042c*/ 	.short	0x0210
        /*042e*/ 	.short	0x06f0


	//----- nvinfo : EIATTR_SW_WAR
	.align		4
.L_1094:
        /*0430*/ 	.byte	0x04, 0x36
        /*0432*/ 	.short	(.L_1096 - .L_1095)
.L_1095:
        /*0434*/ 	.word	0x00000008
.L_1096:


//--------------------- .nv.info._ZN7cutlass13device_kernelIN5flash11enable_sm90INS1_16FlashAttnBwdSm90INS1_25CollectiveMainloopBwdSm90ILi2ELi2ELi2EN4cute5tupleIJNS5_1CILi1EEES8_S8_EEENS6_IJNS7_ILi80EEENS7_ILi128EEESB_EEENS_6half_tEfNS_4arch4Sm90ELb0ELb0ELb0ELb0ELb1ELb1ELb0ELb1ELi2ELi1ELi2ELi1ELb0EEENS1_24CollectiveEpilogueBwdGQAISC_fSF_Li256ELb0ELb1EEENS1_19SingleTileSchedulerILb0ELb0ELb0ELi128EEEEEEEEEvNT_6ParamsE --------------------------
	.section	.nv.info._ZN7cutlass13device_kernelIN5flash11enable_sm90INS1_16FlashAttnBwdSm90INS1_25CollectiveMainloopBwdSm90ILi2ELi2ELi2EN4cute5tupleIJNS5_1CILi1EEES8_S8_EEENS6_IJNS7_ILi80EEENS7_ILi128EEESB_EEENS_6half_tEfNS_4arch4Sm90ELb0ELb0ELb0ELb0ELb1ELb1ELb0ELb1ELi2ELi1ELi2ELi1ELb0EEENS1_24CollectiveEpilogueBwdGQAISC_fSF_Li256ELb0ELb1EEENS1_19SingleTileSchedulerILb0ELb0ELb0ELi128EEEEEEEEEvNT_6ParamsE,"",@"SHT_CUDA_INFO"
	.sectionflags	@""
	.align	4


	//----- nvinfo : EIATTR_CUDA_API_VERSION
	.align		4
        /*0000*/ 	.byte	0x04, 0x37
        /*0002*/ 	.short	(.L_1098 - .L_1097)
.L_1097:
        /*0004*/ 	.word	0x00000082


	//----- nvinfo : EIATTR_KPARAM_INFO
	.align		4
.L_1098:
        /*0008*/ 	.byte	0x04, 0x17
        /*000a*/ 	.short	(.L_1100 - .L_1099)
.L_1099:
        /*000c*/ 	.word	0x00000000
        /*0010*/ 	.short	0x0000
        /*0012*/ 	.short	0x0070
        /*0014*/ 	.byte	0x00, 0xf0, 0x01, 0x1a


	//----- nvinfo : EIATTR_SPARSE_MMA_MASK
	.align		4
.L_1100:
        /*0018*/ 	.byte	0x03, 0x50
        /*001a*/ 	.short	0x0000


	//----- nvinfo : EIATTR_MAXREG_COUNT
	.align		4
        /*001c*/ 	.byte	0x03, 0x1b
        /*001e*/ 	.short	0x00a8


	//----- nvinfo : EIATTR_NUM_BARRIERS
	.align		4
        /*0020*/ 	.byte	0x02, 0x4c
        /*0022*/ 	.byte	0x10
	.zero		1


	//----- nvinfo : EIATTR_EXTERNS
	.align		4
        /*0024*/ 	.byte	0x04, 0x0f
        /*0026*/ 	.short	(.L_1102 - .L_1101)


	//   ....[0]....
	.align		4
.L_1101:
        /*0028*/ 	.word	index@(__assertfail)


	//----- nvinfo : EIATTR_ANNOTATIONS
	.align		4
.L_1102:
        /*002c*/ 	.byte	0x04, 0x55
        /*002e*/ 	.short	(.L_1104 - .L_1103)


	//   ....[0]....
.L_1103:
        /* <DEDUP_REMOVED lines=11> */


	//----- nvinfo : EIATTR_MERCURY_ISA_VERSION
	.align		4
.L_1104:
        /*00c8*/ 	.byte	0x03, 0x5f
        /*00ca*/ 	.short	0x0101


	//----- nvinfo : EIATTR_INT_WARP_WIDE_INSTR_OFFSETS
	.align		4
        /*00cc*/ 	.byte	0x04, 0x31
        /*00ce*/ 	.short	(.L_1106 - .L_1105)


	//   ....[0]....
.L_1105:
        /*00d0*/ 	.word	0x00000180


	//   ....[1]....
        /*00d4*/ 	.word	0x00000240


	//   ....[2]....
        /*00d8*/ 	.word	0x00007e20


	//   ....[3]....
        /*00dc*/ 	.word	0x00008290


	//   ....[4]....
        /*00e0*/ 	.word	0x00008860


	//----- nvinfo : EIATTR_COOP_GROUP_MASK_REGIDS
	.align		4
.L_1106:
        /*00e4*/ 	.byte	0x04, 0x29
        /*00e6*/ 	.short	(.L_1108 - .L_1107)


	//   ....[0]....
.L_1107:
        /*00e8*/ 	.word	0xffffffff


	//   ....[1]....
        /*00ec*/ 	.word	0xffffffff


	//   ....[2]....
        /*00f0*/ 	.word	0xffffffff


	//   ....[3]....
        /*00f4*/ 	.word	0xffffffff


	//   ....[4]....
        /*00f8*/ 	.word	0xffffffff


	//   ....[5]....
        /*00fc*/ 	.word	0xffffffff


	//   ....[6]....
        /*0100*/ 	.word	0xffffffff


	//   ....[7]....
        /*0104*/ 	.word	0xffffffff


	//   ....[8]....
        /*0108*/ 	.word	0xffffffff


	//   ....[9]....
        /*010c*/ 	.word	0xffffffff


	//   ....[10]....
        /*0110*/ 	.word	0xffffffff


	//   ....[11]....
        /*0114*/ 	.word	0xffffffff


	//   ....[12]....
        /*0118*/ 	.word	0xffffffff


	//   ....[13]....
        /*011c*/ 	.word	0xffffffff


	//   ....[14]....
        /*0120*/ 	.word	0xffffffff


	//   ....[15]....
        /*0124*/ 	.word	0xffffffff


	//   ....[16]....
        /*0128*/ 	.word	0xffffffff


	//   ....[17]....
        /*012c*/ 	.word	0x0500000f


	//   ....[18]....
        /*0130*/ 	.word	0x0500000f


	//   ....[19]....
        /*0134*/ 	.word	0x0500000f


	//   ....[20]....
        /*0138*/ 	.word	0x0500000f


	//   ....[21]....
        /*013c*/ 	.word	0x0500000f


	//   ....[22]....
        /*0140*/ 	.word	0x0500000f


	//----- nvinfo : EIATTR_COOP_GROUP_INSTR_OFFSETS
	.align		4
.L_1108:
        /*0144*/ 	.byte	0x04, 0x28
        /*0146*/ 	.short	(.L_1110 - .L_1109)


	//   ....[0]....
.L_1109:
        /*0148*/ 	.word	0x00000060


	//   ....[1]....
        /*014c*/ 	.word	0x00000190


	//   ....[2]....
        /*0150*/ 	.word	0x00000220


	//   ....[3]....
        /*0154*/ 	.word	0x000003a0


	//   ....[4]....
        /*0158*/ 	.word	0x00000600


	//   ....[5]....
        /*015c*/ 	.word	0x00000b60


	//   ....[6]....
        /*0160*/ 	.word	0x00006e30


	//   ....[7]....
        /*0164*/ 	.word	0x00007000


	//   ....[8]....
        /*0168*/ 	.word	0x000072d0


	//   ....[9]....
        /*016c*/ 	.word	0x000074a0


	//   ....[10]....
        /*0170*/ 	.word	0x000075c0


	//   ....[11]....
        /*0174*/ 	.word	0x00007ac0


	//   ....[12]....
        /*0178*/ 	.word	0x00007d50


	//   ....[13]....
        /*017c*/ 	.word	0x00007f90


	//   ....[14]....
        /*0180*/ 	.word	0x000081c0


	//   ....[15]....
        /*0184*/ 	.word	0x00008470


	//   ....[16]....
        /*0188*/ 	.word	0x000087a0


	//   ....[17]....
        /*018c*/ 	.word	0x0000a680


	//   ....[18]....
        /*0190*/ 	.word	0x0000a800


	//   ....[19]....
        /*0194*/ 	.word	0x0000a870


	//   ....[20]....
        /*0198*/ 	.word	0x0000a8e0


	//   ....[21]....
        /*019c*/ 	.word	0x0000a950


	//   ....[22]....
        /*01a0*/ 	.word	0x0000a9c0


	//----- nvinfo : EIATTR_REG_RECONFIG
	.align		4
.L_1110:
        /*01a4*/ 	.byte	0x01, 0x54
	.zero		2


	//----- nvinfo : EIATTR_SYSCALL_OFFSETS
	.align		4
        /*01a8*/ 	.byte	0x04, 0x46
        /*01aa*/ 	.short	(.L_1112 - .L_1111)


	//   ....[0]....
.L_1111:
        /*01ac*/ 	.word	0x00000790


	//   ....[1]....
        /*01b0*/ 	.word	0x00000880


	//   ....[2]....
        /*01b4*/ 	.word	0x000009f0


	//   ....[3]....
        /*01b8*/ 	.word	0x00000ae0


	//----- nvinfo : EIATTR_MBARRIER_INSTR_OFFSETS
	.align		4
.L_1112:
        /*01bc*/ 	.byte	0x04, 0x39
        /*01be*/ 	.short	(.L_1114 - .L_1113)


	//   ....[0]....
.L_1113:
        /*01c0*/ 	.word	0x00000260
        /*01c4*/ 	.word	0x000000ff
        /*01c8*/ 	.word	0x00038800
        /*01cc*/ 	.short	0x0100
        /*01ce*/ 	.byte	0x06
	.zero		1


	//   ....[1]....
        /*01d0*/ 	.word	0x00000350
        /*01d4*/ 	.word	0x000000ff
        /*01d8*/ 	.word	0x00038810
        /*01dc*/ 	.short	0x0100
        /*01de*/ 	.byte	0x08
	.zero		1


	//   ....[2]....
        /*01e0*/ 	.word	0x00000360
        /*01e4*/ 	.word	0x000000ff
        /*01e8*/ 	.word	0x00038820
        /*01ec*/ 	.short	0x0100
        /*01ee*/ 	.byte	0x08
	.zero		1


	//   ....[3]....
        /*01f0*/ 	.word	0x00000370
        /*01f4*/ 	.word	0x000000ff
        /*01f8*/ 	.word	0x00038818
        /*01fc*/ 	.short	0x0100
        /*01fe*/ 	.byte	0x08
	.zero		1


	//   ....[4]....
        /*0200*/ 	.word	0x00000380
        /*0204*/ 	.word	0x000000ff
        /*0208*/ 	.word	0x00038828
        /*020c*/ 	.short	0x0100
        /*020e*/ 	.byte	0x08
	.zero		1


	//   ....[5]....
        /*0210*/ 	.word	0x000004b0
        /*0214*/ 	.word	0x000000ff
        /*0218*/ 	.word	0x00038830
        /*021c*/ 	.short	0x0100
        /*021e*/ 	.byte	0x08
	.zero		1


	//   ....[6]....
        /*0220*/ 	.word	0x000004c0
        /*0224*/ 	.word	0x000000ff
        /*0228*/ 	.word	0x00038840
        /*022c*/ 	.short	0x0100
        /*022e*/ 	.byte	0x08
	.zero		1


	//   ....[7]....
        /*0230*/ 	.word	0x000004d0
        /*0234*/ 	.word	0x000000ff
        /*0238*/ 	.word	0x00038838
        /*023c*/ 	.short	0x0100
        /*023e*/ 	.byte	0x08
	.zero		1


	//   ....[8]....
        /*0240*/ 	.word	0x000004e0
        /*0244*/ 	.word	0x000000ff
        /*0248*/ 	.word	0x00038848
        /*024c*/ 	.short	0x0100
        /*024e*/ 	.byte	0x08
	.zero		1


	//   ....[9]....
        /*0250*/ 	.word	0x00000bc0
        /*0254*/ 	.word	0x00000010
        /*0258*/ 	.word	0x00038800
        /*025c*/ 	.short	0x010a
        /*025e*/ 	.byte	0x3f
	.zero		1


	//   ....[10]....
        /*0260*/ 	.word	0x00000d00
        /*0264*/ 	.word	0x00000010
        /*0268*/ 	.word	0x00038800
        /*026c*/ 	.short	0x010a
        /*026e*/ 	.byte	0x3f
	.zero		1


	//   ....[11]....
        /*0270*/ 	.word	0x00001860
        /*0274*/ 	.word	0x00000002
        /*0278*/ 	.word	0x00038810
        /*027c*/ 	.short	0x010a
        /*027e*/ 	.byte	0x3f
	.zero		1


	//   ....[12]....
        /*0280*/ 	.word	0x000018a0
        /*0284*/ 	.word	0x00000002
        /*0288*/ 	.word	0x00038810
        /*028c*/ 	.short	0x010a
        /*028e*/ 	.byte	0x3f
	.zero		1


	//   ....[13]....
        /*0290*/ 	.word	0x00002aa0
        /*0294*/ 	.word	0x00000002
        /*0298*/ 	.word	0x00038830
        /*029c*/ 	.short	0x010a
        /*029e*/ 	.byte	0x3f
	.zero		1


	//   ....[14]....
        /*02a0*/ 	.word	0x00002b20
        /*02a4*/ 	.word	0x00000002
        /*02a8*/ 	.word	0x00038830
        /*02ac*/ 	.short	0x010a
        /*02ae*/ 	.byte	0x3f
	.zero		1


	//   ....[15]....
        /*02b0*/ 	.word	0x00005fc0
        /*02b4*/ 	.word	0x00000003
        /*02b8*/ 	.word	0x00000000
        /*02bc*/ 	.short	0x0101
        /*02be*/ 	.byte	0x3f
	.zero		1


	//   ....[16]....
        /*02c0*/ 	.word	0x000063b0
        /*02c4*/ 	.word	0x00000002
        /*02c8*/ 	.word	0x00000000
        /*02cc*/ 	.short	0x0101
        /*02ce*/ 	.byte	0x3f
	.zero		1


	//   ....[17]....
        /*02d0*/ 	.word	0x00008c10
        /*02d4*/ 	.word	0x00000014
        /*02d8*/ 	.word	0x00038820
        /*02dc*/ 	.short	0x010a
        /*02de*/ 	.byte	0x3f
	.zero		1


	//   ....[18]....
        /*02e0*/ 	.word	0x00009220
        /*02e4*/ 	.word	0x00000014
        /*02e8*/ 	.word	0x00038840
        /*02ec*/ 	.short	0x010a
        /*02ee*/ 	.byte	0x3f
	.zero		1


	//   ....[19]....
        /*02f0*/ 	.word	0x000094c0
        /*02f4*/ 	.word	0x00000014
        /*02f8*/ 	.word	0x00038828
        /*02fc*/ 	.short	0x010a
        /*02fe*/ 	.byte	0x3f
	.zero		1


	//   ....[20]....
        /*0300*/ 	.word	0x000096d0
        /*0304*/ 	.word	0x00000014
        /*0308*/ 	.word	0x00038848
        /*030c*/ 	.short	0x010a
        /*030e*/ 	.byte	0x3f
	.zero		1


	//   ....[21]....
        /*0310*/ 	.word	0x00009950
        /*0314*/ 	.word	0x00000014
        /*0318*/ 	.word	0x00038820
        /*031c*/ 	.short	0x010a
        /*031e*/ 	.byte	0x3f
	.zero		1


	//   ....[22]....
        /*0320*/ 	.word	0x00009bc0
        /*0324*/ 	.word	0x00000014
        /*0328*/ 	.word	0x00038840
        /*032c*/ 	.short	0x010a
        /*032e*/ 	.byte	0x3f
	.zero		1


	//   ....[23]....
        /*0330*/ 	.word	0x00009e30
        /*0334*/ 	.word	0x00000014
        /*0338*/ 	.word	0x00038828
        /*033c*/ 	.short	0x010a
        /*033e*/ 	.byte	0x3f
	.zero		1


	//   ....[24]....
        /*0340*/ 	.word	0x0000a080
        /*0344*/ 	.word	0x00000004
        /*0348*/ 	.word	0x00038840
        /*034c*/ 	.short	0x010a
        /*034e*/ 	.byte	0x3f
	.zero		1


	//   ....[25]....
        /*0350*/ 	.word	0x0000a4f0
        /*0354*/ 	.word	0x00000007
        /*0358*/ 	.word	0x00000000
        /*035c*/ 	.short	0x010a
        /*035e*/ 	.byte	0x3f
	.zero		1


	//   ....[26]....
        /*0360*/ 	.word	0x0000a540
        /*0364*/ 	.word	0x00000003
        /*0368*/ 	.word	0x00000000
        /*036c*/ 	.short	0x010a
        /*036e*/ 	.byte	0x3f
	.zero		1


	//   ....[27]....
        /*0370*/ 	.word	0x0000a5a0
        /*0374*/ 	.word	0x00000005
        /*0378*/ 	.word	0x00000000
        /*037c*/ 	.short	0x010a
        /*037e*/ 	.byte	0x3f
	.zero		1


	//   ....[28]....
        /*0380*/ 	.word	0x0000a5d0
        /*0384*/ 	.word	0x00000003
        /*0388*/ 	.word	0x00000000
        /*038c*/ 	.short	0x010a
        /*038e*/ 	.byte	0x3f
	.zero		1


	//   ....[29]....
        /*0390*/ 	.word	0x0000a6e0
        /*0394*/ 	.word	0x00000000
        /*0398*/ 	.word	0x00038800
        /*039c*/ 	.short	0x010a
        /*039e*/ 	.byte	0x3f
	.zero		1


	//   ....[30]....
        /*03a0*/ 	.word	0x0000a730
        /*03a4*/ 	.word	0x00000002
        /*03a8*/ 	.word	0x00038810
        /*03ac*/ 	.short	0x010a
        /*03ae*/ 	.byte	0x3f
	.zero		1


	//   ....[31]....
        /*03b0*/ 	.word	0x0000a780
        /*03b4*/ 	.word	0x00000002
        /*03b8*/ 	.word	0x00038830
        /*03bc*/ 	.short	0x010a
        /*03be*/ 	.byte	0x3f
	.zero		1


	//   ....[32]....
        /*03c0*/ 	.word	0x0000aa00
        /*03c4*/ 	.word	0x00000014
        /*03c8*/ 	.word	0x00038820
        /*03cc*/ 	.short	0x010a
        /*03ce*/ 	.byte	0x3f
	.zero		1


	//   ....[33]....
        /*03d0*/ 	.word	0x0000aa50
        /*03d4*/ 	.word	0x00000014
        /*03d8*/ 	.word	0x00038840
        /*03dc*/ 	.short	0x010a
        /*03de*/ 	.byte	0x3f
	.zero		1


	//   ....[34]....
        /*03e0*/ 	.word	0x0000aaa0
        /*03e4*/ 	.word	0x00000014
        /*03e8*/ 	.word	0x00038828
        /*03ec*/ 	.short	0x010a
        /*03ee*/ 	.byte	0x3f
	.zero		1


	//   ....[35]....
        /*03f0*/ 	.word	0x0000aaf0
        /*03f4*/ 	.word	0x00000014
        /*03f8*/ 	.word	0x00038848
        /*03fc*/ 	.short	0x010a
        /*03fe*/ 	.byte	0x3f
	.zero		1


	//   ....[36]....
        /*0400*/ 	.word	0x0000ab50
        /*0404*/ 	.word	0x00000014
        /*0408*/ 	.word	0x00038820
        /*040c*/ 	.short	0x010a
        /*040e*/ 	.byte	0x3f
	.zero		1


	//   ....[37]....
        /*0410*/ 	.word	0x0000aba0
        /*0414*/ 	.word	0x00000014
        /*0418*/ 	.word	0x00038840
        /*041c*/ 	.short	0x010a
        /*041e*/ 	.byte	0x3f
	.zero		1


	//   ....[38]....
        /*0420*/ 	.word	0x0000abf0
        /*0424*/ 	.word	0x00000014
        /*0428*/ 	.word	0x00038828
        /*042c*/ 	.short	0x010a
        /*042e*/ 	.byte	0x3f
	.zero		1


	//   ....[39]....
        /*0430*/ 	.word	0x0000ac40
        /*0434*/ 	.word	0x00000004
        /*0438*/ 	.word	0x00038840
        /*043c*/ 	.short	0x010a
        /*043e*/ 	.byte	0x3f
	.zero		1


	//   ....[40]....
        /*0440*/ 	.word	0x0000ad20
        /*0444*/ 	.word	0x00000007
        /*0448*/ 	.word	0x00000000
        /*044c*/ 	.short	0x010a
        /*044e*/ 	.byte	0x3f
	.zero		1


	//   ....[41]....
        /*0450*/ 	.word	0x0000ad70
        /*0454*/ 	.word	0x00000003
        /*0458*/ 	.word	0x00000000
        /*045c*/ 	.short	0x010a
        /*045e*/ 	.byte	0x3f
	.zero		1


	//   ....[42]....
        /*0460*/ 	.word	0x0000adc0
        /*0464*/ 	.word	0x00000005
        /*0468*/ 	.word	0x00000000
        /*046c*/ 	.short	0x010a
        /*046e*/ 	.byte	0x3f
	.zero		1


	//----- nvinfo : EIATTR_NUM_MBARRIERS
	.align		4
.L_1114:
        /*0470*/ 	.byte	0x03, 0x38
        /*0472*/ 	.short	0x0009


	//----- nvinfo : EIATTR_EXIT_INSTR_OFFSETS
	.align		4
        /*0474*/ 	.byte	0x04, 0x1c
        /*0476*/ 	.short	(.L_1116 - .L_1115)


	//   ....[0]....
.L_1115:
        /*0478*/ 	.word	0x0000a620


	//----- nvinfo : EIATTR_MAX_THREADS
	.align		4
.L_1116:
        /*047c*/ 	.byte	0x04, 0x05
        /*047e*/ 	.short	(.L_1118 - .L_1117)
.L_1117:
        /*0480*/ 	.word	0x00000180
        /*0484*/ 	.word	0x00000001
        /*0488*/ 	.word	0x00000001


	//----- nvinfo : EIATTR_CRS_STACK_SIZE
	.align		4
.L_1118:
        /*048c*/ 	.byte	0x04, 0x1e
        /*048e*/ 	.short	(.L_1120 - .L_1119)
.L_1119:
        /*0490*/ 	.word	0x00000000


	//----- nvinfo : EIATTR_CBANK_PARAM_SIZE
	.align		4
.L_1120:
        /*0494*/ 	.byte	0x03, 0x19
        /*0496*/ 	.short	0x06f0


	//----- nvinfo : EIATTR_PARAM_CBANK
	.align		4
        /*0498*/ 	.byte	0x04, 0x0a
        /*049a*/ 	.short	(.L_1122 - .L_1121)
	.align		4
.L_1121:
        /*049c*/ 	.word	index@(.nv.constant0._ZN7cutlass13device_kernelIN5flash11enable_sm90INS1_16FlashAttnBwdSm90INS1_25CollectiveMainloopBwdSm90ILi2ELi2ELi2EN4cute5tupleIJNS5_1CILi1EEES8_S8_EEENS6_IJNS7_ILi80EEENS7_ILi128EEESB_EEENS_6half_tEfNS_4arch4Sm90ELb0ELb0ELb0ELb0ELb1ELb1ELb0ELb1ELi2ELi1ELi2ELi1ELb0EEENS1_24CollectiveEpilogueBwdGQAISC_fSF_Li256ELb0ELb1EEENS1_19SingleTileSchedulerILb0ELb0ELb0ELi128EEEEEEEEEvNT_6ParamsE)
        /*04a0*/ 	.short	0x0210
        /*04a2*/ 	.short	0x06f0


	//----- nvinfo : EIATTR_SW_WAR
	.align		4
.L_1122:
        /*04a4*/ 	.byte	0x04, 0x36
        /*04a6*/ 	.short	(.L_1124 - .L_1123)
.L_1123:
        /*04a8*/ 	.word	0x00000008
.L_1124:


//--------------------- .nv.info._ZN7cutlass13device_kernelIN5flash22FlashAttnBwdPreprocessIN4cute5tupleIJNS3_1CILi80EEENS5_ILi128EEEEEENS_6half_tEfNS_4arch4Sm90ELb1ELb0EEEEEvNT_6ParamsE --------------------------
	.section	.nv.info._ZN7cutlass13device_kernelIN5flash22FlashAttnBwdPreprocessIN4cute5tupleIJNS3_1CILi80EEENS5_ILi128EEEEEENS_6half_tEfNS_4arch4Sm90ELb1ELb0EEEEEvNT_6ParamsE,"",@"SHT_CUDA_INFO"
	.sectionflags	@""
	.align	4


	//----- nvinfo : EIATTR_CUDA_API_VERSION
	.align		4
        /*0000*/ 	.byte	0x04, 0x37
        /*0002*/ 	.short	(.L_1126 - .L_1125)
.L_1125:
        /*0004*/ 	.word	0x00000082


	//----- nvinfo : EIATTR_KPARAM_INFO
	.align		4
.L_1126:
        /*0008*/ 	.byte	0x04, 0x17
        /*000a*/ 	.short	(.L_1128 - .L_1127)
.L_1127:
        /*000c*/ 	.word	0x00000000
        /*0010*/ 	.short	0x0000
        /*0012*/ 	.short	0x0000
        /*0014*/ 	.byte	0x00, 0xf0, 0xc1, 0x03


	//----- nvinfo : EIATTR_SPARSE_MMA_MASK
	.align		4
.L_1128:
        /*0018*/ 	.byte	0x03, 0x50
        /*001a*/ 	.short	0x0000


	//----- nvinfo : EIATTR_MAXREG_COUNT
	.align		4
        /*001c*/ 	.byte	0x03, 0x1b
        /*001e*/ 	.short	0x0080


	//----- nvinfo : EIATTR_MERCURY_ISA_VERSION
	.align		4
        /*0020*/ 	.byte	0x03, 0x5f
        /*0022*/ 	.short	0x0101


	//----- nvinfo : EIATTR_COOP_GROUP_MASK_REGIDS
	.align		4
        /*0024*/ 	.byte	0x04, 0x29
        /*0026*/ 	.short	(.L_1130 - .L_1129)


	//   ....[0]....
.L_1129:
        /*0028*/ 	.word	0xffffffff


	//   ....[1]....
        /*002c*/ 	.word	0xffffffff


	//   ....[2]....
        /*0030*/ 	.word	0xffffffff


	//   ....[3]....
        /*0034*/ 	.word	0xffffffff


	//   ....[4]....
        /*0038*/ 	.word	0xffffffff


	//   ....[5]....
        /*003c*/ 	.word	0xffffffff


	//   ....[6]....
        /*0040*/ 	.word	0xffffffff


	//   ....[7]....
        /*0044*/ 	.word	0xffffffff


	//   ....[8]....
        /*0048*/ 	.word	0xffffffff


	//   ....[9]....
        /*004c*/ 	.word	0xffffffff


	//   ....[10]....
        /*0050*/ 	.word	0xffffffff


	//   ....[11]....
        /*0054*/ 	.word	0xffffffff


	//   ....[12]....
        /*0058*/ 	.word	0xffffffff


	//   ....[13]....
        /*005c*/ 	.word	0xffffffff


	//   ....[14]....
        /*0060*/ 	.word	0xffffffff


	//   ....[15]....
        /*0064*/ 	.word	0xffffffff


	//   ....[16]....
        /*0068*/ 	.word	0xffffffff


	//   ....[17]....
        /*006c*/ 	.word	0xffffffff


	//   ....[18]....
        /*0070*/ 	.word	0xffffffff


	//   ....[19]....
        /*0074*/ 	.word	0xffffffff


	//----- nvinfo : EIATTR_COOP_GROUP_INSTR_OFFSETS
	.align		4
.L_1130:
        /*0078*/ 	.byte	0x04, 0x28
        /*007a*/ 	.short	(.L_1132 - .L_1131)


	//   ....[0]....
.L_1131:
        /*007c*/ 	.word	0x000014b0


	//   ....[1]....
        /*0080*/ 	.word	0x000014d0


	//   ....[2]....
        /*0084*/ 	.word	0x000014e0


	//   ....[3]....
        /*0088*/ 	.word	0x000014f0


	//   ....[4]....
        /*008c*/ 	.word	0x00001500


	//   ....[5]....
        /*0090*/ 	.word	0x00001540


	//   ....[6]....
        /*0094*/ 	.word	0x00001560


	//   ....[7]....
        /*0098*/ 	.word	0x00001580


	//   ....[8]....
        /*009c*/ 	.word	0x00001590


	//   ....[9]....
        /*00a0*/ 	.word	0x000015a0


	//   ....[10]....
        /*00a4*/ 	.word	0x000015f0


	//   ....[11]....
        /*00a8*/ 	.word	0x00001610


	//   ....[12]....
        /*00ac*/ 	.word	0x00001630


	//   ....[13]....
        /*00b0*/ 	.word	0x00001650


	//   ....[14]....
        /*00b4*/ 	.word	0x00001660


	//   ....[15]....
        /*00b8*/ 	.word	0x00001740


	//   ....[16]....
        /*00bc*/ 	.word	0x00001760


	//   ....[17]....
        /*00c0*/ 	.word	0x00001770


	//   ....[18]....
        /*00c4*/ 	.word	0x00001780


	//   ....[19]....
        /*00c8*/ 	.word	0x00001790


	//----- nvinfo : EIATTR_EXIT_INSTR_OFFSETS
	.align		4
.L_1132:
        /*00cc*/ 	.byte	0x04, 0x1c
        /*00ce*/ 	.short	(.L_1134 - .L_1133)


	//   ....[0]....
.L_1133:
        /*00d0*/ 	.word	0x00001d60


	//   ....[1]....
        /*00d4*/ 	.word	0x00001de0


	//----- nvinfo : EIATTR_MAX_THREADS
	.align		4
.L_1134:
        /*00d8*/ 	.byte	0x04, 0x05
        /*00da*/ 	.short	(.L_1136 - .L_1135)
.L_1135:
        /*00dc*/ 	.word	0x00000100
        /*00e0*/ 	.word	0x00000001
        /*00e4*/ 	.word	0x00000001


	//----- nvinfo : EIATTR_CRS_STACK_SIZE
	.align		4
.L_1136:
        /*00e8*/ 	.byte	0x04, 0x1e
        /*00ea*/ 	.short	(.L_1138 - .L_1137)
.L_1137:
        /*00ec*/ 	.word	0x00000000


	//----- nvinfo : EIATTR_CBANK_PARAM_SIZE
	.align		4
.L_1138:
        /*00f0*/ 	.byte	0x03, 0x19
        /*00f2*/ 	.short	0x00f0


	//----- nvinfo : EIATTR_PARAM_CBANK
	.align		4
        /*00f4*/ 	.byte	0x04, 0x0a
        /*00f6*/ 	.short	(.L_1140 - .L_1139)
	.align		4
.L_1139:
        /*00f8*/ 	.word	index@(.nv.constant0._ZN7cutlass13device_kernelIN5flash22FlashAttnBwdPreprocessIN4cute5tupleIJNS3_1CILi80EEENS5_ILi128EEEEEENS_6half_tEfNS_4arch4Sm90ELb1ELb0EEEEEvNT_6ParamsE)
        /*00fc*/ 	.short	0x0210
        /*00fe*/ 	.short	0x00f0


	//----- nvinfo : EIATTR_SW_WAR
	.align		4
.L_1140:
        /*0100*/ 	.byte	0x04, 0x36
        /*0102*/ 	.short	(.L_1142 - .L_1141)
.L_1141:
        /*0104*/ 	.word	0x00000008
.L_1142:


//--------------------- .nv.info._ZN7cutlass13device_kernelIN5flash11enable_sm90INS1_16FlashAttnBwdSm90INS1_25CollectiveMainloopBwdSm90ILi2ELi2ELi2EN4cute5tupleIJNS5_1CILi1EEES8_S8_EEENS6_IJNS7_ILi80EEENS7_ILi128EEESB_EEENS_6half_tEfNS_4arch4Sm90ELb0ELb0ELb0ELb1ELb0ELb1ELb0ELb1ELi2ELi1ELi2ELi1ELb0EEENS1_21CollectiveEpilogueBwdISC_SD_SF_Li256ELb1ELb0ELi1EEENS1_19SingleTileSchedulerILb1ELb0ELb0ELi128EEEEEEEEEvNT_6ParamsE --------------------------
	.section	.nv.info._ZN7cutlass13device_kernelIN5flash11enable_sm90INS1_16FlashAttnBwdSm90INS1_25CollectiveMainloopBwdSm90ILi2ELi2ELi2EN4cute5tupleIJNS5_1CILi1EEES8_S8_EEENS6_IJNS7_ILi80EEENS7_ILi128EEESB_EEENS_6half_tEfNS_4arch4Sm90ELb0ELb0ELb0ELb1ELb0ELb1ELb0ELb1ELi2ELi1ELi2ELi1ELb0EEENS1_21CollectiveEpilogueBwdISC_SD_SF_Li256ELb1ELb0ELi1EEENS1_19SingleTileSchedulerILb1ELb0ELb0ELi128EEEEEEEEEvNT_6ParamsE,"",@"SHT_CUDA_INFO"
	.sectionflags	@""
	.align	4


	//----- nvinfo : EIATTR_CUDA_API_VERSION
	.align		4
        /*0000*/ 	.byte	0x04, 0x37
        /*0002*/ 	.short	(.L_1144 - .L_1143)
.L_1143:
        /*0004*/ 	.word	0x00000082


	//----- nvinfo : EIATTR_KPARAM_INFO
	.align		4
.L_1144:
        /*0008*/ 	.byte	0x04, 0x17
        /*000a*/ 	.short	(.L_1146 - .L_1145)
.L_1145:
        /*000c*/ 	.word	0x00000000
        /*0010*/ 	.short	0x0000
        /*0012*/ 	.short	0x0070
        /*0014*/ 	.byte	0x00, 0xf0, 0x01, 0x1a


	//----- nvinfo : EIATTR_SPARSE_MMA_MASK
	.align		4
.L_1146:
        /*0018*/ 	.byte	0x03, 0x50
        /*001a*/ 	.short	0x0000


	//----- nvinfo : EIATTR_MAXREG_COUNT
	.align		4
        /*001c*/ 	.byte	0x03, 0x1b
        /*001e*/ 	.short	0x00a8


	//----- nvinfo : EIATTR_NUM_BARRIERS
	.align		4
        /*0020*/ 	.byte	0x02, 0x4c
        /*0022*/ 	.byte	0x10
	.zero		1


	//----- nvinfo : EIATTR_EXTERNS
	.align		4
        /*0024*/ 	.byte	0x04, 0x0f
        /*0026*/ 	.short	(.L_1148 - .L_1147)


	//   ....[0]....
	.align		4
.L_1147:
        /*0028*/ 	.word	index@(__assertfail)


	//----- nvinfo : EIATTR_ANNOTATIONS
	.align		4
.L_1148:
        /*002c*/ 	.byte	0x04, 0x55
        /*002e*/ 	.short	(.L_1150 - .L_1149)


	//   ....[0]....
.L_1149:
        /* <DEDUP_REMOVED lines=14> */


	//----- nvinfo : EIATTR_MERCURY_ISA_VERSION
	.align		4
.L_1150:
        /*00f8*/ 	.byte	0x03, 0x5f
        /*00fa*/ 	.short	0x0101


	//----- nvinfo : EIATTR_INT_WARP_WIDE_INSTR_OFFSETS
	.align		4
        /*00fc*/ 	.byte	0x04, 0x31
        /*00fe*/ 	.short	(.L_1152 - .L_1151)


	//   ....[0]....
.L_1151:
        /*0100*/ 	.word	0x00000180


	//   ....[1]....
        /*0104*/ 	.word	0x00000240


	//   ....[2]....
        /*0108*/ 	.word	0x0000b300


	//----- nvinfo : EIATTR_COOP_GROUP_MASK_REGIDS
	.align		4
.L_1152:
        /*010c*/ 	.byte	0x04, 0x29
        /*010e*/ 	.short	(.L_1154 - .L_1153)


	//   ....[0]....
.L_1153:
        /*0110*/ 	.word	0xffffffff


	//   ....[1]....
        /*0114*/ 	.word	0xffffffff


	//   ....[2]....
        /*0118*/ 	.word	0xffffffff


	//   ....[3]....
        /*011c*/ 	.word	0xffffffff


	//   ....[4]....
        /*0120*/ 	.word	0xffffffff


	//   ....[5]....
        /*0124*/ 	.word	0xffffffff


	//   ....[6]....
        /*0128*/ 	.word	0xffffffff


	//   ....[7]....
        /*012c*/ 	.word	0x0500000f


	//----- nvinfo : EIATTR_COOP_GROUP_INSTR_OFFSETS
	.align		4
.L_1154:
        /*0130*/ 	.byte	0x04, 0x28
        /*0132*/ 	.short	(.L_1156 - .L_1155)


	//   ....[0]....
.L_1155:
        /*0134*/ 	.word	0x00000060


	//   ....[1]....
        /*0138*/ 	.word	0x00000190


	//   ....[2]....
        /*013c*/ 	.word	0x00000220


	//   ....[3]....
        /*0140*/ 	.word	0x000003a0


	//   ....[4]....
        /*0144*/ 	.word	0x00000610


	//   ....[5]....
        /*0148*/ 	.word	0x00001390


	//   ....[6]....
        /*014c*/ 	.word	0x0000a060


	//   ....[7]....
        /*0150*/ 	.word	0x0000d2e0


	//----- nvinfo : EIATTR_REG_RECONFIG
	.align		4
.L_1156:
        /*0154*/ 	.byte	0x01, 0x54
	.zero		2


	//----- nvinfo : EIATTR_SYSCALL_OFFSETS
	.align		4
        /*0158*/ 	.byte	0x04, 0x46
        /*015a*/ 	.short	(.L_1158 - .L_1157)


	//   ....[0]....
.L_1157:
        /*015c*/ 	.word	0x00000fc0


	//   ....[1]....
        /*0160*/ 	.word	0x000010b0


	//   ....[2]....
        /*0164*/ 	.word	0x00001220


	//   ....[3]....
        /*0168*/ 	.word	0x00001310


	//----- nvinfo : EIATTR_MBARRIER_INSTR_OFFSETS
	.align		4
.L_1158:
        /*016c*/ 	.byte	0x04, 0x39
        /*016e*/ 	.short	(.L_1160 - .L_1159)


	//   ....[0]....
.L_1159:
        /*0170*/ 	.word	0x00000260
        /*0174*/ 	.word	0x000000ff
        /*0178*/ 	.word	0x00038800
        /*017c*/ 	.short	0x0100
        /*017e*/ 	.byte	0x06
	.zero		1


	//   ....[1]....
        /*0180*/ 	.word	0x00000350
        /*0184*/ 	.word	0x000000ff
        /*0188*/ 	.word	0x00038810
        /*018c*/ 	.short	0x0100
        /*018e*/ 	.byte	0x08
	.zero		1


	//   ....[2]....
        /*0190*/ 	.word	0x00000360
        /*0194*/ 	.word	0x000000ff
        /*0198*/ 	.word	0x00038820
        /*019c*/ 	.short	0x0100
        /*019e*/ 	.byte	0x08
	.zero		1


	//   ....[3]....
        /*01a0*/ 	.word	0x00000370
        /*01a4*/ 	.word	0x000000ff
        /*01a8*/ 	.word	0x00038818
        /*01ac*/ 	.short	0x0100
        /*01ae*/ 	.byte	0x08
	.zero		1


	//   ....[4]....
        /*01b0*/ 	.word	0x00000380
        /*01b4*/ 	.word	0x000000ff
        /*01b8*/ 	.word	0x00038828
        /*01bc*/ 	.short	0x0100
        /*01be*/ 	.byte	0x08
	.zero		1


	//   ....[5]....
        /*01c0*/ 	.word	0x000004b0
        /*01c4*/ 	.word	0x000000ff
        /*01c8*/ 	.word	0x00038830
        /*01cc*/ 	.short	0x0100
        /*01ce*/ 	.byte	0x08
	.zero		1


	//   ....[6]....
        /*01d0*/ 	.word	0x000004c0
        /*01d4*/ 	.word	0x000000ff
        /*01d8*/ 	.word	0x00038840
        /*01dc*/ 	.short	0x0100
        /*01de*/ 	.byte	0x08
	.zero		1


	//   ....[7]....
        /*01e0*/ 	.word	0x000004d0
        /*01e4*/ 	.word	0x000000ff
        /*01e8*/ 	.word	0x00038838
        /*01ec*/ 	.short	0x0100
        /*01ee*/ 	.byte	0x08
	.zero		1


	//   ....[8]....
        /*01f0*/ 	.word	0x000004e0
        /*01f4*/ 	.word	0x000000ff
        /*01f8*/ 	.word	0x00038848
        /*01fc*/ 	.short	0x0100
        /*01fe*/ 	.byte	0x08
	.zero		1


	//   ....[9]....
        /*0200*/ 	.word	0x000013e0
        /*0204*/ 	.word	0x00000013
        /*0208*/ 	.word	0x00038800
        /*020c*/ 	.short	0x010a
        /*020e*/ 	.byte	0x3f
	.zero		1


	//   ....[10]....
        /*0210*/ 	.word	0x00001680
        /*0214*/ 	.word	0x00000013
        /*0218*/ 	.word	0x00038800
        /*021c*/ 	.short	0x010a
        /*021e*/ 	.byte	0x3f
	.zero		1


	//   ....[11]....
        /*0220*/ 	.word	0x00001c20
        /*0224*/ 	.word	0x00000003
        /*0228*/ 	.word	0x00038810
        /*022c*/ 	.short	0x010a
        /*022e*/ 	.byte	0x3f
	.zero		1


	//   ....[12]....
        /*0230*/ 	.word	0x00001c60
        /*0234*/ 	.word	0x00000003
        /*0238*/ 	.word	0x00038810
        /*023c*/ 	.short	0x010a
        /*023e*/ 	.byte	0x3f
	.zero		1


	//   ....[13]....
        /*0240*/ 	.word	0x00002e60
        /*0244*/ 	.word	0x00000003
        /*0248*/ 	.word	0x00038830
        /*024c*/ 	.short	0x010a
        /*024e*/ 	.byte	0x3f
	.zero		1


	//   ....[14]....
        /*0250*/ 	.word	0x00002ee0
        /*0254*/ 	.word	0x00000003
        /*0258*/ 	.word	0x00038830
        /*025c*/ 	.short	0x010a
        /*025e*/ 	.byte	0x3f
	.zero		1


	//   ....[15]....
        /*0260*/ 	.word	0x00006370
        /*0264*/ 	.word	0x00000005
        /*0268*/ 	.word	0x00000000
        /*026c*/ 	.short	0x0101
        /*026e*/ 	.byte	0x3f
	.zero		1


	//   ....[16]....
        /*0270*/ 	.word	0x000066e0
        /*0274*/ 	.word	0x00000003
        /*0278*/ 	.word	0x00000000
        /*027c*/ 	.short	0x0101
        /*027e*/ 	.byte	0x3f
	.zero		1


	//   ....[17]....
        /*0280*/ 	.word	0x0000b810
        /*0284*/ 	.word	0x0000000c
        /*0288*/ 	.word	0x00038820
        /*028c*/ 	.short	0x010a
        /*028e*/ 	.byte	0x3f
	.zero		1


	//   ....[18]....
        /*0290*/ 	.word	0x0000be10
        /*0294*/ 	.word	0x0000000c
        /*0298*/ 	.word	0x00038840
        /*029c*/ 	.short	0x010a
        /*029e*/ 	.byte	0x3f
	.zero		1


	//   ....[19]....
        /*02a0*/ 	.word	0x0000c0c0
        /*02a4*/ 	.word	0x0000000c
        /*02a8*/ 	.word	0x00038828
        /*02ac*/ 	.short	0x010a
        /*02ae*/ 	.byte	0x3f
	.zero		1


	//   ....[20]....
        /*02b0*/ 	.word	0x0000c2f0
        /*02b4*/ 	.word	0x0000000c
        /*02b8*/ 	.word	0x00038848
        /*02bc*/ 	.short	0x010a
        /*02be*/ 	.byte	0x3f
	.zero		1


	//   ....[21]....
        /*02c0*/ 	.word	0x0000c570
        /*02c4*/ 	.word	0x0000000c
        /*02c8*/ 	.word	0x00038820
        /*02cc*/ 	.short	0x010a
        /*02ce*/ 	.byte	0x3f
	.zero		1


	//   ....[22]....
        /*02d0*/ 	.word	0x0000c800
        /*02d4*/ 	.word	0x0000000c
        /*02d8*/ 	.word	0x00038840
        /*02dc*/ 	.short	0x010a
        /*02de*/ 	.byte	0x3f
	.zero		1


	//   ....[23]....
        /*02e0*/ 	.word	0x0000ca80
        /*02e4*/ 	.word	0x0000000c
        /*02e8*/ 	.word	0x00038828
        /*02ec*/ 	.short	0x010a
        /*02ee*/ 	.byte	0x3f
	.zero		1


	//   ....[24]....
        /*02f0*/ 	.word	0x0000cce0
        /*02f4*/ 	.word	0x00000004
        /*02f8*/ 	.word	0x00038840
        /*02fc*/ 	.short	0x010a
        /*02fe*/ 	.byte	0x3f
	.zero		1


	//   ....[25]....
        /*0300*/ 	.word	0x0000d160
        /*0304*/ 	.word	0x00000007
        /*0308*/ 	.word	0x00000000
        /*030c*/ 	.short	0x010a
        /*030e*/ 	.byte	0x3f
	.zero		1


	//   ....[26]....
        /*0310*/ 	.word	0x0000d1b0
        /*0314*/ 	.word	0x0000000b
        /*0318*/ 	.word	0x00000000
        /*031c*/ 	.short	0x010a
        /*031e*/ 	.byte	0x3f
	.zero		1


	//   ....[27]....
        /*0320*/ 	.word	0x0000d210
        /*0324*/ 	.word	0x00000009
        /*0328*/ 	.word	0x00000000
        /*032c*/ 	.short	0x010a
        /*032e*/ 	.byte	0x3f
	.zero		1


	//   ....[28]....
        /*0330*/ 	.word	0x0000d240
        /*0334*/ 	.word	0x00000003
        /*0338*/ 	.word	0x00000000
        /*033c*/ 	.short	0x010a
        /*033e*/ 	.byte	0x3f
	.zero		1


	//   ....[29]....
        /*0340*/ 	.word	0x0000d340
        /*0344*/ 	.word	0x00000003
        /*0348*/ 	.word	0x00038800
        /*034c*/ 	.short	0x010a
        /*034e*/ 	.byte	0x3f
	.zero		1


	//   ....[30]....
        /*0350*/ 	.word	0x0000d390
        /*0354*/ 	.word	0x00000003
        /*0358*/ 	.word	0x00038810
        /*035c*/ 	.short	0x010a
        /*035e*/ 	.byte	0x3f
	.zero		1


	//   ....[31]....
        /*0360*/ 	.word	0x0000d3e0
        /*0364*/ 	.word	0x00000003
        /*0368*/ 	.word	0x00038830
        /*036c*/ 	.short	0x010a
        /*036e*/ 	.byte	0x3f
	.zero		1


	//   ....[32]....
        /*0370*/ 	.word	0x0000d430
        /*0374*/ 	.word	0x0000000c
        /*0378*/ 	.word	0x00038820
        /*037c*/ 	.short	0x010a
        /*037e*/ 	.byte	0x3f
	.zero		1


	//   ....[33]....
        /*0380*/ 	.word	0x0000d480
        /*0384*/ 	.word	0x0000000c
        /*0388*/ 	.word	0x00038840
        /*038c*/ 	.short	0x010a
        /*038e*/ 	.byte	0x3f
	.zero		1


	//   ....[34]....
        /*0390*/ 	.word	0x0000d4d0
        /*0394*/ 	.word	0x0000000c
        /*0398*/ 	.word	0x00038828
        /*039c*/ 	.short	0x010a
        /*039e*/ 	.byte	0x3f
	.zero		1


	//   ....[35]....
        /*03a0*/ 	.word	0x0000d520
        /*03a4*/ 	.word	0x0000000c
        /*03a8*/ 	.word	0x00038848
        /*03ac*/ 	.short	0x010a
        /*03ae*/ 	.byte	0x3f
	.zero		1


	//   ....[36]....
        /*03b0*/ 	.word	0x0000d580
        /*03b4*/ 	.word	0x0000000c
        /*03b8*/ 	.word	0x00038820
        /*03bc*/ 	.short	0x010a
        /*03be*/ 	.byte	0x3f
	.zero		1


	//   ....[37]....
        /*03c0*/ 	.word	0x0000d5d0
        /*03c4*/ 	.word	0x0000000c
        /*03c8*/ 	.word	0x00038840
        /*03cc*/ 	.short	0x010a
        /*03ce*/ 	.byte	0x3f
	.zero		1


	//   ....[38]....
        /*03d0*/ 	.word	0x0000d620
        /*03d4*/ 	.word	0x0000000c
        /*03d8*/ 	.word	0x00038828
        /*03dc*/ 	.short	0x010a
        /*03de*/ 	.byte	0x3f
	.zero		1


	//   ....[39]....
        /*03e0*/ 	.word	0x0000d670
        /*03e4*/ 	.word	0x00000004
        /*03e8*/ 	.word	0x00038840
        /*03ec*/ 	.short	0x010a
        /*03ee*/ 	.byte	0x3f
	.zero		1


	//   ....[40]....
        /*03f0*/ 	.word	0x0000d740
        /*03f4*/ 	.word	0x00000007
        /*03f8*/ 	.word	0x00000000
        /*03fc*/ 	.short	0x010a
        /*03fe*/ 	.byte	0x3f
	.zero		1


	//   ....[41]....
        /*0400*/ 	.word	0x0000d790
        /*0404*/ 	.word	0x0000000b
        /*0408*/ 	.word	0x00000000
        /*040c*/ 	.short	0x010a
        /*040e*/ 	.byte	0x3f
	.zero		1


	//   ....[42]....
        /*0410*/ 	.word	0x0000d7e0
        /*0414*/ 	.word	0x00000009
        /*0418*/ 	.word	0x00000000
        /*041c*/ 	.short	0x010a
        /*041e*/ 	.byte	0x3f
	.zero		1


	//----- nvinfo : EIATTR_NUM_MBARRIERS
	.align		4
.L_1160:
        /*0420*/ 	.byte	0x03, 0x38
        /*0422*/ 	.short	0x0009


	//----- nvinfo : EIATTR_EXIT_INSTR_OFFSETS
	.align		4
        /*0424*/ 	.byte	0x04, 0x1c
        /*0426*/ 	.short	(.L_1162 - .L_1161)


	//   ....[0]....
.L_1161:
        /*0428*/ 	.word	0x0000d290


	//----- nvinfo : EIATTR_MAX_THREADS
	.align		4
.L_1162:
        /*042c*/ 	.byte	0x04, 0x05
        /*042e*/ 	.short	(.L_1164 - .L_1163)
.L_1163:
        /*0430*/ 	.word	0x00000180
        /*0434*/ 	.word	0x00000001
        /*0438*/ 	.word	0x00000001


	//----- nvinfo : EIATTR_CRS_STACK_SIZE
	.align		4
.L_1164:
        /*043c*/ 	.byte	0x04, 0x1e
        /*043e*/ 	.short	(.L_1166 - .L_1165)
.L_1165:
        /*0440*/ 	.word	0x00000000


	//----- nvinfo : EIATTR_CBANK_PARAM_SIZE
	.align		4
.L_1166:
        /*0444*/ 	.byte	0x03, 0x19
        /*0446*/ 	.short	0x06f0


	//----- nvinfo : EIATTR_PARAM_CBANK
	.align		4
        /*0448*/ 	.byte	0x04, 0x0a
        /*044a*/ 	.short	(.L_1168 - .L_1167)
	.align		4
.L_1167:
        /*044c*/ 	.word	index@(.nv.constant0._ZN7cutlass13device_kernelIN5flash11enable_sm90INS1_16FlashAttnBwdSm90INS1_25CollectiveMainloopBwdSm90ILi2ELi2ELi2EN4cute5tupleIJNS5_1CILi1EEES8_S8_EEENS6_IJNS7_ILi80EEENS7_ILi128EEESB_EEENS_6half_tEfNS_4arch4Sm90ELb0ELb0ELb0ELb1ELb0ELb1ELb0ELb1ELi2ELi1ELi2ELi1ELb0EEENS1_21CollectiveEpilogueBwdISC_SD_SF_Li256ELb1ELb0ELi1EEENS1_19SingleTileSchedulerILb1ELb0ELb0ELi128EEEEEEEEEvNT_6ParamsE)
        /*0450*/ 	.short	0x0210
        /*0452*/ 	.short	0x06f0


	//----- nvinfo : EIATTR_SW_WAR
	.align		4
.L_1168:
        /*0454*/ 	.byte	0x04, 0x36
        /*0456*/ 	.short	(.L_1170 - .L_1169)
.L_1169:
        /*0458*/ 	.word	0x00000008
.L_1170:


//--------------------- .nv.info._ZN7cutlass13device_kernelIN5flash11enable_sm90INS1_16FlashAttnBwdSm90INS1_25CollectiveMainloopBwdSm90ILi2ELi2ELi2EN4cute5tupleIJNS5_1CILi1EEES8_S8_EEENS6_IJNS7_ILi80EEENS7_ILi128EEESB_EEENS_6half_tEfNS_4arch4Sm90ELb0ELb0ELb0ELb1ELb1ELb1ELb0ELb1ELi2ELi1ELi2ELi1ELb0EEENS1_21CollectiveEpilogueBwdISC_SD_SF_Li256ELb1ELb0ELi1EEENS1_19SingleTileSchedulerILb1ELb0ELb0ELi128EEEEEEEEEvNT_6ParamsE --------------------------
	.section	.nv.info._ZN7cutlass13device_kernelIN5flash11enable_sm90INS1_16FlashAttnBwdSm90INS1_25CollectiveMainloopBwdSm90ILi2ELi2ELi2EN4cute5tupleIJNS5_1CILi1EEES8_S8_EEENS6_IJNS7_ILi80EEENS7_ILi128EEESB_EEENS_6half_tEfNS_4arch4Sm90ELb0ELb0ELb0ELb1ELb1ELb1ELb0ELb1ELi2ELi1ELi2ELi1ELb0EEENS1_21CollectiveEpilogueBwdISC_SD_SF_Li256ELb1ELb0ELi1EEENS1_19SingleTileSchedulerILb1ELb0ELb0ELi128EEEEEEEEEvNT_6ParamsE,"",@"SHT_CUDA_INFO"
	.sectionflags	@""
	.align	4


	//----- nvinfo : EIATTR_CUDA_API_VERSION
	.align		4
        /*0000*/ 	.byte	0x04, 0x37
        /*0002*/ 	.short	(.L_1172 - .L_1171)
.L_1171:
        /*0004*/ 	.word	0x00000082


	//----- nvinfo : EIATTR_KPARAM_INFO
	.align		4
.L_1172:
        /*0008*/ 	.byte	0x04, 0x17
        /*000a*/ 	.short	(.L_1174 - .L_1173)
.L_1173:
        /*000c*/ 	.word	0x00000000
        /*0010*/ 	.short	0x0000
        /*0012*/ 	.short	0x0070
        /*0014*/ 	.byte	0x00, 0xf0, 0x01, 0x1a


	//----- nvinfo : EIATTR_SPARSE_MMA_MASK
	.align		4
.L_1174:
        /*0018*/ 	.byte	0x03, 0x50
        /*001a*/ 	.short	0x0000


	//----- nvinfo : EIATTR_MAXREG_COUNT
	.align		4
        /*001c*/ 	.byte	0x03, 0x1b
        /*001e*/ 	.short	0x00a8


	//----- nvinfo : EIATTR_NUM_BARRIERS
	.align		4
        /*0020*/ 	.byte	0x02, 0x4c
        /*0022*/ 	.byte	0x10
	.zero		1


	//----- nvinfo : EIATTR_EXTERNS
	.align		4
        /*0024*/ 	.byte	0x04, 0x0f
        /*0026*/ 	.short	(.L_1176 - .L_1175)


	//   ....[0]....
	.align		4
.L_1175:
        /*0028*/ 	.word	index@(__assertfail)


	//----- nvinfo : EIATTR_ANNOTATIONS
	.align		4
.L_1176:
        /*002c*/ 	.byte	0x04, 0x55
        /*002e*/ 	.short	(.L_1178 - .L_1177)


	//   ....[0]....
.L_1177:
        /* <DEDUP_REMOVED lines=14> */


	//----- nvinfo : EIATTR_MERCURY_ISA_VERSION
	.align		4
.L_1178:
        /*00f8*/ 	.byte	0x03, 0x5f
        /*00fa*/ 	.short	0x0101


	//----- nvinfo : EIATTR_INT_WARP_WIDE_INSTR_OFFSETS
	.align		4
        /*00fc*/ 	.byte	0x04, 0x31
        /*00fe*/ 	.short	(.L_1180 - .L_1179)


	//   ....[0]....
.L_1179:
        /*0100*/ 	.word	0x00000180


	//   ....[1]....
        /*0104*/ 	.word	0x00000240


	//   ....[2]....
        /*0108*/ 	.word	0x0000ad40


	//   ....[3]....
        /*010c*/ 	.word	0x0000b1b0


	//   ....[4]....
        /*0110*/ 	.word	0x0000b780


	//   ....[5]....
        /*0114*/ 	.word	0x0000bb00


	//----- nvinfo : EIATTR_COOP_GROUP_MASK_REGIDS
	.align		4
.L_1180:
        /*0118*/ 	.byte	0x04, 0x29
        /*011a*/ 	.short	(.L_1182 - .L_1181)


	//   ....[0]....
.L_1181:
        /*011c*/ 	.word	0xffffffff


	//   ....[1]....
        /*0120*/ 	.word	0xffffffff


	//   ....[2]....
        /*0124*/ 	.word	0xffffffff


	//   ....[3]....
        /*0128*/ 	.word	0xffffffff


	//   ....[4]....
        /*012c*/ 	.word	0xffffffff


	//   ....[5]....
        /*0130*/ 	.word	0xffffffff


	//   ....[6]....
        /*0134*/ 	.word	0xffffffff


	//   ....[7]....
        /*0138*/ 	.word	0xffffffff


	//   ....[8]....
        /*013c*/ 	.word	0xffffffff


	//   ....[9]....
        /*0140*/ 	.word	0xffffffff


	//   ....[10]....
        /*0144*/ 	.word	0xffffffff


	//   ....[11]....
        /*0148*/ 	.word	0xffffffff


	//   ....[12]....
        /*014c*/ 	.word	0xffffffff


	//   ....[13]....
        /*0150*/ 	.word	0x0500000f


	//   ....[14]....
        /*0154*/ 	.word	0x0500000f


	//   ....[15]....
        /*0158*/ 	.word	0x0500000f


	//   ....[16]....
        /*015c*/ 	.word	0x0500000f


	//----- nvinfo : EIATTR_COOP_GROUP_INSTR_OFFSETS
	.align		4
.L_1182:
        /*0160*/ 	.byte	0x04, 0x28
        /*0162*/ 	.short	(.L_1184 - .L_1183)


	//   ....[0]....
.L_1183:
        /*0164*/ 	.word	0x00000060


	//   ....[1]....
        /*0168*/ 	.word	0x00000190


	//   ....[2]....
        /*016c*/ 	.word	0x00000220


	//   ....[3]....
        /*0170*/ 	.word	0x000003a0


	//   ....[4]....
        /*0174*/ 	.word	0x00000610


	//   ....[5]....
        /*0178*/ 	.word	0x00001390


	//   ....[6]....
        /*017c*/ 	.word	0x0000a060


	//   ....[7]....
        /*0180*/ 	.word	0x0000a9e0


	//   ....[8]....
        /*0184*/ 	.word	0x0000ac70


	//   ....[9]....
        /*0188*/ 	.word	0x0000aeb0


	//   ....[10]....
        /*018c*/ 	.word	0x0000b0e0


	//   ....[11]....
        /*0190*/ 	.word	0x0000b390


	//   ....[12]....
        /*0194*/ 	.word	0x0000b6c0


	//   ....[13]....
        /*0198*/ 	.word	0x0000dae0


	//   ....[14]....
        /*019c*/ 	.word	0x0000dc60


	//   ....[15]....
        /*01a0*/ 	.word	0x0000dcd0


	//   ....[16]....
        /*01a4*/ 	.word	0x0000dd40


	//----- nvinfo : EIATTR_REG_RECONFIG
	.align		4
.L_1184:
        /*01a8*/ 	.byte	0x01, 0x54
	.zero		2


	//----- nvinfo : EIATTR_SYSCALL_OFFSETS
	.align		4
        /*01ac*/ 	.byte	0x04, 0x46
        /*01ae*/ 	.short	(.L_1186 - .L_1185)


	//   ....[0]....
.L_1185:
        /*01b0*/ 	.word	0x00000fc0


	//   ....[1]....
        /*01b4*/ 	.word	0x000010b0


	//   ....[2]....
        /*01b8*/ 	.word	0x00001220


	//   ....[3]....
        /*01bc*/ 	.word	0x00001310


	//----- nvinfo : EIATTR_MBARRIER_INSTR_OFFSETS
	.align		4
.L_1186:
        /*01c0*/ 	.byte	0x04, 0x39
        /*01c2*/ 	.short	(.L_1188 - .L_1187)


	//   ....[0]....
.L_1187:
        /*01c4*/ 	.word	0x00000260
        /*01c8*/ 	.word	0x000000ff
        /*01cc*/ 	.word	0x00038800
        /*01d0*/ 	.short	0x0100
        /*01d2*/ 	.byte	0x06
	.zero		1


	//   ....[1]....
        /*01d4*/ 	.word	0x00000350
        /*01d8*/ 	.word	0x000000ff
        /*01dc*/ 	.word	0x00038810
        /*01e0*/ 	.short	0x0100
        /*01e2*/ 	.byte	0x08
	.zero		1


	//   ....[2]....
        /*01e4*/ 	.word	0x00000360
        /*01e8*/ 	.word	0x000000ff
        /*01ec*/ 	.word	0x00038820
        /*01f0*/ 	.short	0x0100
        /*01f2*/ 	.byte	0x08
	.zero		1


	//   ....[3]....
        /*01f4*/ 	.word	0x00000370
        /*01f8*/ 	.word	0x000000ff
        /*01fc*/ 	.word	0x00038818
        /*0200*/ 	.short	0x0100
        /*0202*/ 	.byte	0x08
	.zero		1


	//   ....[4]....
        /*0204*/ 	.word	0x00000380
        /*0208*/ 	.word	0x000000ff
        /*020c*/ 	.word	0x00038828
        /*0210*/ 	.short	0x0100
        /*0212*/ 	.byte	0x08
	.zero		1


	//   ....[5]....
        /*0214*/ 	.word	0x000004b0
        /*0218*/ 	.word	0x000000ff
        /*021c*/ 	.word	0x00038830
        /*0220*/ 	.short	0x0100
        /*0222*/ 	.byte	0x08
	.zero		1


	//   ....[6]....
        /*0224*/ 	.word	0x000004c0
        /*0228*/ 	.word	0x000000ff
        /*022c*/ 	.word	0x00038840
        /*0230*/ 	.short	0x0100
        /*0232*/ 	.byte	0x08
	.zero		1


	//   ....[7]....
        /*0234*/ 	.word	0x000004d0
        /*0238*/ 	.word	0x000000ff
        /*023c*/ 	.word	0x00038838
        /*0240*/ 	.short	0x0100
        /*0242*/ 	.byte	0x08
	.zero		1


	//   ....[8]....
        /*0244*/ 	.word	0x000004e0
        /*0248*/ 	.word	0x000000ff
        /*024c*/ 	.word	0x00038848
        /*0250*/ 	.short	0x0100
        /*0252*/ 	.byte	0x08
	.zero		1


	//   ....[9]....
        /*0254*/ 	.word	0x000013e0
        /*0258*/ 	.word	0x00000013
        /*025c*/ 	.word	0x00038800
        /*0260*/ 	.short	0x010a
        /*0262*/ 	.byte	0x3f
	.zero		1


	//   ....[10]....
        /*0264*/ 	.word	0x00001680
        /*0268*/ 	.word	0x00000013
        /*026c*/ 	.word	0x00038800
        /*0270*/ 	.short	0x010a
        /*0272*/ 	.byte	0x3f
	.zero		1


	//   ....[11]....
        /*0274*/ 	.word	0x00001c20
        /*0278*/ 	.word	0x00000003
        /*027c*/ 	.word	0x00038810
        /*0280*/ 	.short	0x010a
        /*0282*/ 	.byte	0x3f
	.zero		1


	//   ....[12]....
        /*0284*/ 	.word	0x00001c60
        /*0288*/ 	.word	0x00000003
        /*028c*/ 	.word	0x00038810
        /*0290*/ 	.short	0x010a
        /*0292*/ 	.byte	0x3f
	.zero		1


	//   ....[13]....
        /*0294*/ 	.word	0x00002e60
        /*0298*/ 	.word	0x00000003
        /*029c*/ 	.word	0x00038830
        /*02a0*/ 	.short	0x010a
        /*02a2*/ 	.byte	0x3f
	.zero		1


	//   ....[14]....
        /*02a4*/ 	.word	0x00002ee0
        /*02a8*/ 	.word	0x00000003
        /*02ac*/ 	.word	0x00038830
        /*02b0*/ 	.short	0x010a
        /*02b2*/ 	.byte	0x3f
	.zero		1


	//   ....[15]....
        /*02b4*/ 	.word	0x00006370
        /*02b8*/ 	.word	0x00000005
        /*02bc*/ 	.word	0x00000000
        /*02c0*/ 	.short	0x0101
        /*02c2*/ 	.byte	0x3f
	.zero		1


	//   ....[16]....
        /*02c4*/ 	.word	0x000066e0
        /*02c8*/ 	.word	0x00000003
        /*02cc*/ 	.word	0x00000000
        /*02d0*/ 	.short	0x0101
        /*02d2*/ 	.byte	0x3f
	.zero		1


	//   ....[17]....
        /*02d4*/ 	.word	0x0000c010
        /*02d8*/ 	.word	0x0000000c
        /*02dc*/ 	.word	0x00038820
        /*02e0*/ 	.short	0x010a
        /*02e2*/ 	.byte	0x3f
	.zero		1


	//   ....[18]....
        /*02e4*/ 	.word	0x0000c610
        /*02e8*/ 	.word	0x0000000c
        /*02ec*/ 	.word	0x00038840
        /*02f0*/ 	.short	0x010a
        /*02f2*/ 	.byte	0x3f
	.zero		1


	//   ....[19]....
        /*02f4*/ 	.word	0x0000c8c0
        /*02f8*/ 	.word	0x0000000c
        /*02fc*/ 	.word	0x00038828
        /*0300*/ 	.short	0x010a
        /*0302*/ 	.byte	0x3f
	.zero		1


	//   ....[20]....
        /*0304*/ 	.word	0x0000caf0
        /*0308*/ 	.word	0x0000000c
        /*030c*/ 	.word	0x00038848
        /*0310*/ 	.short	0x010a
        /*0312*/ 	.byte	0x3f
	.zero		1


	//   ....[21]....
        /*0314*/ 	.word	0x0000cd70
        /*0318*/ 	.word	0x0000000c
        /*031c*/ 	.word	0x00038820
        /*0320*/ 	.short	0x010a
        /*0322*/ 	.byte	0x3f
	.zero		1


	//   ....[22]....
        /*0324*/ 	.word	0x0000d000
        /*0328*/ 	.word	0x0000000c
        /*032c*/ 	.word	0x00038840
        /*0330*/ 	.short	0x010a
        /*0332*/ 	.byte	0x3f
	.zero		1


	//   ....[23]....
        /*0334*/ 	.word	0x0000d280
        /*0338*/ 	.word	0x0000000c
        /*033c*/ 	.word	0x00038828
        /*0340*/ 	.short	0x010a
        /*0342*/ 	.byte	0x3f
	.zero		1


	//   ....[24]....
        /*0344*/ 	.word	0x0000d4e0
        /*0348*/ 	.word	0x00000004
        /*034c*/ 	.word	0x00038840
        /*0350*/ 	.short	0x010a
        /*0352*/ 	.byte	0x3f
	.zero		1


	//   ....[25]....
        /*0354*/ 	.word	0x0000d960
        /*0358*/ 	.word	0x00000007
        /*035c*/ 	.word	0x00000000
        /*0360*/ 	.short	0x010a
        /*0362*/ 	.byte	0x3f
	.zero		1


	//   ....[26]....
        /*0364*/ 	.word	0x0000d9b0
        /*0368*/ 	.word	0x0000000b
        /*036c*/ 	.word	0x00000000
        /*0370*/ 	.short	0x010a
        /*0372*/ 	.byte	0x3f
	.zero		1


	//   ....[27]....
        /*0374*/ 	.word	0x0000da10
        /*0378*/ 	.word	0x00000009
        /*037c*/ 	.word	0x00000000
        /*0380*/ 	.short	0x010a
        /*0382*/ 	.byte	0x3f
	.zero		1


	//   ....[28]....
        /*0384*/ 	.word	0x0000da40
        /*0388*/ 	.word	0x00000003
        /*038c*/ 	.word	0x00000000
        /*0390*/ 	.short	0x010a
        /*0392*/ 	.byte	0x3f
	.zero		1


	//   ....[29]....
        /*0394*/ 	.word	0x0000db40
        /*0398*/ 	.word	0x00000003
        /*039c*/ 	.word	0x00038800
        /*03a0*/ 	.short	0x010a
        /*03a2*/ 	.byte	0x3f
	.zero		1


	//   ....[30]....
        /*03a4*/ 	.word	0x0000db90
        /*03a8*/ 	.word	0x00000003
        /*03ac*/ 	.word	0x00038810
        /*03b0*/ 	.short	0x010a
        /*03b2*/ 	.byte	0x3f
	.zero		1


	//   ....[31]....
        /*03b4*/ 	.word	0x0000dbe0
        /*03b8*/ 	.word	0x00000003
        /*03bc*/ 	.word	0x00038830
        /*03c0*/ 	.short	0x010a
        /*03c2*/ 	.byte	0x3f
	.zero		1


	//   ....[32]....
        /*03c4*/ 	.word	0x0000dd80
        /*03c8*/ 	.word	0x0000000c
        /*03cc*/ 	.word	0x00038820
        /*03d0*/ 	.short	0x010a
        /*03d2*/ 	.byte	0x3f
	.zero		1


	//   ....[33]....
        /*03d4*/ 	.word	0x0000ddd0
        /*03d8*/ 	.word	0x0000000c
        /*03dc*/ 	.word	0x00038840
        /*03e0*/ 	.short	0x010a
        /*03e2*/ 	.byte	0x3f
	.zero		1


	//   ....[34]....
        /*03e4*/ 	.word	0x0000de20
        /*03e8*/ 	.word	0x0000000c
        /*03ec*/ 	.word	0x00038828
        /*03f0*/ 	.short	0x010a
        /*03f2*/ 	.byte	0x3f
	.zero		1


	//   ....[35]....
        /*03f4*/ 	.word	0x0000de70
        /*03f8*/ 	.word	0x0000000c
        /*03fc*/ 	.word	0x00038848
        /*0400*/ 	.short	0x010a
        /*0402*/ 	.byte	0x3f
	.zero		1


	//   ....[36]....
        /*0404*/ 	.word	0x0000ded0
        /*0408*/ 	.word	0x0000000c
        /*040c*/ 	.word	0x00038820
        /*0410*/ 	.short	0x010a
        /*0412*/ 	.byte	0x3f
	.zero		1


	//   ....[37]....
        /*0414*/ 	.word	0x0000df20
        /*0418*/ 	.word	0x0000000c
        /*041c*/ 	.word	0x00038840
        /*0420*/ 	.short	0x010a
        /*0422*/ 	.byte	0x3f
	.zero		1


	//   ....[38]....
        /*0424*/ 	.word	0x0000df70
        /*0428*/ 	.word	0x0000000c
        /*042c*/ 	.word	0x00038828
        /*0430*/ 	.short	0x010a
        /*0432*/ 	.byte	0x3f
	.zero		1


	//   ....[39]....
        /*0434*/ 	.word	0x0000dfc0
        /*0438*/ 	.word	0x00000004
        /*043c*/ 	.word	0x00038840
        /*0440*/ 	.short	0x010a
        /*0442*/ 	.byte	0x3f
	.zero		1


	//   ....[40]....
        /*0444*/ 	.word	0x0000e090
        /*0448*/ 	.word	0x00000007
        /*044c*/ 	.word	0x00000000
        /*0450*/ 	.short	0x010a
        /*0452*/ 	.byte	0x3f
	.zero		1


	//   ....[41]....
        /*0454*/ 	.word	0x0000e0e0
        /*0458*/ 	.word	0x0000000b
        /*045c*/ 	.word	0x00000000
        /*0460*/ 	.short	0x010a
        /*0462*/ 	.byte	0x3f
	.zero		1


	//   ....[42]....
        /*0464*/ 	.word	0x0000e130
        /*0468*/ 	.word	0x00000009
        /*046c*/ 	.word	0x00000000
        /*0470*/ 	.short	0x010a
        /*0472*/ 	.byte	0x3f
	.zero		1


	//----- nvinfo : EIATTR_NUM_MBARRIERS
	.align		4
.L_1188:
        /*0474*/ 	.byte	0x03, 0x38
        /*0476*/ 	.short	0x0009


	//----- nvinfo : EIATTR_EXIT_INSTR_OFFSETS
	.align		4
        /*0478*/ 	.byte	0x04, 0x1c
        /*047a*/ 	.short	(.L_1190 - .L_1189)


	//   ....[0]....
.L_1189:
        /*047c*/ 	.word	0x0000da90


	//----- nvinfo : EIATTR_MAX_THREADS
	.align		4
.L_1190:
        /*0480*/ 	.byte	0x04, 0x05
        /*0482*/ 	.short	(.L_1192 - .L_1191)
.L_1191:
        /*0484*/ 	.word	0x00000180
        /*0488*/ 	.word	0x00000001
        /*048c*/ 	.word	0x00000001


	//----- nvinfo : EIATTR_CRS_STACK_SIZE
	.align		4
.L_1192:
        /*0490*/ 	.byte	0x04, 0x1e
        /*0492*/ 	.short	(.L_1194 - .L_1193)
.L_1193:
        /*0494*/ 	.word	0x00000000


	//----- nvinfo : EIATTR_CBANK_PARAM_SIZE
	.align		4
.L_1194:
        /*0498*/ 	.byte	0x03, 0x19
        /*049a*/ 	.short	0x06f0


	//----- nvinfo : EIATTR_PARAM_CBANK
	.align		4
        /*049c*/ 	.byte	0x04, 0x0a
        /*049e*/ 	.short	(.L_1196 - .L_1195)
	.align		4
.L_1195:
        /*04a0*/ 	.word	index@(.nv.constant0._ZN7cutlass13device_kernelIN5flash11enable_sm90INS1_16FlashAttnBwdSm90INS1_25CollectiveMainloopBwdSm90ILi2ELi2ELi2EN4cute5tupleIJNS5_1CILi1EEES8_S8_EEENS6_IJNS7_ILi80EEENS7_ILi128EEESB_EEENS_6half_tEfNS_4arch4Sm90ELb0ELb0ELb0ELb1ELb1ELb1ELb0ELb1ELi2ELi1ELi2ELi1ELb0EEENS1_21CollectiveEpilogueBwdISC_SD_SF_Li256ELb1ELb0ELi1EEENS1_19SingleTileSchedulerILb1ELb0ELb0ELi128EEEEEEEEEvNT_6ParamsE)
        /*04a4*/ 	.short	0x0210
        /*04a6*/ 	.short	0x06f0


	//----- nvinfo : EIATTR_SW_WAR
	.align		4
.L_1196:
        /*04a8*/ 	.byte	0x04, 0x36
        /*04aa*/ 	.short	(.L_1198 - .L_1197)
.L_1197:
        /*04ac*/ 	.word	0x00000008
.L_1198:


//--------------------- .nv.info._ZN7cutlass13device_kernelIN5flash11enable_sm90INS1_16FlashAttnBwdSm90INS1_25CollectiveMainloopBwdSm90ILi2ELi2ELi2EN4cute5tupleIJNS5_1CILi1EEES8_S8_EEENS6_IJNS7_ILi80EEENS7_ILi128EEESB_EEENS_6half_tEfNS_4arch4Sm90ELb0ELb0ELb0ELb1ELb0ELb1ELb0ELb1ELi2ELi1ELi2ELi1ELb0EEENS1_24CollectiveEpilogueBwdGQAISC_fSF_Li256ELb1ELb0EEENS1_19SingleTileSchedulerILb1ELb0ELb0ELi128EEEEEEEEEvNT_6ParamsE --------------------------
	.section	.nv.info._ZN7cutlass13device_kernelIN5flash11enable_sm90INS1_16FlashAttnBwdSm90INS1_25CollectiveMainloopBwdSm90ILi2ELi2ELi2EN4cute5tupleIJNS5_1CILi1EEES8_S8_EEENS6_IJNS7_ILi80EEENS7_ILi128EEESB_EEENS_6half_tEfNS_4arch4Sm90ELb0ELb0ELb0ELb1ELb0ELb1ELb0ELb1ELi2ELi1ELi2ELi1ELb0EEENS1_24CollectiveEpilogueBwdGQAISC_fSF_Li256ELb1ELb0EEENS1_19SingleTileSchedulerILb1ELb0ELb0ELi128EEEEEEEEEvNT_6ParamsE,"",@"SHT_CUDA_INFO"
	.sectionflags	@""
	.align	4


	//----- nvinfo : EIATTR_CUDA_API_VERSION
	.align		4
        /*0000*/ 	.byte	0x04, 0x37
        /*0002*/ 	.short	(.L_1200 - .L_1199)
.L_1199:
        /*0004*/ 	.word	0x00000082


	//----- nvinfo : EIATTR_KPARAM_INFO
	.align		4
.L_1200:
        /*0008*/ 	.byte	0x04, 0x17
        /*000a*/ 	.short	(.L_1202 - .L_1201)
.L_1201:
        /*000c*/ 	.word	0x00000000
        /*0010*/ 	.short	0x0000
        /*0012*/ 	.short	0x0070
        /*0014*/ 	.byte	0x00, 0xf0, 0x01, 0x1a


	//----- nvinfo : EIATTR_SPARSE_MMA_MASK
	.align		4
.L_1202:
        /*0018*/ 	.byte	0x03, 0x50
        /*001a*/ 	.short	0x0000


	//----- nvinfo : EIATTR_MAXREG_COUNT
	.align		4
        /*001c*/ 	.byte	0x03, 0x1b
        /*001e*/ 	.short	0x00a8


	//----- nvinfo : EIATTR_NUM_BARRIERS
	.align		4
        /*0020*/ 	.byte	0x02, 0x4c
        /*0022*/ 	.byte	0x10
	.zero		1


	//----- nvinfo : EIATTR_EXTERNS
	.align		4
        /*0024*/ 	.byte	0x04, 0x0f
        /*0026*/ 	.short	(.L_1204 - .L_1203)


	//   ....[0]....
	.align		4
.L_1203:
        /*0028*/ 	.word	index@(__assertfail)


	//----- nvinfo : EIATTR_ANNOTATIONS
	.align		4
.L_1204:
        /*002c*/ 	.byte	0x04, 0x55
        /*002e*/ 	.short	(.L_1206 - .L_1205)


	//   ....[0]....
.L_1205:
        /* <DEDUP_REMOVED lines=12> */
        /*00e4*/ 	.byte	0x30, 0x9c, 0x00, 0x00, 0x01, 0x00, 0x00, 0x00, 0xe0, 0xa4, 0x00, 0x00


	//----- nvinfo : EIATTR_MERCURY_ISA_VERSION
	.align		4
.L_1206:
        /*00f0*/ 	.byte	0x03, 0x5f
        /*00f2*/ 	.short	0x0101


	//----- nvinfo : EIATTR_INT_WARP_WIDE_INSTR_OFFSETS
	.align		4
        /*00f4*/ 	.byte	0x04, 0x31
        /*00f6*/ 	.short	(.L_1208 - .L_1207)


	//   ....[0]....
.L_1207:
        /*00f8*/ 	.word	0x00000180


	//   ....[1]....
        /*00fc*/ 	.word	0x00000240


	//   ....[2]....
        /*0100*/ 	.word	0x00008770


	//----- nvinfo : EIATTR_COOP_GROUP_MASK_REGIDS
	.align		4
.L_1208:
        /*0104*/ 	.byte	0x04, 0x29
        /*0106*/ 	.short	(.L_1210 - .L_1209)


	//   ....[0]....
.L_1209:
        /*0108*/ 	.word	0xffffffff


	//   ....[1]....
        /*010c*/ 	.word	0xffffffff


	//   ....[2]....
        /*0110*/ 	.word	0xffffffff


	//   ....[3]....
        /*0114*/ 	.word	0xffffffff


	//   ....[4]....
        /*0118*/ 	.word	0xffffffff


	//   ....[5]....
        /*011c*/ 	.word	0xffffffff


	//   ....[6]....
        /*0120*/ 	.word	0xffffffff


	//   ....[7]....
        /*0124*/ 	.word	0x0500000f


	//----- nvinfo : EIATTR_COOP_GROUP_INSTR_OFFSETS
	.align		4
.L_1210:
        /*0128*/ 	.byte	0x04, 0x28
        /*012a*/ 	.short	(.L_1212 - .L_1211)


	//   ....[0]....
.L_1211:
        /*012c*/ 	.word	0x00000060


	//   ....[1]....
        /*0130*/ 	.word	0x00000190


	//   ....[2]....
        /*0134*/ 	.word	0x00000220


	//   ....[3]....
        /*0138*/ 	.word	0x000003a0


	//   ....[4]....
        /*013c*/ 	.word	0x00000610


	//   ....[5]....
        /*0140*/ 	.word	0x00001370


	//   ....[6]....
        /*0144*/ 	.word	0x000074d0


	//   ....[7]....
        /*0148*/ 	.word	0x0000a750


	//----- nvinfo : EIATTR_REG_RECONFIG
	.align		4
.L_1212:
        /*014c*/ 	.byte	0x01, 0x54
	.zero		2


	//----- nvinfo : EIATTR_SYSCALL_OFFSETS
	.align		4
        /*0150*/ 	.byte	0x04, 0x46
        /*0152*/ 	.short	(.L_1214 - .L_1213)


	//   ....[0]....
.L_1213:
        /*0154*/ 	.word	0x00000fa0


	//   ....[1]....
        /*0158*/ 	.word	0x00001090


	//   ....[2]....
        /*015c*/ 	.word	0x00001200


	//   ....[3]....
        /*0160*/ 	.word	0x000012f0


	//----- nvinfo : EIATTR_MBARRIER_INSTR_OFFSETS
	.align		4
.L_1214:
        /*0164*/ 	.byte	0x04, 0x39
        /*0166*/ 	.short	(.L_1216 - .L_1215)


	//   ....[0]....
.L_1215:
        /*0168*/ 	.word	0x00000260
        /*016c*/ 	.word	0x000000ff
        /*0170*/ 	.word	0x00038800
        /*0174*/ 	.short	0x0100
        /*0176*/ 	.byte	0x06
	.zero		1


	//   ....[1]....
        /*0178*/ 	.word	0x00000350
        /*017c*/ 	.word	0x000000ff
        /*0180*/ 	.word	0x00038810
        /*0184*/ 	.short	0x0100
        /*0186*/ 	.byte	0x08
	.zero		1


	//   ....[2]....
        /*0188*/ 	.word	0x00000360
        /*018c*/ 	.word	0x000000ff
        /*0190*/ 	.word	0x00038820
        /*0194*/ 	.short	0x0100
        /*0196*/ 	.byte	0x08
	.zero		1


	//   ....[3]....
        /*0198*/ 	.word	0x00000370
        /*019c*/ 	.word	0x000000ff
        /*01a0*/ 	.word	0x00038818
        /*01a4*/ 	.short	0x0100
        /*01a6*/ 	.byte	0x08
	.zero		1


	//   ....[4]....
        /*01a8*/ 	.word	0x00000380
        /*01ac*/ 	.word	0x000000ff
        /*01b0*/ 	.word	0x00038828
        /*01b4*/ 	.short	0x0100
        /*01b6*/ 	.byte	0x08
	.zero		1


	//   ....[5]....
        /*01b8*/ 	.word	0x000004b0
        /*01bc*/ 	.word	0x000000ff
        /*01c0*/ 	.word	0x00038830
        /*01c4*/ 	.short	0x0100
        /*01c6*/ 	.byte	0x08
	.zero		1


	//   ....[6]....
        /*01c8*/ 	.word	0x000004c0
        /*01cc*/ 	.word	0x000000ff
        /*01d0*/ 	.word	0x00038840
        /*01d4*/ 	.short	0x0100
        /*01d6*/ 	.byte	0x08
	.zero		1


	//   ....[7]....
        /*01d8*/ 	.word	0x000004d0
        /*01dc*/ 	.word	0x000000ff
        /*01e0*/ 	.word	0x00038838
        /*01e4*/ 	.short	0x0100
        /*01e6*/ 	.byte	0x08
	.zero		1


	//   ....[8]....
        /*01e8*/ 	.word	0x000004e0
        /*01ec*/ 	.word	0x000000ff
        /*01f0*/ 	.word	0x00038848
        /*01f4*/ 	.short	0x0100
        /*01f6*/ 	.byte	0x08
	.zero		1


	//   ....[9]....
        /*01f8*/ 	.word	0x000013c0
        /*01fc*/ 	.word	0x00000013
        /*0200*/ 	.word	0x00038800
        /*0204*/ 	.short	0x010a
        /*0206*/ 	.byte	0x3f
	.zero		1


	//   ....[10]....
        /*0208*/ 	.word	0x00001660
        /*020c*/ 	.word	0x00000013
        /*0210*/ 	.word	0x00038800
        /*0214*/ 	.short	0x010a
        /*0216*/ 	.byte	0x3f
	.zero		1


	//   ....[11]....
        /*0218*/ 	.word	0x00001c00
        /*021c*/ 	.word	0x00000003
        /*0220*/ 	.word	0x00038810
        /*0224*/ 	.short	0x010a
        /*0226*/ 	.byte	0x3f
	.zero		1


	//   ....[12]....
        /*0228*/ 	.word	0x00001c40
        /*022c*/ 	.word	0x00000003
        /*0230*/ 	.word	0x00038810
        /*0234*/ 	.short	0x010a
        /*0236*/ 	.byte	0x3f
	.zero		1


	//   ....[13]....
        /*0238*/ 	.word	0x00002e40
        /*023c*/ 	.word	0x00000003
        /*0240*/ 	.word	0x00038830
        /*0244*/ 	.short	0x010a
        /*0246*/ 	.byte	0x3f
	.zero		1


	//   ....[14]....
        /*0248*/ 	.word	0x00002ec0
        /*024c*/ 	.word	0x00000003
        /*0250*/ 	.word	0x00038830
        /*0254*/ 	.short	0x010a
        /*0256*/ 	.byte	0x3f
	.zero		1


	//   ....[15]....
        /*0258*/ 	.word	0x00006350
        /*025c*/ 	.word	0x00000005
        /*0260*/ 	.word	0x00000000
        /*0264*/ 	.short	0x0101
        /*0266*/ 	.byte	0x3f
	.zero		1


	//   ....[16]....
        /*0268*/ 	.word	0x000066c0
        /*026c*/ 	.word	0x00000003
        /*0270*/ 	.word	0x00000000
        /*0274*/ 	.short	0x0101
        /*0276*/ 	.byte	0x3f
	.zero		1


	//   ....[17]....
        /*0278*/ 	.word	0x00008c80
        /*027c*/ 	.word	0x0000000c
        /*0280*/ 	.word	0x00038820
        /*0284*/ 	.short	0x010a
        /*0286*/ 	.byte	0x3f
	.zero		1


	//   ....[18]....
        /*0288*/ 	.word	0x00009280
        /*028c*/ 	.word	0x0000000c
        /*0290*/ 	.word	0x00038840
        /*0294*/ 	.short	0x010a
        /*0296*/ 	.byte	0x3f
	.zero		1


	//   ....[19]....
        /*0298*/ 	.word	0x00009530
        /*029c*/ 	.word	0x0000000c
        /*02a0*/ 	.word	0x00038828
        /*02a4*/ 	.short	0x010a
        /*02a6*/ 	.byte	0x3f
	.zero		1


	//   ....[20]....
        /*02a8*/ 	.word	0x00009760
        /*02ac*/ 	.word	0x0000000c
        /*02b0*/ 	.word	0x00038848
        /*02b4*/ 	.short	0x010a
        /*02b6*/ 	.byte	0x3f
	.zero		1


	//   ....[21]....
        /*02b8*/ 	.word	0x000099e0
        /*02bc*/ 	.word	0x0000000c
        /*02c0*/ 	.word	0x00038820
        /*02c4*/ 	.short	0x010a
        /*02c6*/ 	.byte	0x3f
	.zero		1


	//   ....[22]....
        /*02c8*/ 	.word	0x00009c70
        /*02cc*/ 	.word	0x0000000c
        /*02d0*/ 	.word	0x00038840
        /*02d4*/ 	.short	0x010a
        /*02d6*/ 	.byte	0x3f
	.zero		1


	//   ....[23]....
        /*02d8*/ 	.word	0x00009ef0
        /*02dc*/ 	.word	0x0000000c
        /*02e0*/ 	.word	0x00038828
        /*02e4*/ 	.short	0x010a
        /*02e6*/ 	.byte	0x3f
	.zero		1


	//   ....[24]....
        /*02e8*/ 	.word	0x0000a150
        /*02ec*/ 	.word	0x00000004
        /*02f0*/ 	.word	0x00038840
        /*02f4*/ 	.short	0x010a
        /*02f6*/ 	.byte	0x3f
	.zero		1


	//   ....[25]....
        /*02f8*/ 	.word	0x0000a5d0
        /*02fc*/ 	.word	0x00000007
        /*0300*/ 	.word	0x00000000
        /*0304*/ 	.short	0x010a
        /*0306*/ 	.byte	0x3f
	.zero		1


	//   ....[26]....
        /*0308*/ 	.word	0x0000a620
        /*030c*/ 	.word	0x0000000b
        /*0310*/ 	.word	0x00000000
        /*0314*/ 	.short	0x010a
        /*0316*/ 	.byte	0x3f
	.zero		1


	//   ....[27]....
        /*0318*/ 	.word	0x0000a680
        /*031c*/ 	.word	0x00000009
        /*0320*/ 	.word	0x00000000
        /*0324*/ 	.short	0x010a
        /*0326*/ 	.byte	0x3f
	.zero		1


	//   ....[28]....
        /*0328*/ 	.word	0x0000a6b0
        /*032c*/ 	.word	0x00000003
        /*0330*/ 	.word	0x00000000
        /*0334*/ 	.short	0x010a
        /*0336*/ 	.byte	0x3f
	.zero		1


	//   ....[29]....
        /*0338*/ 	.word	0x0000a7b0
        /*033c*/ 	.word	0x00000003
        /*0340*/ 	.word	0x00038800
        /*0344*/ 	.short	0x010a
        /*0346*/ 	.byte	0x3f
	.zero		1


	//   ....[30]....
        /*0348*/ 	.word	0x0000a800
        /*034c*/ 	.word	0x00000003
        /*0350*/ 	.word	0x00038810
        /*0354*/ 	.short	0x010a
        /*0356*/ 	.byte	0x3f
	.zero		1


	//   ....[31]....
        /*0358*/ 	.word	0x0000a850
        /*035c*/ 	.word	0x00000003
        /*0360*/ 	.word	0x00038830
        /*0364*/ 	.short	0x010a
        /*0366*/ 	.byte	0x3f
	.zero		1


	//   ....[32]....
        /*0368*/ 	.word	0x0000a8a0
        /*036c*/ 	.word	0x0000000c
        /*0370*/ 	.word	0x00038820
        /*0374*/ 	.short	0x010a
        /*0376*/ 	.byte	0x3f
	.zero		1


	//   ....[33]....
        /*0378*/ 	.word	0x0000a8f0
        /*037c*/ 	.word	0x0000000c
        /*0380*/ 	.word	0x00038840
        /*0384*/ 	.short	0x010a
        /*0386*/ 	.byte	0x3f
	.zero		1


	//   ....[34]....
        /*0388*/ 	.word	0x0000a940
        /*038c*/ 	.word	0x0000000c
        /*0390*/ 	.word	0x00038828
        /*0394*/ 	.short	0x010a
        /*0396*/ 	.byte	0x3f
	.zero		1


	//   ....[35]....
        /*0398*/ 	.word	0x0000a990
        /*039c*/ 	.word	0x0000000c
        /*03a0*/ 	.word	0x00038848
        /*03a4*/ 	.short	0x010a
        /*03a6*/ 	.byte	0x3f
	.zero		1


	//   ....[36]....
        /*03a8*/ 	.word	0x0000a9f0
        /*03ac*/ 	.word	0x0000000c
        /*03b0*/ 	.word	0x00038820
        /*03b4*/ 	.short	0x010a
        /*03b6*/ 	.byte	0x3f
	.zero		1


	//   ....[37]....
        /*03b8*/ 	.word	0x0000aa40
        /*03bc*/ 	.word	0x0000000c
        /*03c0*/ 	.word	0x00038840
        /*03c4*/ 	.short	0x010a
        /*03c6*/ 	.byte	0x3f
	.zero		1


	//   ....[38]....
        /*03c8*/ 	.word	0x0000aa90
        /*03cc*/ 	.word	0x0000000c
        /*03d0*/ 	.word	0x00038828
        /*03d4*/ 	.short	0x010a
        /*03d6*/ 	.byte	0x3f
	.zero		1


	//   ....[39]....
        /*03d8*/ 	.word	0x0000aae0
        /*03dc*/ 	.word	0x00000004
        /*03e0*/ 	.word	0x00038840
        /*03e4*/ 	.short	0x010a
        /*03e6*/ 	.byte	0x3f
	.zero		1


	//   ....[40]....
        /*03e8*/ 	.word	0x0000abc0
        /*03ec*/ 	.word	0x00000007
        /*03f0*/ 	.word	0x00000000
        /*03f4*/ 	.short	0x010a
        /*03f6*/ 	.byte	0x3f
	.zero		1


	//   ....[41]....
        /*03f8*/ 	.word	0x0000ac10
        /*03fc*/ 	.word	0x0000000b
        /*0400*/ 	.word	0x00000000
        /*0404*/ 	.short	0x010a
        /*0406*/ 	.byte	0x3f
	.zero		1


	//   ....[42]....
        /*0408*/ 	.word	0x0000ac60
        /*040c*/ 	.word	0x00000009
        /*0410*/ 	.word	0x00000000
        /*0414*/ 	.short	0x010a
        /*0416*/ 	.byte	0x3f
	.zero		1


	//----- nvinfo : EIATTR_NUM_MBARRIERS
	.align		4
.L_1216:
        /*0418*/ 	.byte	0x03, 0x38
        /*041a*/ 	.short	0x0009


	//----- nvinfo : EIATTR_EXIT_INSTR_OFFSETS
	.align		4
        /*041c*/ 	.byte	0x04, 0x1c
        /*041e*/ 	.short	(.L_1218 - .L_1217)


	//   ....[0]....
.L_1217:
        /*0420*/ 	.word	0x0000a700


	//----- nvinfo : EIATTR_MAX_THREADS
	.align		4
.L_1218:
        /*0424*/ 	.byte	0x04, 0x05
        /*0426*/ 	.short	(.L_1220 - .L_1219)
.L_1219:
        /*0428*/ 	.word	0x00000180
        /*042c*/ 	.word	0x00000001
        /*0430*/ 	.word	0x00000001


	//----- nvinfo : EIATTR_CRS_STACK_SIZE
	.align		4
.L_1220:
        /*0434*/ 	.byte	0x04, 0x1e
        /*0436*/ 	.short	(.L_1222 - .L_1221)
.L_1221:
        /*0438*/ 	.word	0x00000000


	//----- nvinfo : EIATTR_CBANK_PARAM_SIZE
	.align		4
.L_1222:
        /*043c*/ 	.byte	0x03, 0x19
        /*043e*/ 	.short	0x06f0


	//----- nvinfo : EIATTR_PARAM_CBANK
	.align		4
        /*0440*/ 	.byte	0x04, 0x0a
        /*0442*/ 	.short	(.L_1224 - .L_1223)
	.align		4
.L_1223:
        /*0444*/ 	.word	index@(.nv.constant0._ZN7cutlass13device_kernelIN5flash11enable_sm90INS1_16FlashAttnBwdSm90INS1_25CollectiveMainloopBwdSm90ILi2ELi2ELi2EN4cute5tupleIJNS5_1CILi1EEES8_S8_EEENS6_IJNS7_ILi80EEENS7_ILi128EEESB_EEENS_6half_tEfNS_4arch4Sm90ELb0ELb0ELb0ELb1ELb0ELb1ELb0ELb1ELi2ELi1ELi2ELi1ELb0EEENS1_24CollectiveEpilogueBwdGQAISC_fSF_Li256ELb1ELb0EEENS1_19SingleTileSchedulerILb1ELb0ELb0ELi128EEEEEEEEEvNT_6ParamsE)
        /*0448*/ 	.short	0x0210
        /*044a*/ 	.short	0x06f0


	//----- nvinfo : EIATTR_SW_WAR
	.align		4
.L_1224:
        /*044c*/ 	.byte	0x04, 0x36
        /*044e*/ 	.short	(.L_1226 - .L_1225)
.L_1225:
        /*0450*/ 	.word	0x00000008
.L_1226:


//--------------------- .nv.info._ZN7cutlass13device_kernelIN5flash32FlashAttnBwdPostprocessConvertdQIN4cute5tupleIJNS3_1CILi80EEENS5_ILi128EEEEEENS_6half_tEfNS_4arch4Sm90ELi256ENS3_8TiledMMAINS3_8MMA_AtomIJNS3_4SM904GMMA25MMA_64x16x16_F32F16F16_SSILNSF_5MajorE1ELSH_0ELNSF_7ScaleInE1ELSI_1EEEEEENS3_6LayoutINS4_IJNS5_ILi2EEENS5_ILi1EEESN_EEENS4_IJSN_NS5_ILi0EEESP_EEEEENS4_IJNS3_10UnderscoreESS_SS_EEEEELb1EEEEEvNT_6ParamsE --------------------------
	.section	.nv.info._ZN7cutlass13device_kernelIN5flash32FlashAttnBwdPostprocessConvertdQIN4cute5tupleIJNS3_1CILi80EEENS5_ILi128EEEEEENS_6half_tEfNS_4arch4Sm90ELi256ENS3_8TiledMMAINS3_8MMA_AtomIJNS3_4SM904GMMA25MMA_64x16x16_F32F16F16_SSILNSF_5MajorE1ELSH_0ELNSF_7ScaleInE1ELSI_1EEEEEENS3_6LayoutINS4_IJNS5_ILi2EEENS5_ILi1EEESN_EEENS4_IJSN_NS5_ILi0EEESP_EEEEENS4_IJNS3_10UnderscoreESS_SS_EEEEELb1EEEEEvNT_6ParamsE,"",@"SHT_CUDA_INFO"
	.sectionflags	@""
	.align	4


	//----- nvinfo : EIATTR_CUDA_API_VERSION
	.align		4
        /*0000*/ 	.byte	0x04, 0x37
        /*0002*/ 	.short	(.L_1228 - .L_1227)
.L_1227:
        /*0004*/ 	.word	0x00000082


	//----- nvinfo : EIATTR_KPARAM_INFO
	.align		4
.L_1228:
        /*0008*/ 	.byte	0x04, 0x17
        /*000a*/ 	.short	(.L_1230 - .L_1229)
.L_1229:
        /*000c*/ 	.word	0x00000000
        /*0010*/ 	.short	0x0000
        /*0012*/ 	.short	0x0000
        /*0014*/ 	.byte	0x00, 0xf0, 0xc1, 0x01


	//----- nvinfo : EIATTR_SPARSE_MMA_MASK
	.align		4
.L_1230:
        /*0018*/ 	.byte	0x03, 0x50
        /*001a*/ 	.short	0x0000


	//----- nvinfo : EIATTR_MAXREG_COUNT
	.align		4
        /*001c*/ 	.byte	0x03, 0x1b
        /*001e*/ 	.short	0x0080


	//----- nvinfo : EIATTR_NUM_BARRIERS
	.align		4
        /*0020*/ 	.byte	0x02, 0x4c
        /*0022*/ 	.byte	0x01
	.zero		1


	//----- nvinfo : EIATTR_MERCURY_ISA_VERSION
	.align		4
        /*0024*/ 	.byte	0x03, 0x5f
        /*0026*/ 	.short	0x0101


	//----- nvinfo : EIATTR_MBARRIER_INSTR_OFFSETS
	.align		4
        /*0028*/ 	.byte	0x04, 0x39
        /*002a*/ 	.short	(.L_1232 - .L_1231)


	//   ....[0]....
.L_1231:
        /*002c*/ 	.word	0x00000490
        /*0030*/ 	.word	0x000000ff
        /*0034*/ 	.word	0x0000f000
        /*0038*/ 	.short	0x0100
        /*003a*/ 	.byte	0x06
	.zero		1


	//   ....[1]....
        /*003c*/ 	.word	0x000005a0
        /*0040*/ 	.word	0x00000002
        /*0044*/ 	.word	0x0000f000
        /*0048*/ 	.short	0x010a
        /*004a*/ 	.byte	0x3f
	.zero		1


	//----- nvinfo : EIATTR_NUM_MBARRIERS
	.align		4
.L_1232:
        /*004c*/ 	.byte	0x03, 0x38
        /*004e*/ 	.short	0x0001


	//----- nvinfo : EIATTR_EXIT_INSTR_OFFSETS
	.align		4
        /*0050*/ 	.byte	0x04, 0x1c
        /*0052*/ 	.short	(.L_1234 - .L_1233)


	//   ....[0]....
.L_1233:
        /*0054*/ 	.word	0x000001a0


	//   ....[1]....
        /*0058*/ 	.word	0x000013c0


	//   ....[2]....
        /*005c*/ 	.word	0x000014a0


	//----- nvinfo : EIATTR_MAX_THREADS
	.align		4
.L_1234:
        /*0060*/ 	.byte	0x04, 0x05
        /*0062*/ 	.short	(.L_1236 - .L_1235)
.L_1235:
        /*0064*/ 	.word	0x00000100
        /*0068*/ 	.word	0x00000001
        /*006c*/ 	.word	0x00000001


	//----- nvinfo : EIATTR_CRS_STACK_SIZE
	.align		4
.L_1236:
        /*0070*/ 	.byte	0x04, 0x1e
        /*0072*/ 	.short	(.L_1238 - .L_1237)
.L_1237:
        /*0074*/ 	.word	0x00000000


	//----- nvinfo : EIATTR_CBANK_PARAM_SIZE
	.align		4
.L_1238:
        /*0078*/ 	.byte	0x03, 0x19
        /*007a*/ 	.short	0x0070


	//----- nvinfo : EIATTR_PARAM_CBANK
	.align		4
        /*007c*/ 	.byte	0x04, 0x0a
        /*007e*/ 	.short	(.L_1240 - .L_1239)
	.align		4
.L_1239:
        /*0080*/ 	.word	index@(.nv.constant0._ZN7cutlass13device_kernelIN5flash32FlashAttnBwdPostprocessConvertdQIN4cute5tupleIJNS3_1CILi80EEENS5_ILi128EEEEEENS_6half_tEfNS_4arch4Sm90ELi256ENS3_8TiledMMAINS3_8MMA_AtomIJNS3_4SM904GMMA25MMA_64x16x16_F32F16F16_SSILNSF_5MajorE1ELSH_0ELNSF_7ScaleInE1ELSI_1EEEEEENS3_6LayoutINS4_IJNS5_ILi2EEENS5_ILi1EEESN_EEENS4_IJSN_NS5_ILi0EEESP_EEEEENS4_IJNS3_10UnderscoreESS_SS_EEEEELb1EEEEEvNT_6ParamsE)
        /*0084*/ 	.short	0x0210
        /*0086*/ 	.short	0x0070


	//----- nvinfo : EIATTR_SW_WAR
	.align		4
.L_1240:
        /*0088*/ 	.byte	0x04, 0x36
        /*008a*/ 	.short	(.L_1242 - .L_1241)
.L_1241:
        /*008c*/ 	.word	0x00000008
.L_1242:


//--------------------- .nv.info._ZN7cutlass13device_kernelIN5flash11enable_sm90INS1_16FlashAttnBwdSm90INS1_25CollectiveMainloopBwdSm90ILi2ELi2ELi2EN4cute5tupleIJNS5_1CILi1EEES8_S8_EEENS6_IJNS7_ILi80EEENS7_ILi128EEESB_EEENS_6half_tEfNS_4arch4Sm90ELb0ELb0ELb0ELb1ELb1ELb1ELb0ELb1ELi2ELi1ELi2ELi1ELb0EEENS1_24CollectiveEpilogueBwdGQAISC_fSF_Li256ELb1ELb1EEENS1_19SingleTileSchedulerILb1ELb0ELb0ELi128EEEEEEEEEvNT_6ParamsE --------------------------
	.section	.nv.info._ZN7cutlass13device_kernelIN5flash11enable_sm90INS1_16FlashAttnBwdSm90INS1_25CollectiveMainloopBwdSm90ILi2ELi2ELi2EN4cute5tupleIJNS5_1CILi1EEES8_S8_EEENS6_IJNS7_ILi80EEENS7_ILi128EEESB_EEENS_6half_tEfNS_4arch4Sm90ELb0ELb0ELb0ELb1ELb1ELb1ELb0ELb1ELi2ELi1ELi2ELi1ELb0EEENS1_24CollectiveEpilogueBwdGQAISC_fSF_Li256ELb1ELb1EEENS1_19SingleTileSchedulerILb1ELb0ELb0ELi128EEEEEEEEEvNT_6ParamsE,"",@"SHT_CUDA_INFO"
	.sectionflags	@""
	.align	4


	//----- nvinfo : EIATTR_CUDA_API_VERSION
	.align		4
        /*0000*/ 	.byte	0x04, 0x37
        /*0002*/ 	.short	(.L_1244 - .L_1243)
.L_1243:
        /*0004*/ 	.word	0x00000082


	//----- nvinfo : EIATTR_KPARAM_INFO
	.align		4
.L_1244:
        /*0008*/ 	.byte	0x04, 0x17
        /*000a*/ 	.short	(.L_1246 - .L_1245)
.L_1245:
        /*000c*/ 	.word	0x00000000
        /*0010*/ 	.short	0x0000
        /*0012*/ 	.short	0x0070
        /*0014*/ 	.byte	0x00, 0xf0, 0x01, 0x1a


	//----- nvinfo : EIATTR_SPARSE_MMA_MASK
	.align		4
.L_1246:
        /*0018*/ 	.byte	0x03, 0x50
        /*001a*/ 	.short	0x0000


	//----- nvinfo : EIATTR_MAXREG_COUNT
	.align		4
        /*001c*/ 	.byte	0x03, 0x1b
        /*001e*/ 	.short	0x00a8


	//----- nvinfo : EIATTR_NUM_BARRIERS
	.align		4
        /*0020*/ 	.byte	0x02, 0x4c
        /*0022*/ 	.byte	0x10
	.zero		1


	//----- nvinfo : EIATTR_EXTERNS
	.align		4
        /*0024*/ 	.byte	0x04, 0x0f
        /*0026*/ 	.short	(.L_1248 - .L_1247)


	//   ....[0]....
	.align		4
.L_1247:
        /*0028*/ 	.word	index@(__assertfail)


	//----- nvinfo : EIATTR_ANNOTATIONS
	.align		4
.L_1248:
        /*002c*/ 	.byte	0x04, 0x55
        /*002e*/ 	.short	(.L_1250 - .L_1249)


	//   ....[0]....
.L_1249:
        /* <DEDUP_REMOVED lines=13> */


	//----- nvinfo : EIATTR_MERCURY_ISA_VERSION
	.align		4
.L_1250:
        /*00f0*/ 	.byte	0x03, 0x5f
        /*00f2*/ 	.short	0x0101


	//----- nvinfo : EIATTR_INT_WARP_WIDE_INSTR_OFFSETS
	.align		4
        /*00f4*/ 	.byte	0x04, 0x31
        /*00f6*/ 	.short	(.L_1252 - .L_1251)


	//   ....[0]....
.L_1251:
        /*00f8*/ 	.word	0x00000180


	//   ....[1]....
        /*00fc*/ 	.word	0x00000240


	//   ....[2]....
        /*0100*/ 	.word	0x00008660


	//   ....[3]....
        /*0104*/ 	.word	0x00008ad0


	//   ....[4]....
        /*0108*/ 	.word	0x000090a0


	//   ....[5]....
        /*010c*/ 	.word	0x00009420


	//----- nvinfo : EIATTR_COOP_GROUP_MASK_REGIDS
	.align		4
.L_1252:
        /*0110*/ 	.byte	0x04, 0x29
        /*0112*/ 	.short	(.L_1254 - .L_1253)


	//   ....[0]....
.L_1253:
        /*0114*/ 	.word	0xffffffff


	//   ....[1]....
        /*0118*/ 	.word	0xffffffff


	//   ....[2]....
        /*011c*/ 	.word	0xffffffff


	//   ....[3]....
        /*0120*/ 	.word	0xffffffff


	//   ....[4]....
        /*0124*/ 	.word	0xffffffff


	//   ....[5]....
        /*0128*/ 	.word	0xffffffff


	//   ....[6]....
        /*012c*/ 	.word	0xffffffff


	//   ....[7]....
        /*0130*/ 	.word	0xffffffff


	//   ....[8]....
        /*0134*/ 	.word	0xffffffff


	//   ....[9]....
        /*0138*/ 	.word	0xffffffff


	//   ....[10]....
        /*013c*/ 	.word	0xffffffff


	//   ....[11]....
        /*0140*/ 	.word	0xffffffff


	//   ....[12]....
        /*0144*/ 	.word	0xffffffff


	//   ....[13]....
        /*0148*/ 	.word	0xffffffff


	//   ....[14]....
        /*014c*/ 	.word	0xffffffff


	//   ....[15]....
        /*0150*/ 	.word	0xffffffff


	//   ....[16]....
        /*0154*/ 	.word	0xffffffff


	//   ....[17]....
        /*0158*/ 	.word	0x0500000f


	//   ....[18]....
        /*015c*/ 	.word	0x0500000f


	//   ....[19]....
        /*0160*/ 	.word	0x0500000f


	//   ....[20]....
        /*0164*/ 	.word	0x0500000f


	//   ....[21]....
        /*0168*/ 	.word	0x0500000f


	//   ....[22]....
        /*016c*/ 	.word	0x0500000f


	//----- nvinfo : EIATTR_COOP_GROUP_INSTR_OFFSETS
	.align		4
.L_1254:
        /*0170*/ 	.byte	0x04, 0x28
        /*0172*/ 	.short	(.L_1256 - .L_1255)


	//   ....[0]....
.L_1255:
        /*0174*/ 	.word	0x00000060


	//   ....[1]....
        /*0178*/ 	.word	0x00000190


	//   ....[2]....
        /*017c*/ 	.word	0x00000220


	//   ....[3]....
        /*0180*/ 	.word	0x000003a0


	//   ....[4]....
        /*0184*/ 	.word	0x00000610


	//   ....[5]....
        /*0188*/ 	.word	0x00001370


	//   ....[6]....
        /*018c*/ 	.word	0x00007270


	//   ....[7]....
        /*0190*/ 	.word	0x00007400


	//   ....[8]....
        /*0194*/ 	.word	0x000076d0


	//   ....[9]....
        /*0198*/ 	.word	0x00007860


	//   ....[10]....
        /*019c*/ 	.word	0x00007970


	//   ....[11]....
        /*01a0*/ 	.word	0x00008300


	//   ....[12]....
        /*01a4*/ 	.word	0x00008590


	//   ....[13]....
        /*01a8*/ 	.word	0x000087d0


	//   ....[14]....
        /*01ac*/ 	.word	0x00008a00


	//   ....[15]....
        /*01b0*/ 	.word	0x00008cb0


	//   ....[16]....
        /*01b4*/ 	.word	0x00008fe0


	//   ....[17]....
        /*01b8*/ 	.word	0x0000b400


	//   ....[18]....
        /*01bc*/ 	.word	0x0000b580


	//   ....[19]....
        /*01c0*/ 	.word	0x0000b5f0


	//   ....[20]....
        /*01c4*/ 	.word	0x0000b660


	//   ....[21]....
        /*01c8*/ 	.word	0x0000b6d0


	//   ....[22]....
        /*01cc*/ 	.word	0x0000b740


	//----- nvinfo : EIATTR_REG_RECONFIG
	.align		4
.L_1256:
        /*01d0*/ 	.byte	0x01, 0x54
	.zero		2


	//----- nvinfo : EIATTR_SYSCALL_OFFSETS
	.align		4
        /*01d4*/ 	.byte	0x04, 0x46
        /*01d6*/ 	.short	(.L_1258 - .L_1257)


	//   ....[0]....
.L_1257:
        /*01d8*/ 	.word	0x00000fa0


	//   ....[1]....
        /*01dc*/ 	.word	0x00001090


	//   ....[2]....
        /*01e0*/ 	.word	0x00001200


	//   ....[3]....
        /*01e4*/ 	.word	0x000012f0


	//----- nvinfo : EIATTR_MBARRIER_INSTR_OFFSETS
	.align		4
.L_1258:
        /*01e8*/ 	.byte	0x04, 0x39
        /*01ea*/ 	.short	(.L_1260 - .L_1259)


	//   ....[0]....
.L_1259:
        /*01ec*/ 	.word	0x00000260
        /*01f0*/ 	.word	0x000000ff
        /*01f4*/ 	.word	0x00038800
        /*01f8*/ 	.short	0x0100
        /*01fa*/ 	.byte	0x06
	.zero		1


	//   ....[1]....
        /*01fc*/ 	.word	0x00000350
        /*0200*/ 	.word	0x000000ff
        /*0204*/ 	.word	0x00038810
        /*0208*/ 	.short	0x0100
        /*020a*/ 	.byte	0x08
	.zero		1


	//   ....[2]....
        /*020c*/ 	.word	0x00000360
        /*0210*/ 	.word	0x000000ff
        /*0214*/ 	.word	0x00038820
        /*0218*/ 	.short	0x0100
        /*021a*/ 	.byte	0x08
	.zero		1


	//   ....[3]....
        /*021c*/ 	.word	0x00000370
        /*0220*/ 	.word	0x000000ff
        /*0224*/ 	.word	0x00038818
        /*0228*/ 	.short	0x0100
        /*022a*/ 	.byte	0x08
	.zero		1


	//   ....[4]....
        /*022c*/ 	.word	0x00000380
        /*0230*/ 	.word	0x000000ff
        /*0234*/ 	.word	0x00038828
        /*0238*/ 	.short	0x0100
        /*023a*/ 	.byte	0x08
	.zero		1


	//   ....[5]....
        /*023c*/ 	.word	0x000004b0
        /*0240*/ 	.word	0x000000ff
        /*0244*/ 	.word	0x00038830
        /*0248*/ 	.short	0x0100
        /*024a*/ 	.byte	0x08
	.zero		1


	//   ....[6]....
        /*024c*/ 	.word	0x000004c0
        /*0250*/ 	.word	0x000000ff
        /*0254*/ 	.word	0x00038840
        /*0258*/ 	.short	0x0100
        /*025a*/ 	.byte	0x08
	.zero		1


	//   ....[7]....
        /*025c*/ 	.word	0x000004d0
        /*0260*/ 	.word	0x000000ff
        /*0264*/ 	.word	0x00038838
        /*0268*/ 	.short	0x0100
        /*026a*/ 	.byte	0x08
	.zero		1


	//   ....[8]....
        /*026c*/ 	.word	0x000004e0
        /*0270*/ 	.word	0x000000ff
        /*0274*/ 	.word	0x00038848
        /*0278*/ 	.short	0x0100
        /*027a*/ 	.byte	0x08
	.zero		1


	//   ....[9]....
        /*027c*/ 	.word	0x000013c0
        /*0280*/ 	.word	0x00000013
        /*0284*/ 	.word	0x00038800
        /*0288*/ 	.short	0x010a
        /*028a*/ 	.byte	0x3f
	.zero		1


	//   ....[10]....
        /*028c*/ 	.word	0x00001660
        /*0290*/ 	.word	0x00000013
        /*0294*/ 	.word	0x00038800
        /*0298*/ 	.short	0x010a
        /*029a*/ 	.byte	0x3f
	.zero		1


	//   ....[11]....
        /*029c*/ 	.word	0x00001c00
        /*02a0*/ 	.word	0x00000003
        /*02a4*/ 	.word	0x00038810
        /*02a8*/ 	.short	0x010a
        /*02aa*/ 	.byte	0x3f
	.zero		1


	//   ....[12]....
        /*02ac*/ 	.word	0x00001c40
        /*02b0*/ 	.word	0x00000003
        /*02b4*/ 	.word	0x00038810
        /*02b8*/ 	.short	0x010a
        /*02ba*/ 	.byte	0x3f
	.zero		1


	//   ....[13]....
        /*02bc*/ 	.word	0x00002e40
        /*02c0*/ 	.word	0x00000003
        /*02c4*/ 	.word	0x00038830
        /*02c8*/ 	.short	0x010a
        /*02ca*/ 	.byte	0x3f
	.zero		1


	//   ....[14]....
        /*02cc*/ 	.word	0x00002ec0
        /*02d0*/ 	.word	0x00000003
        /*02d4*/ 	.word	0x00038830
        /*02d8*/ 	.short	0x010a
        /*02da*/ 	.byte	0x3f
	.zero		1


	//   ....[15]....
        /*02dc*/ 	.word	0x00006350
        /*02e0*/ 	.word	0x00000005
        /*02e4*/ 	.word	0x00000000
        /*02e8*/ 	.short	0x0101
        /*02ea*/ 	.byte	0x3f
	.zero		1


	//   ....[16]....
        /*02ec*/ 	.word	0x000066c0
        /*02f0*/ 	.word	0x00000003
        /*02f4*/ 	.word	0x00000000
        /*02f8*/ 	.short	0x0101
        /*02fa*/ 	.byte	0x3f
	.zero		1


	//   ....[17]....
        /*02fc*/ 	.word	0x00009930
        /*0300*/ 	.word	0x0000000c
        /*0304*/ 	.word	0x00038820
        /*0308*/ 	.short	0x010a
        /*030a*/ 	.byte	0x3f
	.zero		1


	//   ....[18]....
        /*030c*/ 	.word	0x00009f30
        /*0310*/ 	.word	0x0000000c
        /*0314*/ 	.word	0x00038840
        /*0318*/ 	.short	0x010a
        /*031a*/ 	.byte	0x3f
	.zero		1


	//   ....[19]....
        /*031c*/ 	.word	0x0000a1e0
        /*0320*/ 	.word	0x0000000c
        /*0324*/ 	.word	0x00038828
        /*0328*/ 	.short	0x010a
        /*032a*/ 	.byte	0x3f
	.zero		1


	//   ....[20]....
        /*032c*/ 	.word	0x0000a410
        /*0330*/ 	.word	0x0000000c
        /*0334*/ 	.word	0x00038848
        /*0338*/ 	.short	0x010a
        /*033a*/ 	.byte	0x3f
	.zero		1


	//   ....[21]....
        /*033c*/ 	.word	0x0000a690
        /*0340*/ 	.word	0x0000000c
        /*0344*/ 	.word	0x00038820
        /*0348*/ 	.short	0x010a
        /*034a*/ 	.byte	0x3f
	.zero		1


	//   ....[22]....
        /*034c*/ 	.word	0x0000a920
        /*0350*/ 	.word	0x0000000c
        /*0354*/ 	.word	0x00038840
        /*0358*/ 	.short	0x010a
        /*035a*/ 	.byte	0x3f
	.zero		1


	//   ....[23]....
        /*035c*/ 	.word	0x0000aba0
        /*0360*/ 	.word	0x0000000c
        /*0364*/ 	.word	0x00038828
        /*0368*/ 	.short	0x010a
        /*036a*/ 	.byte	0x3f
	.zero		1


	//   ....[24]....
        /*036c*/ 	.word	0x0000ae00
        /*0370*/ 	.word	0x00000004
        /*0374*/ 	.word	0x00038840
        /*0378*/ 	.short	0x010a
        /*037a*/ 	.byte	0x3f
	.zero		1


	//   ....[25]....
        /*037c*/ 	.word	0x0000b280
        /*0380*/ 	.word	0x00000007
        /*0384*/ 	.word	0x00000000
        /*0388*/ 	.short	0x010a
        /*038a*/ 	.byte	0x3f
	.zero		1


	//   ....[26]....
        /*038c*/ 	.word	0x0000b2d0
        /*0390*/ 	.word	0x0000000b
        /*0394*/ 	.word	0x00000000
        /*0398*/ 	.short	0x010a
        /*039a*/ 	.byte	0x3f
	.zero		1


	//   ....[27]....
        /*039c*/ 	.word	0x0000b330
        /*03a0*/ 	.word	0x00000009
        /*03a4*/ 	.word	0x00000000
        /*03a8*/ 	.short	0x010a
        /*03aa*/ 	.byte	0x3f
	.zero		1


	//   ....[28]....
        /*03ac*/ 	.word	0x0000b360
        /*03b0*/ 	.word	0x00000003
        /*03b4*/ 	.word	0x00000000
        /*03b8*/ 	.short	0x010a
        /*03ba*/ 	.byte	0x3f
	.zero		1


	//   ....[29]....
        /*03bc*/ 	.word	0x0000b460
        /*03c0*/ 	.word	0x00000003
        /*03c4*/ 	.word	0x00038800
        /*03c8*/ 	.short	0x010a
        /*03ca*/ 	.byte	0x3f
	.zero		1


	//   ....[30]....
        /*03cc*/ 	.word	0x0000b4b0
        /*03d0*/ 	.word	0x00000003
        /*03d4*/ 	.word	0x00038810
        /*03d8*/ 	.short	0x010a
        /*03da*/ 	.byte	0x3f
	.zero		1


	//   ....[31]....
        /*03dc*/ 	.word	0x0000b500
        /*03e0*/ 	.word	0x00000003
        /*03e4*/ 	.word	0x00038830
        /*03e8*/ 	.short	0x010a
        /*03ea*/ 	.byte	0x3f
	.zero		1


	//   ....[32]....
        /*03ec*/ 	.word	0x0000b780
        /*03f0*/ 	.word	0x0000000c
        /*03f4*/ 	.word	0x00038820
        /*03f8*/ 	.short	0x010a
        /*03fa*/ 	.byte	0x3f
	.zero		1


	//   ....[33]....
        /*03fc*/ 	.word	0x0000b7d0
        /*0400*/ 	.word	0x0000000c
        /*0404*/ 	.word	0x00038840
        /*0408*/ 	.short	0x010a
        /*040a*/ 	.byte	0x3f
	.zero		1


	//   ....[34]....
        /*040c*/ 	.word	0x0000b820
        /*0410*/ 	.word	0x0000000c
        /*0414*/ 	.word	0x00038828
        /*0418*/ 	.short	0x010a
        /*041a*/ 	.byte	0x3f
	.zero		1


	//   ....[35]....
        /*041c*/ 	.word	0x0000b870
        /*0420*/ 	.word	0x0000000c
        /*0424*/ 	.word	0x00038848
        /*0428*/ 	.short	0x010a
        /*042a*/ 	.byte	0x3f
	.zero		1


	//   ....[36]....
        /*042c*/ 	.word	0x0000b8d0
        /*0430*/ 	.word	0x0000000c
        /*0434*/ 	.word	0x00038820
        /*0438*/ 	.short	0x010a
        /*043a*/ 	.byte	0x3f
	.zero		1


	//   ....[37]....
        /*043c*/ 	.word	0x0000b920
        /*0440*/ 	.word	0x0000000c
        /*0444*/ 	.word	0x00038840
        /*0448*/ 	.short	0x010a
        /*044a*/ 	.byte	0x3f
	.zero		1


	//   ....[38]....
        /*044c*/ 	.word	0x0000b970
        /*0450*/ 	.word	0x0000000c
        /*0454*/ 	.word	0x00038828
        /*0458*/ 	.short	0x010a
        /*045a*/ 	.byte	0x3f
	.zero		1


	//   ....[39]....
        /*045c*/ 	.word	0x0000b9c0
        /*0460*/ 	.word	0x00000004
        /*0464*/ 	.word	0x00038840
        /*0468*/ 	.short	0x010a
        /*046a*/ 	.byte	0x3f
	.zero		1


	//   ....[40]....
        /*046c*/ 	.word	0x0000baa0
        /*0470*/ 	.word	0x00000007
        /*0474*/ 	.word	0x00000000
        /*0478*/ 	.short	0x010a
        /*047a*/ 	.byte	0x3f
	.zero		1


	//   ....[41]....
        /*047c*/ 	.word	0x0000baf0
        /*0480*/ 	.word	0x0000000b
        /*0484*/ 	.word	0x00000000
        /*0488*/ 	.short	0x010a
        /*048a*/ 	.byte	0x3f
	.zero		1


	//   ....[42]....
        /*048c*/ 	.word	0x0000bb40
        /*0490*/ 	.word	0x00000009
        /*0494*/ 	.word	0x00000000
        /*0498*/ 	.short	0x010a
        /*049a*/ 	.byte	0x3f
	.zero		1


	//----- nvinfo : EIATTR_NUM_MBARRIERS
	.align		4
.L_1260:
        /*049c*/ 	.byte	0x03, 0x38
        /*049e*/ 	.short	0x0009


	//----- nvinfo : EIATTR_EXIT_INSTR_OFFSETS
	.align		4
        /*04a0*/ 	.byte	0x04, 0x1c
        /*04a2*/ 	.short	(.L_1262 - .L_1261)


	//   ....[0]....
.L_1261:
        /*04a4*/ 	.word	0x0000b3b0


	//----- nvinfo : EIATTR_MAX_THREADS
	.align		4
.L_1262:
        /*04a8*/ 	.byte	0x04, 0x05
        /*04aa*/ 	.short	(.L_1264 - .L_1263)
.L_1263:
        /*04ac*/ 	.word	0x00000180
        /*04b0*/ 	.word	0x00000001
        /*04b4*/ 	.word	0x00000001


	//----- nvinfo : EIATTR_CRS_STACK_SIZE
	.align		4
.L_1264:
        /*04b8*/ 	.byte	0x04, 0x1e
        /*04ba*/ 	.short	(.L_1266 - .L_1265)
.L_1265:
        /*04bc*/ 	.word	0x00000000


	//----- nvinfo : EIATTR_CBANK_PARAM_SIZE
	.align		4
.L_1266:
        /*04c0*/ 	.byte	0x03, 0x19
        /*04c2*/ 	.short	0x06f0


	//----- nvinfo : EIATTR_PARAM_CBANK
	.align		4
        /*04c4*/ 	.byte	0x04, 0x0a
        /*04c6*/ 	.short	(.L_1268 - .L_1267)
	.align		4
.L_1267:
        /*04c8*/ 	.word	index@(.nv.constant0._ZN7cutlass13device_kernelIN5flash11enable_sm90INS1_16FlashAttnBwdSm90INS1_25CollectiveMainloopBwdSm90ILi2ELi2ELi2EN4cute5tupleIJNS5_1CILi1EEES8_S8_EEENS6_IJNS7_ILi80EEENS7_ILi128EEESB_EEENS_6half_tEfNS_4arch4Sm90ELb0ELb0ELb0ELb1ELb1ELb1ELb0ELb1ELi2ELi1ELi2ELi1ELb0EEENS1_24CollectiveEpilogueBwdGQAISC_fSF_Li256ELb1ELb1EEENS1_19SingleTileSchedulerILb1ELb0ELb0ELi128EEEEEEEEEvNT_6ParamsE)
        /*04cc*/ 	.short	0x0210
        /*04ce*/ 	.short	0x06f0


	//----- nvinfo : EIATTR_SW_WAR
	.align		4
.L_1268:
        /*04d0*/ 	.byte	0x04, 0x36
        /*04d2*/ 	.short	(.L_1270 - .L_1269)
.L_1269:
        /*04d4*/ 	.word	0x00000008
.L_1270:


//--------------------- .nv.info._ZN7cutlass13device_kernelIN5flash22FlashAttnBwdPreprocessIN4cute5tupleIJNS3_1CILi80EEENS5_ILi128EEEEEENS_6half_tEfNS_4arch4Sm90ELb1ELb1EEEEEvNT_6ParamsE --------------------------
	.section	.nv.info._ZN7cutlass13device_kernelIN5flash22FlashAttnBwdPreprocessIN4cute5tupleIJNS3_1CILi80EEENS5_ILi128EEEEEENS_6half_tEfNS_4arch4Sm90ELb1ELb1EEEEEvNT_6ParamsE,"",@"SHT_CUDA_INFO"
	.sectionflags	@""
	.align	4


	//----- nvinfo : EIATTR_CUDA_API_VERSION
	.align		4
        /*0000*/ 	.byte	0x04, 0x37
        /*0002*/ 	.short	(.L_1272 - .L_1271)
.L_1271:
        /*0004*/ 	.word	0x00000082


	//----- nvinfo : EIATTR_KPARAM_INFO
	.align		4
.L_1272:
        /*0008*/ 	.byte	0x04, 0x17
        /*000a*/ 	.short	(.L_1274 - .L_1273)
.L_1273:
        /*000c*/ 	.word	0x00000000
        /*0010*/ 	.short	0x0000
        /*0012*/ 	.short	0x0000
        /*0014*/ 	.byte	0x00, 0xf0, 0xc1, 0x03


	//----- nvinfo : EIATTR_SPARSE_MMA_MASK
	.align		4
.L_1274:
        /*0018*/ 	.byte	0x03, 0x50
        /*001a*/ 	.short	0x0000


	//----- nvinfo : EIATTR_MAXREG_COUNT
	.align		4
        /*001c*/ 	.byte	0x03, 0x1b
        /*001e*/ 	.short	0x0080


	//----- nvinfo : EIATTR_MERCURY_ISA_VERSION
	.align		4
        /*0020*/ 	.byte	0x03, 0x5f
        /*0022*/ 	.short	0x0101


	//----- nvinfo : EIATTR_COOP_GROUP_MASK_REGIDS
	.align		4
        /*0024*/ 	.byte	0x04, 0x29
        /*0026*/ 	.short	(.L_1276 - .L_1275)


	//   ....[0]....
.L_1275:
        /*0028*/ 	.word	0xffffffff


	//   ....[1]....
        /*002c*/ 	.word	0xffffffff


	//   ....[2]....
        /*0030*/ 	.word	0xffffffff


	//   ....[3]....
        /*0034*/ 	.word	0xffffffff


	//   ....[4]....
        /*0038*/ 	.word	0xffffffff


	//   ....[5]....
        /*003c*/ 	.word	0xffffffff


	//   ....[6]....
        /*0040*/ 	.word	0xffffffff


	//   ....[7]....
        /*0044*/ 	.word	0xffffffff


	//   ....[8]....
        /*0048*/ 	.word	0xffffffff


	//   ....[9]....
        /*004c*/ 	.word	0xffffffff


	//   ....[10]....
        /*0050*/ 	.word	0xffffffff


	//   ....[11]....
        /*0054*/ 	.word	0xffffffff


	//   ....[12]....
        /*0058*/ 	.word	0xffffffff


	//   ....[13]....
        /*005c*/ 	.word	0xffffffff


	//   ....[14]....
        /*0060*/ 	.word	0xffffffff


	//   ....[15]....
        /*0064*/ 	.word	0xffffffff


	//   ....[16]....
        /*0068*/ 	.word	0xffffffff


	//   ....[17]....
        /*006c*/ 	.word	0xffffffff


	//   ....[18]....
        /*0070*/ 	.word	0xffffffff


	//   ....[19]....
        /*0074*/ 	.word	0xffffffff


	//----- nvinfo : EIATTR_COOP_GROUP_INSTR_OFFSETS
	.align		4
.L_1276:
        /*0078*/ 	.byte	0x04, 0x28
        /*007a*/ 	.short	(.L_1278 - .L_1277)


	//   ....[0]....
.L_1277:
        /*007c*/ 	.word	0x00001680


	//   ....[1]....
        /*0080*/ 	.word	0x00001690


	//   ....[2]....
        /*0084*/ 	.word	0x000016a0


	//   ....[3]....
        /*0088*/ 	.word	0x000016b0


	//   ....[4]....
        /*008c*/ 	.word	0x000016c0


	//   ....[5]....
        /*0090*/ 	.word	0x00001720


	//   ....[6]....
        /*0094*/ 	.word	0x00001730


	//   ....[7]....
        /*0098*/ 	.word	0x00001740


	//   ....[8]....
        /*009c*/ 	.word	0x00001750


	//   ....[9]....
        /*00a0*/ 	.word	0x00001760


	//   ....[10]....
        /*00a4*/ 	.word	0x000017c0


	//   ....[11]....
        /*00a8*/ 	.word	0x000017d0


	//   ....[12]....
        /*00ac*/ 	.word	0x000017e0


	//   ....[13]....
        /*00b0*/ 	.word	0x000017f0


	//   ....[14]....
        /*00b4*/ 	.word	0x00001800


	//   ....[15]....
        /*00b8*/ 	.word	0x00001860


	//   ....[16]....
        /*00bc*/ 	.word	0x00001890


	//   ....[17]....
        /*00c0*/ 	.word	0x000018a0


	//   ....[18]....
        /*00c4*/ 	.word	0x000018b0


	//   ....[19]....
        /*00c8*/ 	.word	0x000018c0


	//----- nvinfo : EIATTR_EXIT_INSTR_OFFSETS
	.align		4
.L_1278:
        /*00cc*/ 	.byte	0x04, 0x1c
        /*00ce*/ 	.short	(.L_1280 - .L_1279)


	//   ....[0]....
.L_1279:
        /*00d0*/ 	.word	0x000001c0


	//   ....[1]....
        /*00d4*/ 	.word	0x00001ff0


	//   ....[2]....
        /*00d8*/ 	.word	0x00002070


	//----- nvinfo : EIATTR_MAX_THREADS
	.align		4
.L_1280:
        /*00dc*/ 	.byte	0x04, 0x05
        /*00de*/ 	.short	(.L_1282 - .L_1281)
.L_1281:
        /*00e0*/ 	.word	0x00000100
        /*00e4*/ 	.word	0x00000001
        /*00e8*/ 	.word	0x00000001


	//----- nvinfo : EIATTR_CRS_STACK_SIZE
	.align		4
.L_1282:
        /*00ec*/ 	.byte	0x04, 0x1e
        /*00ee*/ 	.short	(.L_1284 - .L_1283)
.L_1283:
        /*00f0*/ 	.word	0x00000000


	//----- nvinfo : EIATTR_CBANK_PARAM_SIZE
	.align		4
.L_1284:
        /*00f4*/ 	.byte	0x03, 0x19
        /*00f6*/ 	.short	0x00f0


	//----- nvinfo : EIATTR_PARAM_CBANK
	.align		4
        /*00f8*/ 	.byte	0x04, 0x0a
        /*00fa*/ 	.short	(.L_1286 - .L_1285)
	.align		4
.L_1285:
        /*00fc*/ 	.word	index@(.nv.constant0._ZN7cutlass13device_kernelIN5flash22FlashAttnBwdPreprocessIN4cute5tupleIJNS3_1CILi80EEENS5_ILi128EEEEEENS_6half_tEfNS_4arch4Sm90ELb1ELb1EEEEEvNT_6ParamsE)
        /*0100*/ 	.short	0x0210
        /*0102*/ 	.short	0x00f0


	//----- nvinfo : EIATTR_SW_WAR
	.align		4
.L_1286:
        /*0104*/ 	.byte	0x04, 0x36
        /*0106*/ 	.short	(.L_1288 - .L_1287)
.L_1287:
        /*0108*/ 	.word	0x00000008
.L_1288:


//--------------------- .nv.info._ZN7cutlass13device_kernelIN5flash11enable_sm90INS1_16FlashAttnBwdSm90INS1_25CollectiveMainloopBwdSm90ILi2ELi2ELi2EN4cute5tupleIJNS5_1CILi1EEES8_S8_EEENS6_IJNS7_ILi64EEENS7_ILi128EEESB_EEENS_6half_tEfNS_4arch4Sm90ELb0ELb1ELb0ELb0ELb0ELb1ELb0ELb0ELi2ELi1ELi2ELi1ELb0EEENS1_21CollectiveEpilogueBwdISC_SD_SF_Li256ELb0ELb0ELi1EEENS1_19SingleTileSchedulerILb0ELb0ELb0ELi128EEEEEEEEEvNT_6ParamsE --------------------------
	.section	.nv.info._ZN7cutlass13device_kernelIN5flash11enable_sm90INS1_16FlashAttnBwdSm90INS1_25CollectiveMainloopBwdSm90ILi2ELi2ELi2EN4cute5tupleIJNS5_1CILi1EEES8_S8_EEENS6_IJNS7_ILi64EEENS7_ILi128EEESB_EEENS_6half_tEfNS_4arch4Sm90ELb0ELb1ELb0ELb0ELb0ELb1ELb0ELb0ELi2ELi1ELi2ELi1ELb0EEENS1_21CollectiveEpilogueBwdISC_SD_SF_Li256ELb0ELb0ELi1EEENS1_19SingleTileSchedulerILb0ELb0ELb0ELi128EEEEEEEEEvNT_6ParamsE,"",@"SHT_CUDA_INFO"
	.sectionflags	@""
	.align	4


	//----- nvinfo : EIATTR_CUDA_API_VERSION
	.align		4
        /*0000*/ 	.byte	0x04, 0x37
        /*0002*/ 	.short	(.L_1290 - .L_1289)
.L_1289:
        /*0004*/ 	.word	0x00000082


	//----- nvinfo : EIATTR_KPARAM_INFO
	.align		4
.L_1290:
        /*0008*/ 	.byte	0x04, 0x17
        /*000a*/ 	.short	(.L_1292 - .L_1291)
.L_1291:
        /*000c*/ 	.word	0x00000000
        /*0010*/ 	.short	0x0000
        /*0012*/ 	.short	0x0070
        /*0014*/ 	.byte	0x00, 0xf0, 0x01, 0x24


	//----- nvinfo : EIATTR_SPARSE_MMA_MASK
	.align		4
.L_1292:
        /*0018*/ 	.byte	0x03, 0x50
        /*001a*/ 	.short	0x0000


	//----- nvinfo : EIATTR_MAXREG_COUNT
	.align		4
        /*001c*/ 	.byte	0x03, 0x1b
        /*001e*/ 	.short	0x00a8


	//----- nvinfo : EIATTR_NUM_BARRIERS
	.align		4
        /*0020*/ 	.byte	0x02, 0x4c
        /*0022*/ 	.byte	0x10
	.zero		1


	//----- nvinfo : EIATTR_EXTERNS
	.align		4
        /*0024*/ 	.byte	0x04, 0x0f
        /*0026*/ 	.short	(.L_1294 - .L_1293)


	//   ....[0]....
	.align		4
.L_1293:
        /*0028*/ 	.word	index@(__assertfail)


	//----- nvinfo : EIATTR_ANNOTATIONS
	.align		4
.L_1294:
        /*002c*/ 	.byte	0x04, 0x55
        /*002e*/ 	.short	(.L_1296 - .L_1295)


	//   ....[0]....
.L_1295:
        /*0030*/ 	.word	0x00000001
        /*0034*/ 	.byte	0xf0, 0x7c, 0x00, 0x00, 0x01, 0x00, 0x00, 0x00, 0xe0, 0x7e, 0x00, 0x00, 0x01, 0x00, 0x00, 0x00
        /*0044*/ 	.byte	0xd0, 0x89, 0x00, 0x00, 0x01, 0x00, 0x00, 0x00, 0xf0, 0x89, 0x00, 0x00, 0x01, 0x00, 0x00, 0x00
        /*0054*/ 	.byte	0x90, 0x8e, 0x00, 0x00


	//----- nvinfo : EIATTR_MERCURY_ISA_VERSION
	.align		4
.L_1296:
        /*0058*/ 	.byte	0x03, 0x5f
        /*005a*/ 	.short	0x0101


	//----- nvinfo : EIATTR_INT_WARP_WIDE_INSTR_OFFSETS
	.align		4
        /*005c*/ 	.byte	0x04, 0x31
        /*005e*/ 	.short	(.L_1298 - .L_1297)


	//   ....[0]....
.L_1297:
        /*0060*/ 	.word	0x000001f0


	//   ....[1]....
        /*0064*/ 	.word	0x00000220


	//----- nvinfo : EIATTR_COOP_GROUP_MASK_REGIDS
	.align		4
.L_1298:
        /*0068*/ 	.byte	0x04, 0x29
        /*006a*/ 	.short	(.L_1300 - .L_1299)


	//   ....[0]....
.L_1299:
        /*006c*/ 	.word	0xffffffff


	//   ....[1]....
        /*0070*/ 	.word	0xffffffff


	//   ....[2]....
        /*0074*/ 	.word	0xffffffff


	//   ....[3]....
        /*0078*/ 	.word	0xffffffff


	//   ....[4]....
        /*007c*/ 	.word	0xffffffff


	//   ....[5]....
        /*0080*/ 	.word	0xffffffff


	//   ....[6]....
        /*0084*/ 	.word	0xffffffff


	//   ....[7]....
        /*0088*/ 	.word	0xffffffff


	//   ....[8]....
        /*008c*/ 	.word	0x0500000f


	//----- nvinfo : EIATTR_COOP_GROUP_INSTR_OFFSETS
	.align		4
.L_1300:
        /*0090*/ 	.byte	0x04, 0x28
        /*0092*/ 	.short	(.L_1302 - .L_1301)


	//   ....[0]....
.L_1301:
        /*0094*/ 	.word	0x00000070


	//   ....[1]....
        /*0098*/ 	.word	0x00000200


	//   ....[2]....
        /*009c*/ 	.word	0x00000250


	//   ....[3]....
        /*00a0*/ 	.word	0x00000440


	//   ....[4]....
        /*00a4*/ 	.word	0x00000660


	//   ....[5]....
        /*00a8*/ 	.word	0x000011d0


	//   ....[6]....
        /*00ac*/ 	.word	0x00004b90


	//   ....[7]....
        /*00b0*/ 	.word	0x000066e0


	//   ....[8]....
        /*00b4*/ 	.word	0x00009550


	//----- nvinfo : EIATTR_REG_RECONFIG
	.align		4
.L_1302:
        /*00b8*/ 	.byte	0x01, 0x54
	.zero		2


	//----- nvinfo : EIATTR_SYSCALL_OFFSETS
	.align		4
        /*00bc*/ 	.byte	0x04, 0x46
        /*00be*/ 	.short	(.L_1304 - .L_1303)


	//   ....[0]....
.L_1303:
        /*00c0*/ 	.word	0x00000e10


	//   ....[1]....
        /*00c4*/ 	.word	0x00000f00


	//   ....[2]....
        /*00c8*/ 	.word	0x00001060


	//   ....[3]....
        /*00cc*/ 	.word	0x00001150


	//   ....[4]....
        /*00d0*/ 	.word	0x00004500


	//   ....[5]....
        /*00d4*/ 	.word	0x00004640


	//   ....[6]....
        /*00d8*/ 	.word	0x00004760


	//   ....[7]....
        /*00dc*/ 	.word	0x00004880


	//----- nvinfo : EIATTR_MBARRIER_INSTR_OFFSETS
	.align		4
.L_1304:
        /*00e0*/ 	.byte	0x04, 0x39
        /*00e2*/ 	.short	(.L_1306 - .L_1305)


	//   ....[0]....
.L_1305:
        /*00e4*/ 	.word	0x000002f0
        /*00e8*/ 	.word	0x000000ff
        /*00ec*/ 	.word	0x00030800
        /*00f0*/ 	.short	0x0100
        /*00f2*/ 	.byte	0x06
	.zero		1


	//   ....[1]....
        /*00f4*/ 	.word	0x000003f0
        /*00f8*/ 	.word	0x000000ff
        /*00fc*/ 	.word	0x00030810
        /*0100*/ 	.short	0x0100
        /*0102*/ 	.byte	0x08
	.zero		1


	//   ....[2]....
        /*0104*/ 	.word	0x00000400
        /*0108*/ 	.word	0x000000ff
        /*010c*/ 	.word	0x00030820
        /*0110*/ 	.short	0x0100
        /*0112*/ 	.byte	0x08
	.zero		1


	//   ....[3]....
        /*0114*/ 	.word	0x00000410
        /*0118*/ 	.word	0x000000ff
        /*011c*/ 	.word	0x00030818
        /*0120*/ 	.short	0x0100
        /*0122*/ 	.byte	0x08
	.zero		1


	//   ....[4]....
        /*0124*/ 	.word	0x00000420
        /*0128*/ 	.word	0x000000ff
        /*012c*/ 	.word	0x00030828
        /*0130*/ 	.short	0x0100
        /*0132*/ 	.byte	0x08
	.zero		1


	//   ....[5]....
        /*0134*/ 	.word	0x00000550
        /*0138*/ 	.word	0x000000ff
        /*013c*/ 	.word	0x00030830
        /*0140*/ 	.short	0x0100
        /*0142*/ 	.byte	0x08
	.zero		1


	//   ....[6]....
        /*0144*/ 	.word	0x00000560
        /*0148*/ 	.word	0x000000ff
        /*014c*/ 	.word	0x00030840
        /*0150*/ 	.short	0x0100
        /*0152*/ 	.byte	0x08
	.zero		1


	//   ....[7]....
        /*0154*/ 	.word	0x00000570
        /*0158*/ 	.word	0x000000ff
        /*015c*/ 	.word	0x00030838
        /*0160*/ 	.short	0x0100
        /*0162*/ 	.byte	0x08
	.zero		1


	//   ....[8]....
        /*0164*/ 	.word	0x00000580
        /*0168*/ 	.word	0x000000ff
        /*016c*/ 	.word	0x00030848
        /*0170*/ 	.short	0x0100
        /*0172*/ 	.byte	0x08
	.zero		1


	//   ....[9]....
        /*0174*/ 	.word	0x00001200
        /*0178*/ 	.word	0x000000e5
        /*017c*/ 	.word	0x00030800
        /*0180*/ 	.short	0x010a
        /*0182*/ 	.byte	0x3f
	.zero		1


	//   ....[10]....
        /*0184*/ 	.word	0x00001330
        /*0188*/ 	.word	0x000000e5
        /*018c*/ 	.word	0x00030800
        /*0190*/ 	.short	0x010a
        /*0192*/ 	.byte	0x3f
	.zero		1


	//   ....[11]....
        /*0194*/ 	.word	0x000019c0
        /*0198*/ 	.word	0x00000000
        /*019c*/ 	.word	0x00030810
        /*01a0*/ 	.short	0x010a
        /*01a2*/ 	.byte	0x3f
	.zero		1


	//   ....[12]....
        /*01a4*/ 	.word	0x00001a00
        /*01a8*/ 	.word	0x00000000
        /*01ac*/ 	.word	0x00030810
        /*01b0*/ 	.short	0x010a
        /*01b2*/ 	.byte	0x3f
	.zero		1


	//   ....[13]....
        /*01b4*/ 	.word	0x00001f30
        /*01b8*/ 	.word	0x00000000
        /*01bc*/ 	.word	0x00030830
        /*01c0*/ 	.short	0x010a
        /*01c2*/ 	.byte	0x3f
	.zero		1


	//   ....[14]....
        /*01c4*/ 	.word	0x00001fb0
        /*01c8*/ 	.word	0x00000000
        /*01cc*/ 	.word	0x00030830
        /*01d0*/ 	.short	0x010a
        /*01d2*/ 	.byte	0x3f
	.zero		1


	//   ....[15]....
        /*01d4*/ 	.word	0x00003c10
        /*01d8*/ 	.word	0x00000005
        /*01dc*/ 	.word	0x00000000
        /*01e0*/ 	.short	0x0101
        /*01e2*/ 	.byte	0x3f
	.zero		1


	//   ....[16]....
        /*01e4*/ 	.word	0x00003f30
        /*01e8*/ 	.word	0x00000000
        /*01ec*/ 	.word	0x00000000
        /*01f0*/ 	.short	0x0101
        /*01f2*/ 	.byte	0x3f
	.zero		1


	//   ....[17]....
        /*01f4*/ 	.word	0x00007830
        /*01f8*/ 	.word	0x00000010
        /*01fc*/ 	.word	0x00030820
        /*0200*/ 	.short	0x010a
        /*0202*/ 	.byte	0x3f
	.zero		1


	//   ....[18]....
        /*0204*/ 	.word	0x00007f70
        /*0208*/ 	.word	0x00000010
        /*020c*/ 	.word	0x00030840
        /*0210*/ 	.short	0x010a
        /*0212*/ 	.byte	0x3f
	.zero		1


	//   ....[19]....
        /*0214*/ 	.word	0x00008210
        /*0218*/ 	.word	0x00000010
        /*021c*/ 	.word	0x00030828
        /*0220*/ 	.short	0x010a
        /*0222*/ 	.byte	0x3f
	.zero		1


	//   ....[20]....
        /*0224*/ 	.word	0x000084b0
        /*0228*/ 	.word	0x00000010
        /*022c*/ 	.word	0x00030848
        /*0230*/ 	.short	0x010a
        /*0232*/ 	.byte	0x3f
	.zero		1


	//   ....[21]....
        /*0234*/ 	.word	0x00008700
        /*0238*/ 	.word	0x00000010
        /*023c*/ 	.word	0x00030820
        /*0240*/ 	.short	0x010a
        /*0242*/ 	.byte	0x3f
	.zero		1


	//   ....[22]....
        /*0244*/ 	.word	0x00008a20
        /*0248*/ 	.word	0x00000010
        /*024c*/ 	.word	0x00030840
        /*0250*/ 	.short	0x010a
        /*0252*/ 	.byte	0x3f
	.zero		1


	//   ....[23]....
        /*0254*/ 	.word	0x00008c90
        /*0258*/ 	.word	0x00000010
        /*025c*/ 	.word	0x00030828
        /*0260*/ 	.short	0x010a
        /*0262*/ 	.byte	0x3f
	.zero		1


	//   ....[24]....
        /*0264*/ 	.word	0x00008f80
        /*0268*/ 	.word	0x00000003
        /*026c*/ 	.word	0x00030840
        /*0270*/ 	.short	0x010a
        /*0272*/ 	.byte	0x3f
	.zero		1


	//   ....[25]....
        /*0274*/ 	.word	0x000093c0
        /*0278*/ 	.word	0x00000006
        /*027c*/ 	.word	0x00000000
        /*0280*/ 	.short	0x010a
        /*0282*/ 	.byte	0x3f
	.zero		1


	//   ....[26]....
        /*0284*/ 	.word	0x00009420
        /*0288*/ 	.word	0x00000003
        /*028c*/ 	.word	0x00000000
        /*0290*/ 	.short	0x010a
        /*0292*/ 	.byte	0x3f
	.zero		1


	//   ....[27]....
        /*0294*/ 	.word	0x00009480
        /*0298*/ 	.word	0x00000000
        /*029c*/ 	.word	0x00000000
        /*02a0*/ 	.short	0x010a
        /*02a2*/ 	.byte	0x3f
	.zero		1


	//   ....[28]....
        /*02a4*/ 	.word	0x000094b0
        /*02a8*/ 	.word	0x00000003
        /*02ac*/ 	.word	0x00000000
        /*02b0*/ 	.short	0x010a
        /*02b2*/ 	.byte	0x3f
	.zero		1


	//   ....[29]....
        /*02b4*/ 	.word	0x00009580
        /*02b8*/ 	.word	0x000000e5
        /*02bc*/ 	.word	0x00030800
        /*02c0*/ 	.short	0x010a
        /*02c2*/ 	.byte	0x3f
	.zero		1


	//   ....[30]....
        /*02c4*/ 	.word	0x000095d0
        /*02c8*/ 	.word	0x00000000
        /*02cc*/ 	.word	0x00030810
        /*02d0*/ 	.short	0x010a
        /*02d2*/ 	.byte	0x3f
	.zero		1


	//   ....[31]....
        /*02d4*/ 	.word	0x00009620
        /*02d8*/ 	.word	0x00000000
        /*02dc*/ 	.word	0x00030830
        /*02e0*/ 	.short	0x010a
        /*02e2*/ 	.byte	0x3f
	.zero		1


	//   ....[32]....
        /*02e4*/ 	.word	0x00009670
        /*02e8*/ 	.word	0x00000010
        /*02ec*/ 	.word	0x00030820
        /*02f0*/ 	.short	0x010a
        /*02f2*/ 	.byte	0x3f
	.zero		1


	//   ....[33]....
        /*02f4*/ 	.word	0x000096c0
        /*02f8*/ 	.word	0x00000010
        /*02fc*/ 	.word	0x00030840
        /*0300*/ 	.short	0x010a
        /*0302*/ 	.byte	0x3f
	.zero		1


	//   ....[34]....
        /*0304*/ 	.word	0x00009710
        /*0308*/ 	.word	0x00000010
        /*030c*/ 	.word	0x00030828
        /*0310*/ 	.short	0x010a
        /*0312*/ 	.byte	0x3f
	.zero		1


	//   ....[35]....
        /*0314*/ 	.word	0x00009760
        /*0318*/ 	.word	0x00000010
        /*031c*/ 	.word	0x00030848
        /*0320*/ 	.short	0x010a
        /*0322*/ 	.byte	0x3f
	.zero		1


	//   ....[36]....
        /*0324*/ 	.word	0x000097c0
        /*0328*/ 	.word	0x00000010
        /*032c*/ 	.word	0x00030820
        /*0330*/ 	.short	0x010a
        /*0332*/ 	.byte	0x3f
	.zero		1


	//   ....[37]....
        /*0334*/ 	.word	0x00009810
        /*0338*/ 	.word	0x00000010
        /*033c*/ 	.word	0x00030840
        /*0340*/ 	.short	0x010a
        /*0342*/ 	.byte	0x3f
	.zero		1


	//   ....[38]....
        /*0344*/ 	.word	0x00009860
        /*0348*/ 	.word	0x00000010
        /*034c*/ 	.word	0x00030828
        /*0350*/ 	.short	0x010a
        /*0352*/ 	.byte	0x3f
	.zero		1


	//   ....[39]....
        /*0354*/ 	.word	0x000098b0
        /*0358*/ 	.word	0x00000003
        /*035c*/ 	.word	0x00030840
        /*0360*/ 	.short	0x010a
        /*0362*/ 	.byte	0x3f
	.zero		1


	//   ....[40]....
        /*0364*/ 	.word	0x00009980
        /*0368*/ 	.word	0x00000006
        /*036c*/ 	.word	0x00000000
        /*0370*/ 	.short	0x010a
        /*0372*/ 	.byte	0x3f
	.zero		1


	//   ....[41]....
        /*0374*/ 	.word	0x000099d0
        /*0378*/ 	.word	0x00000003
        /*037c*/ 	.word	0x00000000
        /*0380*/ 	.short	0x010a
        /*0382*/ 	.byte	0x3f
	.zero		1


	//   ....[42]....
        /*0384*/ 	.word	0x00009a20
        /*0388*/ 	.word	0x00000000
        /*038c*/ 	.word	0x00000000
        /*0390*/ 	.short	0x010a
        /*0392*/ 	.byte	0x3f
	.zero		1


	//----- nvinfo : EIATTR_NUM_MBARRIERS
	.align		4
.L_1306:
        /*0394*/ 	.byte	0x03, 0x38
        /*0396*/ 	.short	0x0009


	//----- nvinfo : EIATTR_EXIT_INSTR_OFFSETS
	.align		4
        /*0398*/ 	.byte	0x04, 0x1c
        /*039a*/ 	.short	(.L_1308 - .L_1307)


	//   ....[0]....
.L_1307:
        /*039c*/ 	.word	0x00009500


	//----- nvinfo : EIATTR_MAX_THREADS
	.align		4
.L_1308:
        /*03a0*/ 	.byte	0x04, 0x05
        /*03a2*/ 	.short	(.L_1310 - .L_1309)
.L_1309:
        /*03a4*/ 	.word	0x00000180
        /*03a8*/ 	.word	0x00000001
        /*03ac*/ 	.word	0x00000001


	//----- nvinfo : EIATTR_CRS_STACK_SIZE
	.align		4
.L_1310:
        /*03b0*/ 	.byte	0x04, 0x1e
        /*03b2*/ 	.short	(.L_1312 - .L_1311)
.L_1311:
        /*03b4*/ 	.word	0x00000000


	//----- nvinfo : EIATTR_CBANK_PARAM_SIZE
	.align		4
.L_1312:
        /*03b8*/ 	.byte	0x03, 0x19
        /*03ba*/ 	.short	0x0970


	//----- nvinfo : EIATTR_PARAM_CBANK
	.align		4
        /*03bc*/ 	.byte	0x04, 0x0a
        /*03be*/ 	.short	(.L_1314 - .L_1313)
	.align		4
.L_1313:
        /*03c0*/ 	.word	index@(.nv.constant0._ZN7cutlass13device_kernelIN5flash11enable_sm90INS1_16FlashAttnBwdSm90INS1_25CollectiveMainloopBwdSm90ILi2ELi2ELi2EN4cute5tupleIJNS5_1CILi1EEES8_S8_EEENS6_IJNS7_ILi64EEENS7_ILi128EEESB_EEENS_6half_tEfNS_4arch4Sm90ELb0ELb1ELb0ELb0ELb0ELb1ELb0ELb0ELi2ELi1ELi2ELi1ELb0EEENS1_21CollectiveEpilogueBwdISC_SD_SF_Li256ELb0ELb0ELi1EEENS1_19SingleTileSchedulerILb0ELb0ELb0ELi128EEEEEEEEEvNT_6ParamsE)
        /*03c4*/ 	.short	0x0210
        /*03c6*/ 	.short	0x0970


	//----- nvinfo : EIATTR_SW_WAR
	.align		4
.L_1314:
        /*03c8*/ 	.byte	0x04, 0x36
        /*03ca*/ 	.short	(.L_1316 - .L_1315)
.L_1315:
        /*03cc*/ 	.word	0x00000008
.L_1316:


//--------------------- .nv.info._ZN7cutlass13device_kernelIN5flash11enable_sm90INS1_16FlashAttnBwdSm90INS1_25CollectiveMainloopBwdSm90ILi2ELi2ELi2EN4cute5tupleIJNS5_1CILi1EEES8_S8_EEENS6_IJNS7_ILi64EEENS7_ILi128EEESB_EEENS_6half_tEfNS_4arch4Sm90ELb0ELb1ELb0ELb0ELb1ELb1ELb0ELb0ELi2ELi1ELi2ELi1ELb0EEENS1_21CollectiveEpilogueBwdISC_SD_SF_Li256ELb0ELb0ELi1EEENS1_19SingleTileSchedulerILb0ELb0ELb0ELi128EEEEEEEEEvNT_6ParamsE --------------------------
	.section	.nv.info._ZN7cutlass13device_kernelIN5flash11enable_sm90INS1_16FlashAttnBwdSm90INS1_25CollectiveMainloopBwdSm90ILi2ELi2ELi2EN4cute5tupleIJNS5_1CILi1EEES8_S8_EEENS6_IJNS7_ILi64EEENS7_ILi128EEESB_EEENS_6half_tEfNS_4arch4Sm90ELb0ELb1ELb0ELb0ELb1ELb1ELb0ELb0ELi2ELi1ELi2ELi1ELb0EEENS1_21CollectiveEpilogueBwdISC_SD_SF_Li256ELb0ELb0ELi1EEENS1_19SingleTileSchedulerILb0ELb0ELb0ELi128EEEEEEEEEvNT_6ParamsE,"",@"SHT_CUDA_INFO"
	.sectionflags	@""
	.align	4


	//----- nvinfo : EIATTR_CUDA_API_VERSION
	.align		4
        /*0000*/ 	.byte	0x04, 0x37
        /*0002*/ 	.short	(.L_1318 - .L_1317)
.L_1317:
        /*0004*/ 	.word	0x00000082


	//----- nvinfo : EIATTR_KPARAM_INFO
	.align		4
.L_1318:
        /*0008*/ 	.byte	0x04, 0x17
        /*000a*/ 	.short	(.L_1320 - .L_1319)
.L_1319:
        /*000c*/ 	.word	0x00000000
        /*0010*/ 	.short	0x0000
        /*0012*/ 	.short	0x0070
        /*0014*/ 	.byte	0x00, 0xf0, 0x01, 0x24


	//----- nvinfo : EIATTR_SPARSE_MMA_MASK
	.align		4
.L_1320:
        /*0018*/ 	.byte	0x03, 0x50
        /*001a*/ 	.short	0x0000


	//----- nvinfo : EIATTR_MAXREG_COUNT
	.align		4
        /*001c*/ 	.byte	0x03, 0x1b
        /*001e*/ 	.short	0x00a8


	//----- nvinfo : EIATTR_NUM_BARRIERS
	.align		4
        /*0020*/ 	.byte	0x02, 0x4c
        /*0022*/ 	.byte	0x10
	.zero		1


	//----- nvinfo : EIATTR_EXTERNS
	.align		4
        /*0024*/ 	.byte	0x04, 0x0f
        /*0026*/ 	.short	(.L_1322 - .L_1321)


	//   ....[0]....
	.align		4
.L_1321:
        /*0028*/ 	.word	index@(__assertfail)


	//----- nvinfo : EIATTR_ANNOTATIONS
	.align		4
.L_1322:
        /*002c*/ 	.byte	0x04, 0x55
        /*002e*/ 	.short	(.L_1324 - .L_1323)


	//   ....[0]....
.L_1323:
        /*0030*/ 	.word	0x00000001
        /*0034*/ 	.byte	0xf0, 0x8b, 0x00, 0x00, 0x01, 0x00, 0x00, 0x00, 0xe0, 0x8d, 0x00, 0x00, 0x01, 0x00, 0x00, 0x00
        /*0044*/ 	.byte	0xd0, 0x98, 0x00, 0x00, 0x01, 0x00, 0x00, 0x00, 0xf0, 0x98, 0x00, 0x00, 0x01, 0x00, 0x00, 0x00
        /*0054*/ 	.byte	0x90, 0x9d, 0x00, 0x00


	//----- nvinfo : EIATTR_MERCURY_ISA_VERSION
	.align		4
.L_1324:
        /*0058*/ 	.byte	0x03, 0x5f
        /*005a*/ 	.short	0x0101


	//----- nvinfo : EIATTR_INT_WARP_WIDE_INSTR_OFFSETS
	.align		4
        /*005c*/ 	.byte	0x04, 0x31
        /*005e*/ 	.short	(.L_1326 - .L_1325)


	//   ....[0]....
.L_1325:
        /*0060*/ 	.word	0x000001f0


	//   ....[1]....
        /*0064*/ 	.word	0x00000220


	//   ....[2]....
        /*0068*/ 	.word	0x00007040


	//   ....[3]....
        /*006c*/ 	.word	0x00007640


	//   ....[4]....
        /*0070*/ 	.word	0x00007af0


	//   ....[5]....
        /*0074*/ 	.word	0x00007dc0


	//   ....[6]....
        /*0078*/ 	.word	0x00008020


	//   ....[7]....
        /*007c*/ 	.word	0x000081b0


	//----- nvinfo : EIATTR_COOP_GROUP_MASK_REGIDS
	.align		4
.L_1326:
        /*0080*/ 	.byte	0x04, 0x29
        /*0082*/ 	.short	(.L_1328 - .L_1327)


	//   ....[0]....
.L_1327:
        /*0084*/ 	.word	0xffffffff


	//   ....[1]....
        /*0088*/ 	.word	0xffffffff


	//   ....[2]....
        /*008c*/ 	.word	0xffffffff


	//   ....[3]....
        /*0090*/ 	.word	0xffffffff


	//   ....[4]....
        /*0094*/ 	.word	0xffffffff


	//   ....[5]....
        /*0098*/ 	.word	0xffffffff


	//   ....[6]....
        /*009c*/ 	.word	0xffffffff


	//   ....[7]....
        /*00a0*/ 	.word	0xffffffff


	//   ....[8]....
        /*00a4*/ 	.word	0xffffffff


	//   ....[9]....
        /*00a8*/ 	.word	0xffffffff


	//   ....[10]....
        /*00ac*/ 	.word	0xffffffff


	//   ....[11]....
        /*00b0*/ 	.word	0xffffffff


	//   ....[12]....
        /*00b4*/ 	.word	0xffffffff


	//   ....[13]....
        /*00b8*/ 	.word	0xffffffff


	//   ....[14]....
        /*00bc*/ 	.word	0xffffffff


	//   ....[15]....
        /*00c0*/ 	.word	0xffffffff


	//   ....[16]....
        /*00c4*/ 	.word	0xffffffff


	//   ....[17]....
        /*00c8*/ 	.word	0x0500000f


	//   ....[18]....
        /*00cc*/ 	.word	0x0500000f


	//   ....[19]....
        /*00d0*/ 	.word	0x0500000f


	//   ....[20]....
        /*00d4*/ 	.word	0x0500000f


	//----- nvinfo : EIATTR_COOP_GROUP_INSTR_OFFSETS
	.align		4
.L_1328:
        /*00d8*/ 	.byte	0x04, 0x28
        /*00da*/ 	.short	(.L_1330 - .L_1329)


	//   ....[0]....
.L_1329:
        /*00dc*/ 	.word	0x00000070


	//   ....[1]....
        /*00e0*/ 	.word	0x00000200


	//   ....[2]....
        /*00e4*/ 	.word	0x00000250


	//   ....[3]....
        /*00e8*/ 	.word	0x00000440


	//   ....[4]....
        /*00ec*/ 	.word	0x00000670


	//   ....[5]....
        /*00f0*/ 	.word	0x000011e0


	//   ....[6]....
        /*00f4*/ 	.word	0x00004ba0


	//   ....[7]....
        /*00f8*/ 	.word	0x000066e0


	//   ....[8]....
        /*00fc*/ 	.word	0x00006c40


	//   ....[9]....
        /*0100*/ 	.word	0x00006f70


	//   ....[10]....
        /*0104*/ 	.word	0x000072c0


	//   ....[11]....
        /*0108*/ 	.word	0x00007570


	//   ....[12]....
        /*010c*/ 	.word	0x000077b0


	//   ....[13]....
        /*0110*/ 	.word	0x00007a20


	//   ....[14]....
        /*0114*/ 	.word	0x00007d00


	//   ....[15]....
        /*0118*/ 	.word	0x00007f20


	//   ....[16]....
        /*011c*/ 	.word	0x000080b0


	//   ....[17]....
        /*0120*/ 	.word	0x0000a450


	//   ....[18]....
        /*0124*/ 	.word	0x0000a5a0


	//   ....[19]....
        /*0128*/ 	.word	0x0000a610


	//   ....[20]....
        /*012c*/ 	.word	0x0000a680


	//----- nvinfo : EIATTR_REG_RECONFIG
	.align		4
.L_1330:
        /*0130*/ 	.byte	0x01, 0x54
	.zero		2


	//----- nvinfo : EIATTR_SYSCALL_OFFSETS
	.align		4
        /*0134*/ 	.byte	0x04, 0x46
        /*0136*/ 	.short	(.L_1332 - .L_1331)


	//   ....[0]....
.L_1331:
        /*0138*/ 	.word	0x00000e20


	//   ....[1]....
        /*013c*/ 	.word	0x00000f10


	//   ....[2]....
        /*0140*/ 	.word	0x00001070


	//   ....[3]....
        /*0144*/ 	.word	0x00001160


	//   ....[4]....
        /*0148*/ 	.word	0x00004510


	//   ....[5]....
        /*014c*/ 	.word	0x00004650


	//   ....[6]....
        /*0150*/ 	.word	0x00004770


	//   ....[7]....
        /*0154*/ 	.word	0x00004890


	//----- nvinfo : EIATTR_MBARRIER_INSTR_OFFSETS
	.align		4
.L_1332:
        /*0158*/ 	.byte	0x04, 0x39
        /*015a*/ 	.short	(.L_1334 - .L_1333)


	//   ....[0]....
.L_1333:
        /*015c*/ 	.word	0x000002f0
        /*0160*/ 	.word	0x000000ff
        /*0164*/ 	.word	0x00030800
        /*0168*/ 	.short	0x0100
        /*016a*/ 	.byte	0x06
	.zero		1


	//   ....[1]....
        /*016c*/ 	.word	0x000003f0
        /*0170*/ 	.word	0x000000ff
        /*0174*/ 	.word	0x00030810
        /*0178*/ 	.short	0x0100
        /*017a*/ 	.byte	0x08
	.zero		1


	//   ....[2]....
        /*017c*/ 	.word	0x00000400
        /*0180*/ 	.word	0x000000ff
        /*0184*/ 	.word	0x00030820
        /*0188*/ 	.short	0x0100
        /*018a*/ 	.byte	0x08
	.zero		1


	//   ....[3]....
        /*018c*/ 	.word	0x00000410
        /*0190*/ 	.word	0x000000ff
        /*0194*/ 	.word	0x00030818
        /*0198*/ 	.short	0x0100
        /*019a*/ 	.byte	0x08
	.zero		1


	//   ....[4]....
        /*019c*/ 	.word	0x00000420
        /*01a0*/ 	.word	0x000000ff
        /*01a4*/ 	.word	0x00030828
        /*01a8*/ 	.short	0x0100
        /*01aa*/ 	.byte	0x08
	.zero		1


	//   ....[5]....
        /*01ac*/ 	.word	0x00000550
        /*01b0*/ 	.word	0x000000ff
        /*01b4*/ 	.word	0x00030830
        /*01b8*/ 	.short	0x0100
        /*01ba*/ 	.byte	0x08
	.zero		1


	//   ....[6]....
        /*01bc*/ 	.word	0x00000560
        /*01c0*/ 	.word	0x000000ff
        /*01c4*/ 	.word	0x00030840
        /*01c8*/ 	.short	0x0100
        /*01ca*/ 	.byte	0x08
	.zero		1


	//   ....[7]....
        /*01cc*/ 	.word	0x00000570
        /*01d0*/ 	.word	0x000000ff
        /*01d4*/ 	.word	0x00030838
        /*01d8*/ 	.short	0x0100
        /*01da*/ 	.byte	0x08
	.zero		1


	//   ....[8]....
        /*01dc*/ 	.word	0x00000580
        /*01e0*/ 	.word	0x000000ff
        /*01e4*/ 	.word	0x00030848
        /*01e8*/ 	.short	0x0100
        /*01ea*/ 	.byte	0x08
	.zero		1


	//   ....[9]....
        /*01ec*/ 	.word	0x00001210
        /*01f0*/ 	.word	0x000000e7
        /*01f4*/ 	.word	0x00030800
        /*01f8*/ 	.short	0x010a
        /*01fa*/ 	.byte	0x3f
	.zero		1


	//   ....[10]....
        /*01fc*/ 	.word	0x00001340
        /*0200*/ 	.word	0x000000e7
        /*0204*/ 	.word	0x00030800
        /*0208*/ 	.short	0x010a
        /*020a*/ 	.byte	0x3f
	.zero		1


	//   ....[11]....
        /*020c*/ 	.word	0x000019d0
        /*0210*/ 	.word	0x00000000
        /*0214*/ 	.word	0x00030810
        /*0218*/ 	.short	0x010a
        /*021a*/ 	.byte	0x3f
	.zero		1


	//   ....[12]....
        /*021c*/ 	.word	0x00001a10
        /*0220*/ 	.word	0x00000000
        /*0224*/ 	.word	0x00030810
        /*0228*/ 	.short	0x010a
        /*022a*/ 	.byte	0x3f
	.zero		1


	//   ....[13]....
        /*022c*/ 	.word	0x00001f40
        /*0230*/ 	.word	0x00000000
        /*0234*/ 	.word	0x00030830
        /*0238*/ 	.short	0x010a
        /*023a*/ 	.byte	0x3f
	.zero		1


	//   ....[14]....
        /*023c*/ 	.word	0x00001fc0
        /*0240*/ 	.word	0x00000000
        /*0244*/ 	.word	0x00030830
        /*0248*/ 	.short	0x010a
        /*024a*/ 	.byte	0x3f
	.zero		1


	//   ....[15]....
        /*024c*/ 	.word	0x00003c20
        /*0250*/ 	.word	0x00000005
        /*0254*/ 	.word	0x00000000
        /*0258*/ 	.short	0x0101
        /*025a*/ 	.byte	0x3f
	.zero		1


	//   ....[16]....
        /*025c*/ 	.word	0x00003f50
        /*0260*/ 	.word	0x00000000
        /*0264*/ 	.word	0x00000000
        /*0268*/ 	.short	0x0101
        /*026a*/ 	.byte	0x3f
	.zero		1


	//   ....[17]....
        /*026c*/ 	.word	0x00008730
        /*0270*/ 	.word	0x00000010
        /*0274*/ 	.word	0x00030820
        /*0278*/ 	.short	0x010a
        /*027a*/ 	.byte	0x3f
	.zero		1


	//   ....[18]....
        /*027c*/ 	.word	0x00008e70
        /*0280*/ 	.word	0x00000010
        /*0284*/ 	.word	0x00030840
        /*0288*/ 	.short	0x010a
        /*028a*/ 	.byte	0x3f
	.zero		1


	//   ....[19]....
        /*028c*/ 	.word	0x00009110
        /*0290*/ 	.word	0x00000010
        /*0294*/ 	.word	0x00030828
        /*0298*/ 	.short	0x010a
        /*029a*/ 	.byte	0x3f
	.zero		1


	//   ....[20]....
        /*029c*/ 	.word	0x000093b0
        /*02a0*/ 	.word	0x00000010
        /*02a4*/ 	.word	0x00030848
        /*02a8*/ 	.short	0x010a
        /*02aa*/ 	.byte	0x3f
	.zero		1


	//   ....[21]....
        /*02ac*/ 	.word	0x00009600
        /*02b0*/ 	.word	0x00000010
        /*02b4*/ 	.word	0x00030820
        /*02b8*/ 	.short	0x010a
        /*02ba*/ 	.byte	0x3f
	.zero		1


	//   ....[22]....
        /*02bc*/ 	.word	0x00009920
        /*02c0*/ 	.word	0x00000010
        /*02c4*/ 	.word	0x00030840
        /*02c8*/ 	.short	0x010a
        /*02ca*/ 	.byte	0x3f
	.zero		1


	//   ....[23]....
        /*02cc*/ 	.word	0x00009b90
        /*02d0*/ 	.word	0x00000010
        /*02d4*/ 	.word	0x00030828
        /*02d8*/ 	.short	0x010a
        /*02da*/ 	.byte	0x3f
	.zero		1


	//   ....[24]....
        /*02dc*/ 	.word	0x00009e80
        /*02e0*/ 	.word	0x00000003
        /*02e4*/ 	.word	0x00030840
        /*02e8*/ 	.short	0x010a
        /*02ea*/ 	.byte	0x3f
	.zero		1


	//   ....[25]....
        /*02ec*/ 	.word	0x0000a2c0
        /*02f0*/ 	.word	0x00000006
        /*02f4*/ 	.word	0x00000000
        /*02f8*/ 	.short	0x010a
        /*02fa*/ 	.byte	0x3f
	.zero		1


	//   ....[26]....
        /*02fc*/ 	.word	0x0000a320
        /*0300*/ 	.word	0x00000003
        /*0304*/ 	.word	0x00000000
        /*0308*/ 	.short	0x010a
        /*030a*/ 	.byte	0x3f
	.zero		1


	//   ....[27]....
        /*030c*/ 	.word	0x0000a380
        /*0310*/ 	.word	0x00000000
        /*0314*/ 	.word	0x00000000
        /*0318*/ 	.short	0x010a
        /*031a*/ 	.byte	0x3f
	.zero		1


	//   ....[28]....
        /*031c*/ 	.word	0x0000a3b0
        /*0320*/ 	.word	0x00000003
        /*0324*/ 	.word	0x00000000
        /*0328*/ 	.short	0x010a
        /*032a*/ 	.byte	0x3f
	.zero		1


	//   ....[29]....
        /*032c*/ 	.word	0x0000a480
        /*0330*/ 	.word	0x000000e7
        /*0334*/ 	.word	0x00030800
        /*0338*/ 	.short	0x010a
        /*033a*/ 	.byte	0x3f
	.zero		1


	//   ....[30]....
        /*033c*/ 	.word	0x0000a4d0
        /*0340*/ 	.word	0x00000000
        /*0344*/ 	.word	0x00030810
        /*0348*/ 	.short	0x010a
        /*034a*/ 	.byte	0x3f
	.zero		1


	//   ....[31]....
        /*034c*/ 	.word	0x0000a520
        /*0350*/ 	.word	0x00000000
        /*0354*/ 	.word	0x00030830
        /*0358*/ 	.short	0x010a
        /*035a*/ 	.byte	0x3f
	.zero		1


	//   ....[32]....
        /*035c*/ 	.word	0x0000a6c0
        /*0360*/ 	.word	0x00000010
        /*0364*/ 	.word	0x00030820
        /*0368*/ 	.short	0x010a
        /*036a*/ 	.byte	0x3f
	.zero		1


	//   ....[33]....
        /*036c*/ 	.word	0x0000a710
        /*0370*/ 	.word	0x00000010
        /*0374*/ 	.word	0x00030840
        /*0378*/ 	.short	0x010a
        /*037a*/ 	.byte	0x3f
	.zero		1


	//   ....[34]....
        /*037c*/ 	.word	0x0000a760
        /*0380*/ 	.word	0x00000010
        /*0384*/ 	.word	0x00030828
        /*0388*/ 	.short	0x010a
        /*038a*/ 	.byte	0x3f
	.zero		1


	//   ....[35]....
        /*038c*/ 	.word	0x0000a7b0
        /*0390*/ 	.word	0x00000010
        /*0394*/ 	.word	0x00030848
        /*0398*/ 	.short	0x010a
        /*039a*/ 	.byte	0x3f
	.zero		1


	//   ....[36]....
        /*039c*/ 	.word	0x0000a810
        /*03a0*/ 	.word	0x00000010
        /*03a4*/ 	.word	0x00030820
        /*03a8*/ 	.short	0x010a
        /*03aa*/ 	.byte	0x3f
	.zero		1


	//   ....[37]....
        /*03ac*/ 	.word	0x0000a860
        /*03b0*/ 	.word	0x00000010
        /*03b4*/ 	.word	0x00030840
        /*03b8*/ 	.short	0x010a
        /*03ba*/ 	.byte	0x3f
	.zero		1


	//   ....[38]....
        /*03bc*/ 	.word	0x0000a8b0
        /*03c0*/ 	.word	0x00000010
        /*03c4*/ 	.word	0x00030828
        /*03c8*/ 	.short	0x010a
        /*03ca*/ 	.byte	0x3f
	.zero		1


	//   ....[39]....
        /*03cc*/ 	.word	0x0000a900
        /*03d0*/ 	.word	0x00000003
        /*03d4*/ 	.word	0x00030840
        /*03d8*/ 	.short	0x010a
        /*03da*/ 	.byte	0x3f
	.zero		1


	//   ....[40]....
        /*03dc*/ 	.word	0x0000a9d0
        /*03e0*/ 	.word	0x00000006
        /*03e4*/ 	.word	0x00000000
        /*03e8*/ 	.short	0x010a
        /*03ea*/ 	.byte	0x3f
	.zero		1


	//   ....[41]....
        /*03ec*/ 	.word	0x0000aa20
        /*03f0*/ 	.word	0x00000003
        /*03f4*/ 	.word	0x00000000
        /*03f8*/ 	.short	0x010a
        /*03fa*/ 	.byte	0x3f
	.zero		1


	//   ....[42]....
        /*03fc*/ 	.word	0x0000aa70
        /*0400*/ 	.word	0x00000000
        /*0404*/ 	.word	0x00000000
        /*0408*/ 	.short	0x010a
        /*040a*/ 	.byte	0x3f
	.zero		1


	//----- nvinfo : EIATTR_NUM_MBARRIERS
	.align		4
.L_1334:
        /*040c*/ 	.byte	0x03, 0x38
        /*040e*/ 	.short	0x0009


	//----- nvinfo : EIATTR_EXIT_INSTR_OFFSETS
	.align		4
        /*0410*/ 	.byte	0x04, 0x1c
        /*0412*/ 	.short	(.L_1336 - .L_1335)


	//   ....[0]....
.L_1335:
        /*0414*/ 	.word	0x0000a400


	//----- nvinfo : EIATTR_MAX_THREADS
	.align		4
.L_1336:
        /*0418*/ 	.byte	0x04, 0x05
        /*041a*/ 	.short	(.L_1338 - .L_1337)
.L_1337:
        /*041c*/ 	.word	0x00000180
        /*0420*/ 	.word	0x00000001
        /*0424*/ 	.word	0x00000001


	//----- nvinfo : EIATTR_CRS_STACK_SIZE
	.align		4
.L_1338:
        /*0428*/ 	.byte	0x04, 0x1e
        /*042a*/ 	.short	(.L_1340 - .L_1339)
.L_1339:
        /*042c*/ 	.word	0x00000000


	//----- nvinfo : EIATTR_CBANK_PARAM_SIZE
	.align		4
.L_1340:
        /*0430*/ 	.byte	0x03, 0x19
        /*0432*/ 	.short	0x0970


	//----- nvinfo : EIATTR_PARAM_CBANK
	.align		4
        /*0434*/ 	.byte	0x04, 0x0a
        /*0436*/ 	.short	(.L_1342 - .L_1341)
	.align		4
.L_1341:
        /*0438*/ 	.word	index@(.nv.constant0._ZN7cutlass13device_kernelIN5flash11enable_sm90INS1_16FlashAttnBwdSm90INS1_25CollectiveMainloopBwdSm90ILi2ELi2ELi2EN4cute5tupleIJNS5_1CILi1EEES8_S8_EEENS6_IJNS7_ILi64EEENS7_ILi128EEESB_EEENS_6half_tEfNS_4arch4Sm90ELb0ELb1ELb0ELb0ELb1ELb1ELb0ELb0ELi2ELi1ELi2ELi1ELb0EEENS1_21CollectiveEpilogueBwdISC_SD_SF_Li256ELb0ELb0ELi1EEENS1_19SingleTileSchedulerILb0ELb0ELb0ELi128EEEEEEEEEvNT_6ParamsE)
        /*043c*/ 	.short	0x0210
        /*043e*/ 	.short	0x0970


	//----- nvinfo : EIATTR_SW_WAR
	.align		4
.L_1342:
        /*0440*/ 	.byte	0x04, 0x36
        /*0442*/ 	.short	(.L_1344 - .L_1343)
.L_1343:
        /*0444*/ 	.word	0x00000008
.L_1344:


//--------------------- .nv.info._ZN7cutlass13device_kernelIN5flash11enable_sm90INS1_16FlashAttnBwdSm90INS1_25CollectiveMainloopBwdSm90ILi2ELi2ELi2EN4cute5tupleIJNS5_1CILi1EEES8_S8_EEENS6_IJNS7_ILi64EEENS7_ILi128EEESB_EEENS_6half_tEfNS_4arch4Sm90ELb0ELb1ELb0ELb0ELb0ELb1ELb0ELb0ELi2ELi1ELi2ELi1ELb0EEENS1_24CollectiveEpilogueBwdGQAISC_fSF_Li256ELb0ELb0EEENS1_19SingleTileSchedulerILb0ELb0ELb0ELi128EEEEEEEEEvNT_6ParamsE --------------------------
	.section	.nv.info._ZN7cutlass13device_kernelIN5flash11enable_sm90INS1_16FlashAttnBwdSm90INS1_25CollectiveMainloopBwdSm90ILi2ELi2ELi2EN4cute5tupleIJNS5_1CILi1EEES8_S8_EEENS6_IJNS7_ILi64EEENS7_ILi128EEESB_EEENS_6half_tEfNS_4arch4Sm90ELb0ELb1ELb0ELb0ELb0ELb1ELb0ELb0ELi2ELi1ELi2ELi1ELb0EEENS1_24CollectiveEpilogueBwdGQAISC_fSF_Li256ELb0ELb0EEENS1_19SingleTileSchedulerILb0ELb0ELb0ELi128EEEEEEEEEvNT_6ParamsE,"",@"SHT_CUDA_INFO"
	.sectionflags	@""
	.align	4


	//----- nvinfo : EIATTR_CUDA_API_VERSION
	.align		4
        /*0000*/ 	.byte	0x04, 0x37
        /*0002*/ 	.short	(.L_1346 - .L_1345)
.L_1345:
        /*0004*/ 	.word	0x00000082


	//----- nvinfo : EIATTR_KPARAM_INFO
	.align		4
.L_1346:
        /*0008*/ 	.byte	0x04, 0x17
        /*000a*/ 	.short	(.L_1348 - .L_1347)
.L_1347:
        /*000c*/ 	.word	0x00000000
        /*0010*/ 	.short	0x0000
        /*0012*/ 	.short	0x0070
        /*0014*/ 	.byte	0x00, 0xf0, 0x01, 0x1a


	//----- nvinfo : EIATTR_SPARSE_MMA_MASK
	.align		4
.L_1348:
        /*0018*/ 	.byte	0x03, 0x50
        /*001a*/ 	.short	0x0000


	//----- nvinfo : EIATTR_MAXREG_COUNT
	.align		4
        /*001c*/ 	.byte	0x03, 0x1b
        /*001e*/ 	.short	0x00a8


	//----- nvinfo : EIATTR_NUM_BARRIERS
	.align		4
        /*0020*/ 	.byte	0x02, 0x4c
        /*0022*/ 	.byte	0x10
	.zero		1


	//----- nvinfo : EIATTR_EXTERNS
	.align		4
        /*0024*/ 	.byte	0x04, 0x0f
        /*0026*/ 	.short	(.L_1350 - .L_1349)


	//   ....[0]....
	.align		4
.L_1349:
        /*0028*/ 	.word	index@(__assertfail)


	//----- nvinfo : EIATTR_ANNOTATIONS
	.align		4
.L_1350:
        /*002c*/ 	.byte	0x04, 0x55
        /*002e*/ 	.short	(.L_1352 - .L_1351)


	//   ....[0]....
.L_1351:
        /*0030*/ 	.word	0x00000001
        /*0034*/ 	.byte	0xd0, 0x61, 0x00, 0x00, 0x01, 0x00, 0x00, 0x00, 0xc0, 0x63, 0x00, 0x00, 0x01, 0x00, 0x00, 0x00
        /*0044*/ 	.byte	0xb0, 0x6e, 0x00, 0x00, 0x01, 0x00, 0x00, 0x00, 0xd0, 0x6e, 0x00, 0x00, 0x01, 0x00, 0x00, 0x00
        /*0054*/ 	.byte	0x70, 0x73, 0x00, 0x00


	//----- nvinfo : EIATTR_MERCURY_ISA_VERSION
	.align		4
.L_1352:
        /*0058*/ 	.byte	0x03, 0x5f
        /*005a*/ 	.short	0x0101


	//----- nvinfo : EIATTR_INT_WARP_WIDE_INSTR_OFFSETS
	.align		4
        /*005c*/ 	.byte	0x04, 0x31
        /*005e*/ 	.short	(.L_1354 - .L_1353)


	//   ....[0]....
.L_1353:
        /*0060*/ 	.word	0x00000190


	//   ....[1]....
        /*0064*/ 	.word	0x000001c0


	//----- nvinfo : EIATTR_COOP_GROUP_MASK_REGIDS
	.align		4
.L_1354:
        /*0068*/ 	.byte	0x04, 0x29
        /*006a*/ 	.short	(.L_1356 - .L_1355)


	//   ....[0]....
.L_1355:
        /*006c*/ 	.word	0xffffffff


	//   ....[1]....
        /*0070*/ 	.word	0xffffffff


	//   ....[2]....
        /*0074*/ 	.word	0xffffffff


	//   ....[3]....
        /*0078*/ 	.word	0xffffffff


	//   ....[4]....
        /*007c*/ 	.word	0xffffffff


	//   ....[5]....
        /*0080*/ 	.word	0xffffffff


	//   ....[6]....
        /*0084*/ 	.word	0xffffffff


	//   ....[7]....
        /*0088*/ 	.word	0x0500000f


	//----- nvinfo : EIATTR_COOP_GROUP_INSTR_OFFSETS
	.align		4
.L_1356:
        /*008c*/ 	.byte	0x04, 0x28
        /*008e*/ 	.short	(.L_1358 - .L_1357)


	//   ....[0]....
.L_1357:
        /*0090*/ 	.word	0x00000070


	//   ....[1]....
        /*0094*/ 	.word	0x000001a0


	//   ....[2]....
        /*0098*/ 	.word	0x000001f0


	//   ....[3]....
        /*009c*/ 	.word	0x000003e0


	//   ....[4]....
        /*00a0*/ 	.word	0x00000600


	//   ....[5]....
        /*00a4*/ 	.word	0x00001170


	//   ....[6]....
        /*00a8*/ 	.word	0x00004bc0


	//   ....[7]....
        /*00ac*/ 	.word	0x00007a30


	//----- nvinfo : EIATTR_REG_RECONFIG
	.align		4
.L_1358:
        /*00b0*/ 	.byte	0x01, 0x54
	.zero		2


	//----- nvinfo : EIATTR_SYSCALL_OFFSETS
	.align		4
        /*00b4*/ 	.byte	0x04, 0x46
        /*00b6*/ 	.short	(.L_1360 - .L_1359)


	//   ....[0]....
.L_1359:
        /*00b8*/ 	.word	0x00000db0


	//   ....[1]....
        /*00bc*/ 	.word	0x00000ea0


	//   ....[2]....
        /*00c0*/ 	.word	0x00001000


	//   ....[3]....
        /*00c4*/ 	.word	0x000010f0


	//----- nvinfo : EIATTR_MBARRIER_INSTR_OFFSETS
	.align		4
.L_1360:
        /*00c8*/ 	.byte	0x04, 0x39
        /*00ca*/ 	.short	(.L_1362 - .L_1361)


	//   ....[0]....
.L_1361:
        /*00cc*/ 	.word	0x00000290
        /*00d0*/ 	.word	0x000000ff
        /*00d4*/ 	.word	0x00030800
        /*00d8*/ 	.short	0x0100
        /*00da*/ 	.byte	0x06
	.zero		1


	//   ....[1]....
        /*00dc*/ 	.word	0x00000390
        /*00e0*/ 	.word	0x000000ff
        /*00e4*/ 	.word	0x00030810
        /*00e8*/ 	.short	0x0100
        /*00ea*/ 	.byte	0x08
	.zero		1


	//   ....[2]....
        /*00ec*/ 	.word	0x000003a0
        /*00f0*/ 	.word	0x000000ff
        /*00f4*/ 	.word	0x00030820
        /*00f8*/ 	.short	0x0100
        /*00fa*/ 	.byte	0x08
	.zero		1


	//   ....[3]....
        /*00fc*/ 	.word	0x000003b0
        /*0100*/ 	.word	0x000000ff
        /*0104*/ 	.word	0x00030818
        /*0108*/ 	.short	0x0100
        /*010a*/ 	.byte	0x08
	.zero		1


	//   ....[4]....
        /*010c*/ 	.word	0x000003c0
        /*0110*/ 	.word	0x000000ff
        /*0114*/ 	.word	0x00030828
        /*0118*/ 	.short	0x0100
        /*011a*/ 	.byte	0x08
	.zero		1


	//   ....[5]....
        /*011c*/ 	.word	0x000004f0
        /*0120*/ 	.word	0x000000ff
        /*0124*/ 	.word	0x00030830
        /*0128*/ 	.short	0x0100
        /*012a*/ 	.byte	0x08
	.zero		1


	//   ....[6]....
        /*012c*/ 	.word	0x00000500
        /*0130*/ 	.word	0x000000ff
        /*0134*/ 	.word	0x00030840
        /*0138*/ 	.short	0x0100
        /*013a*/ 	.byte	0x08
	.zero		1


	//   ....[7]....
        /*013c*/ 	.word	0x00000510
        /*0140*/ 	.word	0x000000ff
        /*0144*/ 	.word	0x00030838
        /*0148*/ 	.short	0x0100
        /*014a*/ 	.byte	0x08
	.zero		1


	//   ....[8]....
        /*014c*/ 	.word	0x00000520
        /*0150*/ 	.word	0x000000ff
        /*0154*/ 	.word	0x00030848
        /*0158*/ 	.short	0x0100
        /*015a*/ 	.byte	0x08
	.zero		1


	//   ....[9]....
        /*015c*/ 	.word	0x000011a0
        /*0160*/ 	.word	0x000000e5
        /*0164*/ 	.word	0x00030800
        /*0168*/ 	.short	0x010a
        /*016a*/ 	.byte	0x3f
	.zero		1


	//   ....[10]....
        /*016c*/ 	.word	0x000012d0
        /*0170*/ 	.word	0x000000e5
        /*0174*/ 	.word	0x00030800
        /*0178*/ 	.short	0x010a
        /*017a*/ 	.byte	0x3f
	.zero		1


	//   ....[11]....
        /*017c*/ 	.word	0x00001950
        /*0180*/ 	.word	0x00000000
        /*0184*/ 	.word	0x00030810
        /*0188*/ 	.short	0x010a
        /*018a*/ 	.byte	0x3f
	.zero		1


	//   ....[12]....
        /*018c*/ 	.word	0x00001990
        /*0190*/ 	.word	0x00000000
        /*0194*/ 	.word	0x00030810
        /*0198*/ 	.short	0x010a
        /*019a*/ 	.byte	0x3f
	.zero		1


	//   ....[13]....
        /*019c*/ 	.word	0x00001ec0
        /*01a0*/ 	.word	0x00000000
        /*01a4*/ 	.word	0x00030830
        /*01a8*/ 	.short	0x010a
        /*01aa*/ 	.byte	0x3f
	.zero		1


	//   ....[14]....
        /*01ac*/ 	.word	0x00001f40
        /*01b0*/ 	.word	0x00000000
        /*01b4*/ 	.word	0x00030830
        /*01b8*/ 	.short	0x010a
        /*01ba*/ 	.byte	0x3f
	.zero		1


	//   ....[15]....
        /*01bc*/ 	.word	0x00003ba0
        /*01c0*/ 	.word	0x00000005
        /*01c4*/ 	.word	0x00000000
        /*01c8*/ 	.short	0x0101
        /*01ca*/ 	.byte	0x3f
	.zero		1


	//   ....[16]....
        /*01cc*/ 	.word	0x00003ec0
        /*01d0*/ 	.word	0x00000000
        /*01d4*/ 	.word	0x00000000
        /*01d8*/ 	.short	0x0101
        /*01da*/ 	.byte	0x3f
	.zero		1


	//   ....[17]....
        /*01dc*/ 	.word	0x00005d10
        /*01e0*/ 	.word	0x00000010
        /*01e4*/ 	.word	0x00030820
        /*01e8*/ 	.short	0x010a
        /*01ea*/ 	.byte	0x3f
	.zero		1


	//   ....[18]....
        /*01ec*/ 	.word	0x00006450
        /*01f0*/ 	.word	0x00000010
        /*01f4*/ 	.word	0x00030840
        /*01f8*/ 	.short	0x010a
        /*01fa*/ 	.byte	0x3f
	.zero		1


	//   ....[19]....
        /*01fc*/ 	.word	0x000066f0
        /*0200*/ 	.word	0x00000010
        /*0204*/ 	.word	0x00030828
        /*0208*/ 	.short	0x010a
        /*020a*/ 	.byte	0x3f
	.zero		1


	//   ....[20]....
        /*020c*/ 	.word	0x00006990
        /*0210*/ 	.word	0x00000010
        /*0214*/ 	.word	0x00030848
        /*0218*/ 	.short	0x010a
        /*021a*/ 	.byte	0x3f
	.zero		1


	//   ....[21]....
        /*021c*/ 	.word	0x00006be0
        /*0220*/ 	.word	0x00000010
        /*0224*/ 	.word	0x00030820
        /*0228*/ 	.short	0x010a
        /*022a*/ 	.byte	0x3f
	.zero		1


	//   ....[22]....
        /*022c*/ 	.word	0x00006f00
        /*0230*/ 	.word	0x00000010
        /*0234*/ 	.word	0x00030840
        /*0238*/ 	.short	0x010a
        /*023a*/ 	.byte	0x3f
	.zero		1


	//   ....[23]....
        /*023c*/ 	.word	0x00007170
        /*0240*/ 	.word	0x00000010
        /*0244*/ 	.word	0x00030828
        /*0248*/ 	.short	0x010a
        /*024a*/ 	.byte	0x3f
	.zero		1


	//   ....[24]....
        /*024c*/ 	.word	0x00007460
        /*0250*/ 	.word	0x00000003
        /*0254*/ 	.word	0x00030840
        /*0258*/ 	.short	0x010a
        /*025a*/ 	.byte	0x3f
	.zero		1


	//   ....[25]....
        /*025c*/ 	.word	0x000078a0
        /*0260*/ 	.word	0x00000006
        /*0264*/ 	.word	0x00000000
        /*0268*/ 	.short	0x010a
        /*026a*/ 	.byte	0x3f
	.zero		1


	//   ....[26]....
        /*026c*/ 	.word	0x00007900
        /*0270*/ 	.word	0x00000003
        /*0274*/ 	.word	0x00000000
        /*0278*/ 	.short	0x010a
        /*027a*/ 	.byte	0x3f
	.zero		1


	//   ....[27]....
        /*027c*/ 	.word	0x00007960
        /*0280*/ 	.word	0x00000000
        /*0284*/ 	.word	0x00000000
        /*0288*/ 	.short	0x010a
        /*028a*/ 	.byte	0x3f
	.zero		1


	//   ....[28]....
        /*028c*/ 	.word	0x00007990
        /*0290*/ 	.word	0x00000003
        /*0294*/ 	.word	0x00000000
        /*0298*/ 	.short	0x010a
        /*029a*/ 	.byte	0x3f
	.zero		1


	//   ....[29]....
        /*029c*/ 	.word	0x00007a60
        /*02a0*/ 	.word	0x000000e5
        /*02a4*/ 	.word	0x00030800
        /*02a8*/ 	.short	0x010a
        /*02aa*/ 	.byte	0x3f
	.zero		1


	//   ....[30]....
        /*02ac*/ 	.word	0x00007ab0
        /*02b0*/ 	.word	0x00000000
        /*02b4*/ 	.word	0x00030810
        /*02b8*/ 	.short	0x010a
        /*02ba*/ 	.byte	0x3f
	.zero		1


	//   ....[31]....
        /*02bc*/ 	.word	0x00007b00
        /*02c0*/ 	.word	0x00000000
        /*02c4*/ 	.word	0x00030830
        /*02c8*/ 	.short	0x010a
        /*02ca*/ 	.byte	0x3f
	.zero		1


	//   ....[32]....
        /*02cc*/ 	.word	0x00007b50
        /*02d0*/ 	.word	0x00000010
        /*02d4*/ 	.word	0x00030820
        /*02d8*/ 	.short	0x010a
        /*02da*/ 	.byte	0x3f
	.zero		1


	//   ....[33]....
        /*02dc*/ 	.word	0x00007ba0
        /*02e0*/ 	.word	0x00000010
        /*02e4*/ 	.word	0x00030840
        /*02e8*/ 	.short	0x010a
        /*02ea*/ 	.byte	0x3f
	.zero		1


	//   ....[34]....
        /*02ec*/ 	.word	0x00007bf0
        /*02f0*/ 	.word	0x00000010
        /*02f4*/ 	.word	0x00030828
        /*02f8*/ 	.short	0x010a
        /*02fa*/ 	.byte	0x3f
	.zero		1


	//   ....[35]....
        /*02fc*/ 	.word	0x00007c40
        /*0300*/ 	.word	0x00000010
        /*0304*/ 	.word	0x00030848
        /*0308*/ 	.short	0x010a
        /*030a*/ 	.byte	0x3f
	.zero		1


	//   ....[36]....
        /*030c*/ 	.word	0x00007ca0
        /*0310*/ 	.word	0x00000010
        /*0314*/ 	.word	0x00030820
        /*0318*/ 	.short	0x010a
        /*031a*/ 	.byte	0x3f
	.zero		1


	//   ....[37]....
        /*031c*/ 	.word	0x00007cf0
        /*0320*/ 	.word	0x00000010
        /*0324*/ 	.word	0x00030840
        /*0328*/ 	.short	0x010a
        /*032a*/ 	.byte	0x3f
	.zero		1


	//   ....[38]....
        /*032c*/ 	.word	0x00007d40
        /*0330*/ 	.word	0x00000010
        /*0334*/ 	.word	0x00030828
        /*0338*/ 	.short	0x010a
        /*033a*/ 	.byte	0x3f
	.zero		1


	//   ....[39]....
        /*033c*/ 	.word	0x00007d90
        /*0340*/ 	.word	0x00000003
        /*0344*/ 	.word	0x00030840
        /*0348*/ 	.short	0x010a
        /*034a*/ 	.byte	0x3f
	.zero		1


	//   ....[40]....
        /*034c*/ 	.word	0x00007e60
        /*0350*/ 	.word	0x00000006
        /*0354*/ 	.word	0x00000000
        /*0358*/ 	.short	0x010a
        /*035a*/ 	.byte	0x3f
	.zero		1


	//   ....[41]....
        /*035c*/ 	.word	0x00007eb0
        /*0360*/ 	.word	0x00000003
        /*0364*/ 	.word	0x00000000
        /*0368*/ 	.short	0x010a
        /*036a*/ 	.byte	0x3f
	.zero		1


	//   ....[42]....
        /*036c*/ 	.word	0x00007f00
        /*0370*/ 	.word	0x00000000
        /*0374*/ 	.word	0x00000000
        /*0378*/ 	.short	0x010a
        /*037a*/ 	.byte	0x3f
	.zero		1


	//----- nvinfo : EIATTR_NUM_MBARRIERS
	.align		4
.L_1362:
        /*037c*/ 	.byte	0x03, 0x38
        /*037e*/ 	.short	0x0009


	//----- nvinfo : EIATTR_EXIT_INSTR_OFFSETS
	.align		4
        /*0380*/ 	.byte	0x04, 0x1c
        /*0382*/ 	.short	(.L_1364 - .L_1363)


	//   ....[0]....
.L_1363:
        /*0384*/ 	.word	0x000079e0


	//----- nvinfo : EIATTR_MAX_THREADS
	.align		4
.L_1364:
        /*0388*/ 	.byte	0x04, 0x05
        /*038a*/ 	.short	(.L_1366 - .L_1365)
.L_1365:
        /*038c*/ 	.word	0x00000180
        /*0390*/ 	.word	0x00000001
        /*0394*/ 	.word	0x00000001


	//----- nvinfo : EIATTR_CRS_STACK_SIZE
	.align		4
.L_1366:
        /*0398*/ 	.byte	0x04, 0x1e
        /*039a*/ 	.short	(.L_1368 - .L_1367)
.L_1367:
        /*039c*/ 	.word	0x00000000


	//----- nvinfo : EIATTR_CBANK_PARAM_SIZE
	.align		4
.L_1368:
        /*03a0*/ 	.byte	0x03, 0x19
        /*03a2*/ 	.short	0x06f0


	//----- nvinfo : EIATTR_PARAM_CBANK
	.align		4
        /*03a4*/ 	.byte	0x04, 0x0a
        /*03a6*/ 	.short	(.L_1370 - .L_1369)
	.align		4
.L_1369:
        /*03a8*/ 	.word	index@(.nv.constant0._ZN7cutlass13device_kernelIN5flash11enable_sm90INS1_16FlashAttnBwdSm90INS1_25CollectiveMainloopBwdSm90ILi2ELi2ELi2EN4cute5tupleIJNS5_1CILi1EEES8_S8_EEENS6_IJNS7_ILi64EEENS7_ILi128EEESB_EEENS_6half_tEfNS_4arch4Sm90ELb0ELb1ELb0ELb0ELb0ELb1ELb0ELb0ELi2ELi1ELi2ELi1ELb0EEENS1_24CollectiveEpilogueBwdGQAISC_fSF_Li256ELb0ELb0EEENS1_19SingleTileSchedulerILb0ELb0ELb0ELi128EEEEEEEEEvNT_6ParamsE)
        /*03ac*/ 	.short	0x0210
        /*03ae*/ 	.short	0x06f0


	//----- nvinfo : EIATTR_SW_WAR
	.align		4
.L_1370:
        /*03b0*/ 	.byte	0x04, 0x36
        /*03b2*/ 	.short	(.L_1372 - .L_1371)
.L_1371:
        /*03b4*/ 	.word	0x00000008
.L_1372:


//--------------------- .nv.info._ZN7cutlass13device_kernelIN5flash11enable_sm90INS1_16FlashAttnBwdSm90INS1_25CollectiveMainloopBwdSm90ILi2ELi2ELi2EN4cute5tupleIJNS5_1CILi1EEES8_S8_EEENS6_IJNS7_ILi64EEENS7_ILi128EEESB_EEENS_6half_tEfNS_4arch4Sm90ELb0ELb1ELb0ELb0ELb1ELb1ELb0ELb0ELi2ELi1ELi2ELi1ELb0EEENS1_24CollectiveEpilogueBwdGQAISC_fSF_Li256ELb0ELb1EEENS1_19SingleTileSchedulerILb0ELb0ELb0ELi128EEEEEEEEEvNT_6ParamsE --------------------------
	.section	.nv.info._ZN7cutlass13device_kernelIN5flash11enable_sm90INS1_16FlashAttnBwdSm90INS1_25CollectiveMainloopBwdSm90ILi2ELi2ELi2EN4cute5tupleIJNS5_1CILi1EEES8_S8_EEENS6_IJNS7_ILi64EEENS7_ILi128EEESB_EEENS_6half_tEfNS_4arch4Sm90ELb0ELb1ELb0ELb0ELb1ELb1ELb0ELb0ELi2ELi1ELi2ELi1ELb0EEENS1_24CollectiveEpilogueBwdGQAISC_fSF_Li256ELb0ELb1EEENS1_19SingleTileSchedulerILb0ELb0ELb0ELi128EEEEEEEEEvNT_6ParamsE,"",@"SHT_CUDA_INFO"
	.sectionflags	@""
	.align	4


	//----- nvinfo : EIATTR_CUDA_API_VERSION
	.align		4
        /*0000*/ 	.byte	0x04, 0x37
        /*0002*/ 	.short	(.L_1374 - .L_1373)
.L_1373:
        /*0004*/ 	.word	0x00000082


	//----- nvinfo : EIATTR_KPARAM_INFO
	.align		4
.L_1374:
        /*0008*/ 	.byte	0x04, 0x17
        /*000a*/ 	.short	(.L_1376 - .L_1375)
.L_1375:
        /*000c*/ 	.word	0x00000000
        /*0010*/ 	.short	0x0000
        /*0012*/ 	.short	0x0070
        /*0014*/ 	.byte	0x00, 0xf0, 0x01, 0x1a


	//----- nvinfo : EIATTR_SPARSE_MMA_MASK
	.align		4
.L_1376:
        /*0018*/ 	.byte	0x03, 0x50
        /*001a*/ 	.short	0x0000


	//----- nvinfo : EIATTR_MAXREG_COUNT
	.align		4
        /*001c*/ 	.byte	0x03, 0x1b
        /*001e*/ 	.short	0x00a8


	//----- nvinfo : EIATTR_NUM_BARRIERS
	.align		4
        /*0020*/ 	.byte	0x02, 0x4c
        /*0022*/ 	.byte	0x10
	.zero		1


	//----- nvinfo : EIATTR_EXTERNS
	.align		4
        /*0024*/ 	.byte	0x04, 0x0f
        /*0026*/ 	.short	(.L_1378 - .L_1377)


	//   ....[0]....
	.align		4
.L_1377:
        /*0028*/ 	.word	index@(__assertfail)


	//----- nvinfo : EIATTR_ANNOTATIONS
	.align		4
.L_1378:
        /*002c*/ 	.byte	0x04, 0x55
        /*002e*/ 	.short	(.L_1380 - .L_1379)


	//   ....[0]....
.L_1379:
        /*0030*/ 	.word	0x00000001
        /*0034*/ 	.byte	0xc0, 0x75, 0x00, 0x00, 0x01, 0x00, 0x00, 0x00, 0xb0, 0x77, 0x00, 0x00, 0x01, 0x00, 0x00, 0x00
        /*0044*/ 	.byte	0xa0, 0x82, 0x00, 0x00, 0x01, 0x00, 0x00, 0x00, 0xc0, 0x82, 0x00, 0x00, 0x01, 0x00, 0x00, 0x00
        /*0054*/ 	.byte	0x60, 0x87, 0x00, 0x00


	//----- nvinfo : EIATTR_MERCURY_ISA_VERSION
	.align		4
.L_1380:
        /*0058*/ 	.byte	0x03, 0x5f
        /*005a*/ 	.short	0x0101


	//----- nvinfo : EIATTR_INT_WARP_WIDE_INSTR_OFFSETS
	.align		4
        /*005c*/ 	.byte	0x04, 0x31
        /*005e*/ 	.short	(.L_1382 - .L_1381)


	//   ....[0]....
.L_1381:
        /*0060*/ 	.word	0x00000190


	//   ....[1]....
        /*0064*/ 	.word	0x000001c0


	//   ....[2]....
        /*0068*/ 	.word	0x00005a10


	//   ....[3]....
        /*006c*/ 	.word	0x00006010


	//   ....[4]....
        /*0070*/ 	.word	0x000064c0


	//   ....[5]....
        /*0074*/ 	.word	0x00006790


	//   ....[6]....
        /*0078*/ 	.word	0x000069f0


	//   ....[7]....
        /*007c*/ 	.word	0x00006b80


	//----- nvinfo : EIATTR_COOP_GROUP_MASK_REGIDS
	.align		4
.L_1382:
        /*0080*/ 	.byte	0x04, 0x29
        /*0082*/ 	.short	(.L_1384 - .L_1383)


	//   ....[0]....
.L_1383:
        /*0084*/ 	.word	0xffffffff


	//   ....[1]....
        /*0088*/ 	.word	0xffffffff


	//   ....[2]....
        /*008c*/ 	.word	0xffffffff


	//   ....[3]....
        /*0090*/ 	.word	0xffffffff


	//   ....[4]....
        /*0094*/ 	.word	0xffffffff


	//   ....[5]....
        /*0098*/ 	.word	0xffffffff


	//   ....[6]....
        /*009c*/ 	.word	0xffffffff


	//   ....[7]....
        /*00a0*/ 	.word	0xffffffff


	//   ....[8]....
        /*00a4*/ 	.word	0xffffffff


	//   ....[9]....
        /*00a8*/ 	.word	0xffffffff


	//   ....[10]....
        /*00ac*/ 	.word	0xffffffff


	//   ....[11]....
        /*00b0*/ 	.word	0xffffffff


	//   ....[12]....
        /*00b4*/ 	.word	0xffffffff


	//   ....[13]....
        /*00b8*/ 	.word	0xffffffff


	//   ....[14]....
        /*00bc*/ 	.word	0xffffffff


	//   ....[15]....
        /*00c0*/ 	.word	0xffffffff


	//   ....[16]....
        /*00c4*/ 	.word	0xffffffff


	//   ....[17]....
        /*00c8*/ 	.word	0xffffffff


	//   ....[18]....
        /*00cc*/ 	.word	0xffffffff


	//   ....[19]....
        /*00d0*/ 	.word	0xffffffff


	//   ....[20]....
        /*00d4*/ 	.word	0x0500000f


	//   ....[21]....
        /*00d8*/ 	.word	0x0500000f


	//   ....[22]....
        /*00dc*/ 	.word	0x0500000f


	//   ....[23]....
        /*00e0*/ 	.word	0x0500000f


	//   ....[24]....
        /*00e4*/ 	.word	0x0500000f


	//   ....[25]....
        /*00e8*/ 	.word	0x0500000f


	//----- nvinfo : EIATTR_COOP_GROUP_INSTR_OFFSETS
	.align		4
.L_1384:
        /*00ec*/ 	.byte	0x04, 0x28
        /*00ee*/ 	.short	(.L_1386 - .L_1385)


	//   ....[0]....
.L_1385:
        /*00f0*/ 	.word	0x00000070


	//   ....[1]....
        /*00f4*/ 	.word	0x000001a0


	//   ....[2]....
        /*00f8*/ 	.word	0x000001f0


	//   ....[3]....
        /*00fc*/ 	.word	0x000003e0


	//   ....[4]....
        /*0100*/ 	.word	0x00000610


	//   ....[5]....
        /*0104*/ 	.word	0x00001180


	//   ....[6]....
        /*0108*/ 	.word	0x00004990


	//   ....[7]....
        /*010c*/ 	.word	0x00004b10


	//   ....[8]....
        /*0110*/ 	.word	0x00004e00


	//   ....[9]....
        /*0114*/ 	.word	0x00004f90


	//   ....[10]....
        /*0118*/ 	.word	0x000050b0


	//   ....[11]....
        /*011c*/ 	.word	0x00005610


	//   ....[12]....
        /*0120*/ 	.word	0x00005940


	//   ....[13]....
        /*0124*/ 	.word	0x00005c90


	//   ....[14]....
        /*0128*/ 	.word	0x00005f40


	//   ....[15]....
        /*012c*/ 	.word	0x00006180


	//   ....[16]....
        /*0130*/ 	.word	0x000063f0


	//   ....[17]....
        /*0134*/ 	.word	0x000066d0


	//   ....[18]....
        /*0138*/ 	.word	0x000068f0


	//   ....[19]....
        /*013c*/ 	.word	0x00006a80


	//   ....[20]....
        /*0140*/ 	.word	0x00008e20


	//   ....[21]....
        /*0144*/ 	.word	0x00008f70


	//   ....[22]....
        /*0148*/ 	.word	0x00008fe0


	//   ....[23]....
        /*014c*/ 	.word	0x00009050


	//   ....[24]....
        /*0150*/ 	.word	0x000090c0


	//   ....[25]....
        /*0154*/ 	.word	0x00009130


	//----- nvinfo : EIATTR_REG_RECONFIG
	.align		4
.L_1386:
        /*0158*/ 	.byte	0x01, 0x54
	.zero		2


	//----- nvinfo : EIATTR_SYSCALL_OFFSETS
	.align		4
        /*015c*/ 	.byte	0x04, 0x46
        /*015e*/ 	.short	(.L_1388 - .L_1387)


	//   ....[0]....
.L_1387:
        /*0160*/ 	.word	0x00000dc0


	//   ....[1]....
        /*0164*/ 	.word	0x00000eb0


	//   ....[2]....
        /*0168*/ 	.word	0x00001010


	//   ....[3]....
        /*016c*/ 	.word	0x00001100


	//----- nvinfo : EIATTR_MBARRIER_INSTR_OFFSETS
	.align		4
.L_1388:
        /*0170*/ 	.byte	0x04, 0x39
        /*0172*/ 	.short	(.L_1390 - .L_1389)


	//   ....[0]....
.L_1389:
        /*0174*/ 	.word	0x00000290
        /*0178*/ 	.word	0x000000ff
        /*017c*/ 	.word	0x00030800
        /*0180*/ 	.short	0x0100
        /*0182*/ 	.byte	0x06
	.zero		1


	//   ....[1]....
        /*0184*/ 	.word	0x00000390
        /*0188*/ 	.word	0x000000ff
        /*018c*/ 	.word	0x00030810
        /*0190*/ 	.short	0x0100
        /*0192*/ 	.byte	0x08
	.zero		1


	//   ....[2]....
        /*0194*/ 	.word	0x000003a0
        /*0198*/ 	.word	0x000000ff
        /*019c*/ 	.word	0x00030820
        /*01a0*/ 	.short	0x0100
        /*01a2*/ 	.byte	0x08
	.zero		1


	//   ....[3]....
        /*01a4*/ 	.word	0x000003b0
        /*01a8*/ 	.word	0x000000ff
        /*01ac*/ 	.word	0x00030818
        /*01b0*/ 	.short	0x0100
        /*01b2*/ 	.byte	0x08
	.zero		1


	//   ....[4]....
        /*01b4*/ 	.word	0x000003c0
        /*01b8*/ 	.word	0x000000ff
        /*01bc*/ 	.word	0x00030828
        /*01c0*/ 	.short	0x0100
        /*01c2*/ 	.byte	0x08
	.zero		1


	//   ....[5]....
        /*01c4*/ 	.word	0x000004f0
        /*01c8*/ 	.word	0x000000ff
        /*01cc*/ 	.word	0x00030830
        /*01d0*/ 	.short	0x0100
        /*01d2*/ 	.byte	0x08
	.zero		1


	//   ....[6]....
        /*01d4*/ 	.word	0x00000500
        /*01d8*/ 	.word	0x000000ff
        /*01dc*/ 	.word	0x00030840
        /*01e0*/ 	.short	0x0100
        /*01e2*/ 	.byte	0x08
	.zero		1


	//   ....[7]....
        /*01e4*/ 	.word	0x00000510
        /*01e8*/ 	.word	0x000000ff
        /*01ec*/ 	.word	0x00030838
        /*01f0*/ 	.short	0x0100
        /*01f2*/ 	.byte	0x08
	.zero		1


	//   ....[8]....
        /*01f4*/ 	.word	0x00000520
        /*01f8*/ 	.word	0x000000ff
        /*01fc*/ 	.word	0x00030848
        /*0200*/ 	.short	0x0100
        /*0202*/ 	.byte	0x08
	.zero		1


	//   ....[9]....
        /*0204*/ 	.word	0x000011b0
        /*0208*/ 	.word	0x000000e7
        /*020c*/ 	.word	0x00030800
        /*0210*/ 	.short	0x010a
        /*0212*/ 	.byte	0x3f
	.zero		1


	//   ....[10]....
        /*0214*/ 	.word	0x000012e0
        /*0218*/ 	.word	0x000000e7
        /*021c*/ 	.word	0x00030800
        /*0220*/ 	.short	0x010a
        /*0222*/ 	.byte	0x3f
	.zero		1


	//   ....[11]....
        /*0224*/ 	.word	0x00001960
        /*0228*/ 	.word	0x00000000
        /*022c*/ 	.word	0x00030810
        /*0230*/ 	.short	0x010a
        /*0232*/ 	.byte	0x3f
	.zero		1


	//   ....[12]....
        /*0234*/ 	.word	0x000019a0
        /*0238*/ 	.word	0x00000000
        /*023c*/ 	.word	0x00030810
        /*0240*/ 	.short	0x010a
        /*0242*/ 	.byte	0x3f
	.zero		1


	//   ....[13]....
        /*0244*/ 	.word	0x00001ed0
        /*0248*/ 	.word	0x00000000
        /*024c*/ 	.word	0x00030830
        /*0250*/ 	.short	0x010a
        /*0252*/ 	.byte	0x3f
	.zero		1


	//   ....[14]....
        /*0254*/ 	.word	0x00001f50
        /*0258*/ 	.word	0x00000000
        /*025c*/ 	.word	0x00030830
        /*0260*/ 	.short	0x010a
        /*0262*/ 	.byte	0x3f
	.zero		1


	//   ....[15]....
        /*0264*/ 	.word	0x00003bb0
        /*0268*/ 	.word	0x00000005
        /*026c*/ 	.word	0x00000000
        /*0270*/ 	.short	0x0101
        /*0272*/ 	.byte	0x3f
	.zero		1


	//   ....[16]....
        /*0274*/ 	.word	0x00003ee0
        /*0278*/ 	.word	0x00000000
        /*027c*/ 	.word	0x00000000
        /*0280*/ 	.short	0x0101
        /*0282*/ 	.byte	0x3f
	.zero		1


	//   ....[17]....
        /*0284*/ 	.word	0x00007100
        /*0288*/ 	.word	0x00000010
        /*028c*/ 	.word	0x00030820
        /*0290*/ 	.short	0x010a
        /*0292*/ 	.byte	0x3f
	.zero		1


	//   ....[18]....
        /*0294*/ 	.word	0x00007840
        /*0298*/ 	.word	0x00000010
        /*029c*/ 	.word	0x00030840
        /*02a0*/ 	.short	0x010a
        /*02a2*/ 	.byte	0x3f
	.zero		1


	//   ....[19]....
        /*02a4*/ 	.word	0x00007ae0
        /*02a8*/ 	.word	0x00000010
        /*02ac*/ 	.word	0x00030828
        /*02b0*/ 	.short	0x010a
        /*02b2*/ 	.byte	0x3f
	.zero		1


	//   ....[20]....
        /*02b4*/ 	.word	0x00007d80
        /*02b8*/ 	.word	0x00000010
        /*02bc*/ 	.word	0x00030848
        /*02c0*/ 	.short	0x010a
        /*02c2*/ 	.byte	0x3f
	.zero		1


	//   ....[21]....
        /*02c4*/ 	.word	0x00007fd0
        /*02c8*/ 	.word	0x00000010
        /*02cc*/ 	.word	0x00030820
        /*02d0*/ 	.short	0x010a
        /*02d2*/ 	.byte	0x3f
	.zero		1


	//   ....[22]....
        /*02d4*/ 	.word	0x000082f0
        /*02d8*/ 	.word	0x00000010
        /*02dc*/ 	.word	0x00030840
        /*02e0*/ 	.short	0x010a
        /*02e2*/ 	.byte	0x3f
	.zero		1


	//   ....[23]....
        /*02e4*/ 	.word	0x00008560
        /*02e8*/ 	.word	0x00000010
        /*02ec*/ 	.word	0x00030828
        /*02f0*/ 	.short	0x010a
        /*02f2*/ 	.byte	0x3f
	.zero		1


	//   ....[24]....
        /*02f4*/ 	.word	0x00008850
        /*02f8*/ 	.word	0x00000003
        /*02fc*/ 	.word	0x00030840
        /*0300*/ 	.short	0x010a
        /*0302*/ 	.byte	0x3f
	.zero		1


	//   ....[25]....
        /*0304*/ 	.word	0x00008c90
        /*0308*/ 	.word	0x00000006
        /*030c*/ 	.word	0x00000000
        /*0310*/ 	.short	0x010a
        /*0312*/ 	.byte	0x3f
	.zero		1


	//   ....[26]....
        /*0314*/ 	.word	0x00008cf0
        /*0318*/ 	.word	0x00000003
        /*031c*/ 	.word	0x00000000
        /*0320*/ 	.short	0x010a
        /*0322*/ 	.byte	0x3f
	.zero		1


	//   ....[27]....
        /*0324*/ 	.word	0x00008d50
        /*0328*/ 	.word	0x00000000
        /*032c*/ 	.word	0x00000000
        /*0330*/ 	.short	0x010a
        /*0332*/ 	.byte	0x3f
	.zero		1


	//   ....[28]....
        /*0334*/ 	.word	0x00008d80
        /*0338*/ 	.word	0x00000003
        /*033c*/ 	.word	0x00000000
        /*0340*/ 	.short	0x010a
        /*0342*/ 	.byte	0x3f
	.zero		1


	//   ....[29]....
        /*0344*/ 	.word	0x00008e50
        /*0348*/ 	.word	0x000000e7
        /*034c*/ 	.word	0x00030800
        /*0350*/ 	.short	0x010a
        /*0352*/ 	.byte	0x3f
	.zero		1


	//   ....[30]....
        /*0354*/ 	.word	0x00008ea0
        /*0358*/ 	.word	0x00000000
        /*035c*/ 	.word	0x00030810
        /*0360*/ 	.short	0x010a
        /*0362*/ 	.byte	0x3f
	.zero		1


	//   ....[31]....
        /*0364*/ 	.word	0x00008ef0
        /*0368*/ 	.word	0x00000000
        /*036c*/ 	.word	0x00030830
        /*0370*/ 	.short	0x010a
        /*0372*/ 	.byte	0x3f
	.zero		1


	//   ....[32]....
        /*0374*/ 	.word	0x00009170
        /*0378*/ 	.word	0x00000010
        /*037c*/ 	.word	0x00030820
        /*0380*/ 	.short	0x010a
        /*0382*/ 	.byte	0x3f
	.zero		1


	//   ....[33]....
        /*0384*/ 	.word	0x000091c0
        /*0388*/ 	.word	0x00000010
        /*038c*/ 	.word	0x00030840
        /*0390*/ 	.short	0x010a
        /*0392*/ 	.byte	0x3f
	.zero		1


	//   ....[34]....
        /*0394*/ 	.word	0x00009210
        /*0398*/ 	.word	0x00000010
        /*039c*/ 	.word	0x00030828
        /*03a0*/ 	.short	0x010a
        /*03a2*/ 	.byte	0x3f
	.zero		1


	//   ....[35]....
        /*03a4*/ 	.word	0x00009260
        /*03a8*/ 	.word	0x00000010
        /*03ac*/ 	.word	0x00030848
        /*03b0*/ 	.short	0x010a
        /*03b2*/ 	.byte	0x3f
	.zero		1


	//   ....[36]....
        /*03b4*/ 	.word	0x000092c0
        /*03b8*/ 	.word	0x00000010
        /*03bc*/ 	.word	0x00030820
        /*03c0*/ 	.short	0x010a
        /*03c2*/ 	.byte	0x3f
	.zero		1


	//   ....[37]....
        /*03c4*/ 	.word	0x00009310
        /*03c8*/ 	.word	0x00000010
        /*03cc*/ 	.word	0x00030840
        /*03d0*/ 	.short	0x010a
        /*03d2*/ 	.byte	0x3f
	.zero		1


	//   ....[38]....
        /*03d4*/ 	.word	0x00009360
        /*03d8*/ 	.word	0x00000010
        /*03dc*/ 	.word	0x00030828
        /*03e0*/ 	.short	0x010a
        /*03e2*/ 	.byte	0x3f
	.zero		1


	//   ....[39]....
        /*03e4*/ 	.word	0x000093b0
        /*03e8*/ 	.word	0x00000003
        /*03ec*/ 	.word	0x00030840
        /*03f0*/ 	.short	0x010a
        /*03f2*/ 	.byte	0x3f
	.zero		1


	//   ....[40]....
        /*03f4*/ 	.word	0x00009480
        /*03f8*/ 	.word	0x00000006
        /*03fc*/ 	.word	0x00000000
        /*0400*/ 	.short	0x010a
        /*0402*/ 	.byte	0x3f
	.zero		1


	//   ....[41]....
        /*0404*/ 	.word	0x000094d0
        /*0408*/ 	.word	0x00000003
        /*040c*/ 	.word	0x00000000
        /*0410*/ 	.short	0x010a
        /*0412*/ 	.byte	0x3f
	.zero		1


	//   ....[42]....
        /*0414*/ 	.word	0x00009520
        /*0418*/ 	.word	0x00000000
        /*041c*/ 	.word	0x00000000
        /*0420*/ 	.short	0x010a
        /*0422*/ 	.byte	0x3f
	.zero		1


	//----- nvinfo : EIATTR_NUM_MBARRIERS
	.align		4
.L_1390:
        /*0424*/ 	.byte	0x03, 0x38
        /*0426*/ 	.short	0x0009


	//----- nvinfo : EIATTR_EXIT_INSTR_OFFSETS
	.align		4
        /*0428*/ 	.byte	0x04, 0x1c
        /*042a*/ 	.short	(.L_1392 - .L_1391)


	//   ....[0]....
.L_1391:
        /*042c*/ 	.word	0x00008dd0


	//----- nvinfo : EIATTR_MAX_THREADS
	.align		4
.L_1392:
        /*0430*/ 	.byte	0x04, 0x05
        /*0432*/ 	.short	(.L_1394 - .L_1393)
.L_1393:
        /*0434*/ 	.word	0x00000180
        /*0438*/ 	.word	0x00000001
        /*043c*/ 	.word	0x00000001


	//----- nvinfo : EIATTR_CRS_STACK_SIZE
	.align		4
.L_1394:
        /*0440*/ 	.byte	0x04, 0x1e
        /*0442*/ 	.short	(.L_1396 - .L_1395)
.L_1395:
        /*0444*/ 	.word	0x00000000


	//----- nvinfo : EIATTR_CBANK_PARAM_SIZE
	.align		4
.L_1396:
        /*0448*/ 	.byte	0x03, 0x19
        /*044a*/ 	.short	0x06f0


	//----- nvinfo : EIATTR_PARAM_CBANK
	.align		4
        /*044c*/ 	.byte	0x04, 0x0a
        /*044e*/ 	.short	(.L_1398 - .L_1397)
	.align		4
.L_1397:
        /*0450*/ 	.word	index@(.nv.constant0._ZN7cutlass13device_kernelIN5flash11enable_sm90INS1_16FlashAttnBwdSm90INS1_25CollectiveMainloopBwdSm90ILi2ELi2ELi2EN4cute5tupleIJNS5_1CILi1EEES8_S8_EEENS6_IJNS7_ILi64EEENS7_ILi128EEESB_EEENS_6half_tEfNS_4arch4Sm90ELb0ELb1ELb0ELb0ELb1ELb1ELb0ELb0ELi2ELi1ELi2ELi1ELb0EEENS1_24CollectiveEpilogueBwdGQAISC_fSF_Li256ELb0ELb1EEENS1_19SingleTileSchedulerILb0ELb0ELb0ELi128EEEEEEEEEvNT_6ParamsE)
        /*0454*/ 	.short	0x0210
        /*0456*/ 	.short	0x06f0


	//----- nvinfo : EIATTR_SW_WAR
	.align		4
.L_1398:
        /*0458*/ 	.byte	0x04, 0x36
        /*045a*/ 	.short	(.L_1400 - .L_1399)
.L_1399:
        /*045c*/ 	.word	0x00000008
.L_1400:


//--------------------- .nv.info._ZN7cutlass13device_kernelIN5flash11enable_sm90INS1_16FlashAttnBwdSm90INS1_25CollectiveMainloopBwdSm90ILi2ELi2ELi2EN4cute5tupleIJNS5_1CILi1EEES8_S8_EEENS6_IJNS7_ILi64EEENS7_ILi128EEESB_EEENS_6half_tEfNS_4arch4Sm90ELb0ELb1ELb0ELb1ELb0ELb1ELb0ELb0ELi2ELi1ELi2ELi1ELb0EEENS1_21CollectiveEpilogueBwdISC_SD_SF_Li256ELb1ELb0ELi1EEENS1_19SingleTileSchedulerILb1ELb0ELb0ELi128EEEEEEEEEvNT_6ParamsE --------------------------
	.section	.nv.info._ZN7cutlass13device_kernelIN5flash11enable_sm90INS1_16FlashAttnBwdSm90INS1_25CollectiveMainloopBwdSm90ILi2ELi2ELi2EN4cute5tupleIJNS5_1CILi1EEES8_S8_EEENS6_IJNS7_ILi64EEENS7_ILi128EEESB_EEENS_6half_tEfNS_4arch4Sm90ELb0ELb1ELb0ELb1ELb0ELb1ELb0ELb0ELi2ELi1ELi2ELi1ELb0EEENS1_21CollectiveEpilogueBwdISC_SD_SF_Li256ELb1ELb0ELi1EEENS1_19SingleTileSchedulerILb1ELb0ELb0ELi128EEEEEEEEEvNT_6ParamsE,"",@"SHT_CUDA_INFO"
	.sectionflags	@""
	.align	4


	//----- nvinfo : EIATTR_CUDA_API_VERSION
	.align		4
        /*0000*/ 	.byte	0x04, 0x37
        /*0002*/ 	.short	(.L_1402 - .L_1401)
.L_1401:
        /*0004*/ 	.word	0x00000082


	//----- nvinfo : EIATTR_KPARAM_INFO
	.align		4
.L_1402:
        /*0008*/ 	.byte	0x04, 0x17
        /*000a*/ 	.short	(.L_1404 - .L_1403)
.L_1403:
        /*000c*/ 	.word	0x00000000
        /*0010*/ 	.short	0x0000
        /*0012*/ 	.short	0x0070
        /*0014*/ 	.byte	0x00, 0xf0, 0x01, 0x1a


	//----- nvinfo : EIATTR_SPARSE_MMA_MASK
	.align		4
.L_1404:
        /*0018*/ 	.byte	0x03, 0x50
        /*001a*/ 	.short	0x0000


	//----- nvinfo : EIATTR_MAXREG_COUNT
	.align		4
        /*001c*/ 	.byte	0x03, 0x1b
        /*001e*/ 	.short	0x00a8


	//----- nvinfo : EIATTR_NUM_BARRIERS
	.align		4
        /*0020*/ 	.byte	0x02, 0x4c
        /*0022*/ 	.byte	0x10
	.zero		1


	//----- nvinfo : EIATTR_EXTERNS
	.align		4
        /*0024*/ 	.byte	0x04, 0x0f
        /*0026*/ 	.short	(.L_1406 - .L_1405)


	//   ....[0]....
	.align		4
.L_1405:
        /*0028*/ 	.word	index@(__assertfail)


	//----- nvinfo : EIATTR_ANNOTATIONS
	.align		4
.L_1406:
        /*002c*/ 	.byte	0x04, 0x55
        /*002e*/ 	.short	(.L_1408 - .L_1407)


	//   ....[0]....
.L_1407:
        /*0030*/ 	.word	0x00000001
        /*0034*/ 	.byte	0xc0, 0xa0, 0x00, 0x00, 0x01, 0x00, 0x00, 0x00, 0x60, 0xa2, 0x00, 0x00, 0x01, 0x00, 0x00, 0x00
        /*0044*/ 	.byte	0xe0, 0xad, 0x00, 0x00, 0x01, 0x00, 0x00, 0x00, 0x00, 0xae, 0x00, 0x00, 0x01, 0x00, 0x00, 0x00
        /*0054*/ 	.byte	0x70, 0xb1, 0x00, 0x00


	//----- nvinfo : EIATTR_MERCURY_ISA_VERSION
	.align		4
.L_1408:
        /*0058*/ 	.byte	0x03, 0x5f
        /*005a*/ 	.short	0x0101


	//----- nvinfo : EIATTR_INT_WARP_WIDE_INSTR_OFFSETS
	.align		4
        /*005c*/ 	.byte	0x04, 0x31
        /*005e*/ 	.short	(.L_1410 - .L_1409)


	//   ....[0]....
.L_1409:
        /*0060*/ 	.word	0x00000190


	//   ....[1]....
        /*0064*/ 	.word	0x000001c0


	//----- nvinfo : EIATTR_COOP_GROUP_MASK_REGIDS
	.align		4
.L_1410:
        /*0068*/ 	.byte	0x04, 0x29
        /*006a*/ 	.short	(.L_1412 - .L_1411)


	//   ....[0]....
.L_1411:
        /*006c*/ 	.word	0xffffffff


	//   ....[1]....
        /*0070*/ 	.word	0xffffffff


	//   ....[2]....
        /*0074*/ 	.word	0xffffffff


	//   ....[3]....
        /*0078*/ 	.word	0xffffffff


	//   ....[4]....
        /*007c*/ 	.word	0xffffffff


	//   ....[5]....
        /*0080*/ 	.word	0xffffffff


	//   ....[6]....
        /*0084*/ 	.word	0xffffffff


	//   ....[7]....
        /*0088*/ 	.word	0x0500000f


	//----- nvinfo : EIATTR_COOP_GROUP_INSTR_OFFSETS
	.align		4
.L_1412:
        /*008c*/ 	.byte	0x04, 0x28
        /*008e*/ 	.short	(.L_1414 - .L_1413)


	//   ....[0]....
.L_1413:
        /*0090*/ 	.word	0x00000070


	//   ....[1]....
        /*0094*/ 	.word	0x000001a0


	//   ....[2]....
        /*0098*/ 	.word	0x000001f0


	//   ....[3]....
        /*009c*/ 	.word	0x000003e0


	//   ....[4]....
        /*00a0*/ 	.word	0x00000620


	//   ....[5]....
        /*00a4*/ 	.word	0x00001640


	//   ....[6]....
        /*00a8*/ 	.word	0x00007e30


	//   ....[7]....
        /*00ac*/ 	.word	0x0000b9c0


	//----- nvinfo : EIATTR_REG_RECONFIG
	.align		4
.L_1414:
        /*00b0*/ 	.byte	0x01, 0x54
	.zero		2


	//----- nvinfo : EIATTR_SYSCALL_OFFSETS
	.align		4
        /*00b4*/ 	.byte	0x04, 0x46
        /*00b6*/ 	.short	(.L_1416 - .L_1415)


	//   ....[0]....
.L_1415:
        /*00b8*/ 	.word	0x00001280


	//   ....[1]....
        /*00bc*/ 	.word	0x00001370


	//   ....[2]....
        /*00c0*/ 	.word	0x000014d0


	//   ....[3]....
        /*00c4*/ 	.word	0x000015c0


	//----- nvinfo : EIATTR_MBARRIER_INSTR_OFFSETS
	.align		4
.L_1416:
        /*00c8*/ 	.byte	0x04, 0x39
        /*00ca*/ 	.short	(.L_1418 - .L_1417)


	//   ....[0]....
.L_1417:
        /*00cc*/ 	.word	0x00000290
        /*00d0*/ 	.word	0x000000ff
        /*00d4*/ 	.word	0x00030800
        /*00d8*/ 	.short	0x0100
        /*00da*/ 	.byte	0x06
	.zero		1


	//   ....[1]....
        /*00dc*/ 	.word	0x00000390
        /*00e0*/ 	.word	0x000000ff
        /*00e4*/ 	.word	0x00030810
        /*00e8*/ 	.short	0x0100
        /*00ea*/ 	.byte	0x08
	.zero		1


	//   ....[2]....
        /*00ec*/ 	.word	0x000003a0
        /*00f0*/ 	.word	0x000000ff
        /*00f4*/ 	.word	0x00030820
        /*00f8*/ 	.short	0x0100
        /*00fa*/ 	.byte	0x08
	.zero		1


	//   ....[3]....
        /*00fc*/ 	.word	0x000003b0
        /*0100*/ 	.word	0x000000ff
        /*0104*/ 	.word	0x00030818
        /*0108*/ 	.short	0x0100
        /*010a*/ 	.byte	0x08
	.zero		1


	//   ....[4]....
        /*010c*/ 	.word	0x000003c0
        /*0110*/ 	.word	0x000000ff
        /*0114*/ 	.word	0x00030828
        /*0118*/ 	.short	0x0100
        /*011a*/ 	.byte	0x08
	.zero		1


	//   ....[5]....
        /*011c*/ 	.word	0x000004f0
        /*0120*/ 	.word	0x000000ff
        /*0124*/ 	.word	0x00030830
        /*0128*/ 	.short	0x0100
        /*012a*/ 	.byte	0x08
	.zero		1


	//   ....[6]....
        /*012c*/ 	.word	0x00000500
        /*0130*/ 	.word	0x000000ff
        /*0134*/ 	.word	0x00030840
        /*0138*/ 	.short	0x0100
        /*013a*/ 	.byte	0x08
	.zero		1


	//   ....[7]....
        /*013c*/ 	.word	0x00000510
        /*0140*/ 	.word	0x000000ff
        /*0144*/ 	.word	0x00030838
        /*0148*/ 	.short	0x0100
        /*014a*/ 	.byte	0x08
	.zero		1


	//   ....[8]....
        /*014c*/ 	.word	0x00000520
        /*0150*/ 	.word	0x000000ff
        /*0154*/ 	.word	0x00030848
        /*0158*/ 	.short	0x0100
        /*015a*/ 	.byte	0x08
	.zero		1


	//   ....[9]....
        /*015c*/ 	.word	0x00001670
        /*0160*/ 	.word	0x000000e7
        /*0164*/ 	.word	0x00030800
        /*0168*/ 	.short	0x010a
        /*016a*/ 	.byte	0x3f
	.zero		1


	//   ....[10]....
        /*016c*/ 	.word	0x000017a0
        /*0170*/ 	.word	0x000000e7
        /*0174*/ 	.word	0x00030800
        /*0178*/ 	.short	0x010a
        /*017a*/ 	.byte	0x3f
	.zero		1


	//   ....[11]....
        /*017c*/ 	.word	0x00001e00
        /*0180*/ 	.word	0x00000000
        /*0184*/ 	.word	0x00030810
        /*0188*/ 	.short	0x010a
        /*018a*/ 	.byte	0x3f
	.zero		1


	//   ....[12]....
        /*018c*/ 	.word	0x00001e40
        /*0190*/ 	.word	0x00000000
        /*0194*/ 	.word	0x00030810
        /*0198*/ 	.short	0x010a
        /*019a*/ 	.byte	0x3f
	.zero		1


	//   ....[13]....
        /*019c*/ 	.word	0x00002370
        /*01a0*/ 	.word	0x00000000
        /*01a4*/ 	.word	0x00030830
        /*01a8*/ 	.short	0x010a
        /*01aa*/ 	.byte	0x3f
	.zero		1


	//   ....[14]....
        /*01ac*/ 	.word	0x000023f0
        /*01b0*/ 	.word	0x00000000
        /*01b4*/ 	.word	0x00030830
        /*01b8*/ 	.short	0x010a
        /*01ba*/ 	.byte	0x3f
	.zero		1


	//   ....[15]....
        /*01bc*/ 	.word	0x00004040
        /*01c0*/ 	.word	0x00000005
        /*01c4*/ 	.word	0x00000000
        /*01c8*/ 	.short	0x0101
        /*01ca*/ 	.byte	0x3f
	.zero		1


	//   ....[16]....
        /*01cc*/ 	.word	0x00004370
        /*01d0*/ 	.word	0x00000000
        /*01d4*/ 	.word	0x00000000
        /*01d8*/ 	.short	0x0101
        /*01da*/ 	.byte	0x3f
	.zero		1


	//   ....[17]....
        /*01dc*/ 	.word	0x00009bb0
        /*01e0*/ 	.word	0x0000000f
        /*01e4*/ 	.word	0x00030820
        /*01e8*/ 	.short	0x010a
        /*01ea*/ 	.byte	0x3f
	.zero		1


	//   ....[18]....
        /*01ec*/ 	.word	0x0000a2e0
        /*01f0*/ 	.word	0x0000000f
        /*01f4*/ 	.word	0x00030840
        /*01f8*/ 	.short	0x010a
        /*01fa*/ 	.byte	0x3f
	.zero		1


	//   ....[19]....
        /*01fc*/ 	.word	0x0000a5b0
        /*0200*/ 	.word	0x0000000f
        /*0204*/ 	.word	0x00030828
        /*0208*/ 	.short	0x010a
        /*020a*/ 	.byte	0x3f
	.zero		1


	//   ....[20]....
        /*020c*/ 	.word	0x0000a880
        /*0210*/ 	.word	0x0000000f
        /*0214*/ 	.word	0x00030848
        /*0218*/ 	.short	0x010a
        /*021a*/ 	.byte	0x3f
	.zero		1


	//   ....[21]....
        /*021c*/ 	.word	0x0000aaf0
        /*0220*/ 	.word	0x0000000f
        /*0224*/ 	.word	0x00030820
        /*0228*/ 	.short	0x010a
        /*022a*/ 	.byte	0x3f
	.zero		1


	//   ....[22]....
        /*022c*/ 	.word	0x0000ae30
        /*0230*/ 	.word	0x0000000f
        /*0234*/ 	.word	0x00030840
        /*0238*/ 	.short	0x010a
        /*023a*/ 	.byte	0x3f
	.zero		1


	//   ....[23]....
        /*023c*/ 	.word	0x0000b0d0
        /*0240*/ 	.word	0x0000000f
        /*0244*/ 	.word	0x00030828
        /*0248*/ 	.short	0x010a
        /*024a*/ 	.byte	0x3f
	.zero		1


	//   ....[24]....
        /*024c*/ 	.word	0x0000b3e0
        /*0250*/ 	.word	0x00000003
        /*0254*/ 	.word	0x00030840
        /*0258*/ 	.short	0x010a
        /*025a*/ 	.byte	0x3f
	.zero		1


	//   ....[25]....
        /*025c*/ 	.word	0x0000b840
        /*0260*/ 	.word	0x00000007
        /*0264*/ 	.word	0x00000000
        /*0268*/ 	.short	0x010a
        /*026a*/ 	.byte	0x3f
	.zero		1


	//   ....[26]....
        /*026c*/ 	.word	0x0000b890
        /*0270*/ 	.word	0x00000003
        /*0274*/ 	.word	0x00000000
        /*0278*/ 	.short	0x010a
        /*027a*/ 	.byte	0x3f
	.zero		1


	//   ....[27]....
        /*027c*/ 	.word	0x0000b8f0
        /*0280*/ 	.word	0x00000005
        /*0284*/ 	.word	0x00000000
        /*0288*/ 	.short	0x010a
        /*028a*/ 	.byte	0x3f
	.zero		1


	//   ....[28]....
        /*028c*/ 	.word	0x0000b920
        /*0290*/ 	.word	0x00000003
        /*0294*/ 	.word	0x00000000
        /*0298*/ 	.short	0x010a
        /*029a*/ 	.byte	0x3f
	.zero		1


	//   ....[29]....
        /*029c*/ 	.word	0x0000b9f0
        /*02a0*/ 	.word	0x000000e7
        /*02a4*/ 	.word	0x00030800
        /*02a8*/ 	.short	0x010a
        /*02aa*/ 	.byte	0x3f
	.zero		1


	//   ....[30]....
        /*02ac*/ 	.word	0x0000ba40
        /*02b0*/ 	.word	0x00000000
        /*02b4*/ 	.word	0x00030810
        /*02b8*/ 	.short	0x010a
        /*02ba*/ 	.byte	0x3f
	.zero		1


	//   ....[31]....
        /*02bc*/ 	.word	0x0000ba90
        /*02c0*/ 	.word	0x00000000
        /*02c4*/ 	.word	0x00030830
        /*02c8*/ 	.short	0x010a
        /*02ca*/ 	.byte	0x3f
	.zero		1


	//   ....[32]....
        /*02cc*/ 	.word	0x0000bae0
        /*02d0*/ 	.word	0x0000000f
        /*02d4*/ 	.word	0x00030820
        /*02d8*/ 	.short	0x010a
        /*02da*/ 	.byte	0x3f
	.zero		1


	//   ....[33]....
        /*02dc*/ 	.word	0x0000bb30
        /*02e0*/ 	.word	0x0000000f
        /*02e4*/ 	.word	0x00030840
        /*02e8*/ 	.short	0x010a
        /*02ea*/ 	.byte	0x3f
	.zero		1


	//   ....[34]....
        /*02ec*/ 	.word	0x0000bb80
        /*02f0*/ 	.word	0x0000000f
        /*02f4*/ 	.word	0x00030828
        /*02f8*/ 	.short	0x010a
        /*02fa*/ 	.byte	0x3f
	.zero		1


	//   ....[35]....
        /*02fc*/ 	.word	0x0000bbd0
        /*0300*/ 	.word	0x0000000f
        /*0304*/ 	.word	0x00030848
        /*0308*/ 	.short	0x010a
        /*030a*/ 	.byte	0x3f
	.zero		1


	//   ....[36]....
        /*030c*/ 	.word	0x0000bc30
        /*0310*/ 	.word	0x0000000f
        /*0314*/ 	.word	0x00030820
        /*0318*/ 	.short	0x010a
        /*031a*/ 	.byte	0x3f
	.zero		1


	//   ....[37]....
        /*031c*/ 	.word	0x0000bc80
        /*0320*/ 	.word	0x0000000f
        /*0324*/ 	.word	0x00030840
        /*0328*/ 	.short	0x010a
        /*032a*/ 	.byte	0x3f
	.zero		1


	//   ....[38]....
        /*032c*/ 	.word	0x0000bcd0
        /*0330*/ 	.word	0x0000000f
        /*0334*/ 	.word	0x00030828
        /*0338*/ 	.short	0x010a
        /*033a*/ 	.byte	0x3f
	.zero		1


	//   ....[39]....
        /*033c*/ 	.word	0x0000bd20
        /*0340*/ 	.word	0x00000003
        /*0344*/ 	.word	0x00030840
        /*0348*/ 	.short	0x010a
        /*034a*/ 	.byte	0x3f
	.zero		1


	//   ....[40]....
        /*034c*/ 	.word	0x0000bdf0
        /*0350*/ 	.word	0x00000007
        /*0354*/ 	.word	0x00000000
        /*0358*/ 	.short	0x010a
        /*035a*/ 	.byte	0x3f
	.zero		1


	//   ....[41]....
        /*035c*/ 	.word	0x0000be40
        /*0360*/ 	.word	0x00000003
        /*0364*/ 	.word	0x00000000
        /*0368*/ 	.short	0x010a
        /*036a*/ 	.byte	0x3f
	.zero		1


	//   ....[42]....
        /*036c*/ 	.word	0x0000be90
        /*0370*/ 	.word	0x00000005
        /*0374*/ 	.word	0x00000000
        /*0378*/ 	.short	0x010a
        /*037a*/ 	.byte	0x3f
	.zero		1


	//----- nvinfo : EIATTR_NUM_MBARRIERS
	.align		4
.L_1418:
        /*037c*/ 	.byte	0x03, 0x38
        /*037e*/ 	.short	0x0009


	//----- nvinfo : EIATTR_EXIT_INSTR_OFFSETS
	.align		4
        /*0380*/ 	.byte	0x04, 0x1c
        /*0382*/ 	.short	(.L_1420 - .L_1419)


	//   ....[0]....
.L_1419:
        /*0384*/ 	.word	0x0000b970


	//----- nvinfo : EIATTR_MAX_THREADS
	.align		4
.L_1420:
        /*0388*/ 	.byte	0x04, 0x05
        /*038a*/ 	.short	(.L_1422 - .L_1421)
.L_1421:
        /*038c*/ 	.word	0x00000180
        /*0390*/ 	.word	0x00000001
        /*0394*/ 	.word	0x00000001


	//----- nvinfo : EIATTR_CRS_STACK_SIZE
	.align		4
.L_1422:
        /*0398*/ 	.byte	0x04, 0x1e
        /*039a*/ 	.short	(.L_1424 - .L_1423)
.L_1423:
        /*039c*/ 	.word	0x00000000


	//----- nvinfo : EIATTR_CBANK_PARAM_SIZE
	.align		4
.L_1424:
        /*03a0*/ 	.byte	0x03, 0x19
        /*03a2*/ 	.short	0x06f0


	//----- nvinfo : EIATTR_PARAM_CBANK
	.align		4
        /*03a4*/ 	.byte	0x04, 0x0a
        /*03a6*/ 	.short	(.L_1426 - .L_1425)
	.align		4
.L_1425:
        /*03a8*/ 	.word	index@(.nv.constant0._ZN7cutlass13device_kernelIN5flash11enable_sm90INS1_16FlashAttnBwdSm90INS1_25CollectiveMainloopBwdSm90ILi2ELi2ELi2EN4cute5tupleIJNS5_1CILi1EEES8_S8_EEENS6_IJNS7_ILi64EEENS7_ILi128EEESB_EEENS_6half_tEfNS_4arch4Sm90ELb0ELb1ELb0ELb1ELb0ELb1ELb0ELb0ELi2ELi1ELi2ELi1ELb0EEENS1_21CollectiveEpilogueBwdISC_SD_SF_Li256ELb1ELb0ELi1EEENS1_19SingleTileSchedulerILb1ELb0ELb0ELi128EEEEEEEEEvNT_6ParamsE)
        /*03ac*/ 	.short	0x0210
        /*03ae*/ 	.short	0x06f0


	//----- nvinfo : EIATTR_SW_WAR
	.align		4
.L_1426:
        /*03b0*/ 	.byte	0x04, 0x36
        /*03b2*/ 	.short	(.L_1428 - .L_1427)
.L_1427:
        /*03b4*/ 	.word	0x00000008
.L_1428:


//--------------------- .nv.info._ZN7cutlass13device_kernelIN5flash11enable_sm90INS1_16FlashAttnBwdSm90INS1_25CollectiveMainloopBwdSm90ILi2ELi2ELi2EN4cute5tupleIJNS5_1CILi1EEES8_S8_EEENS6_IJNS7_ILi64EEENS7_ILi128EEESB_EEENS_6half_tEfNS_4arch4Sm90ELb0ELb1ELb0ELb1ELb1ELb1ELb0ELb0ELi2ELi1ELi2ELi1ELb0EEENS1_21CollectiveEpilogueBwdISC_SD_SF_Li256ELb1ELb0ELi1EEENS1_19SingleTileSchedulerILb1ELb0ELb0ELi128EEEEEEEEEvNT_6ParamsE --------------------------
	.section	.nv.info._ZN7cutlass13device_kernelIN5flash11enable_sm90INS1_16FlashAttnBwdSm90INS1_25CollectiveMainloopBwdSm90ILi2ELi2ELi2EN4cute5tupleIJNS5_1CILi1EEES8_S8_EEENS6_IJNS7_ILi64EEENS7_ILi128EEESB_EEENS_6half_tEfNS_4arch4Sm90ELb0ELb1ELb0ELb1ELb1ELb1ELb0ELb0ELi2ELi1ELi2ELi1ELb0EEENS1_21CollectiveEpilogueBwdISC_SD_SF_Li256ELb1ELb0ELi1EEENS1_19SingleTileSchedulerILb1ELb0ELb0ELi128EEEEEEEEEvNT_6ParamsE,"",@"SHT_CUDA_INFO"
	.sectionflags	@""
	.align	4


	//----- nvinfo : EIATTR_CUDA_API_VERSION
	.align		4
        /*0000*/ 	.byte	0x04, 0x37
        /*0002*/ 	.short	(.L_1430 - .L_1429)
.L_1429:
        /*0004*/ 	.word	0x00000082


	//----- nvinfo : EIATTR_KPARAM_INFO
	.align		4
.L_1430:
        /*0008*/ 	.byte	0x04, 0x17
        /*000a*/ 	.short	(.L_1432 - .L_1431)
.L_1431:
        /*000c*/ 	.word	0x00000000
        /*0010*/ 	.short	0x0000
        /*0012*/ 	.short	0x0070
        /*0014*/ 	.byte	0x00, 0xf0, 0x01, 0x1a


	//----- nvinfo : EIATTR_SPARSE_MMA_MASK
	.align		4
.L_1432:
        /*0018*/ 	.byte	0x03, 0x50
        /*001a*/ 	.short	0x0000


	//----- nvinfo : EIATTR_MAXREG_COUNT
	.align		4
        /*001c*/ 	.byte	0x03, 0x1b
        /*001e*/ 	.short	0x00a8


	//----- nvinfo : EIATTR_NUM_BARRIERS
	.align		4
        /*0020*/ 	.byte	0x02, 0x4c
        /*0022*/ 	.byte	0x10
	.zero		1


	//----- nvinfo : EIATTR_EXTERNS
	.align		4
        /*0024*/ 	.byte	0x04, 0x0f
        /*0026*/ 	.short	(.L_1434 - .L_1433)


	//   ....[0]....
	.align		4
.L_1433:
        /*0028*/ 	.word	index@(__assertfail)


	//----- nvinfo : EIATTR_ANNOTATIONS
	.align		4
.L_1434:
        /*002c*/ 	.byte	0x04, 0x55
        /*002e*/ 	.short	(.L_1436 - .L_1435)


	//   ....[0]....
.L_1435:
        /*0030*/ 	.word	0x00000001
        /*0034*/ 	.byte	0xd0, 0xaf, 0x00, 0x00, 0x01, 0x00, 0x00, 0x00, 0x70, 0xb1, 0x00, 0x00, 0x01, 0x00, 0x00, 0x00
        /*0044*/ 	.byte	0xf0, 0xbc, 0x00, 0x00, 0x01, 0x00, 0x00, 0x00, 0x10, 0xbd, 0x00, 0x00, 0x01, 0x00, 0x00, 0x00
        /*0054*/ 	.byte	0x80, 0xc0, 0x00, 0x00


	//----- nvinfo : EIATTR_MERCURY_ISA_VERSION
	.align		4
.L_1436:
        /*0058*/ 	.byte	0x03, 0x5f
        /*005a*/ 	.short	0x0101


	//----- nvinfo : EIATTR_INT_WARP_WIDE_INSTR_OFFSETS
	.align		4
        /*005c*/ 	.byte	0x04, 0x31
        /*005e*/ 	.short	(.L_1438 - .L_1437)


	//   ....[0]....
.L_1437:
        /*0060*/ 	.word	0x00000190


	//   ....[1]....
        /*0064*/ 	.word	0x000001c0


	//   ....[2]....
        /*0068*/ 	.word	0x00008d10


	//   ....[3]....
        /*006c*/ 	.word	0x00009360


	//   ....[4]....
        /*0070*/ 	.word	0x00009810


	//   ....[5]....
        /*0074*/ 	.word	0x00009ad0


	//   ....[6]....
        /*0078*/ 	.word	0x00009d30


	//   ....[7]....
        /*007c*/ 	.word	0x00009ec0


	//----- nvinfo : EIATTR_COOP_GROUP_MASK_REGIDS
	.align		4
.L_1438:
        /*0080*/ 	.byte	0x04, 0x29
        /*0082*/ 	.short	(.L_1440 - .L_1439)


	//   ....[0]....
.L_1439:
        /*0084*/ 	.word	0xffffffff


	//   ....[1]....
        /*0088*/ 	.word	0xffffffff


	//   ....[2]....
        /*008c*/ 	.word	0xffffffff


	//   ....[3]....
        /*0090*/ 	.word	0xffffffff


	//   ....[4]....
        /*0094*/ 	.word	0xffffffff


	//   ....[5]....
        /*0098*/ 	.word	0xffffffff


	//   ....[6]....
        /*009c*/ 	.word	0xffffffff


	//   ....[7]....
        /*00a0*/ 	.word	0xffffffff


	//   ....[8]....
        /*00a4*/ 	.word	0xffffffff


	//   ....[9]....
        /*00a8*/ 	.word	0xffffffff


	//   ....[10]....
        /*00ac*/ 	.word	0xffffffff


	//   ....[11]....
        /*00b0*/ 	.word	0xffffffff


	//   ....[12]....
        /*00b4*/ 	.word	0xffffffff


	//   ....[13]....
        /*00b8*/ 	.word	0xffffffff


	//   ....[14]....
        /*00bc*/ 	.word	0xffffffff


	//   ....[15]....
        /*00c0*/ 	.word	0xffffffff


	//   ....[16]....
        /*00c4*/ 	.word	0x0500000f


	//   ....[17]....
        /*00c8*/ 	.word	0x0500000f


	//   ....[18]....
        /*00cc*/ 	.word	0x0500000f


	//   ....[19]....
        /*00d0*/ 	.word	0x0500000f


	//----- nvinfo : EIATTR_COOP_GROUP_INSTR_OFFSETS
	.align		4
.L_1440:
        /*00d4*/ 	.byte	0x04, 0x28
        /*00d6*/ 	.short	(.L_1442 - .L_1441)


	//   ....[0]....
.L_1441:
        /*00d8*/ 	.word	0x00000070


	//   ....[1]....
        /*00dc*/ 	.word	0x000001a0


	//   ....[2]....
        /*00e0*/ 	.word	0x000001f0


	//   ....[3]....
        /*00e4*/ 	.word	0x000003e0


	//   ....[4]....
        /*00e8*/ 	.word	0x00000620


	//   ....[5]....
        /*00ec*/ 	.word	0x00001640


	//   ....[6]....
        /*00f0*/ 	.word	0x00007e30


	//   ....[7]....
        /*00f4*/ 	.word	0x00008910


	//   ....[8]....
        /*00f8*/ 	.word	0x00008c40


	//   ....[9]....
        /*00fc*/ 	.word	0x00008fc0


	//   ....[10]....
        /*0100*/ 	.word	0x00009290


	//   ....[11]....
        /*0104*/ 	.word	0x000094d0


	//   ....[12]....
        /*0108*/ 	.word	0x00009740


	//   ....[13]....
        /*010c*/ 	.word	0x00009a10


	//   ....[14]....
        /*0110*/ 	.word	0x00009c30


	//   ....[15]....
        /*0114*/ 	.word	0x00009dc0


	//   ....[16]....
        /*0118*/ 	.word	0x0000c8d0


	//   ....[17]....
        /*011c*/ 	.word	0x0000ca20


	//   ....[18]....
        /*0120*/ 	.word	0x0000ca90


	//   ....[19]....
        /*0124*/ 	.word	0x0000cb00


	//----- nvinfo : EIATTR_REG_RECONFIG
	.align		4
.L_1442:
        /*0128*/ 	.byte	0x01, 0x54
	.zero		2


	//----- nvinfo : EIATTR_SYSCALL_OFFSETS
	.align		4
        /*012c*/ 	.byte	0x04, 0x46
        /*012e*/ 	.short	(.L_1444 - .L_1443)


	//   ....[0]....
.L_1443:
        /*0130*/ 	.word	0x00001280


	//   ....[1]....
        /*0134*/ 	.word	0x00001370


	//   ....[2]....
        /*0138*/ 	.word	0x000014d0


	//   ....[3]....
        /*013c*/ 	.word	0x000015c0


	//----- nvinfo : EIATTR_MBARRIER_INSTR_OFFSETS
	.align		4
.L_1444:
        /*0140*/ 	.byte	0x04, 0x39
        /*0142*/ 	.short	(.L_1446 - .L_1445)


	//   ....[0]....
.L_1445:
        /*0144*/ 	.word	0x00000290
        /*0148*/ 	.word	0x000000ff
        /*014c*/ 	.word	0x00030800
        /*0150*/ 	.short	0x0100
        /*0152*/ 	.byte	0x06
	.zero		1


	//   ....[1]....
        /*0154*/ 	.word	0x00000390
        /*0158*/ 	.word	0x000000ff
        /*015c*/ 	.word	0x00030810
        /*0160*/ 	.short	0x0100
        /*0162*/ 	.byte	0x08
	.zero		1


	//   ....[2]....
        /*0164*/ 	.word	0x000003a0
        /*0168*/ 	.word	0x000000ff
        /*016c*/ 	.word	0x00030820
        /*0170*/ 	.short	0x0100
        /*0172*/ 	.byte	0x08
	.zero		1


	//   ....[3]....
        /*0174*/ 	.word	0x000003b0
        /*0178*/ 	.word	0x000000ff
        /*017c*/ 	.word	0x00030818
        /*0180*/ 	.short	0x0100
        /*0182*/ 	.byte	0x08
	.zero		1


	//   ....[4]....
        /*0184*/ 	.word	0x000003c0
        /*0188*/ 	.word	0x000000ff
        /*018c*/ 	.word	0x00030828
        /*0190*/ 	.short	0x0100
        /*0192*/ 	.byte	0x08
	.zero		1


	//   ....[5]....
        /*0194*/ 	.word	0x000004f0
        /*0198*/ 	.word	0x000000ff
        /*019c*/ 	.word	0x00030830
        /*01a0*/ 	.short	0x0100
        /*01a2*/ 	.byte	0x08
	.zero		1


	//   ....[6]....
        /*01a4*/ 	.word	0x00000500
        /*01a8*/ 	.word	0x000000ff
        /*01ac*/ 	.word	0x00030840
        /*01b0*/ 	.short	0x0100
        /*01b2*/ 	.byte	0x08
	.zero		1


	//   ....[7]....
        /*01b4*/ 	.word	0x00000510
        /*01b8*/ 	.word	0x000000ff
        /*01bc*/ 	.word	0x00030838
        /*01c0*/ 	.short	0x0100
        /*01c2*/ 	.byte	0x08
	.zero		1


	//   ....[8]....
        /*01c4*/ 	.word	0x00000520
        /*01c8*/ 	.word	0x000000ff
        /*01cc*/ 	.word	0x00030848
        /*01d0*/ 	.short	0x0100
        /*01d2*/ 	.byte	0x08
	.zero		1


	//   ....[9]....
        /*01d4*/ 	.word	0x00001670
        /*01d8*/ 	.word	0x000000e7
        /*01dc*/ 	.word	0x00030800
        /*01e0*/ 	.short	0x010a
        /*01e2*/ 	.byte	0x3f
	.zero		1


	//   ....[10]....
        /*01e4*/ 	.word	0x000017a0
        /*01e8*/ 	.word	0x000000e7
        /*01ec*/ 	.word	0x00030800
        /*01f0*/ 	.short	0x010a
        /*01f2*/ 	.byte	0x3f
	.zero		1


	//   ....[11]....
        /*01f4*/ 	.word	0x00001e00
        /*01f8*/ 	.word	0x00000000
        /*01fc*/ 	.word	0x00030810
        /*0200*/ 	.short	0x010a
        /*0202*/ 	.byte	0x3f
	.zero		1


	//   ....[12]....
        /*0204*/ 	.word	0x00001e40
        /*0208*/ 	.word	0x00000000
        /*020c*/ 	.word	0x00030810
        /*0210*/ 	.short	0x010a
        /*0212*/ 	.byte	0x3f
	.zero		1


	//   ....[13]....
        /*0214*/ 	.word	0x00002370
        /*0218*/ 	.word	0x00000000
        /*021c*/ 	.word	0x00030830
        /*0220*/ 	.short	0x010a
        /*0222*/ 	.byte	0x3f
	.zero		1


	//   ....[14]....
        /*0224*/ 	.word	0x000023f0
        /*0228*/ 	.word	0x00000000
        /*022c*/ 	.word	0x00030830
        /*0230*/ 	.short	0x010a
        /*0232*/ 	.byte	0x3f
	.zero		1


	//   ....[15]....
        /*0234*/ 	.word	0x00004040
        /*0238*/ 	.word	0x00000005
        /*023c*/ 	.word	0x00000000
        /*0240*/ 	.short	0x0101
        /*0242*/ 	.byte	0x3f
	.zero		1


	//   ....[16]....
        /*0244*/ 	.word	0x00004370
        /*0248*/ 	.word	0x00000000
        /*024c*/ 	.word	0x00000000
        /*0250*/ 	.short	0x0101
        /*0252*/ 	.byte	0x3f
	.zero		1


	//   ....[17]....
        /*0254*/ 	.word	0x0000aac0
        /*0258*/ 	.word	0x0000000f
        /*025c*/ 	.word	0x00030820
        /*0260*/ 	.short	0x010a
        /*0262*/ 	.byte	0x3f
	.zero		1


	//   ....[18]....
        /*0264*/ 	.word	0x0000b1f0
        /*0268*/ 	.word	0x0000000f
        /*026c*/ 	.word	0x00030840
        /*0270*/ 	.short	0x010a
        /*0272*/ 	.byte	0x3f
	.zero		1


	//   ....[19]....
        /*0274*/ 	.word	0x0000b4c0
        /*0278*/ 	.word	0x0000000f
        /*027c*/ 	.word	0x00030828
        /*0280*/ 	.short	0x010a
        /*0282*/ 	.byte	0x3f
	.zero		1


	//   ....[20]....
        /*0284*/ 	.word	0x0000b790
        /*0288*/ 	.word	0x0000000f
        /*028c*/ 	.word	0x00030848
        /*0290*/ 	.short	0x010a
        /*0292*/ 	.byte	0x3f
	.zero		1


	//   ....[21]....
        /*0294*/ 	.word	0x0000ba00
        /*0298*/ 	.word	0x0000000f
        /*029c*/ 	.word	0x00030820
        /*02a0*/ 	.short	0x010a
        /*02a2*/ 	.byte	0x3f
	.zero		1


	//   ....[22]....
        /*02a4*/ 	.word	0x0000bd40
        /*02a8*/ 	.word	0x0000000f
        /*02ac*/ 	.word	0x00030840
        /*02b0*/ 	.short	0x010a
        /*02b2*/ 	.byte	0x3f
	.zero		1


	//   ....[23]....
        /*02b4*/ 	.word	0x0000bfe0
        /*02b8*/ 	.word	0x0000000f
        /*02bc*/ 	.word	0x00030828
        /*02c0*/ 	.short	0x010a
        /*02c2*/ 	.byte	0x3f
	.zero		1


	//   ....[24]....
        /*02c4*/ 	.word	0x0000c2f0
        /*02c8*/ 	.word	0x00000003
        /*02cc*/ 	.word	0x00030840
        /*02d0*/ 	.short	0x010a
        /*02d2*/ 	.byte	0x3f
	.zero		1


	//   ....[25]....
        /*02d4*/ 	.word	0x0000c750
        /*02d8*/ 	.word	0x00000007
        /*02dc*/ 	.word	0x00000000
        /*02e0*/ 	.short	0x010a
        /*02e2*/ 	.byte	0x3f
	.zero		1


	//   ....[26]....
        /*02e4*/ 	.word	0x0000c7a0
        /*02e8*/ 	.word	0x00000003
        /*02ec*/ 	.word	0x00000000
        /*02f0*/ 	.short	0x010a
        /*02f2*/ 	.byte	0x3f
	.zero		1


	//   ....[27]....
        /*02f4*/ 	.word	0x0000c800
        /*02f8*/ 	.word	0x00000005
        /*02fc*/ 	.word	0x00000000
        /*0300*/ 	.short	0x010a
        /*0302*/ 	.byte	0x3f
	.zero		1


	//   ....[28]....
        /*0304*/ 	.word	0x0000c830
        /*0308*/ 	.word	0x00000003
        /*030c*/ 	.word	0x00000000
        /*0310*/ 	.short	0x010a
        /*0312*/ 	.byte	0x3f
	.zero		1


	//   ....[29]....
        /*0314*/ 	.word	0x0000c900
        /*0318*/ 	.word	0x000000e7
        /*031c*/ 	.word	0x00030800
        /*0320*/ 	.short	0x010a
        /*0322*/ 	.byte	0x3f
	.zero		1


	//   ....[30]....
        /*0324*/ 	.word	0x0000c950
        /*0328*/ 	.word	0x00000000
        /*032c*/ 	.word	0x00030810
        /*0330*/ 	.short	0x010a
        /*0332*/ 	.byte	0x3f
	.zero		1


	//   ....[31]....
        /*0334*/ 	.word	0x0000c9a0
        /*0338*/ 	.word	0x00000000
        /*033c*/ 	.word	0x00030830
        /*0340*/ 	.short	0x010a
        /*0342*/ 	.byte	0x3f
	.zero		1


	//   ....[32]....
        /*0344*/ 	.word	0x0000cb40
        /*0348*/ 	.word	0x0000000f
        /*034c*/ 	.word	0x00030820
        /*0350*/ 	.short	0x010a
        /*0352*/ 	.byte	0x3f
	.zero		1


	//   ....[33]....
        /*0354*/ 	.word	0x0000cb90
        /*0358*/ 	.word	0x0000000f
        /*035c*/ 	.word	0x00030840
        /*0360*/ 	.short	0x010a
        /*0362*/ 	.byte	0x3f
	.zero		1


	//   ....[34]....
        /*0364*/ 	.word	0x0000cbe0
        /*0368*/ 	.word	0x0000000f
        /*036c*/ 	.word	0x00030828
        /*0370*/ 	.short	0x010a
        /*0372*/ 	.byte	0x3f
	.zero		1


	//   ....[35]....
        /*0374*/ 	.word	0x0000cc30
        /*0378*/ 	.word	0x0000000f
        /*037c*/ 	.word	0x00030848
        /*0380*/ 	.short	0x010a
        /*0382*/ 	.byte	0x3f
	.zero		1


	//   ....[36]....
        /*0384*/ 	.word	0x0000cc90
        /*0388*/ 	.word	0x0000000f
        /*038c*/ 	.word	0x00030820
        /*0390*/ 	.short	0x010a
        /*0392*/ 	.byte	0x3f
	.zero		1


	//   ....[37]....
        /*0394*/ 	.word	0x0000cce0
        /*0398*/ 	.word	0x0000000f
        /*039c*/ 	.word	0x00030840
        /*03a0*/ 	.short	0x010a
        /*03a2*/ 	.byte	0x3f
	.zero		1


	//   ....[38]....
        /*03a4*/ 	.word	0x0000cd30
        /*03a8*/ 	.word	0x0000000f
        /*03ac*/ 	.word	0x00030828
        /*03b0*/ 	.short	0x010a
        /*03b2*/ 	.byte	0x3f
	.zero		1


	//   ....[39]....
        /*03b4*/ 	.word	0x0000cd80
        /*03b8*/ 	.word	0x00000003
        /*03bc*/ 	.word	0x00030840
        /*03c0*/ 	.short	0x010a
        /*03c2*/ 	.byte	0x3f
	.zero		1


	//   ....[40]....
        /*03c4*/ 	.word	0x0000ce50
        /*03c8*/ 	.word	0x00000007
        /*03cc*/ 	.word	0x00000000
        /*03d0*/ 	.short	0x010a
        /*03d2*/ 	.byte	0x3f
	.zero		1


	//   ....[41]....
        /*03d4*/ 	.word	0x0000cea0
        /*03d8*/ 	.word	0x00000003
        /*03dc*/ 	.word	0x00000000
        /*03e0*/ 	.short	0x010a
        /*03e2*/ 	.byte	0x3f
	.zero		1


	//   ....[42]....
        /*03e4*/ 	.word	0x0000cef0
        /*03e8*/ 	.word	0x00000005
        /*03ec*/ 	.word	0x00000000
        /*03f0*/ 	.short	0x010a
        /*03f2*/ 	.byte	0x3f
	.zero		1


	//----- nvinfo : EIATTR_NUM_MBARRIERS
	.align		4
.L_1446:
        /*03f4*/ 	.byte	0x03, 0x38
        /*03f6*/ 	.short	0x0009


	//----- nvinfo : EIATTR_EXIT_INSTR_OFFSETS
	.align		4
        /*03f8*/ 	.byte	0x04, 0x1c
        /*03fa*/ 	.short	(.L_1448 - .L_1447)


	//   ....[0]....
.L_1447:
        /*03fc*/ 	.word	0x0000c880


	//----- nvinfo : EIATTR_MAX_THREADS
	.align		4
.L_1448:
        /*0400*/ 	.byte	0x04, 0x05
        /*0402*/ 	.short	(.L_1450 - .L_1449)
.L_1449:
        /*0404*/ 	.word	0x00000180
        /*0408*/ 	.word	0x00000001
        /*040c*/ 	.word	0x00000001


	//----- nvinfo : EIATTR_CRS_STACK_SIZE
	.align		4
.L_1450:
        /*0410*/ 	.byte	0x04, 0x1e
        /*0412*/ 	.short	(.L_1452 - .L_1451)
.L_1451:
        /*0414*/ 	.word	0x00000000


	//----- nvinfo : EIATTR_CBANK_PARAM_SIZE
	.align		4
.L_1452:
        /*0418*/ 	.byte	0x03, 0x19
        /*041a*/ 	.short	0x06f0


	//----- nvinfo : EIATTR_PARAM_CBANK
	.align		4
        /*041c*/ 	.byte	0x04, 0x0a
        /*041e*/ 	.short	(.L_1454 - .L_1453)
	.align		4
.L_1453:
        /*0420*/ 	.word	index@(.nv.constant0._ZN7cutlass13device_kernelIN5flash11enable_sm90INS1_16FlashAttnBwdSm90INS1_25CollectiveMainloopBwdSm90ILi2ELi2ELi2EN4cute5tupleIJNS5_1CILi1EEES8_S8_EEENS6_IJNS7_ILi64EEENS7_ILi128EEESB_EEENS_6half_tEfNS_4arch4Sm90ELb0ELb1ELb0ELb1ELb1ELb1ELb0ELb0ELi2ELi1ELi2ELi1ELb0EEENS1_21CollectiveEpilogueBwdISC_SD_SF_Li256ELb1ELb0ELi1EEENS1_19SingleTileSchedulerILb1ELb0ELb0ELi128EEEEEEEEEvNT_6ParamsE)
        /*0424*/ 	.short	0x0210
        /*0426*/ 	.short	0x06f0


	//----- nvinfo : EIATTR_SW_WAR
	.align		4
.L_1454:
        /*0428*/ 	.byte	0x04, 0x36
        /*042a*/ 	.short	(.L_1456 - .L_1455)
.L_1455:
        /*042c*/ 	.word	0x00000008
.L_1456:


//--------------------- .nv.info._ZN7cutlass13device_kernelIN5flash11enable_sm90INS1_16FlashAttnBwdSm90INS1_25CollectiveMainloopBwdSm90ILi2ELi2ELi2EN4cute5tupleIJNS5_1CILi1EEES8_S8_EEENS6_IJNS7_ILi64EEENS7_ILi128EEESB_EEENS_6half_tEfNS_4arch4Sm90ELb0ELb1ELb0ELb1ELb0ELb1ELb0ELb0ELi2ELi1ELi2ELi1ELb0EEENS1_24CollectiveEpilogueBwdGQAISC_fSF_Li256ELb1ELb0EEENS1_19SingleTileSchedulerILb1ELb0ELb0ELi128EEEEEEEEEvNT_6ParamsE --------------------------
	.section	.nv.info._ZN7cutlass13device_kernelIN5flash11enable_sm90INS1_16FlashAttnBwdSm90INS1_25CollectiveMainloopBwdSm90ILi2ELi2ELi2EN4cute5tupleIJNS5_1CILi1EEES8_S8_EEENS6_IJNS7_ILi64EEENS7_ILi128EEESB_EEENS_6half_tEfNS_4arch4Sm90ELb0ELb1ELb0ELb1ELb0ELb1ELb0ELb0ELi2ELi1ELi2ELi1ELb0EEENS1_24CollectiveEpilogueBwdGQAISC_fSF_Li256ELb1ELb0EEENS1_19SingleTileSchedulerILb1ELb0ELb0ELi128EEEEEEEEEvNT_6ParamsE,"",@"SHT_CUDA_INFO"
	.sectionflags	@""
	.align	4


	//----- nvinfo : EIATTR_CUDA_API_VERSION
	.align		4
        /*0000*/ 	.byte	0x04, 0x37
        /*0002*/ 	.short	(.L_1458 - .L_1457)
.L_1457:
        /*0004*/ 	.word	0x00000082


	//----- nvinfo : EIATTR_KPARAM_INFO
	.align		4
.L_1458:
        /*0008*/ 	.byte	0x04, 0x17
        /*000a*/ 	.short	(.L_1460 - .L_1459)
.L_1459:
        /*000c*/ 	.word	0x00000000
        /*0010*/ 	.short	0x0000
        /*0012*/ 	.short	0x0070
        /*0014*/ 	.byte	0x00, 0xf0, 0x01, 0x1a


	//----- nvinfo : EIATTR_SPARSE_MMA_MASK
	.align		4
.L_1460:
        /*0018*/ 	.byte	0x03, 0x50
        /*001a*/ 	.short	0x0000


	//----- nvinfo : EIATTR_MAXREG_COUNT
	.align		4
        /*001c*/ 	.byte	0x03, 0x1b
        /*001e*/ 	.short	0x00a8


	//----- nvinfo : EIATTR_NUM_BARRIERS
	.align		4
        /*0020*/ 	.byte	0x02, 0x4c
        /*0022*/ 	.byte	0x10
	.zero		1


	//----- nvinfo : EIATTR_EXTERNS
	.align		4
        /*0024*/ 	.byte	0x04, 0x0f
        /*0026*/ 	.short	(.L_1462 - .L_1461)


	//   ....[0]....
	.align		4
.L_1461:
        /*0028*/ 	.word	index@(__assertfail)


	//----- nvinfo : EIATTR_ANNOTATIONS
	.align		4
.L_1462:
        /*002c*/ 	.byte	0x04, 0x55
        /*002e*/ 	.short	(.L_1464 - .L_1463)


	//   ....[0]....
.L_1463:
        /*0030*/ 	.word	0x00000001
        /*0034*/ 	.byte	0x00, 0x74, 0x00, 0x00, 0x01, 0x00, 0x00, 0x00, 0xa0, 0x75, 0x00, 0x00, 0x01, 0x00, 0x00, 0x00
        /*0044*/ 	.byte	0x20, 0x81, 0x00, 0x00, 0x01, 0x00, 0x00, 0x00, 0x40, 0x81, 0x00, 0x00, 0x01, 0x00, 0x00, 0x00
        /*0054*/ 	.byte	0xb0, 0x84, 0x00, 0x00


	//----- nvinfo : EIATTR_MERCURY_ISA_VERSION
	.align		4
.L_1464:
        /*0058*/ 	.byte	0x03, 0x5f
        /*005a*/ 	.short	0x0101


	//----- nvinfo : EIATTR_INT_WARP_WIDE_INSTR_OFFSETS
	.align		4
        /*005c*/ 	.byte	0x04, 0x31
        /*005e*/ 	.short	(.L_1466 - .L_1465)


	//   ....[0]....
.L_1465:
        /*0060*/ 	.word	0x00000190


	//   ....[1]....
        /*0064*/ 	.word	0x000001c0


	//----- nvinfo : EIATTR_COOP_GROUP_MASK_REGIDS
	.align		4
.L_1466:
        /*0068*/ 	.byte	0x04, 0x29
        /*006a*/ 	.short	(.L_1468 - .L_1467)


	//   ....[0]....
.L_1467:
        /*006c*/ 	.word	0xffffffff


	//   ....[1]....
        /*0070*/ 	.word	0xffffffff


	//   ....[2]....
        /*0074*/ 	.word	0xffffffff


	//   ....[3]....
        /*0078*/ 	.word	0xffffffff


	//   ....[4]....
        /*007c*/ 	.word	0xffffffff


	//   ....[5]....
        /*0080*/ 	.word	0xffffffff


	//   ....[6]....
        /*0084*/ 	.word	0xffffffff


	//   ....[7]....
        /*0088*/ 	.word	0x0500000f


	//----- nvinfo : EIATTR_COOP_GROUP_INSTR_OFFSETS
	.align		4
.L_1468:
        /*008c*/ 	.byte	0x04, 0x28
        /*008e*/ 	.short	(.L_1470 - .L_1469)


	//   ....[0]....
.L_1469:
        /*0090*/ 	.word	0x00000070


	//   ....[1]....
        /*0094*/ 	.word	0x000001a0


	//   ....[2]....
        /*0098*/ 	.word	0x000001f0


	//   ....[3]....
        /*009c*/ 	.word	0x000003e0


	//   ....[4]....
        /*00a0*/ 	.word	0x00000620


	//   ....[5]....
        /*00a4*/ 	.word	0x00001620


	//   ....[6]....
        /*00a8*/ 	.word	0x00005170


	//   ....[7]....
        /*00ac*/ 	.word	0x00008d00


	//----- nvinfo : EIATTR_REG_RECONFIG
	.align		4
.L_1470:
        /*00b0*/ 	.byte	0x01, 0x54
	.zero		2


	//----- nvinfo : EIATTR_SYSCALL_OFFSETS
	.align		4
        /*00b4*/ 	.byte	0x04, 0x46
        /*00b6*/ 	.short	(.L_1472 - .L_1471)


	//   ....[0]....
.L_1471:
        /*00b8*/ 	.word	0x00001260


	//   ....[1]....
        /*00bc*/ 	.word	0x00001350


	//   ....[2]....
        /*00c0*/ 	.word	0x000014b0


	//   ....[3]....
        /*00c4*/ 	.word	0x000015a0


	//----- nvinfo : EIATTR_MBARRIER_INSTR_OFFSETS
	.align		4
.L_1472:
        /*00c8*/ 	.byte	0x04, 0x39
        /*00ca*/ 	.short	(.L_1474 - .L_1473)


	//   ....[0]....
.L_1473:
        /*00cc*/ 	.word	0x00000290
        /*00d0*/ 	.word	0x000000ff
        /*00d4*/ 	.word	0x00030800
        /*00d8*/ 	.short	0x0100
        /*00da*/ 	.byte	0x06
	.zero		1


	//   ....[1]....
        /*00dc*/ 	.word	0x00000390
        /*00e0*/ 	.word	0x000000ff
        /*00e4*/ 	.word	0x00030810
        /*00e8*/ 	.short	0x0100
        /*00ea*/ 	.byte	0x08
	.zero		1


	//   ....[2]....
        /*00ec*/ 	.word	0x000003a0
        /*00f0*/ 	.word	0x000000ff
        /*00f4*/ 	.word	0x00030820
        /*00f8*/ 	.short	0x0100
        /*00fa*/ 	.byte	0x08
	.zero		1


	//   ....[3]....
        /*00fc*/ 	.word	0x000003b0
        /*0100*/ 	.word	0x000000ff
        /*0104*/ 	.word	0x00030818
        /*0108*/ 	.short	0x0100
        /*010a*/ 	.byte	0x08
	.zero		1


	//   ....[4]....
        /*010c*/ 	.word	0x000003c0
        /*0110*/ 	.word	0x000000ff
        /*0114*/ 	.word	0x00030828
        /*0118*/ 	.short	0x0100
        /*011a*/ 	.byte	0x08
	.zero		1


	//   ....[5]....
        /*011c*/ 	.word	0x000004f0
        /*0120*/ 	.word	0x000000ff
        /*0124*/ 	.word	0x00030830
        /*0128*/ 	.short	0x0100
        /*012a*/ 	.byte	0x08
	.zero		1


	//   ....[6]....
        /*012c*/ 	.word	0x00000500
        /*0130*/ 	.word	0x000000ff
        /*0134*/ 	.word	0x00030840
        /*0138*/ 	.short	0x0100
        /*013a*/ 	.byte	0x08
	.zero		1


	//   ....[7]....
        /*013c*/ 	.word	0x00000510
        /*0140*/ 	.word	0x000000ff
        /*0144*/ 	.word	0x00030838
        /*0148*/ 	.short	0x0100
        /*014a*/ 	.byte	0x08
	.zero		1


	//   ....[8]....
        /*014c*/ 	.word	0x00000520
        /*0150*/ 	.word	0x000000ff
        /*0154*/ 	.word	0x00030848
        /*0158*/ 	.short	0x0100
        /*015a*/ 	.byte	0x08
	.zero		1


	//   ....[9]....
        /*015c*/ 	.word	0x00001650
        /*0160*/ 	.word	0x000000e7
        /*0164*/ 	.word	0x00030800
        /*0168*/ 	.short	0x010a
        /*016a*/ 	.byte	0x3f
	.zero		1


	//   ....[10]....
        /*016c*/ 	.word	0x00001780
        /*0170*/ 	.word	0x000000e7
        /*0174*/ 	.word	0x00030800
        /*0178*/ 	.short	0x010a
        /*017a*/ 	.byte	0x3f
	.zero		1


	//   ....[11]....
        /*017c*/ 	.word	0x00001de0
        /*0180*/ 	.word	0x00000000
        /*0184*/ 	.word	0x00030810
        /*0188*/ 	.short	0x010a
        /*018a*/ 	.byte	0x3f
	.zero		1


	//   ....[12]....
        /*018c*/ 	.word	0x00001e20
        /*0190*/ 	.word	0x00000000
        /*0194*/ 	.word	0x00030810
        /*0198*/ 	.short	0x010a
        /*019a*/ 	.byte	0x3f
	.zero		1


	//   ....[13]....
        /*019c*/ 	.word	0x00002350
        /*01a0*/ 	.word	0x00000000
        /*01a4*/ 	.word	0x00030830
        /*01a8*/ 	.short	0x010a
        /*01aa*/ 	.byte	0x3f
	.zero		1


	//   ....[14]....
        /*01ac*/ 	.word	0x000023d0
        /*01b0*/ 	.word	0x00000000
        /*01b4*/ 	.word	0x00030830
        /*01b8*/ 	.short	0x010a
        /*01ba*/ 	.byte	0x3f
	.zero		1


	//   ....[15]....
        /*01bc*/ 	.word	0x00004020
        /*01c0*/ 	.word	0x00000005
        /*01c4*/ 	.word	0x00000000
        /*01c8*/ 	.short	0x0101
        /*01ca*/ 	.byte	0x3f
	.zero		1


	//   ....[16]....
        /*01cc*/ 	.word	0x00004350
        /*01d0*/ 	.word	0x00000000
        /*01d4*/ 	.word	0x00000000
        /*01d8*/ 	.short	0x0101
        /*01da*/ 	.byte	0x3f
	.zero		1


	//   ....[17]....
        /*01dc*/ 	.word	0x00006ef0
        /*01e0*/ 	.word	0x0000000f
        /*01e4*/ 	.word	0x00030820
        /*01e8*/ 	.short	0x010a
        /*01ea*/ 	.byte	0x3f
	.zero		1


	//   ....[18]....
        /*01ec*/ 	.word	0x00007620
        /*01f0*/ 	.word	0x0000000f
        /*01f4*/ 	.word	0x00030840
        /*01f8*/ 	.short	0x010a
        /*01fa*/ 	.byte	0x3f
	.zero		1


	//   ....[19]....
        /*01fc*/ 	.word	0x000078f0
        /*0200*/ 	.word	0x0000000f
        /*0204*/ 	.word	0x00030828
        /*0208*/ 	.short	0x010a
        /*020a*/ 	.byte	0x3f
	.zero		1


	//   ....[20]....
        /*020c*/ 	.word	0x00007bc0
        /*0210*/ 	.word	0x0000000f
        /*0214*/ 	.word	0x00030848
        /*0218*/ 	.short	0x010a
        /*021a*/ 	.byte	0x3f
	.zero		1


	//   ....[21]....
        /*021c*/ 	.word	0x00007e30
        /*0220*/ 	.word	0x0000000f
        /*0224*/ 	.word	0x00030820
        /*0228*/ 	.short	0x010a
        /*022a*/ 	.byte	0x3f
	.zero		1


	//   ....[22]....
        /*022c*/ 	.word	0x00008170
        /*0230*/ 	.word	0x0000000f
        /*0234*/ 	.word	0x00030840
        /*0238*/ 	.short	0x010a
        /*023a*/ 	.byte	0x3f
	.zero		1


	//   ....[23]....
        /*023c*/ 	.word	0x00008410
        /*0240*/ 	.word	0x0000000f
        /*0244*/ 	.word	0x00030828
        /*0248*/ 	.short	0x010a
        /*024a*/ 	.byte	0x3f
	.zero		1


	//   ....[24]....
        /*024c*/ 	.word	0x00008720
        /*0250*/ 	.word	0x00000003
        /*0254*/ 	.word	0x00030840
        /*0258*/ 	.short	0x010a
        /*025a*/ 	.byte	0x3f
	.zero		1


	//   ....[25]....
        /*025c*/ 	.word	0x00008b80
        /*0260*/ 	.word	0x00000007
        /*0264*/ 	.word	0x00000000
        /*0268*/ 	.short	0x010a
        /*026a*/ 	.byte	0x3f
	.zero		1


	//   ....[26]....
        /*026c*/ 	.word	0x00008bd0
        /*0270*/ 	.word	0x00000003
        /*0274*/ 	.word	0x00000000
        /*0278*/ 	.short	0x010a
        /*027a*/ 	.byte	0x3f
	.zero		1


	//   ....[27]....
        /*027c*/ 	.word	0x00008c30
        /*0280*/ 	.word	0x00000005
        /*0284*/ 	.word	0x00000000
        /*0288*/ 	.short	0x010a
        /*028a*/ 	.byte	0x3f
	.zero		1


	//   ....[28]....
        /*028c*/ 	.word	0x00008c60
        /*0290*/ 	.word	0x00000003
        /*0294*/ 	.word	0x00000000
        /*0298*/ 	.short	0x010a
        /*029a*/ 	.byte	0x3f
	.zero		1


	//   ....[29]....
        /*029c*/ 	.word	0x00008d30
        /*02a0*/ 	.word	0x000000e7
        /*02a4*/ 	.word	0x00030800
        /*02a8*/ 	.short	0x010a
        /*02aa*/ 	.byte	0x3f
	.zero		1


	//   ....[30]....
        /*02ac*/ 	.word	0x00008d80
        /*02b0*/ 	.word	0x00000000
        /*02b4*/ 	.word	0x00030810
        /*02b8*/ 	.short	0x010a
        /*02ba*/ 	.byte	0x3f
	.zero		1


	//   ....[31]....
        /*02bc*/ 	.word	0x00008dd0
        /*02c0*/ 	.word	0x00000000
        /*02c4*/ 	.word	0x00030830
        /*02c8*/ 	.short	0x010a
        /*02ca*/ 	.byte	0x3f
	.zero		1


	//   ....[32]....
        /*02cc*/ 	.word	0x00008e20
        /*02d0*/ 	.word	0x0000000f
        /*02d4*/ 	.word	0x00030820
        /*02d8*/ 	.short	0x010a
        /*02da*/ 	.byte	0x3f
	.zero		1


	//   ....[33]....
        /*02dc*/ 	.word	0x00008e70
        /*02e0*/ 	.word	0x0000000f
        /*02e4*/ 	.word	0x00030840
        /*02e8*/ 	.short	0x010a
        /*02ea*/ 	.byte	0x3f
	.zero		1


	//   ....[34]....
        /*02ec*/ 	.word	0x00008ec0
        /*02f0*/ 	.word	0x0000000f
        /*02f4*/ 	.word	0x00030828
        /*02f8*/ 	.short	0x010a
        /*02fa*/ 	.byte	0x3f
	.zero		1


	//   ....[35]....
        /*02fc*/ 	.word	0x00008f10
        /*0300*/ 	.word	0x0000000f
        /*0304*/ 	.word	0x00030848
        /*0308*/ 	.short	0x010a
        /*030a*/ 	.byte	0x3f
	.zero		1


	//   ....[36]....
        /*030c*/ 	.word	0x00008f70
        /*0310*/ 	.word	0x0000000f
        /*0314*/ 	.word	0x00030820
        /*0318*/ 	.short	0x010a
        /*031a*/ 	.byte	0x3f
	.zero		1


	//   ....[37]....
        /*031c*/ 	.word	0x00008fc0
        /*0320*/ 	.word	0x0000000f
        /*0324*/ 	.word	0x00030840
        /*0328*/ 	.short	0x010a
        /*032a*/ 	.byte	0x3f
	.zero		1


	//   ....[38]....
        /*032c*/ 	.word	0x00009010
        /*0330*/ 	.word	0x0000000f
        /*0334*/ 	.word	0x00030828
        /*0338*/ 	.short	0x010a
        /*033a*/ 	.byte	0x3f
	.zero		1


	//   ....[39]....
        /*033c*/ 	.word	0x00009060
        /*0340*/ 	.word	0x00000003
        /*0344*/ 	.word	0x00030840
        /*0348*/ 	.short	0x010a
        /*034a*/ 	.byte	0x3f
	.zero		1


	//   ....[40]....
        /*034c*/ 	.word	0x00009130
        /*0350*/ 	.word	0x00000007
        /*0354*/ 	.word	0x00000000
        /*0358*/ 	.short	0x010a
        /*035a*/ 	.byte	0x3f
	.zero		1


	//   ....[41]....
        /*035c*/ 	.word	0x00009180
        /*0360*/ 	.word	0x00000003
        /*0364*/ 	.word	0x00000000
        /*0368*/ 	.short	0x010a
        /*036a*/ 	.byte	0x3f
	.zero		1


	//   ....[42]....
        /*036c*/ 	.word	0x000091d0
        /*0370*/ 	.word	0x00000005
        /*0374*/ 	.word	0x00000000
        /*0378*/ 	.short	0x010a
        /*037a*/ 	.byte	0x3f
	.zero		1


	//----- nvinfo : EIATTR_NUM_MBARRIERS
	.align		4
.L_1474:
        /*037c*/ 	.byte	0x03, 0x38
        /*037e*/ 	.short	0x0009


	//----- nvinfo : EIATTR_EXIT_INSTR_OFFSETS
	.align		4
        /*0380*/ 	.byte	0x04, 0x1c
        /*0382*/ 	.short	(.L_1476 - .L_1475)


	//   ....[0]....
.L_1475:
        /*0384*/ 	.word	0x00008cb0


	//----- nvinfo : EIATTR_MAX_THREADS
	.align		4
.L_1476:
        /*0388*/ 	.byte	0x04, 0x05
        /*038a*/ 	.short	(.L_1478 - .L_1477)
.L_1477:
        /*038c*/ 	.word	0x00000180
        /*0390*/ 	.word	0x00000001
        /*0394*/ 	.word	0x00000001


	//----- nvinfo : EIATTR_CRS_STACK_SIZE
	.align		4
.L_1478:
        /*0398*/ 	.byte	0x04, 0x1e
        /*039a*/ 	.short	(.L_1480 - .L_1479)
.L_1479:
        /*039c*/ 	.word	0x00000000


	//----- nvinfo : EIATTR_CBANK_PARAM_SIZE
	.align		4
.L_1480:
        /*03a0*/ 	.byte	0x03, 0x19
        /*03a2*/ 	.short	0x06f0


	//----- nvinfo : EIATTR_PARAM_CBANK
	.align		4
        /*03a4*/ 	.byte	0x04, 0x0a
        /*03a6*/ 	.short	(.L_1482 - .L_1481)
	.align		4
.L_1481:
        /*03a8*/ 	.word	index@(.nv.constant0._ZN7cutlass13device_kernelIN5flash11enable_sm90INS1_16FlashAttnBwdSm90INS1_25CollectiveMainloopBwdSm90ILi2ELi2ELi2EN4cute5tupleIJNS5_1CILi1EEES8_S8_EEENS6_IJNS7_ILi64EEENS7_ILi128EEESB_EEENS_6half_tEfNS_4arch4Sm90ELb0ELb1ELb0ELb1ELb0ELb1ELb0ELb0ELi2ELi1ELi2ELi1ELb0EEENS1_24CollectiveEpilogueBwdGQAISC_fSF_Li256ELb1ELb0EEENS1_19SingleTileSchedulerILb1ELb0ELb0ELi128EEEEEEEEEvNT_6ParamsE)
        /*03ac*/ 	.short	0x0210
        /*03ae*/ 	.short	0x06f0


	//----- nvinfo : EIATTR_SW_WAR
	.align		4
.L_1482:
        /*03b0*/ 	.byte	0x04, 0x36
        /*03b2*/ 	.short	(.L_1484 - .L_1483)
.L_1483:
        /*03b4*/ 	.word	0x00000008
.L_1484:


//--------------------- .nv.info._ZN7cutlass13device_kernelIN5flash11enable_sm90INS1_16FlashAttnBwdSm90INS1_25CollectiveMainloopBwdSm90ILi2ELi2ELi2EN4cute5tupleIJNS5_1CILi1EEES8_S8_EEENS6_IJNS7_ILi64EEENS7_ILi128EEESB_EEENS_6half_tEfNS_4arch4Sm90ELb0ELb1ELb0ELb1ELb1ELb1ELb0ELb0ELi2ELi1ELi2ELi1ELb0EEENS1_24CollectiveEpilogueBwdGQAISC_fSF_Li256ELb1ELb1EEENS1_19SingleTileSchedulerILb1ELb0ELb0ELi128EEEEEEEEEvNT_6ParamsE --------------------------
	.section	.nv.info._ZN7cutlass13device_kernelIN5flash11enable_sm90INS1_16FlashAttnBwdSm90INS1_25CollectiveMainloopBwdSm90ILi2ELi2ELi2EN4cute5tupleIJNS5_1CILi1EEES8_S8_EEENS6_IJNS7_ILi64EEENS7_ILi128EEESB_EEENS_6half_tEfNS_4arch4Sm90ELb0ELb1ELb0ELb1ELb1ELb1ELb0ELb0ELi2ELi1ELi2ELi1ELb0EEENS1_24CollectiveEpilogueBwdGQAISC_fSF_Li256ELb1ELb1EEENS1_19SingleTileSchedulerILb1ELb0ELb0ELi128EEEEEEEEEvNT_6ParamsE,"",@"SHT_CUDA_INFO"
	.sectionflags	@""
	.align	4


	//----- nvinfo : EIATTR_CUDA_API_VERSION
	.align		4
        /*0000*/ 	.byte	0x04, 0x37
        /*0002*/ 	.short	(.L_1486 - .L_1485)
.L_1485:
        /*0004*/ 	.word	0x00000082


	//----- nvinfo : EIATTR_KPARAM_INFO
	.align		4
.L_1486:
        /*0008*/ 	.byte	0x04, 0x17
        /*000a*/ 	.short	(.L_1488 - .L_1487)
.L_1487:
        /*000c*/ 	.word	0x00000000
        /*0010*/ 	.short	0x0000
        /*0012*/ 	.short	0x0070
        /*0014*/ 	.byte	0x00, 0xf0, 0x01, 0x1a


	//----- nvinfo : EIATTR_SPARSE_MMA_MASK
	.align		4
.L_1488:
        /*0018*/ 	.byte	0x03, 0x50
        /*001a*/ 	.short	0x0000


	//----- nvinfo : EIATTR_MAXREG_COUNT
	.align		4
        /*001c*/ 	.byte	0x03, 0x1b
        /*001e*/ 	.short	0x00a8


	//----- nvinfo : EIATTR_NUM_BARRIERS
	.align		4
        /*0020*/ 	.byte	0x02, 0x4c
        /*0022*/ 	.byte	0x10
	.zero		1


	//----- nvinfo : EIATTR_EXTERNS
	.align		4
        /*0024*/ 	.byte	0x04, 0x0f
        /*0026*/ 	.short	(.L_1490 - .L_1489)


	//   ....[0]....
	.align		4
.L_1489:
        /*0028*/ 	.word	index@(__assertfail)


	//----- nvinfo : EIATTR_ANNOTATIONS
	.align		4
.L_1490:
        /*002c*/ 	.byte	0x04, 0x55
        /*002e*/ 	.short	(.L_1492 - .L_1491)


	//   ....[0]....
.L_1491:
        /*0030*/ 	.word	0x00000001
        /*0034*/ 	.byte	0x30, 0x88, 0x00, 0x00, 0x01, 0x00, 0x00, 0x00, 0xd0, 0x89, 0x00, 0x00, 0x01, 0x00, 0x00, 0x00
        /*0044*/ 	.byte	0x50, 0x95, 0x00, 0x00, 0x01, 0x00, 0x00, 0x00, 0x70, 0x95, 0x00, 0x00, 0x01, 0x00, 0x00, 0x00
        /*0054*/ 	.byte	0xe0, 0x98, 0x00, 0x00


	//----- nvinfo : EIATTR_MERCURY_ISA_VERSION
	.align		4
.L_1492:
        /*0058*/ 	.byte	0x03, 0x5f
        /*005a*/ 	.short	0x0101


	//----- nvinfo : EIATTR_INT_WARP_WIDE_INSTR_OFFSETS
	.align		4
        /*005c*/ 	.byte	0x04, 0x31
        /*005e*/ 	.short	(.L_1494 - .L_1493)


	//   ....[0]....
.L_1493:
        /*0060*/ 	.word	0x00000190


	//   ....[1]....
        /*0064*/ 	.word	0x000001c0


	//   ....[2]....
        /*0068*/ 	.word	0x00006550


	//   ....[3]....
        /*006c*/ 	.word	0x00006bb0


	//   ....[4]....
        /*0070*/ 	.word	0x00007060


	//   ....[5]....
        /*0074*/ 	.word	0x00007330


	//   ....[6]....
        /*0078*/ 	.word	0x00007590


	//   ....[7]....
        /*007c*/ 	.word	0x00007720


	//----- nvinfo : EIATTR_COOP_GROUP_MASK_REGIDS
	.align		4
.L_1494:
        /*0080*/ 	.byte	0x04, 0x29
        /*0082*/ 	.short	(.L_1496 - .L_1495)


	//   ....[0]....
.L_1495:
        /*0084*/ 	.word	0xffffffff


	//   ....[1]....
        /*0088*/ 	.word	0xffffffff


	//   ....[2]....
        /*008c*/ 	.word	0xffffffff


	//   ....[3]....
        /*0090*/ 	.word	0xffffffff


	//   ....[4]....
        /*0094*/ 	.word	0xffffffff


	//   ....[5]....
        /*0098*/ 	.word	0xffffffff


	//   ....[6]....
        /*009c*/ 	.word	0xffffffff


	//   ....[7]....
        /*00a0*/ 	.word	0xffffffff


	//   ....[8]....
        /*00a4*/ 	.word	0xffffffff


	//   ....[9]....
        /*00a8*/ 	.word	0xffffffff


	//   ....[10]....
        /*00ac*/ 	.word	0xffffffff


	//   ....[11]....
        /*00b0*/ 	.word	0xffffffff


	//   ....[12]....
        /*00b4*/ 	.word	0xffffffff


	//   ....[13]....
        /*00b8*/ 	.word	0xffffffff


	//   ....[14]....
        /*00bc*/ 	.word	0xffffffff


	//   ....[15]....
        /*00c0*/ 	.word	0xffffffff


	//   ....[16]....
        /*00c4*/ 	.word	0xffffffff


	//   ....[17]....
        /*00c8*/ 	.word	0xffffffff


	//   ....[18]....
        /*00cc*/ 	.word	0xffffffff


	//   ....[19]....
        /*00d0*/ 	.word	0xffffffff


	//   ....[20]....
        /*00d4*/ 	.word	0x0500000f


	//   ....[21]....
        /*00d8*/ 	.word	0x0500000f


	//   ....[22]....
        /*00dc*/ 	.word	0x0500000f


	//   ....[23]....
        /*00e0*/ 	.word	0x0500000f


	//   ....[24]....
        /*00e4*/ 	.word	0x0500000f


	//   ....[25]....
        /*00e8*/ 	.word	0x0500000f


	//----- nvinfo : EIATTR_COOP_GROUP_INSTR_OFFSETS
	.align		4
.L_1496:
        /*00ec*/ 	.byte	0x04, 0x28
        /*00ee*/ 	.short	(.L_1498 - .L_1497)


	//   ....[0]....
.L_1497:
        /*00f0*/ 	.word	0x00000070


	//   ....[1]....
        /*00f4*/ 	.word	0x000001a0


	//   ....[2]....
        /*00f8*/ 	.word	0x000001f0


	//   ....[3]....
        /*00fc*/ 	.word	0x000003e0


	//   ....[4]....
        /*0100*/ 	.word	0x00000620


	//   ....[5]....
        /*0104*/ 	.word	0x00001620


	//   ....[6]....
        /*0108*/ 	.word	0x00004f40


	//   ....[7]....
        /*010c*/ 	.word	0x000050d0


	//   ....[8]....
        /*0110*/ 	.word	0x000053c0


	//   ....[9]....
        /*0114*/ 	.word	0x00005550


	//   ....[10]....
        /*0118*/ 	.word	0x00005660


	//   ....[11]....
        /*011c*/ 	.word	0x00006150


	//   ....[12]....
        /*0120*/ 	.word	0x00006480


	//   ....[13]....
        /*0124*/ 	.word	0x00006810


	//   ....[14]....
        /*0128*/ 	.word	0x00006ae0


	//   ....[15]....
        /*012c*/ 	.word	0x00006d20


	//   ....[16]....
        /*0130*/ 	.word	0x00006f90


	//   ....[17]....
        /*0134*/ 	.word	0x00007270


	//   ....[18]....
        /*0138*/ 	.word	0x00007490


	//   ....[19]....
        /*013c*/ 	.word	0x00007620


	//   ....[20]....
        /*0140*/ 	.word	0x0000a130


	//   ....[21]....
        /*0144*/ 	.word	0x0000a280


	//   ....[22]....
        /*0148*/ 	.word	0x0000a2f0


	//   ....[23]....
        /*014c*/ 	.word	0x0000a360


	//   ....[24]....
        /*0150*/ 	.word	0x0000a3d0


	//   ....[25]....
        /*0154*/ 	.word	0x0000a440


	//----- nvinfo : EIATTR_REG_RECONFIG
	.align		4
.L_1498:
        /*0158*/ 	.byte	0x01, 0x54
	.zero		2


	//----- nvinfo : EIATTR_SYSCALL_OFFSETS
	.align		4
        /*015c*/ 	.byte	0x04, 0x46
        /*015e*/ 	.short	(.L_1500 - .L_1499)


	//   ....[0]....
.L_1499:
        /*0160*/ 	.word	0x00001260


	//   ....[1]....
        /*0164*/ 	.word	0x00001350


	//   ....[2]....
        /*0168*/ 	.word	0x000014b0


	//   ....[3]....
        /*016c*/ 	.word	0x000015a0


	//----- nvinfo : EIATTR_MBARRIER_INSTR_OFFSETS
	.align		4
.L_1500:
        /*0170*/ 	.byte	0x04, 0x39
        /*0172*/ 	.short	(.L_1502 - .L_1501)


	//   ....[0]....
.L_1501:
        /*0174*/ 	.word	0x00000290
        /*0178*/ 	.word	0x000000ff
        /*017c*/ 	.word	0x00030800
        /*0180*/ 	.short	0x0100
        /*0182*/ 	.byte	0x06
	.zero		1


	//   ....[1]....
        /*0184*/ 	.word	0x00000390
        /*0188*/ 	.word	0x000000ff
        /*018c*/ 	.word	0x00030810
        /*0190*/ 	.short	0x0100
        /*0192*/ 	.byte	0x08
	.zero		1


	//   ....[2]....
        /*0194*/ 	.word	0x000003a0
        /*0198*/ 	.word	0x000000ff
        /*019c*/ 	.word	0x00030820
        /*01a0*/ 	.short	0x0100
        /*01a2*/ 	.byte	0x08
	.zero		1


	//   ....[3]....
        /*01a4*/ 	.word	0x000003b0
        /*01a8*/ 	.word	0x000000ff
        /*01ac*/ 	.word	0x00030818
        /*01b0*/ 	.short	0x0100
        /*01b2*/ 	.byte	0x08
	.zero		1


	//   ....[4]....
        /*01b4*/ 	.word	0x000003c0
        /*01b8*/ 	.word	0x000000ff
        /*01bc*/ 	.word	0x00030828
        /*01c0*/ 	.short	0x0100
        /*01c2*/ 	.byte	0x08
	.zero		1


	//   ....[5]....
        /*01c4*/ 	.word	0x000004f0
        /*01c8*/ 	.word	0x000000ff
        /*01cc*/ 	.word	0x00030830
        /*01d0*/ 	.short	0x0100
        /*01d2*/ 	.byte	0x08
	.zero		1


	//   ....[6]....
        /*01d4*/ 	.word	0x00000500
        /*01d8*/ 	.word	0x000000ff
        /*01dc*/ 	.word	0x00030840
        /*01e0*/ 	.short	0x0100
        /*01e2*/ 	.byte	0x08
	.zero		1


	//   ....[7]....
        /*01e4*/ 	.word	0x00000510
        /*01e8*/ 	.word	0x000000ff
        /*01ec*/ 	.word	0x00030838
        /*01f0*/ 	.short	0x0100
        /*01f2*/ 	.byte	0x08
	.zero		1


	//   ....[8]....
        /*01f4*/ 	.word	0x00000520
        /*01f8*/ 	.word	0x000000ff
        /*01fc*/ 	.word	0x00030848
        /*0200*/ 	.short	0x0100
        /*0202*/ 	.byte	0x08
	.zero		1


	//   ....[9]....
        /*0204*/ 	.word	0x00001650
        /*0208*/ 	.word	0x000000e7
        /*020c*/ 	.word	0x00030800
        /*0210*/ 	.short	0x010a
        /*0212*/ 	.byte	0x3f
	.zero		1


	//   ....[10]....
        /*0214*/ 	.word	0x00001780
        /*0218*/ 	.word	0x000000e7
        /*021c*/ 	.word	0x00030800
        /*0220*/ 	.short	0x010a
        /*0222*/ 	.byte	0x3f
	.zero		1


	//   ....[11]....
        /*0224*/ 	.word	0x00001de0
        /*0228*/ 	.word	0x00000000
        /*022c*/ 	.word	0x00030810
        /*0230*/ 	.short	0x010a
        /*0232*/ 	.byte	0x3f
	.zero		1


	//   ....[12]....
        /*0234*/ 	.word	0x00001e20
        /*0238*/ 	.word	0x00000000
        /*023c*/ 	.word	0x00030810
        /*0240*/ 	.short	0x010a
        /*0242*/ 	.byte	0x3f
	.zero		1


	//   ....[13]....
        /*0244*/ 	.word	0x00002350
        /*0248*/ 	.word	0x00000000
        /*024c*/ 	.word	0x00030830
        /*0250*/ 	.short	0x010a
        /*0252*/ 	.byte	0x3f
	.zero		1


	//   ....[14]....
        /*0254*/ 	.word	0x000023d0
        /*0258*/ 	.word	0x00000000
        /*025c*/ 	.word	0x00030830
        /*0260*/ 	.short	0x010a
        /*0262*/ 	.byte	0x3f
	.zero		1


	//   ....[15]....
        /*0264*/ 	.word	0x00004020
        /*0268*/ 	.word	0x00000005
        /*026c*/ 	.word	0x00000000
        /*0270*/ 	.short	0x0101
        /*0272*/ 	.byte	0x3f
	.zero		1


	//   ....[16]....
        /*0274*/ 	.word	0x00004350
        /*0278*/ 	.word	0x00000000
        /*027c*/ 	.word	0x00000000
        /*0280*/ 	.short	0x0101
        /*0282*/ 	.byte	0x3f
	.zero		1


	//   ....[17]....
        /*0284*/ 	.word	0x00008320
        /*0288*/ 	.word	0x0000000f
        /*028c*/ 	.word	0x00030820
        /*0290*/ 	.short	0x010a
        /*0292*/ 	.byte	0x3f
	.zero		1


	//   ....[18]....
        /*0294*/ 	.word	0x00008a50
        /*0298*/ 	.word	0x0000000f
        /*029c*/ 	.word	0x00030840
        /*02a0*/ 	.short	0x010a
        /*02a2*/ 	.byte	0x3f
	.zero		1


	//   ....[19]....
        /*02a4*/ 	.word	0x00008d20
        /*02a8*/ 	.word	0x0000000f
        /*02ac*/ 	.word	0x00030828
        /*02b0*/ 	.short	0x010a
        /*02b2*/ 	.byte	0x3f
	.zero		1


	//   ....[20]....
        /*02b4*/ 	.word	0x00008ff0
        /*02b8*/ 	.word	0x0000000f
        /*02bc*/ 	.word	0x00030848
        /*02c0*/ 	.short	0x010a
        /*02c2*/ 	.byte	0x3f
	.zero		1


	//   ....[21]....
        /*02c4*/ 	.word	0x00009260
        /*02c8*/ 	.word	0x0000000f
        /*02cc*/ 	.word	0x00030820
        /*02d0*/ 	.short	0x010a
        /*02d2*/ 	.byte	0x3f
	.zero		1


	//   ....[22]....
        /*02d4*/ 	.word	0x000095a0
        /*02d8*/ 	.word	0x0000000f
        /*02dc*/ 	.word	0x00030840
        /*02e0*/ 	.short	0x010a
        /*02e2*/ 	.byte	0x3f
	.zero		1


	//   ....[23]....
        /*02e4*/ 	.word	0x00009840
        /*02e8*/ 	.word	0x0000000f
        /*02ec*/ 	.word	0x00030828
        /*02f0*/ 	.short	0x010a
        /*02f2*/ 	.byte	0x3f
	.zero		1


	//   ....[24]....
        /*02f4*/ 	.word	0x00009b50
        /*02f8*/ 	.word	0x00000003
        /*02fc*/ 	.word	0x00030840
        /*0300*/ 	.short	0x010a
        /*0302*/ 	.byte	0x3f
	.zero		1


	//   ....[25]....
        /*0304*/ 	.word	0x00009fb0
        /*0308*/ 	.word	0x00000007
        /*030c*/ 	.word	0x00000000
        /*0310*/ 	.short	0x010a
        /*0312*/ 	.byte	0x3f
	.zero		1


	//   ....[26]....
        /*0314*/ 	.word	0x0000a000
        /*0318*/ 	.word	0x00000003
        /*031c*/ 	.word	0x00000000
        /*0320*/ 	.short	0x010a
        /*0322*/ 	.byte	0x3f
	.zero		1


	//   ....[27]....
        /*0324*/ 	.word	0x0000a060
        /*0328*/ 	.word	0x00000005
        /*032c*/ 	.word	0x00000000
        /*0330*/ 	.short	0x010a
        /*0332*/ 	.byte	0x3f
	.zero		1


	//   ....[28]....
        /*0334*/ 	.word	0x0000a090
        /*0338*/ 	.word	0x00000003
        /*033c*/ 	.word	0x00000000
        /*0340*/ 	.short	0x010a
        /*0342*/ 	.byte	0x3f
	.zero		1


	//   ....[29]....
        /*0344*/ 	.word	0x0000a160
        /*0348*/ 	.word	0x000000e7
        /*034c*/ 	.word	0x00030800
        /*0350*/ 	.short	0x010a
        /*0352*/ 	.byte	0x3f
	.zero		1


	//   ....[30]....
        /*0354*/ 	.word	0x0000a1b0
        /*0358*/ 	.word	0x00000000
        /*035c*/ 	.word	0x00030810
        /*0360*/ 	.short	0x010a
        /*0362*/ 	.byte	0x3f
	.zero		1


	//   ....[31]....
        /*0364*/ 	.word	0x0000a200
        /*0368*/ 	.word	0x00000000
        /*036c*/ 	.word	0x00030830
        /*0370*/ 	.short	0x010a
        /*0372*/ 	.byte	0x3f
	.zero		1


	//   ....[32]....
        /*0374*/ 	.word	0x0000a480
        /*0378*/ 	.word	0x0000000f
        /*037c*/ 	.word	0x00030820
        /*0380*/ 	.short	0x010a
        /*0382*/ 	.byte	0x3f
	.zero		1


	//   ....[33]....
        /*0384*/ 	.word	0x0000a4d0
        /*0388*/ 	.word	0x0000000f
        /*038c*/ 	.word	0x00030840
        /*0390*/ 	.short	0x010a
        /*0392*/ 	.byte	0x3f
	.zero		1


	//   ....[34]....
        /*0394*/ 	.word	0x0000a520
        /*0398*/ 	.word	0x0000000f
        /*039c*/ 	.word	0x00030828
        /*03a0*/ 	.short	0x010a
        /*03a2*/ 	.byte	0x3f
	.zero		1


	//   ....[35]....
        /*03a4*/ 	.word	0x0000a570
        /*03a8*/ 	.word	0x0000000f
        /*03ac*/ 	.word	0x00030848
        /*03b0*/ 	.short	0x010a
        /*03b2*/ 	.byte	0x3f
	.zero		1


	//   ....[36]....
        /*03b4*/ 	.word	0x0000a5d0
        /*03b8*/ 	.word	0x0000000f
        /*03bc*/ 	.word	0x00030820
        /*03c0*/ 	.short	0x010a
        /*03c2*/ 	.byte	0x3f
	.zero		1


	//   ....[37]....
        /*03c4*/ 	.word	0x0000a620
        /*03c8*/ 	.word	0x0000000f
        /*03cc*/ 	.word	0x00030840
        /*03d0*/ 	.short	0x010a
        /*03d2*/ 	.byte	0x3f
	.zero		1


	//   ....[38]....
        /*03d4*/ 	.word	0x0000a670
        /*03d8*/ 	.word	0x0000000f
        /*03dc*/ 	.word	0x00030828
        /*03e0*/ 	.short	0x010a
        /*03e2*/ 	.byte	0x3f
	.zero		1


	//   ....[39]....
        /*03e4*/ 	.word	0x0000a6c0
        /*03e8*/ 	.word	0x00000003
        /*03ec*/ 	.word	0x00030840
        /*03f0*/ 	.short	0x010a
        /*03f2*/ 	.byte	0x3f
	.zero		1


	//   ....[40]....
        /*03f4*/ 	.word	0x0000a790
        /*03f8*/ 	.word	0x00000007
        /*03fc*/ 	.word	0x00000000
        /*0400*/ 	.short	0x010a
        /*0402*/ 	.byte	0x3f
	.zero		1


	//   ....[41]....
        /*0404*/ 	.word	0x0000a7e0
        /*0408*/ 	.word	0x00000003
        /*040c*/ 	.word	0x00000000
        /*0410*/ 	.short	0x010a
        /*0412*/ 	.byte	0x3f
	.zero		1


	//   ....[42]....
        /*0414*/ 	.word	0x0000a830
        /*0418*/ 	.word	0x00000005
        /*041c*/ 	.word	0x00000000
        /*0420*/ 	.short	0x010a
        /*0422*/ 	.byte	0x3f
	.zero		1


	//----- nvinfo : EIATTR_NUM_MBARRIERS
	.align		4
.L_1502:
        /*0424*/ 	.byte	0x03, 0x38
        /*0426*/ 	.short	0x0009


	//----- nvinfo : EIATTR_EXIT_INSTR_OFFSETS
	.align		4
        /*0428*/ 	.byte	0x04, 0x1c
        /*042a*/ 	.short	(.L_1504 - .L_1503)


	//   ....[0]....
.L_1503:
        /*042c*/ 	.word	0x0000a0e0


	//----- nvinfo : EIATTR_MAX_THREADS
	.align		4
.L_1504:
        /*0430*/ 	.byte	0x04, 0x05
        /*0432*/ 	.short	(.L_1506 - .L_1505)
.L_1505:
        /*0434*/ 	.word	0x00000180
        /*0438*/ 	.word	0x00000001
        /*043c*/ 	.word	0x00000001


	//----- nvinfo : EIATTR_CRS_STACK_SIZE
	.align		4
.L_1506:
        /*0440*/ 	.byte	0x04, 0x1e
        /*0442*/ 	.short	(.L_1508 - .L_1507)
.L_1507:
        /*0444*/ 	.word	0x00000000


	//----- nvinfo : EIATTR_CBANK_PARAM_SIZE
	.align		4
.L_1508:
        /*0448*/ 	.byte	0x03, 0x19
        /*044a*/ 	.short	0x06f0


	//----- nvinfo : EIATTR_PARAM_CBANK
	.align		4
        /*044c*/ 	.byte	0x04, 0x0a
        /*044e*/ 	.short	(.L_1510 - .L_1509)
	.align		4
.L_1509:
        /*0450*/ 	.word	index@(.nv.constant0._ZN7cutlass13device_kernelIN5flash11enable_sm90INS1_16FlashAttnBwdSm90INS1_25CollectiveMainloopBwdSm90ILi2ELi2ELi2EN4cute5tupleIJNS5_1CILi1EEES8_S8_EEENS6_IJNS7_ILi64EEENS7_ILi128EEESB_EEENS_6half_tEfNS_4arch4Sm90ELb0ELb1ELb0ELb1ELb1ELb1ELb0ELb0ELi2ELi1ELi2ELi1ELb0EEENS1_24CollectiveEpilogueBwdGQAISC_fSF_Li256ELb1ELb1EEENS1_19SingleTileSchedulerILb1ELb0ELb0ELi128EEEEEEEEEvNT_6ParamsE)
        /*0454*/ 	.short	0x0210
        /*0456*/ 	.short	0x06f0


	//----- nvinfo : EIATTR_SW_WAR
	.align		4
.L_1510:
        /*0458*/ 	.byte	0x04, 0x36
        /*045a*/ 	.short	(.L_1512 - .L_1511)
.L_1511:
        /*045c*/ 	.word	0x00000008
.L_1512:


//--------------------- .nv.info._ZN7cutlass13device_kernelIN5flash11enable_sm90INS1_16FlashAttnBwdSm90INS1_25CollectiveMainloopBwdSm90ILi2ELi2ELi2EN4cute5tupleIJNS5_1CILi1EEES8_S8_EEENS6_IJNS7_ILi64EEENS7_ILi128EEESB_EEENS_6half_tEfNS_4arch4Sm90ELb1ELb0ELb0ELb0ELb0ELb1ELb0ELb0ELi2ELi1ELi2ELi1ELb0EEENS1_21CollectiveEpilogueBwdISC_SD_SF_Li256ELb0ELb0ELi1EEENS1_25SingleTileBwdLPTSchedulerILb0ELi128ELb0EEEEEEEEEvNT_6ParamsE --------------------------
	.section	.nv.info._ZN7cutlass13device_kernelIN5flash11enable_sm90INS1_16FlashAttnBwdSm90INS1_25CollectiveMainloopBwdSm90ILi2ELi2ELi2EN4cute5tupleIJNS5_1CILi1EEES8_S8_EEENS6_IJNS7_ILi64EEENS7_ILi128EEESB_EEENS_6half_tEfNS_4arch4Sm90ELb1ELb0ELb0ELb0ELb0ELb1ELb0ELb0ELi2ELi1ELi2ELi1ELb0EEENS1_21CollectiveEpilogueBwdISC_SD_SF_Li256ELb0ELb0ELi1EEENS1_25SingleTileBwdLPTSchedulerILb0ELi128ELb0EEEEEEEEEvNT_6ParamsE,"",@"SHT_CUDA_INFO"
	.sectionflags	@""
	.align	4


	//----- nvinfo : EIATTR_CUDA_API_VERSION
	.align		4
        /*0000*/ 	.byte	0x04, 0x37
        /*0002*/ 	.short	(.L_1514 - .L_1513)
.L_1513:
        /*0004*/ 	.word	0x00000082


	//----- nvinfo : EIATTR_KPARAM_INFO
	.align		4
.L_1514:
        /*0008*/ 	.byte	0x04, 0x17
        /*000a*/ 	.short	(.L_1516 - .L_1515)
.L_1515:
        /*000c*/ 	.word	0x00000000
        /*0010*/ 	.short	0x0000
        /*0012*/ 	.short	0x0070
        /*0014*/ 	.byte	0x00, 0xf0, 0x01, 0x24


	//----- nvinfo : EIATTR_SPARSE_MMA_MASK
	.align		4
.L_1516:
        /*0018*/ 	.byte	0x03, 0x50
        /*001a*/ 	.short	0x0000


	//----- nvinfo : EIATTR_MAXREG_COUNT
	.align		4
        /*001c*/ 	.byte	0x03, 0x1b
        /*001e*/ 	.short	0x00a8


	//----- nvinfo : EIATTR_NUM_BARRIERS
	.align		4
        /*0020*/ 	.byte	0x02, 0x4c
        /*0022*/ 	.byte	0x10
	.zero		1


	//----- nvinfo : EIATTR_EXTERNS
	.align		4
        /*0024*/ 	.byte	0x04, 0x0f
        /*0026*/ 	.short	(.L_1518 - .L_1517)


	//   ....[0]....
	.align		4
.L_1517:
        /*0028*/ 	.word	index@(__assertfail)


	//----- nvinfo : EIATTR_ANNOTATIONS
	.align		4
.L_1518:
        /*002c*/ 	.byte	0x04, 0x55
        /*002e*/ 	.short	(.L_1520 - .L_1519)


	//   ....[0]....
.L_1519:
        /*0030*/ 	.word	0x00000001
        /*0034*/ 	.byte	0x60, 0x80, 0x00, 0x00, 0x01, 0x00, 0x00, 0x00, 0x50, 0x8b, 0x00, 0x00


	//----- nvinfo : EIATTR_MERCURY_ISA_VERSION
	.align		4
.L_1520:
        /*0040*/ 	.byte	0x03, 0x5f
        /*0042*/ 	.short	0x0101


	//----- nvinfo : EIATTR_INT_WARP_WIDE_INSTR_OFFSETS
	.align		4
        /*0044*/ 	.byte	0x04, 0x31
        /*0046*/ 	.short	(.L_1522 - .L_1521)


	//   ....[0]....
.L_1521:
        /*0048*/ 	.word	0x000001f0


	//   ....[1]....
        /*004c*/ 	.word	0x00000220


	//----- nvinfo : EIATTR_COOP_GROUP_MASK_REGIDS
	.align		4
.L_1522:
        /*0050*/ 	.byte	0x04, 0x29
        /*0052*/ 	.short	(.L_1524 - .L_1523)


	//   ....[0]....
.L_1523:
        /*0054*/ 	.word	0xffffffff


	//   ....[1]....
        /*0058*/ 	.word	0xffffffff


	//   ....[2]....
        /*005c*/ 	.word	0xffffffff


	//   ....[3]....
        /*0060*/ 	.word	0xffffffff


	//   ....[4]....
        /*0064*/ 	.word	0xffffffff


	//   ....[5]....
        /*0068*/ 	.word	0xffffffff


	//   ....[6]....
        /*006c*/ 	.word	0xffffffff


	//   ....[7]....
        /*0070*/ 	.word	0xffffffff


	//   ....[8]....
        /*0074*/ 	.word	0x0500000f


	//----- nvinfo : EIATTR_COOP_GROUP_INSTR_OFFSETS
	.align		4
.L_1524:
        /*0078*/ 	.byte	0x04, 0x28
        /*007a*/ 	.short	(.L_1526 - .L_1525)


	//   ....[0]....
.L_1525:
        /*007c*/ 	.word	0x00000070


	//   ....[1]....
        /*0080*/ 	.word	0x00000200


	//   ....[2]....
        /*0084*/ 	.word	0x00000250


	//   ....[3]....
        /*0088*/ 	.word	0x00000440


	//   ....[4]....
        /*008c*/ 	.word	0x00000680


	//   ....[5]....
        /*0090*/ 	.word	0x00001360


	//   ....[6]....
        /*0094*/ 	.word	0x00004a80


	//   ....[7]....
        /*0098*/ 	.word	0x00006570


	//   ....[8]....
        /*009c*/ 	.word	0x00009710


	//----- nvinfo : EIATTR_REG_RECONFIG
	.align		4
.L_1526:
        /*00a0*/ 	.byte	0x01, 0x54
	.zero		2


	//----- nvinfo : EIATTR_SYSCALL_OFFSETS
	.align		4
        /*00a4*/ 	.byte	0x04, 0x46
        /*00a6*/ 	.short	(.L_1528 - .L_1527)


	//   ....[0]....
.L_1527:
        /*00a8*/ 	.word	0x00000fa0


	//   ....[1]....
        /*00ac*/ 	.word	0x00001090


	//   ....[2]....
        /*00b0*/ 	.word	0x000011f0


	//   ....[3]....
        /*00b4*/ 	.word	0x000012e0


	//   ....[4]....
        /*00b8*/ 	.word	0x000043f0


	//   ....[5]....
        /*00bc*/ 	.word	0x00004530


	//   ....[6]....
        /*00c0*/ 	.word	0x00004650


	//   ....[7]....
        /*00c4*/ 	.word	0x00004770


	//----- nvinfo : EIATTR_MBARRIER_INSTR_OFFSETS
	.align		4
.L_1528:
        /*00c8*/ 	.byte	0x04, 0x39
        /*00ca*/ 	.short	(.L_1530 - .L_1529)


	//   ....[0]....
.L_1529:
        /*00cc*/ 	.word	0x000002f0
        /*00d0*/ 	.word	0x000000ff
        /*00d4*/ 	.word	0x00030800
        /*00d8*/ 	.short	0x0100
        /*00da*/ 	.byte	0x06
	.zero		1


	//   ....[1]....
        /*00dc*/ 	.word	0x000003f0
        /*00e0*/ 	.word	0x000000ff
        /*00e4*/ 	.word	0x00030810
        /*00e8*/ 	.short	0x0100
        /*00ea*/ 	.byte	0x08
	.zero		1


	//   ....[2]....
        /*00ec*/ 	.word	0x00000400
        /*00f0*/ 	.word	0x000000ff
        /*00f4*/ 	.word	0x00030820
        /*00f8*/ 	.short	0x0100
        /*00fa*/ 	.byte	0x08
	.zero		1


	//   ....[3]....
        /*00fc*/ 	.word	0x00000410
        /*0100*/ 	.word	0x000000ff
        /*0104*/ 	.word	0x00030818
        /*0108*/ 	.short	0x0100
        /*010a*/ 	.byte	0x08
	.zero		1


	//   ....[4]....
        /*010c*/ 	.word	0x00000420
        /*0110*/ 	.word	0x000000ff
        /*0114*/ 	.word	0x00030828
        /*0118*/ 	.short	0x0100
        /*011a*/ 	.byte	0x08
	.zero		1


	//   ....[5]....
        /*011c*/ 	.word	0x00000550
        /*0120*/ 	.word	0x000000ff
        /*0124*/ 	.word	0x00030830
        /*0128*/ 	.short	0x0100
        /*012a*/ 	.byte	0x08
	.zero		1


	//   ....[6]....
        /*012c*/ 	.word	0x00000560
        /*0130*/ 	.word	0x000000ff
        /*0134*/ 	.word	0x00030840
        /*0138*/ 	.short	0x0100
        /*013a*/ 	.byte	0x08
	.zero		1


	//   ....[7]....
        /*013c*/ 	.word	0x00000570
        /*0140*/ 	.word	0x000000ff
        /*0144*/ 	.word	0x00030838
        /*0148*/ 	.short	0x0100
        /*014a*/ 	.byte	0x08
	.zero		1


	//   ....[8]....
        /*014c*/ 	.word	0x00000580
        /*0150*/ 	.word	0x000000ff
        /*0154*/ 	.word	0x00030848
        /*0158*/ 	.short	0x0100
        /*015a*/ 	.byte	0x08
	.zero		1


	//   ....[9]....
        /*015c*/ 	.word	0x000013a0
        /*0160*/ 	.word	0x000000e4
        /*0164*/ 	.word	0x00030800
        /*0168*/ 	.short	0x010a
        /*016a*/ 	.byte	0x3f
	.zero		1


	//   ....[10]....
        /*016c*/ 	.word	0x00001440
        /*0170*/ 	.word	0x000000e4
        /*0174*/ 	.word	0x00030800
        /*0178*/ 	.short	0x010a
        /*017a*/ 	.byte	0x3f
	.zero		1


	//   ....[11]....
        /*017c*/ 	.word	0x00001b30
        /*0180*/ 	.word	0x00000000
        /*0184*/ 	.word	0x00030810
        /*0188*/ 	.short	0x010a
        /*018a*/ 	.byte	0x3f
	.zero		1


	//   ....[12]....
        /*018c*/ 	.word	0x00001b70
        /*0190*/ 	.word	0x00000000
        /*0194*/ 	.word	0x00030810
        /*0198*/ 	.short	0x010a
        /*019a*/ 	.byte	0x3f
	.zero		1


	//   ....[13]....
        /*019c*/ 	.word	0x000020a0
        /*01a0*/ 	.word	0x00000000
        /*01a4*/ 	.word	0x00030830
        /*01a8*/ 	.short	0x010a
        /*01aa*/ 	.byte	0x3f
	.zero		1


	//   ....[14]....
        /*01ac*/ 	.word	0x00002120
        /*01b0*/ 	.word	0x00000000
        /*01b4*/ 	.word	0x00030830
        /*01b8*/ 	.short	0x010a
        /*01ba*/ 	.byte	0x3f
	.zero		1


	//   ....[15]....
        /*01bc*/ 	.word	0x00003b00
        /*01c0*/ 	.word	0x00000006
        /*01c4*/ 	.word	0x00000000
        /*01c8*/ 	.short	0x0101
        /*01ca*/ 	.byte	0x3f
	.zero		1


	//   ....[16]....
        /*01cc*/ 	.word	0x00003e30
        /*01d0*/ 	.word	0x00000000
        /*01d4*/ 	.word	0x00000000
        /*01d8*/ 	.short	0x0101
        /*01da*/ 	.byte	0x3f
	.zero		1


	//   ....[17]....
        /*01dc*/ 	.word	0x000079c0
        /*01e0*/ 	.word	0x00000010
        /*01e4*/ 	.word	0x00030820
        /*01e8*/ 	.short	0x010a
        /*01ea*/ 	.byte	0x3f
	.zero		1


	//   ....[18]....
        /*01ec*/ 	.word	0x000080f0
        /*01f0*/ 	.word	0x00000010
        /*01f4*/ 	.word	0x00030840
        /*01f8*/ 	.short	0x010a
        /*01fa*/ 	.byte	0x3f
	.zero		1


	//   ....[19]....
        /*01fc*/ 	.word	0x00008390
        /*0200*/ 	.word	0x00000010
        /*0204*/ 	.word	0x00030828
        /*0208*/ 	.short	0x010a
        /*020a*/ 	.byte	0x3f
	.zero		1


	//   ....[20]....
        /*020c*/ 	.word	0x00008630
        /*0210*/ 	.word	0x00000010
        /*0214*/ 	.word	0x00030848
        /*0218*/ 	.short	0x010a
        /*021a*/ 	.byte	0x3f
	.zero		1


	//   ....[21]....
        /*021c*/ 	.word	0x00008880
        /*0220*/ 	.word	0x00000010
        /*0224*/ 	.word	0x00030820
        /*0228*/ 	.short	0x010a
        /*022a*/ 	.byte	0x3f
	.zero		1


	//   ....[22]....
        /*022c*/ 	.word	0x00008bb0
        /*0230*/ 	.word	0x00000010
        /*0234*/ 	.word	0x00030840
        /*0238*/ 	.short	0x010a
        /*023a*/ 	.byte	0x3f
	.zero		1


	//   ....[23]....
        /*023c*/ 	.word	0x00008e20
        /*0240*/ 	.word	0x00000010
        /*0244*/ 	.word	0x00030828
        /*0248*/ 	.short	0x010a
        /*024a*/ 	.byte	0x3f
	.zero		1


	//   ....[24]....
        /*024c*/ 	.word	0x00009140
        /*0250*/ 	.word	0x00000003
        /*0254*/ 	.word	0x00030840
        /*0258*/ 	.short	0x010a
        /*025a*/ 	.byte	0x3f
	.zero		1


	//   ....[25]....
        /*025c*/ 	.word	0x00009580
        /*0260*/ 	.word	0x00000006
        /*0264*/ 	.word	0x00000000
        /*0268*/ 	.short	0x010a
        /*026a*/ 	.byte	0x3f
	.zero		1


	//   ....[26]....
        /*026c*/ 	.word	0x000095e0
        /*0270*/ 	.word	0x00000003
        /*0274*/ 	.word	0x00000000
        /*0278*/ 	.short	0x010a
        /*027a*/ 	.byte	0x3f
	.zero		1


	//   ....[27]....
        /*027c*/ 	.word	0x00009640
        /*0280*/ 	.word	0x00000000
        /*0284*/ 	.word	0x00000000
        /*0288*/ 	.short	0x010a
        /*028a*/ 	.byte	0x3f
	.zero		1


	//   ....[28]....
        /*028c*/ 	.word	0x00009670
        /*0290*/ 	.word	0x00000003
        /*0294*/ 	.word	0x00000000
        /*0298*/ 	.short	0x010a
        /*029a*/ 	.byte	0x3f
	.zero		1


	//   ....[29]....
        /*029c*/ 	.word	0x00009740
        /*02a0*/ 	.word	0x000000e4
        /*02a4*/ 	.word	0x00030800
        /*02a8*/ 	.short	0x010a
        /*02aa*/ 	.byte	0x3f
	.zero		1


	//   ....[30]....
        /*02ac*/ 	.word	0x00009790
        /*02b0*/ 	.word	0x00000000
        /*02b4*/ 	.word	0x00030810
        /*02b8*/ 	.short	0x010a
        /*02ba*/ 	.byte	0x3f
	.zero		1


	//   ....[31]....
        /*02bc*/ 	.word	0x000097e0
        /*02c0*/ 	.word	0x00000000
        /*02c4*/ 	.word	0x00030830
        /*02c8*/ 	.short	0x010a
        /*02ca*/ 	.byte	0x3f
	.zero		1


	//   ....[32]....
        /*02cc*/ 	.word	0x00009830
        /*02d0*/ 	.word	0x00000010
        /*02d4*/ 	.word	0x00030820
        /*02d8*/ 	.short	0x010a
        /*02da*/ 	.byte	0x3f
	.zero		1


	//   ....[33]....
        /*02dc*/ 	.word	0x00009880
        /*02e0*/ 	.word	0x00000010
        /*02e4*/ 	.word	0x00030840
        /*02e8*/ 	.short	0x010a
        /*02ea*/ 	.byte	0x3f
	.zero		1


	//   ....[34]....
        /*02ec*/ 	.word	0x000098d0
        /*02f0*/ 	.word	0x00000010
        /*02f4*/ 	.word	0x00030828
        /*02f8*/ 	.short	0x010a
        /*02fa*/ 	.byte	0x3f
	.zero		1


	//   ....[35]....
        /*02fc*/ 	.word	0x00009920
        /*0300*/ 	.word	0x00000010
        /*0304*/ 	.word	0x00030848
        /*0308*/ 	.short	0x010a
        /*030a*/ 	.byte	0x3f
	.zero		1


	//   ....[36]....
        /*030c*/ 	.word	0x00009980
        /*0310*/ 	.word	0x00000010
        /*0314*/ 	.word	0x00030820
        /*0318*/ 	.short	0x010a
        /*031a*/ 	.byte	0x3f
	.zero		1


	//   ....[37]....
        /*031c*/ 	.word	0x000099d0
        /*0320*/ 	.word	0x00000010
        /*0324*/ 	.word	0x00030840
        /*0328*/ 	.short	0x010a
        /*032a*/ 	.byte	0x3f
	.zero		1


	//   ....[38]....
        /*032c*/ 	.word	0x00009a20
        /*0330*/ 	.word	0x00000010
        /*0334*/ 	.word	0x00030828
        /*0338*/ 	.short	0x010a
        /*033a*/ 	.byte	0x3f
	.zero		1


	//   ....[39]....
        /*033c*/ 	.word	0x00009a70
        /*0340*/ 	.word	0x00000003
        /*0344*/ 	.word	0x00030840
        /*0348*/ 	.short	0x010a
        /*034a*/ 	.byte	0x3f
	.zero		1


	//   ....[40]....
        /*034c*/ 	.word	0x00009b40
        /*0350*/ 	.word	0x00000006
        /*0354*/ 	.word	0x00000000
        /*0358*/ 	.short	0x010a
        /*035a*/ 	.byte	0x3f
	.zero		1


	//   ....[41]....
        /*035c*/ 	.word	0x00009b90
        /*0360*/ 	.word	0x00000003
        /*0364*/ 	.word	0x00000000
        /*0368*/ 	.short	0x010a
        /*036a*/ 	.byte	0x3f
	.zero		1


	//   ....[42]....
        /*036c*/ 	.word	0x00009be0
        /*0370*/ 	.word	0x00000000
        /*0374*/ 	.word	0x00000000
        /*0378*/ 	.short	0x010a
        /*037a*/ 	.byte	0x3f
	.zero		1


	//----- nvinfo : EIATTR_NUM_MBARRIERS
	.align		4
.L_1530:
        /*037c*/ 	.byte	0x03, 0x38
        /*037e*/ 	.short	0x0009


	//----- nvinfo : EIATTR_EXIT_INSTR_OFFSETS
	.align		4
        /*0380*/ 	.byte	0x04, 0x1c
        /*0382*/ 	.short	(.L_1532 - .L_1531)


	//   ....[0]....
.L_1531:
        /*0384*/ 	.word	0x000096c0


	//----- nvinfo : EIATTR_MAX_THREADS
	.align		4
.L_1532:
        /*0388*/ 	.byte	0x04, 0x05
        /*038a*/ 	.short	(.L_1534 - .L_1533)
.L_1533:
        /*038c*/ 	.word	0x00000180
        /*0390*/ 	.word	0x00000001
        /*0394*/ 	.word	0x00000001


	//----- nvinfo : EIATTR_CRS_STACK_SIZE
	.align		4
.L_1534:
        /*0398*/ 	.byte	0x04, 0x1e
        /*039a*/ 	.short	(.L_1536 - .L_1535)
.L_1535:
        /*039c*/ 	.word	0x00000000


	//----- nvinfo : EIATTR_CBANK_PARAM_SIZE
	.align		4
.L_1536:
        /*03a0*/ 	.byte	0x03, 0x19
        /*03a2*/ 	.short	0x0970


	//----- nvinfo : EIATTR_PARAM_CBANK
	.align		4
        /*03a4*/ 	.byte	0x04, 0x0a
        /*03a6*/ 	.short	(.L_1538 - .L_1537)
	.align		4
.L_1537:
        /*03a8*/ 	.word	index@(.nv.constant0._ZN7cutlass13device_kernelIN5flash11enable_sm90INS1_16FlashAttnBwdSm90INS1_25CollectiveMainloopBwdSm90ILi2ELi2ELi2EN4cute5tupleIJNS5_1CILi1EEES8_S8_EEENS6_IJNS7_ILi64EEENS7_ILi128EEESB_EEENS_6half_tEfNS_4arch4Sm90ELb1ELb0ELb0ELb0ELb0ELb1ELb0ELb0ELi2ELi1ELi2ELi1ELb0EEENS1_21CollectiveEpilogueBwdISC_SD_SF_Li256ELb0ELb0ELi1EEENS1_25SingleTileBwdLPTSchedulerILb0ELi128ELb0EEEEEEEEEvNT_6ParamsE)
        /*03ac*/ 	.short	0x0210
        /*03ae*/ 	.short	0x0970


	//----- nvinfo : EIATTR_SW_WAR
	.align		4
.L_1538:
        /*03b0*/ 	.byte	0x04, 0x36
        /*03b2*/ 	.short	(.L_1540 - .L_1539)
.L_1539:
        /*03b4*/ 	.word	0x00000008
.L_1540:


//--------------------- .nv.info._ZN7cutlass13device_kernelIN5flash11enable_sm90INS1_16FlashAttnBwdSm90INS1_25CollectiveMainloopBwdSm90ILi2ELi2ELi2EN4cute5tupleIJNS5_1CILi1EEES8_S8_EEENS6_IJNS7_ILi64EEENS7_ILi128EEESB_EEENS_6half_tEfNS_4arch4Sm90ELb1ELb0ELb0ELb0ELb1ELb1ELb0ELb0ELi2ELi1ELi2ELi1ELb0EEENS1_21CollectiveEpilogueBwdISC_SD_SF_Li256ELb0ELb0ELi1EEENS1_25SingleTileBwdLPTSchedulerILb0ELi128ELb1EEEEEEEEEvNT_6ParamsE --------------------------
	.section	.nv.info._ZN7cutlass13device_kernelIN5flash11enable_sm90INS1_16FlashAttnBwdSm90INS1_25CollectiveMainloopBwdSm90ILi2ELi2ELi2EN4cute5tupleIJNS5_1CILi1EEES8_S8_EEENS6_IJNS7_ILi64EEENS7_ILi128EEESB_EEENS_6half_tEfNS_4arch4Sm90ELb1ELb0ELb0ELb0ELb1ELb1ELb0ELb0ELi2ELi1ELi2ELi1ELb0EEENS1_21CollectiveEpilogueBwdISC_SD_SF_Li256ELb0ELb0ELi1EEENS1_25SingleTileBwdLPTSchedulerILb0ELi128ELb1EEEEEEEEEvNT_6ParamsE,"",@"SHT_CUDA_INFO"
	.sectionflags	@""
	.align	4


	//----- nvinfo : EIATTR_CUDA_API_VERSION
	.align		4
        /*0000*/ 	.byte	0x04, 0x37
        /*0002*/ 	.short	(.L_1542 - .L_1541)
.L_1541:
        /*0004*/ 	.word	0x00000082


	//----- nvinfo : EIATTR_KPARAM_INFO
	.align		4
.L_1542:
        /*0008*/ 	.byte	0x04, 0x17
        /*000a*/ 	.short	(.L_1544 - .L_1543)
.L_1543:
        /*000c*/ 	.word	0x00000000
        /*0010*/ 	.short	0x0000
        /*0012*/ 	.short	0x0070
        /*0014*/ 	.byte	0x00, 0xf0, 0x01, 0x24


	//----- nvinfo : EIATTR_SPARSE_MMA_MASK
	.align		4
.L_1544:
        /*0018*/ 	.byte	0x03, 0x50
        /*001a*/ 	.short	0x0000


	//----- nvinfo : EIATTR_MAXREG_COUNT
	.align		4
        /*001c*/ 	.byte	0x03, 0x1b
        /*001e*/ 	.short	0x00a8


	//----- nvinfo : EIATTR_NUM_BARRIERS
	.align		4
        /*0020*/ 	.byte	0x02, 0x4c
        /*0022*/ 	.byte	0x10
	.zero		1


	//----- nvinfo : EIATTR_EXTERNS
	.align		4
        /*0024*/ 	.byte	0x04, 0x0f
        /*0026*/ 	.short	(.L_1546 - .L_1545)


	//   ....[0]....
	.align		4
.L_1545:
        /*0028*/ 	.word	index@(__assertfail)


	//----- nvinfo : EIATTR_ANNOTATIONS
	.align		4
.L_1546:
        /*002c*/ 	.byte	0x04, 0x55
        /*002e*/ 	.short	(.L_1548 - .L_1547)


	//   ....[0]....
.L_1547:
        /*0030*/ 	.word	0x00000001
        /*0034*/ 	.byte	0xf0, 0x8a, 0x00, 0x00, 0x01, 0x00, 0x00, 0x00, 0xe0, 0x95, 0x00, 0x00


	//----- nvinfo : EIATTR_MERCURY_ISA_VERSION
	.align		4
.L_1548:
        /*0040*/ 	.byte	0x03, 0x5f
        /*0042*/ 	.short	0x0101


	//----- nvinfo : EIATTR_INT_WARP_WIDE_INSTR_OFFSETS
	.align		4
        /*0044*/ 	.byte	0x04, 0x31
        /*0046*/ 	.short	(.L_1550 - .L_1549)


	//   ....[0]....
.L_1549:
        /*0048*/ 	.word	0x000001f0


	//   ....[1]....
        /*004c*/ 	.word	0x00000220


	//   ....[2]....
        /*0050*/ 	.word	0x000071c0


	//   ....[3]....
        /*0054*/ 	.word	0x00007830


	//   ....[4]....
        /*0058*/ 	.word	0x00007d60


	//----- nvinfo : EIATTR_COOP_GROUP_MASK_REGIDS
	.align		4
.L_1550:
        /*005c*/ 	.byte	0x04, 0x29
        /*005e*/ 	.short	(.L_1552 - .L_1551)


	//   ....[0]....
.L_1551:
        /*0060*/ 	.word	0xffffffff


	//   ....[1]....
        /*0064*/ 	.word	0xffffffff


	//   ....[2]....
        /*0068*/ 	.word	0xffffffff


	//   ....[3]....
        /*006c*/ 	.word	0xffffffff


	//   ....[4]....
        /*0070*/ 	.word	0xffffffff


	//   ....[5]....
        /*0074*/ 	.word	0xffffffff


	//   ....[6]....
        /*0078*/ 	.word	0xffffffff


	//   ....[7]....
        /*007c*/ 	.word	0xffffffff


	//   ....[8]....
        /*0080*/ 	.word	0xffffffff


	//   ....[9]....
        /*0084*/ 	.word	0xffffffff


	//   ....[10]....
        /*0088*/ 	.word	0xffffffff


	//   ....[11]....
        /*008c*/ 	.word	0xffffffff


	//   ....[12]....
        /*0090*/ 	.word	0xffffffff


	//   ....[13]....
        /*0094*/ 	.word	0xffffffff


	//   ....[14]....
        /*0098*/ 	.word	0x0500000f


	//   ....[15]....
        /*009c*/ 	.word	0x0500000f


	//   ....[16]....
        /*00a0*/ 	.word	0x0500000f


	//   ....[17]....
        /*00a4*/ 	.word	0x0500000f


	//----- nvinfo : EIATTR_COOP_GROUP_INSTR_OFFSETS
	.align		4
.L_1552:
        /*00a8*/ 	.byte	0x04, 0x28
        /*00aa*/ 	.short	(.L_1554 - .L_1553)


	//   ....[0]....
.L_1553:
        /*00ac*/ 	.word	0x00000070


	//   ....[1]....
        /*00b0*/ 	.word	0x00000200


	//   ....[2]....
        /*00b4*/ 	.word	0x00000250


	//   ....[3]....
        /*00b8*/ 	.word	0x00000440


	//   ....[4]....
        /*00bc*/ 	.word	0x00000690


	//   ....[5]....
        /*00c0*/ 	.word	0x000013a0


	//   ....[6]....
        /*00c4*/ 	.word	0x00004ac0


	//   ....[7]....
        /*00c8*/ 	.word	0x000065f0


	//   ....[8]....
        /*00cc*/ 	.word	0x00006dc0


	//   ....[9]....
        /*00d0*/ 	.word	0x000070f0


	//   ....[10]....
        /*00d4*/ 	.word	0x000074b0


	//   ....[11]....
        /*00d8*/ 	.word	0x00007760


	//   ....[12]....
        /*00dc*/ 	.word	0x00007a20


	//   ....[13]....
        /*00e0*/ 	.word	0x00007c90


	//   ....[14]....
        /*00e4*/ 	.word	0x0000a1a0


	//   ....[15]....
        /*00e8*/ 	.word	0x0000a2f0


	//   ....[16]....
        /*00ec*/ 	.word	0x0000a360


	//   ....[17]....
        /*00f0*/ 	.word	0x0000a3d0


	//----- nvinfo : EIATTR_REG_RECONFIG
	.align		4
.L_1554:
        /*00f4*/ 	.byte	0x01, 0x54
	.zero		2


	//----- nvinfo : EIATTR_SYSCALL_OFFSETS
	.align		4
        /*00f8*/ 	.byte	0x04, 0x46
        /*00fa*/ 	.short	(.L_1556 - .L_1555)


	//   ....[0]....
.L_1555:
        /*00fc*/ 	.word	0x00000fe0


	//   ....[1]....
        /*0100*/ 	.word	0x000010d0


	//   ....[2]....
        /*0104*/ 	.word	0x00001230


	//   ....[3]....
        /*0108*/ 	.word	0x00001320


	//   ....[4]....
        /*010c*/ 	.word	0x00004430


	//   ....[5]....
        /*0110*/ 	.word	0x00004570


	//   ....[6]....
        /*0114*/ 	.word	0x00004690


	//   ....[7]....
        /*0118*/ 	.word	0x000047b0


	//----- nvinfo : EIATTR_MBARRIER_INSTR_OFFSETS
	.align		4
.L_1556:
        /*011c*/ 	.byte	0x04, 0x39
        /*011e*/ 	.short	(.L_1558 - .L_1557)


	//   ....[0]....
.L_1557:
        /*0120*/ 	.word	0x000002f0
        /*0124*/ 	.word	0x000000ff
        /*0128*/ 	.word	0x00030800
        /*012c*/ 	.short	0x0100
        /*012e*/ 	.byte	0x06
	.zero		1


	//   ....[1]....
        /*0130*/ 	.word	0x000003f0
        /*0134*/ 	.word	0x000000ff
        /*0138*/ 	.word	0x00030810
        /*013c*/ 	.short	0x0100
        /*013e*/ 	.byte	0x08
	.zero		1


	//   ....[2]....
        /*0140*/ 	.word	0x00000400
        /*0144*/ 	.word	0x000000ff
        /*0148*/ 	.word	0x00030820
        /*014c*/ 	.short	0x0100
        /*014e*/ 	.byte	0x08
	.zero		1


	//   ....[3]....
        /*0150*/ 	.word	0x00000410
        /*0154*/ 	.word	0x000000ff
        /*0158*/ 	.word	0x00030818
        /*015c*/ 	.short	0x0100
        /*015e*/ 	.byte	0x08
	.zero		1


	//   ....[4]....
        /*0160*/ 	.word	0x00000420
        /*0164*/ 	.word	0x000000ff
        /*0168*/ 	.word	0x00030828
        /*016c*/ 	.short	0x0100
        /*016e*/ 	.byte	0x08
	.zero		1


	//   ....[5]....
        /*0170*/ 	.word	0x00000550
        /*0174*/ 	.word	0x000000ff
        /*0178*/ 	.word	0x00030830
        /*017c*/ 	.short	0x0100
        /*017e*/ 	.byte	0x08
	.zero		1


	//   ....[6]....
        /*0180*/ 	.word	0x00000560
        /*0184*/ 	.word	0x000000ff
        /*0188*/ 	.word	0x00030840
        /*018c*/ 	.short	0x0100
        /*018e*/ 	.byte	0x08
	.zero		1


	//   ....[7]....
        /*0190*/ 	.word	0x00000570
        /*0194*/ 	.word	0x000000ff
        /*0198*/ 	.word	0x00030838
        /*019c*/ 	.short	0x0100
        /*019e*/ 	.byte	0x08
	.zero		1


	//   ....[8]....
        /*01a0*/ 	.word	0x00000580
        /*01a4*/ 	.word	0x000000ff
        /*01a8*/ 	.word	0x00030848
        /*01ac*/ 	.short	0x0100
        /*01ae*/ 	.byte	0x08
	.zero		1


	//   ....[9]....
        /*01b0*/ 	.word	0x000013e0
        /*01b4*/ 	.word	0x000000e4
        /*01b8*/ 	.word	0x00030800
        /*01bc*/ 	.short	0x010a
        /*01be*/ 	.byte	0x3f
	.zero		1


	//   ....[10]....
        /*01c0*/ 	.word	0x00001480
        /*01c4*/ 	.word	0x000000e4
        /*01c8*/ 	.word	0x00030800
        /*01cc*/ 	.short	0x010a
        /*01ce*/ 	.byte	0x3f
	.zero		1


	//   ....[11]....
        /*01d0*/ 	.word	0x00001b70
        /*01d4*/ 	.word	0x00000000
        /*01d8*/ 	.word	0x00030810
        /*01dc*/ 	.short	0x010a
        /*01de*/ 	.byte	0x3f
	.zero		1


	//   ....[12]....
        /*01e0*/ 	.word	0x00001bb0
        /*01e4*/ 	.word	0x00000000
        /*01e8*/ 	.word	0x00030810
        /*01ec*/ 	.short	0x010a
        /*01ee*/ 	.byte	0x3f
	.zero		1


	//   ....[13]....
        /*01f0*/ 	.word	0x000020e0
        /*01f4*/ 	.word	0x00000000
        /*01f8*/ 	.word	0x00030830
        /*01fc*/ 	.short	0x010a
        /*01fe*/ 	.byte	0x3f
	.zero		1


	//   ....[14]....
        /*0200*/ 	.word	0x00002160
        /*0204*/ 	.word	0x00000000
        /*0208*/ 	.word	0x00030830
        /*020c*/ 	.short	0x010a
        /*020e*/ 	.byte	0x3f
	.zero		1


	//   ....[15]....
        /*0210*/ 	.word	0x00003b40
        /*0214*/ 	.word	0x00000006
        /*0218*/ 	.word	0x00000000
        /*021c*/ 	.short	0x0101
        /*021e*/ 	.byte	0x3f
	.zero		1


	//   ....[16]....
        /*0220*/ 	.word	0x00003e70
        /*0224*/ 	.word	0x00000000
        /*0228*/ 	.word	0x00000000
        /*022c*/ 	.short	0x0101
        /*022e*/ 	.byte	0x3f
	.zero		1


	//   ....[17]....
        /*0230*/ 	.word	0x00008450
        /*0234*/ 	.word	0x00000010
        /*0238*/ 	.word	0x00030820
        /*023c*/ 	.short	0x010a
        /*023e*/ 	.byte	0x3f
	.zero		1


	//   ....[18]....
        /*0240*/ 	.word	0x00008b80
        /*0244*/ 	.word	0x00000010
        /*0248*/ 	.word	0x00030840
        /*024c*/ 	.short	0x010a
        /*024e*/ 	.byte	0x3f
	.zero		1


	//   ....[19]....
        /*0250*/ 	.word	0x00008e20
        /*0254*/ 	.word	0x00000010
        /*0258*/ 	.word	0x00030828
        /*025c*/ 	.short	0x010a
        /*025e*/ 	.byte	0x3f
	.zero		1


	//   ....[20]....
        /*0260*/ 	.word	0x000090c0
        /*0264*/ 	.word	0x00000010
        /*0268*/ 	.word	0x00030848
        /*026c*/ 	.short	0x010a
        /*026e*/ 	.byte	0x3f
	.zero		1


	//   ....[21]....
        /*0270*/ 	.word	0x00009310
        /*0274*/ 	.word	0x00000010
        /*0278*/ 	.word	0x00030820
        /*027c*/ 	.short	0x010a
        /*027e*/ 	.byte	0x3f
	.zero		1


	//   ....[22]....
        /*0280*/ 	.word	0x00009640
        /*0284*/ 	.word	0x00000010
        /*0288*/ 	.word	0x00030840
        /*028c*/ 	.short	0x010a
        /*028e*/ 	.byte	0x3f
	.zero		1


	//   ....[23]....
        /*0290*/ 	.word	0x000098b0
        /*0294*/ 	.word	0x00000010
        /*0298*/ 	.word	0x00030828
        /*029c*/ 	.short	0x010a
        /*029e*/ 	.byte	0x3f
	.zero		1


	//   ....[24]....
        /*02a0*/ 	.word	0x00009bd0
        /*02a4*/ 	.word	0x00000003
        /*02a8*/ 	.word	0x00030840
        /*02ac*/ 	.short	0x010a
        /*02ae*/ 	.byte	0x3f
	.zero		1


	//   ....[25]....
        /*02b0*/ 	.word	0x0000a010
        /*02b4*/ 	.word	0x00000006
        /*02b8*/ 	.word	0x00000000
        /*02bc*/ 	.short	0x010a
        /*02be*/ 	.byte	0x3f
	.zero		1


	//   ....[26]....
        /*02c0*/ 	.word	0x0000a070
        /*02c4*/ 	.word	0x00000003
        /*02c8*/ 	.word	0x00000000
        /*02cc*/ 	.short	0x010a
        /*02ce*/ 	.byte	0x3f
	.zero		1


	//   ....[27]....
        /*02d0*/ 	.word	0x0000a0d0
        /*02d4*/ 	.word	0x00000000
        /*02d8*/ 	.word	0x00000000
        /*02dc*/ 	.short	0x010a
        /*02de*/ 	.byte	0x3f
	.zero		1


	//   ....[28]....
        /*02e0*/ 	.word	0x0000a100
        /*02e4*/ 	.word	0x00000003
        /*02e8*/ 	.word	0x00000000
        /*02ec*/ 	.short	0x010a
        /*02ee*/ 	.byte	0x3f
	.zero		1


	//   ....[29]....
        /*02f0*/ 	.word	0x0000a1d0
        /*02f4*/ 	.word	0x000000e4
        /*02f8*/ 	.word	0x00030800
        /*02fc*/ 	.short	0x010a
        /*02fe*/ 	.byte	0x3f
	.zero		1


	//   ....[30]....
        /*0300*/ 	.word	0x0000a220
        /*0304*/ 	.word	0x00000000
        /*0308*/ 	.word	0x00030810
        /*030c*/ 	.short	0x010a
        /*030e*/ 	.byte	0x3f
	.zero		1


	//   ....[31]....
        /*0310*/ 	.word	0x0000a270
        /*0314*/ 	.word	0x00000000
        /*0318*/ 	.word	0x00030830
        /*031c*/ 	.short	0x010a
        /*031e*/ 	.byte	0x3f
	.zero		1


	//   ....[32]....
        /*0320*/ 	.word	0x0000a410
        /*0324*/ 	.word	0x00000010
        /*0328*/ 	.word	0x00030820
        /*032c*/ 	.short	0x010a
        /*032e*/ 	.byte	0x3f
	.zero		1


	//   ....[33]....
        /*0330*/ 	.word	0x0000a460
        /*0334*/ 	.word	0x00000010
        /*0338*/ 	.word	0x00030840
        /*033c*/ 	.short	0x010a
        /*033e*/ 	.byte	0x3f
	.zero		1


	//   ....[34]....
        /*0340*/ 	.word	0x0000a4b0
        /*0344*/ 	.word	0x00000010
        /*0348*/ 	.word	0x00030828
        /*034c*/ 	.short	0x010a
        /*034e*/ 	.byte	0x3f
	.zero		1


	//   ....[35]....
        /*0350*/ 	.word	0x0000a500
        /*0354*/ 	.word	0x00000010
        /*0358*/ 	.word	0x00030848
        /*035c*/ 	.short	0x010a
        /*035e*/ 	.byte	0x3f
	.zero		1


	//   ....[36]....
        /*0360*/ 	.word	0x0000a560
        /*0364*/ 	.word	0x00000010
        /*0368*/ 	.word	0x00030820
        /*036c*/ 	.short	0x010a
        /*036e*/ 	.byte	0x3f
	.zero		1


	//   ....[37]....
        /*0370*/ 	.word	0x0000a5b0
        /*0374*/ 	.word	0x00000010
        /*0378*/ 	.word	0x00030840
        /*037c*/ 	.short	0x010a
        /*037e*/ 	.byte	0x3f
	.zero		1


	//   ....[38]....
        /*0380*/ 	.word	0x0000a600
        /*0384*/ 	.word	0x00000010
        /*0388*/ 	.word	0x00030828
        /*038c*/ 	.short	0x010a
        /*038e*/ 	.byte	0x3f
	.zero		1


	//   ....[39]....
        /*0390*/ 	.word	0x0000a650
        /*0394*/ 	.word	0x00000003
        /*0398*/ 	.word	0x00030840
        /*039c*/ 	.short	0x010a
        /*039e*/ 	.byte	0x3f
	.zero		1


	//   ....[40]....
        /*03a0*/ 	.word	0x0000a720
        /*03a4*/ 	.word	0x00000006
        /*03a8*/ 	.word	0x00000000
        /*03ac*/ 	.short	0x010a
        /*03ae*/ 	.byte	0x3f
	.zero		1


	//   ....[41]....
        /*03b0*/ 	.word	0x0000a770
        /*03b4*/ 	.word	0x00000003
        /*03b8*/ 	.word	0x00000000
        /*03bc*/ 	.short	0x010a
        /*03be*/ 	.byte	0x3f
	.zero		1


	//   ....[42]....
        /*03c0*/ 	.word	0x0000a7c0
        /*03c4*/ 	.word	0x00000000
        /*03c8*/ 	.word	0x00000000
        /*03cc*/ 	.short	0x010a
        /*03ce*/ 	.byte	0x3f
	.zero		1


	//----- nvinfo : EIATTR_NUM_MBARRIERS
	.align		4
.L_1558:
        /*03d0*/ 	.byte	0x03, 0x38
        /*03d2*/ 	.short	0x0009


	//----- nvinfo : EIATTR_EXIT_INSTR_OFFSETS
	.align		4
        /*03d4*/ 	.byte	0x04, 0x1c
        /*03d6*/ 	.short	(.L_1560 - .L_1559)


	//   ....[0]....
.L_1559:
        /*03d8*/ 	.word	0x0000a150


	//----- nvinfo : EIATTR_MAX_THREADS
	.align		4
.L_1560:
        /*03dc*/ 	.byte	0x04, 0x05
        /*03de*/ 	.short	(.L_1562 - .L_1561)
.L_1561:
        /*03e0*/ 	.word	0x00000180
        /*03e4*/ 	.word	0x00000001
        /*03e8*/ 	.word	0x00000001


	//----- nvinfo : EIATTR_CRS_STACK_SIZE
	.align		4
.L_1562:
        /*03ec*/ 	.byte	0x04, 0x1e
        /*03ee*/ 	.short	(.L_1564 - .L_1563)
.L_1563:
        /*03f0*/ 	.word	0x00000000


	//----- nvinfo : EIATTR_CBANK_PARAM_SIZE
	.align		4
.L_1564:
        /*03f4*/ 	.byte	0x03, 0x19
        /*03f6*/ 	.short	0x0970


	//----- nvinfo : EIATTR_PARAM_CBANK
	.align		4
        /*03f8*/ 	.byte	0x04, 0x0a
        /*03fa*/ 	.short	(.L_1566 - .L_1565)
	.align		4
.L_1565:
        /*03fc*/ 	.word	index@(.nv.constant0._ZN7cutlass13device_kernelIN5flash11enable_sm90INS1_16FlashAttnBwdSm90INS1_25CollectiveMainloopBwdSm90ILi2ELi2ELi2EN4cute5tupleIJNS5_1CILi1EEES8_S8_EEENS6_IJNS7_ILi64EEENS7_ILi128EEESB_EEENS_6half_tEfNS_4arch4Sm90ELb1ELb0ELb0ELb0ELb1ELb1ELb0ELb0ELi2ELi1ELi2ELi1ELb0EEENS1_21CollectiveEpilogueBwdISC_SD_SF_Li256ELb0ELb0ELi1EEENS1_25SingleTileBwdLPTSchedulerILb0ELi128ELb1EEEEEEEEEvNT_6ParamsE)
        /*0400*/ 	.short	0x0210
        /*0402*/ 	.short	0x0970


	//----- nvinfo : EIATTR_SW_WAR
	.align		4
.L_1566:
        /*0404*/ 	.byte	0x04, 0x36
        /*0406*/ 	.short	(.L_1568 - .L_1567)
.L_1567:
        /*0408*/ 	.word	0x00000008
.L_1568:


//--------------------- .nv.info._ZN7cutlass13device_kernelIN5flash11enable_sm90INS1_16FlashAttnBwdSm90INS1_25CollectiveMainloopBwdSm90ILi2ELi2ELi2EN4cute5tupleIJNS5_1CILi1EEES8_S8_EEENS6_IJNS7_ILi64EEENS7_ILi128EEESB_EEENS_6half_tEfNS_4arch4Sm90ELb1ELb0ELb0ELb0ELb0ELb1ELb0ELb0ELi2ELi1ELi2ELi1ELb0EEENS1_24CollectiveEpilogueBwdGQAISC_fSF_Li256ELb0ELb0EEENS1_25SingleTileBwdLPTSchedulerILb0ELi128ELb0EEEEEEEEEvNT_6ParamsE --------------------------
	.section	.nv.info._ZN7cutlass13device_kernelIN5flash11enable_sm90INS1_16FlashAttnBwdSm90INS1_25CollectiveMainloopBwdSm90ILi2ELi2ELi2EN4cute5tupleIJNS5_1CILi1EEES8_S8_EEENS6_IJNS7_ILi64EEENS7_ILi128EEESB_EEENS_6half_tEfNS_4arch4Sm90ELb1ELb0ELb0ELb0ELb0ELb1ELb0ELb0ELi2ELi1ELi2ELi1ELb0EEENS1_24CollectiveEpilogueBwdGQAISC_fSF_Li256ELb0ELb0EEENS1_25SingleTileBwdLPTSchedulerILb0ELi128ELb0EEEEEEEEEvNT_6ParamsE,"",@"SHT_CUDA_INFO"
	.sectionflags	@""
	.align	4


	//----- nvinfo : EIATTR_CUDA_API_VERSION
	.align		4
        /*0000*/ 	.byte	0x04, 0x37
        /*0002*/ 	.short	(.L_1570 - .L_1569)
.L_1569:
        /*0004*/ 	.word	0x00000082


	//----- nvinfo : EIATTR_KPARAM_INFO
	.align		4
.L_1570:
        /*0008*/ 	.byte	0x04, 0x17
        /*000a*/ 	.short	(.L_1572 - .L_1571)
.L_1571:
        /*000c*/ 	.word	0x00000000
        /*0010*/ 	.short	0x0000
        /*0012*/ 	.short	0x0070
        /*0014*/ 	.byte	0x00, 0xf0, 0x01, 0x1c


	//----- nvinfo : EIATTR_SPARSE_MMA_MASK
	.align		4
.L_1572:
        /*0018*/ 	.byte	0x03, 0x50
        /*001a*/ 	.short	0x0000


	//----- nvinfo : EIATTR_MAXREG_COUNT
	.align		4
        /*001c*/ 	.byte	0x03, 0x1b
        /*001e*/ 	.short	0x00a8


	//----- nvinfo : EIATTR_NUM_BARRIERS
	.align		4
        /*0020*/ 	.byte	0x02, 0x4c
        /*0022*/ 	.byte	0x10
	.zero		1


	//----- nvinfo : EIATTR_EXTERNS
	.align		4
        /*0024*/ 	.byte	0x04, 0x0f
        /*0026*/ 	.short	(.L_1574 - .L_1573)


	//   ....[0]....
	.align		4
.L_1573:
        /*0028*/ 	.word	index@(__assertfail)


	//----- nvinfo : EIATTR_ANNOTATIONS
	.align		4
.L_1574:
        /*002c*/ 	.byte	0x04, 0x55
        /*002e*/ 	.short	(.L_1576 - .L_1575)


	//   ....[0]....
.L_1575:
        /*0030*/ 	.word	0x00000001
        /*0034*/ 	.byte	0x60, 0x65, 0x00, 0x00, 0x01, 0x00, 0x00, 0x00, 0x50, 0x70, 0x00, 0x00


	//----- nvinfo : EIATTR_MERCURY_ISA_VERSION
	.align		4
.L_1576:
        /*0040*/ 	.byte	0x03, 0x5f
        /*0042*/ 	.short	0x0101


	//----- nvinfo : EIATTR_INT_WARP_WIDE_INSTR_OFFSETS
	.align		4
        /*0044*/ 	.byte	0x04, 0x31
        /*0046*/ 	.short	(.L_1578 - .L_1577)


	//   ....[0]....
.L_1577:
        /*0048*/ 	.word	0x00000190


	//   ....[1]....
        /*004c*/ 	.word	0x000001c0


	//----- nvinfo : EIATTR_COOP_GROUP_MASK_REGIDS
	.align		4
.L_1578:
        /*0050*/ 	.byte	0x04, 0x29
        /*0052*/ 	.short	(.L_1580 - .L_1579)


	//   ....[0]....
.L_1579:
        /*0054*/ 	.word	0xffffffff


	//   ....[1]....
        /*0058*/ 	.word	0xffffffff


	//   ....[2]....
        /*005c*/ 	.word	0xffffffff


	//   ....[3]....
        /*0060*/ 	.word	0xffffffff


	//   ....[4]....
        /*0064*/ 	.word	0xffffffff


	//   ....[5]....
        /*0068*/ 	.word	0xffffffff


	//   ....[6]....
        /*006c*/ 	.word	0xffffffff


	//   ....[7]....
        /*0070*/ 	.word	0x0500000f


	//----- nvinfo : EIATTR_COOP_GROUP_INSTR_OFFSETS
	.align		4
.L_1580:
        /*0074*/ 	.byte	0x04, 0x28
        /*0076*/ 	.short	(.L_1582 - .L_1581)


	//   ....[0]....
.L_1581:
        /*0078*/ 	.word	0x00000070


	//   ....[1]....
        /*007c*/ 	.word	0x000001a0


	//   ....[2]....
        /*0080*/ 	.word	0x000001f0


	//   ....[3]....
        /*0084*/ 	.word	0x000003e0


	//   ....[4]....
        /*0088*/ 	.word	0x00000620


	//   ....[5]....
        /*008c*/ 	.word	0x00001300


	//   ....[6]....
        /*0090*/ 	.word	0x00004a70


	//   ....[7]....
        /*0094*/ 	.word	0x00007c10


	//----- nvinfo : EIATTR_REG_RECONFIG
	.align		4
.L_1582:
        /*0098*/ 	.byte	0x01, 0x54
	.zero		2


	//----- nvinfo : EIATTR_SYSCALL_OFFSETS
	.align		4
        /*009c*/ 	.byte	0x04, 0x46
        /*009e*/ 	.short	(.L_1584 - .L_1583)


	//   ....[0]....
.L_1583:
        /*00a0*/ 	.word	0x00000f40


	//   ....[1]....
        /*00a4*/ 	.word	0x00001030


	//   ....[2]....
        /*00a8*/ 	.word	0x00001190


	//   ....[3]....
        /*00ac*/ 	.word	0x00001280


	//----- nvinfo : EIATTR_MBARRIER_INSTR_OFFSETS
	.align		4
.L_1584:
        /*00b0*/ 	.byte	0x04, 0x39
        /*00b2*/ 	.short	(.L_1586 - .L_1585)


	//   ....[0]....
.L_1585:
        /*00b4*/ 	.word	0x00000290
        /*00b8*/ 	.word	0x000000ff
        /*00bc*/ 	.word	0x00030800
        /*00c0*/ 	.short	0x0100
        /*00c2*/ 	.byte	0x06
	.zero		1


	//   ....[1]....
        /*00c4*/ 	.word	0x00000390
        /*00c8*/ 	.word	0x000000ff
        /*00cc*/ 	.word	0x00030810
        /*00d0*/ 	.short	0x0100
        /*00d2*/ 	.byte	0x08
	.zero		1


	//   ....[2]....
        /*00d4*/ 	.word	0x000003a0
        /*00d8*/ 	.word	0x000000ff
        /*00dc*/ 	.word	0x00030820
        /*00e0*/ 	.short	0x0100
        /*00e2*/ 	.byte	0x08
	.zero		1


	//   ....[3]....
        /*00e4*/ 	.word	0x000003b0
        /*00e8*/ 	.word	0x000000ff
        /*00ec*/ 	.word	0x00030818
        /*00f0*/ 	.short	0x0100
        /*00f2*/ 	.byte	0x08
	.zero		1


	//   ....[4]....
        /*00f4*/ 	.word	0x000003c0
        /*00f8*/ 	.word	0x000000ff
        /*00fc*/ 	.word	0x00030828
        /*0100*/ 	.short	0x0100
        /*0102*/ 	.byte	0x08
	.zero		1


	//   ....[5]....
        /*0104*/ 	.word	0x000004f0
        /*0108*/ 	.word	0x000000ff
        /*010c*/ 	.word	0x00030830
        /*0110*/ 	.short	0x0100
        /*0112*/ 	.byte	0x08
	.zero		1


	//   ....[6]....
        /*0114*/ 	.word	0x00000500
        /*0118*/ 	.word	0x000000ff
        /*011c*/ 	.word	0x00030840
        /*0120*/ 	.short	0x0100
        /*0122*/ 	.byte	0x08
	.zero		1


	//   ....[7]....
        /*0124*/ 	.word	0x00000510
        /*0128*/ 	.word	0x000000ff
        /*012c*/ 	.word	0x00030838
        /*0130*/ 	.short	0x0100
        /*0132*/ 	.byte	0x08
	.zero		1


	//   ....[8]....
        /*0134*/ 	.word	0x00000520
        /*0138*/ 	.word	0x000000ff
        /*013c*/ 	.word	0x00030848
        /*0140*/ 	.short	0x0100
        /*0142*/ 	.byte	0x08
	.zero		1


	//   ....[9]....
        /*0144*/ 	.word	0x00001340
        /*0148*/ 	.word	0x000000e4
        /*014c*/ 	.word	0x00030800
        /*0150*/ 	.short	0x010a
        /*0152*/ 	.byte	0x3f
	.zero		1


	//   ....[10]....
        /*0154*/ 	.word	0x000013e0
        /*0158*/ 	.word	0x000000e4
        /*015c*/ 	.word	0x00030800
        /*0160*/ 	.short	0x010a
        /*0162*/ 	.byte	0x3f
	.zero		1


	//   ....[11]....
        /*0164*/ 	.word	0x00001ac0
        /*0168*/ 	.word	0x00000000
        /*016c*/ 	.word	0x00030810
        /*0170*/ 	.short	0x010a
        /*0172*/ 	.byte	0x3f
	.zero		1


	//   ....[12]....
        /*0174*/ 	.word	0x00001b00
        /*0178*/ 	.word	0x00000000
        /*017c*/ 	.word	0x00030810
        /*0180*/ 	.short	0x010a
        /*0182*/ 	.byte	0x3f
	.zero		1


	//   ....[13]....
        /*0184*/ 	.word	0x00002030
        /*0188*/ 	.word	0x00000000
        /*018c*/ 	.word	0x00030830
        /*0190*/ 	.short	0x010a
        /*0192*/ 	.byte	0x3f
	.zero		1


	//   ....[14]....
        /*0194*/ 	.word	0x000020b0
        /*0198*/ 	.word	0x00000000
        /*019c*/ 	.word	0x00030830
        /*01a0*/ 	.short	0x010a
        /*01a2*/ 	.byte	0x3f
	.zero		1


	//   ....[15]....
        /*01a4*/ 	.word	0x00003a90
        /*01a8*/ 	.word	0x00000006
        /*01ac*/ 	.word	0x00000000
        /*01b0*/ 	.short	0x0101
        /*01b2*/ 	.byte	0x3f
	.zero		1


	//   ....[16]....
        /*01b4*/ 	.word	0x00003dc0
        /*01b8*/ 	.word	0x00000000
        /*01bc*/ 	.word	0x00000000
        /*01c0*/ 	.short	0x0101
        /*01c2*/ 	.byte	0x3f
	.zero		1


	//   ....[17]....
        /*01c4*/ 	.word	0x00005ec0
        /*01c8*/ 	.word	0x00000010
        /*01cc*/ 	.word	0x00030820
        /*01d0*/ 	.short	0x010a
        /*01d2*/ 	.byte	0x3f
	.zero		1


	//   ....[18]....
        /*01d4*/ 	.word	0x000065f0
        /*01d8*/ 	.word	0x00000010
        /*01dc*/ 	.word	0x00030840
        /*01e0*/ 	.short	0x010a
        /*01e2*/ 	.byte	0x3f
	.zero		1


	//   ....[19]....
        /*01e4*/ 	.word	0x00006890
        /*01e8*/ 	.word	0x00000010
        /*01ec*/ 	.word	0x00030828
        /*01f0*/ 	.short	0x010a
        /*01f2*/ 	.byte	0x3f
	.zero		1


	//   ....[20]....
        /*01f4*/ 	.word	0x00006b30
        /*01f8*/ 	.word	0x00000010
        /*01fc*/ 	.word	0x00030848
        /*0200*/ 	.short	0x010a
        /*0202*/ 	.byte	0x3f
	.zero		1


	//   ....[21]....
        /*0204*/ 	.word	0x00006d80
        /*0208*/ 	.word	0x00000010
        /*020c*/ 	.word	0x00030820
        /*0210*/ 	.short	0x010a
        /*0212*/ 	.byte	0x3f
	.zero		1


	//   ....[22]....
        /*0214*/ 	.word	0x000070b0
        /*0218*/ 	.word	0x00000010
        /*021c*/ 	.word	0x00030840
        /*0220*/ 	.short	0x010a
        /*0222*/ 	.byte	0x3f
	.zero		1


	//   ....[23]....
        /*0224*/ 	.word	0x00007320
        /*0228*/ 	.word	0x00000010
        /*022c*/ 	.word	0x00030828
        /*0230*/ 	.short	0x010a
        /*0232*/ 	.byte	0x3f
	.zero		1


	//   ....[24]....
        /*0234*/ 	.word	0x00007640
        /*0238*/ 	.word	0x00000003
        /*023c*/ 	.word	0x00030840
        /*0240*/ 	.short	0x010a
        /*0242*/ 	.byte	0x3f
	.zero		1


	//   ....[25]....
        /*0244*/ 	.word	0x00007a80
        /*0248*/ 	.word	0x00000006
        /*024c*/ 	.word	0x00000000
        /*0250*/ 	.short	0x010a
        /*0252*/ 	.byte	0x3f
	.zero		1


	//   ....[26]....
        /*0254*/ 	.word	0x00007ae0
        /*0258*/ 	.word	0x00000003
        /*025c*/ 	.word	0x00000000
        /*0260*/ 	.short	0x010a
        /*0262*/ 	.byte	0x3f
	.zero		1


	//   ....[27]....
        /*0264*/ 	.word	0x00007b40
        /*0268*/ 	.word	0x00000000
        /*026c*/ 	.word	0x00000000
        /*0270*/ 	.short	0x010a
        /*0272*/ 	.byte	0x3f
	.zero		1


	//   ....[28]....
        /*0274*/ 	.word	0x00007b70
        /*0278*/ 	.word	0x00000003
        /*027c*/ 	.word	0x00000000
        /*0280*/ 	.short	0x010a
        /*0282*/ 	.byte	0x3f
	.zero		1


	//   ....[29]....
        /*0284*/ 	.word	0x00007c40
        /*0288*/ 	.word	0x000000e4
        /*028c*/ 	.word	0x00030800
        /*0290*/ 	.short	0x010a
        /*0292*/ 	.byte	0x3f
	.zero		1


	//   ....[30]....
        /*0294*/ 	.word	0x00007c90
        /*0298*/ 	.word	0x00000000
        /*029c*/ 	.word	0x00030810
        /*02a0*/ 	.short	0x010a
        /*02a2*/ 	.byte	0x3f
	.zero		1


	//   ....[31]....
        /*02a4*/ 	.word	0x00007ce0
        /*02a8*/ 	.word	0x00000000
        /*02ac*/ 	.word	0x00030830
        /*02b0*/ 	.short	0x010a
        /*02b2*/ 	.byte	0x3f
	.zero		1


	//   ....[32]....
        /*02b4*/ 	.word	0x00007d30
        /*02b8*/ 	.word	0x00000010
        /*02bc*/ 	.word	0x00030820
        /*02c0*/ 	.short	0x010a
        /*02c2*/ 	.byte	0x3f
	.zero		1


	//   ....[33]....
        /*02c4*/ 	.word	0x00007d80
        /*02c8*/ 	.word	0x00000010
        /*02cc*/ 	.word	0x00030840
        /*02d0*/ 	.short	0x010a
        /*02d2*/ 	.byte	0x3f
	.zero		1


	//   ....[34]....
        /*02d4*/ 	.word	0x00007dd0
        /*02d8*/ 	.word	0x00000010
        /*02dc*/ 	.word	0x00030828
        /*02e0*/ 	.short	0x010a
        /*02e2*/ 	.byte	0x3f
	.zero		1


	//   ....[35]....
        /*02e4*/ 	.word	0x00007e20
        /*02e8*/ 	.word	0x00000010
        /*02ec*/ 	.word	0x00030848
        /*02f0*/ 	.short	0x010a
        /*02f2*/ 	.byte	0x3f
	.zero		1


	//   ....[36]....
        /*02f4*/ 	.word	0x00007e80
        /*02f8*/ 	.word	0x00000010
        /*02fc*/ 	.word	0x00030820
        /*0300*/ 	.short	0x010a
        /*0302*/ 	.byte	0x3f
	.zero		1


	//   ....[37]....
        /*0304*/ 	.word	0x00007ed0
        /*0308*/ 	.word	0x00000010
        /*030c*/ 	.word	0x00030840
        /*0310*/ 	.short	0x010a
        /*0312*/ 	.byte	0x3f
	.zero		1


	//   ....[38]....
        /*0314*/ 	.word	0x00007f20
        /*0318*/ 	.word	0x00000010
        /*031c*/ 	.word	0x00030828
        /*0320*/ 	.short	0x010a
        /*0322*/ 	.byte	0x3f
	.zero		1


	//   ....[39]....
        /*0324*/ 	.word	0x00007f70
        /*0328*/ 	.word	0x00000003
        /*032c*/ 	.word	0x00030840
        /*0330*/ 	.short	0x010a
        /*0332*/ 	.byte	0x3f
	.zero		1


	//   ....[40]....
        /*0334*/ 	.word	0x00008040
        /*0338*/ 	.word	0x00000006
        /*033c*/ 	.word	0x00000000
        /*0340*/ 	.short	0x010a
        /*0342*/ 	.byte	0x3f
	.zero		1


	//   ....[41]....
        /*0344*/ 	.word	0x00008090
        /*0348*/ 	.word	0x00000003
        /*034c*/ 	.word	0x00000000
        /*0350*/ 	.short	0x010a
        /*0352*/ 	.byte	0x3f
	.zero		1


	//   ....[42]....
        /*0354*/ 	.word	0x000080e0
        /*0358*/ 	.word	0x00000000
        /*035c*/ 	.word	0x00000000
        /*0360*/ 	.short	0x010a
        /*0362*/ 	.byte	0x3f
	.zero		1


	//----- nvinfo : EIATTR_NUM_MBARRIERS
	.align		4
.L_1586:
        /*0364*/ 	.byte	0x03, 0x38
        /*0366*/ 	.short	0x0009


	//----- nvinfo : EIATTR_EXIT_INSTR_OFFSETS
	.align		4
        /*0368*/ 	.byte	0x04, 0x1c
        /*036a*/ 	.short	(.L_1588 - .L_1587)


	//   ....[0]....
.L_1587:
        /*036c*/ 	.word	0x00007bc0


	//----- nvinfo : EIATTR_MAX_THREADS
	.align		4
.L_1588:
        /*0370*/ 	.byte	0x04, 0x05
        /*0372*/ 	.short	(.L_1590 - .L_1589)
.L_1589:
        /*0374*/ 	.word	0x00000180
        /*0378*/ 	.word	0x00000001
        /*037c*/ 	.word	0x00000001


	//----- nvinfo : EIATTR_CRS_STACK_SIZE
	.align		4
.L_1590:
        /*0380*/ 	.byte	0x04, 0x1e
        /*0382*/ 	.short	(.L_1592 - .L_1591)
.L_1591:
        /*0384*/ 	.word	0x00000000


	//----- nvinfo : EIATTR_CBANK_PARAM_SIZE
	.align		4
.L_1592:
        /*0388*/ 	.byte	0x03, 0x19
        /*038a*/ 	.short	0x0770


	//----- nvinfo : EIATTR_PARAM_CBANK
	.align		4
        /*038c*/ 	.byte	0x04, 0x0a
        /*038e*/ 	.short	(.L_1594 - .L_1593)
	.align		4
.L_1593:
        /*0390*/ 	.word	index@(.nv.constant0._ZN7cutlass13device_kernelIN5flash11enable_sm90INS1_16FlashAttnBwdSm90INS1_25CollectiveMainloopBwdSm90ILi2ELi2ELi2EN4cute5tupleIJNS5_1CILi1EEES8_S8_EEENS6_IJNS7_ILi64EEENS7_ILi128EEESB_EEENS_6half_tEfNS_4arch4Sm90ELb1ELb0ELb0ELb0ELb0ELb1ELb0ELb0ELi2ELi1ELi2ELi1ELb0EEENS1_24CollectiveEpilogueBwdGQAISC_fSF_Li256ELb0ELb0EEENS1_25SingleTileBwdLPTSchedulerILb0ELi128ELb0EEEEEEEEEvNT_6ParamsE)
        /*0394*/ 	.short	0x0210
        /*0396*/ 	.short	0x0770


	//----- nvinfo : EIATTR_SW_WAR
	.align		4
.L_1594:
        /*0398*/ 	.byte	0x04, 0x36
        /*039a*/ 	.short	(.L_1596 - .L_1595)
.L_1595:
        /*039c*/ 	.word	0x00000008
.L_1596:


//--------------------- .nv.info._ZN7cutlass13device_kernelIN5flash11enable_sm90INS1_16FlashAttnBwdSm90INS1_25CollectiveMainloopBwdSm90ILi2ELi2ELi2EN4cute5tupleIJNS5_1CILi1EEES8_S8_EEENS6_IJNS7_ILi64EEENS7_ILi128EEESB_EEENS_6half_tEfNS_4arch4Sm90ELb1ELb0ELb0ELb0ELb1ELb1ELb0ELb0ELi2ELi1ELi2ELi1ELb0EEENS1_24CollectiveEpilogueBwdGQAISC_fSF_Li256ELb0ELb1EEENS1_25SingleTileBwdLPTSchedulerILb0ELi128ELb1EEEEEEEEEvNT_6ParamsE --------------------------
	.section	.nv.info._ZN7cutlass13device_kernelIN5flash11enable_sm90INS1_16FlashAttnBwdSm90INS1_25CollectiveMainloopBwdSm90ILi2ELi2ELi2EN4cute5tupleIJNS5_1CILi1EEES8_S8_EEENS6_IJNS7_ILi64EEENS7_ILi128EEESB_EEENS_6half_tEfNS_4arch4Sm90ELb1ELb0ELb0ELb0ELb1ELb1ELb0ELb0ELi2ELi1ELi2ELi1ELb0EEENS1_24CollectiveEpilogueBwdGQAISC_fSF_Li256ELb0ELb1EEENS1_25SingleTileBwdLPTSchedulerILb0ELi128ELb1EEEEEEEEEvNT_6ParamsE,"",@"SHT_CUDA_INFO"
	.sectionflags	@""
	.align	4


	//----- nvinfo : EIATTR_CUDA_API_VERSION
	.align		4
        /*0000*/ 	.byte	0x04, 0x37
        /*0002*/ 	.short	(.L_1598 - .L_1597)
.L_1597:
        /*0004*/ 	.word	0x00000082


	//----- nvinfo : EIATTR_KPARAM_INFO
	.align		4
.L_1598:
        /*0008*/ 	.byte	0x04, 0x17
        /*000a*/ 	.short	(.L_1600 - .L_1599)
.L_1599:
        /*000c*/ 	.word	0x00000000
        /*0010*/ 	.short	0x0000
        /*0012*/ 	.short	0x0070
        /*0014*/ 	.byte	0x00, 0xf0, 0x01, 0x1c


	//----- nvinfo : EIATTR_SPARSE_MMA_MASK
	.align		4
.L_1600:
        /*0018*/ 	.byte	0x03, 0x50
        /*001a*/ 	.short	0x0000


	//----- nvinfo : EIATTR_MAXREG_COUNT
	.align		4
        /*001c*/ 	.byte	0x03, 0x1b
        /*001e*/ 	.short	0x00a8


	//----- nvinfo : EIATTR_NUM_BARRIERS
	.align		4
        /*0020*/ 	.byte	0x02, 0x4c
        /*0022*/ 	.byte	0x10
	.zero		1


	//----- nvinfo : EIATTR_EXTERNS
	.align		4
        /*0024*/ 	.byte	0x04, 0x0f
        /*0026*/ 	.short	(.L_1602 - .L_1601)


	//   ....[0]....
	.align		4
.L_1601:
        /*0028*/ 	.word	index@(__assertfail)


	//----- nvinfo : EIATTR_ANNOTATIONS
	.align		4
.L_1602:
        /*002c*/ 	.byte	0x04, 0x55
        /*002e*/ 	.short	(.L_1604 - .L_1603)


	//   ....[0]....
.L_1603:
        /*0030*/ 	.word	0x00000001
        /*0034*/ 	.byte	0xc0, 0x74, 0x00, 0x00, 0x01, 0x00, 0x00, 0x00, 0xb0, 0x7f, 0x00, 0x00


	//----- nvinfo : EIATTR_MERCURY_ISA_VERSION
	.align		4
.L_1604:
        /*0040*/ 	.byte	0x03, 0x5f
        /*0042*/ 	.short	0x0101


	//----- nvinfo : EIATTR_INT_WARP_WIDE_INSTR_OFFSETS
	.align		4
        /*0044*/ 	.byte	0x04, 0x31
        /*0046*/ 	.short	(.L_1606 - .L_1605)


	//   ....[0]....
.L_1605:
        /*0048*/ 	.word	0x00000190


	//   ....[1]....
        /*004c*/ 	.word	0x000001c0


	//   ....[2]....
        /*0050*/ 	.word	0x00005b90


	//   ....[3]....
        /*0054*/ 	.word	0x00006200


	//   ....[4]....
        /*0058*/ 	.word	0x00006730


	//----- nvinfo : EIATTR_COOP_GROUP_MASK_REGIDS
	.align		4
.L_1606:
        /*005c*/ 	.byte	0x04, 0x29
        /*005e*/ 	.short	(.L_1608 - .L_1607)


	//   ....[0]....
.L_1607:
        /*0060*/ 	.word	0xffffffff


	//   ....[1]....
        /*0064*/ 	.word	0xffffffff


	//   ....[2]....
        /*0068*/ 	.word	0xffffffff


	//   ....[3]....
        /*006c*/ 	.word	0xffffffff


	//   ....[4]....
        /*0070*/ 	.word	0xffffffff


	//   ....[5]....
        /*0074*/ 	.word	0xffffffff


	//   ....[6]....
        /*0078*/ 	.word	0xffffffff


	//   ....[7]....
        /*007c*/ 	.word	0xffffffff


	//   ....[8]....
        /*0080*/ 	.word	0xffffffff


	//   ....[9]....
        /*0084*/ 	.word	0xffffffff


	//   ....[10]....
        /*0088*/ 	.word	0xffffffff


	//   ....[11]....
        /*008c*/ 	.word	0xffffffff


	//   ....[12]....
        /*0090*/ 	.word	0xffffffff


	//   ....[13]....
        /*0094*/ 	.word	0xffffffff


	//   ....[14]....
        /*0098*/ 	.word	0xffffffff


	//   ....[15]....
        /*009c*/ 	.word	0xffffffff


	//   ....[16]....
        /*00a0*/ 	.word	0xffffffff


	//   ....[17]....
        /*00a4*/ 	.word	0x0500000f


	//   ....[18]....
        /*00a8*/ 	.word	0x0500000f


	//   ....[19]....
        /*00ac*/ 	.word	0x0500000f


	//   ....[20]....
        /*00b0*/ 	.word	0x0500000f


	//   ....[21]....
        /*00b4*/ 	.word	0x0500000f


	//   ....[22]....
        /*00b8*/ 	.word	0x0500000f


	//----- nvinfo : EIATTR_COOP_GROUP_INSTR_OFFSETS
	.align		4
.L_1608:
        /*00bc*/ 	.byte	0x04, 0x28
        /*00be*/ 	.short	(.L_1610 - .L_1609)


	//   ....[0]....
.L_1609:
        /*00c0*/ 	.word	0x00000070


	//   ....[1]....
        /*00c4*/ 	.word	0x000001a0


	//   ....[2]....
        /*00c8*/ 	.word	0x000001f0


	//   ....[3]....
        /*00cc*/ 	.word	0x000003e0


	//   ....[4]....
        /*00d0*/ 	.word	0x00000630


	//   ....[5]....
        /*00d4*/ 	.word	0x00001340


	//   ....[6]....
        /*00d8*/ 	.word	0x000048b0


	//   ....[7]....
        /*00dc*/ 	.word	0x00004a30


	//   ....[8]....
        /*00e0*/ 	.word	0x00004d20


	//   ....[9]....
        /*00e4*/ 	.word	0x00004eb0


	//   ....[10]....
        /*00e8*/ 	.word	0x00004fc0


	//   ....[11]....
        /*00ec*/ 	.word	0x00005790


	//   ....[12]....
        /*00f0*/ 	.word	0x00005ac0


	//   ....[13]....
        /*00f4*/ 	.word	0x00005e80


	//   ....[14]....
        /*00f8*/ 	.word	0x00006130


	//   ....[15]....
        /*00fc*/ 	.word	0x000063f0


	//   ....[16]....
        /*0100*/ 	.word	0x00006660


	//   ....[17]....
        /*0104*/ 	.word	0x00008b70


	//   ....[18]....
        /*0108*/ 	.word	0x00008cc0


	//   ....[19]....
        /*010c*/ 	.word	0x00008d30


	//   ....[20]....
        /*0110*/ 	.word	0x00008da0


	//   ....[21]....
        /*0114*/ 	.word	0x00008e10


	//   ....[22]....
        /*0118*/ 	.word	0x00008e80


	//----- nvinfo : EIATTR_REG_RECONFIG
	.align		4
.L_1610:
        /*011c*/ 	.byte	0x01, 0x54
	.zero		2


	//----- nvinfo : EIATTR_SYSCALL_OFFSETS
	.align		4
        /*0120*/ 	.byte	0x04, 0x46
        /*0122*/ 	.short	(.L_1612 - .L_1611)


	//   ....[0]....
.L_1611:
        /*0124*/ 	.word	0x00000f80


	//   ....[1]....
        /*0128*/ 	.word	0x00001070


	//   ....[2]....
        /*012c*/ 	.word	0x000011d0


	//   ....[3]....
        /*0130*/ 	.word	0x000012c0


	//----- nvinfo : EIATTR_MBARRIER_INSTR_OFFSETS
	.align		4
.L_1612:
        /*0134*/ 	.byte	0x04, 0x39
        /*0136*/ 	.short	(.L_1614 - .L_1613)


	//   ....[0]....
.L_1613:
        /*0138*/ 	.word	0x00000290
        /*013c*/ 	.word	0x000000ff
        /*0140*/ 	.word	0x00030800
        /*0144*/ 	.short	0x0100
        /*0146*/ 	.byte	0x06
	.zero		1


	//   ....[1]....
        /*0148*/ 	.word	0x00000390
        /*014c*/ 	.word	0x000000ff
        /*0150*/ 	.word	0x00030810
        /*0154*/ 	.short	0x0100
        /*0156*/ 	.byte	0x08
	.zero		1


	//   ....[2]....
        /*0158*/ 	.word	0x000003a0
        /*015c*/ 	.word	0x000000ff
        /*0160*/ 	.word	0x00030820
        /*0164*/ 	.short	0x0100
        /*0166*/ 	.byte	0x08
	.zero		1


	//   ....[3]....
        /*0168*/ 	.word	0x000003b0
        /*016c*/ 	.word	0x000000ff
        /*0170*/ 	.word	0x00030818
        /*0174*/ 	.short	0x0100
        /*0176*/ 	.byte	0x08
	.zero		1


	//   ....[4]....
        /*0178*/ 	.word	0x000003c0
        /*017c*/ 	.word	0x000000ff
        /*0180*/ 	.word	0x00030828
        /*0184*/ 	.short	0x0100
        /*0186*/ 	.byte	0x08
	.zero		1


	//   ....[5]....
        /*0188*/ 	.word	0x000004f0
        /*018c*/ 	.word	0x000000ff
        /*0190*/ 	.word	0x00030830
        /*0194*/ 	.short	0x0100
        /*0196*/ 	.byte	0x08
	.zero		1


	//   ....[6]....
        /*0198*/ 	.word	0x00000500
        /*019c*/ 	.word	0x000000ff
        /*01a0*/ 	.word	0x00030840
        /*01a4*/ 	.short	0x0100
        /*01a6*/ 	.byte	0x08
	.zero		1


	//   ....[7]....
        /*01a8*/ 	.word	0x00000510
        /*01ac*/ 	.word	0x000000ff
        /*01b0*/ 	.word	0x00030838
        /*01b4*/ 	.short	0x0100
        /*01b6*/ 	.byte	0x08
	.zero		1


	//   ....[8]....
        /*01b8*/ 	.word	0x00000520
        /*01bc*/ 	.word	0x000000ff
        /*01c0*/ 	.word	0x00030848
        /*01c4*/ 	.short	0x0100
        /*01c6*/ 	.byte	0x08
	.zero		1


	//   ....[9]....
        /*01c8*/ 	.word	0x00001380
        /*01cc*/ 	.word	0x000000e4
        /*01d0*/ 	.word	0x00030800
        /*01d4*/ 	.short	0x010a
        /*01d6*/ 	.byte	0x3f
	.zero		1


	//   ....[10]....
        /*01d8*/ 	.word	0x00001420
        /*01dc*/ 	.word	0x000000e4
        /*01e0*/ 	.word	0x00030800
        /*01e4*/ 	.short	0x010a
        /*01e6*/ 	.byte	0x3f
	.zero		1


	//   ....[11]....
        /*01e8*/ 	.word	0x00001b00
        /*01ec*/ 	.word	0x00000000
        /*01f0*/ 	.word	0x00030810
        /*01f4*/ 	.short	0x010a
        /*01f6*/ 	.byte	0x3f
	.zero		1


	//   ....[12]....
        /*01f8*/ 	.word	0x00001b40
        /*01fc*/ 	.word	0x00000000
        /*0200*/ 	.word	0x00030810
        /*0204*/ 	.short	0x010a
        /*0206*/ 	.byte	0x3f
	.zero		1


	//   ....[13]....
        /*0208*/ 	.word	0x00002070
        /*020c*/ 	.word	0x00000000
        /*0210*/ 	.word	0x00030830
        /*0214*/ 	.short	0x010a
        /*0216*/ 	.byte	0x3f
	.zero		1


	//   ....[14]....
        /*0218*/ 	.word	0x000020f0
        /*021c*/ 	.word	0x00000000
        /*0220*/ 	.word	0x00030830
        /*0224*/ 	.short	0x010a
        /*0226*/ 	.byte	0x3f
	.zero		1


	//   ....[15]....
        /*0228*/ 	.word	0x00003ad0
        /*022c*/ 	.word	0x00000006
        /*0230*/ 	.word	0x00000000
        /*0234*/ 	.short	0x0101
        /*0236*/ 	.byte	0x3f
	.zero		1


	//   ....[16]....
        /*0238*/ 	.word	0x00003e00
        /*023c*/ 	.word	0x00000000
        /*0240*/ 	.word	0x00000000
        /*0244*/ 	.short	0x0101
        /*0246*/ 	.byte	0x3f
	.zero		1


	//   ....[17]....
        /*0248*/ 	.word	0x00006e20
        /*024c*/ 	.word	0x00000010
        /*0250*/ 	.word	0x00030820
        /*0254*/ 	.short	0x010a
        /*0256*/ 	.byte	0x3f
	.zero		1


	//   ....[18]....
        /*0258*/ 	.word	0x00007550
        /*025c*/ 	.word	0x00000010
        /*0260*/ 	.word	0x00030840
        /*0264*/ 	.short	0x010a
        /*0266*/ 	.byte	0x3f
	.zero		1


	//   ....[19]....
        /*0268*/ 	.word	0x000077f0
        /*026c*/ 	.word	0x00000010
        /*0270*/ 	.word	0x00030828
        /*0274*/ 	.short	0x010a
        /*0276*/ 	.byte	0x3f
	.zero		1


	//   ....[20]....
        /*0278*/ 	.word	0x00007a90
        /*027c*/ 	.word	0x00000010
        /*0280*/ 	.word	0x00030848
        /*0284*/ 	.short	0x010a
        /*0286*/ 	.byte	0x3f
	.zero		1


	//   ....[21]....
        /*0288*/ 	.word	0x00007ce0
        /*028c*/ 	.word	0x00000010
        /*0290*/ 	.word	0x00030820
        /*0294*/ 	.short	0x010a
        /*0296*/ 	.byte	0x3f
	.zero		1


	//   ....[22]....
        /*0298*/ 	.word	0x00008010
        /*029c*/ 	.word	0x00000010
        /*02a0*/ 	.word	0x00030840
        /*02a4*/ 	.short	0x010a
        /*02a6*/ 	.byte	0x3f
	.zero		1


	//   ....[23]....
        /*02a8*/ 	.word	0x00008280
        /*02ac*/ 	.word	0x00000010
        /*02b0*/ 	.word	0x00030828
        /*02b4*/ 	.short	0x010a
        /*02b6*/ 	.byte	0x3f
	.zero		1


	//   ....[24]....
        /*02b8*/ 	.word	0x000085a0
        /*02bc*/ 	.word	0x00000003
        /*02c0*/ 	.word	0x00030840
        /*02c4*/ 	.short	0x010a
        /*02c6*/ 	.byte	0x3f
	.zero		1


	//   ....[25]....
        /*02c8*/ 	.word	0x000089e0
        /*02cc*/ 	.word	0x00000006
        /*02d0*/ 	.word	0x00000000
        /*02d4*/ 	.short	0x010a
        /*02d6*/ 	.byte	0x3f
	.zero		1


	//   ....[26]....
        /*02d8*/ 	.word	0x00008a40
        /*02dc*/ 	.word	0x00000003
        /*02e0*/ 	.word	0x00000000
        /*02e4*/ 	.short	0x010a
        /*02e6*/ 	.byte	0x3f
	.zero		1


	//   ....[27]....
        /*02e8*/ 	.word	0x00008aa0
        /*02ec*/ 	.word	0x00000000
        /*02f0*/ 	.word	0x00000000
        /*02f4*/ 	.short	0x010a
        /*02f6*/ 	.byte	0x3f
	.zero		1


	//   ....[28]....
        /*02f8*/ 	.word	0x00008ad0
        /*02fc*/ 	.word	0x00000003
        /*0300*/ 	.word	0x00000000
        /*0304*/ 	.short	0x010a
        /*0306*/ 	.byte	0x3f
	.zero		1


	//   ....[29]....
        /*0308*/ 	.word	0x00008ba0
        /*030c*/ 	.word	0x000000e4
        /*0310*/ 	.word	0x00030800
        /*0314*/ 	.short	0x010a
        /*0316*/ 	.byte	0x3f
	.zero		1


	//   ....[30]....
        /*0318*/ 	.word	0x00008bf0
        /*031c*/ 	.word	0x00000000
        /*0320*/ 	.word	0x00030810
        /*0324*/ 	.short	0x010a
        /*0326*/ 	.byte	0x3f
	.zero		1


	//   ....[31]....
        /*0328*/ 	.word	0x00008c40
        /*032c*/ 	.word	0x00000000
        /*0330*/ 	.word	0x00030830
        /*0334*/ 	.short	0x010a
        /*0336*/ 	.byte	0x3f
	.zero		1


	//   ....[32]....
        /*0338*/ 	.word	0x00008ec0
        /*033c*/ 	.word	0x00000010
        /*0340*/ 	.word	0x00030820
        /*0344*/ 	.short	0x010a
        /*0346*/ 	.byte	0x3f
	.zero		1


	//   ....[33]....
        /*0348*/ 	.word	0x00008f10
        /*034c*/ 	.word	0x00000010
        /*0350*/ 	.word	0x00030840
        /*0354*/ 	.short	0x010a
        /*0356*/ 	.byte	0x3f
	.zero		1


	//   ....[34]....
        /*0358*/ 	.word	0x00008f60
        /*035c*/ 	.word	0x00000010
        /*0360*/ 	.word	0x00030828
        /*0364*/ 	.short	0x010a
        /*0366*/ 	.byte	0x3f
	.zero		1


	//   ....[35]....
        /*0368*/ 	.word	0x00008fb0
        /*036c*/ 	.word	0x00000010
        /*0370*/ 	.word	0x00030848
        /*0374*/ 	.short	0x010a
        /*0376*/ 	.byte	0x3f
	.zero		1


	//   ....[36]....
        /*0378*/ 	.word	0x00009010
        /*037c*/ 	.word	0x00000010
        /*0380*/ 	.word	0x00030820
        /*0384*/ 	.short	0x010a
        /*0386*/ 	.byte	0x3f
	.zero		1


	//   ....[37]....
        /*0388*/ 	.word	0x00009060
        /*038c*/ 	.word	0x00000010
        /*0390*/ 	.word	0x00030840
        /*0394*/ 	.short	0x010a
        /*0396*/ 	.byte	0x3f
	.zero		1


	//   ....[38]....
        /*0398*/ 	.word	0x000090b0
        /*039c*/ 	.word	0x00000010
        /*03a0*/ 	.word	0x00030828
        /*03a4*/ 	.short	0x010a
        /*03a6*/ 	.byte	0x3f
	.zero		1


	//   ....[39]....
        /*03a8*/ 	.word	0x00009100
        /*03ac*/ 	.word	0x00000003
        /*03b0*/ 	.word	0x00030840
        /*03b4*/ 	.short	0x010a
        /*03b6*/ 	.byte	0x3f
	.zero		1


	//   ....[40]....
        /*03b8*/ 	.word	0x000091d0
        /*03bc*/ 	.word	0x00000006
        /*03c0*/ 	.word	0x00000000
        /*03c4*/ 	.short	0x010a
        /*03c6*/ 	.byte	0x3f
	.zero		1


	//   ....[41]....
        /*03c8*/ 	.word	0x00009220
        /*03cc*/ 	.word	0x00000003
        /*03d0*/ 	.word	0x00000000
        /*03d4*/ 	.short	0x010a
        /*03d6*/ 	.byte	0x3f
	.zero		1


	//   ....[42]....
        /*03d8*/ 	.word	0x00009270
        /*03dc*/ 	.word	0x00000000
        /*03e0*/ 	.word	0x00000000
        /*03e4*/ 	.short	0x010a
        /*03e6*/ 	.byte	0x3f
	.zero		1


	//----- nvinfo : EIATTR_NUM_MBARRIERS
	.align		4
.L_1614:
        /*03e8*/ 	.byte	0x03, 0x38
        /*03ea*/ 	.short	0x0009


	//----- nvinfo : EIATTR_EXIT_INSTR_OFFSETS
	.align		4
        /*03ec*/ 	.byte	0x04, 0x1c
        /*03ee*/ 	.short	(.L_1616 - .L_1615)


	//   ....[0]....
.L_1615:
        /*03f0*/ 	.word	0x00008b20


	//----- nvinfo : EIATTR_MAX_THREADS
	.align		4
.L_1616:
        /*03f4*/ 	.byte	0x04, 0x05
        /*03f6*/ 	.short	(.L_1618 - .L_1617)
.L_1617:
        /*03f8*/ 	.word	0x00000180
        /*03fc*/ 	.word	0x00000001
        /*0400*/ 	.word	0x00000001


	//----- nvinfo : EIATTR_CRS_STACK_SIZE
	.align		4
.L_1618:
        /*0404*/ 	.byte	0x04, 0x1e
        /*0406*/ 	.short	(.L_1620 - .L_1619)
.L_1619:
        /*0408*/ 	.word	0x00000000


	//----- nvinfo : EIATTR_CBANK_PARAM_SIZE
	.align		4
.L_1620:
        /*040c*/ 	.byte	0x03, 0x19
        /*040e*/ 	.short	0x0770


	//----- nvinfo : EIATTR_PARAM_CBANK
	.align		4
        /*0410*/ 	.byte	0x04, 0x0a
        /*0412*/ 	.short	(.L_1622 - .L_1621)
	.align		4
.L_1621:
        /*0414*/ 	.word	index@(.nv.constant0._ZN7cutlass13device_kernelIN5flash11enable_sm90INS1_16FlashAttnBwdSm90INS1_25CollectiveMainloopBwdSm90ILi2ELi2ELi2EN4cute5tupleIJNS5_1CILi1EEES8_S8_EEENS6_IJNS7_ILi64EEENS7_ILi128EEESB_EEENS_6half_tEfNS_4arch4Sm90ELb1ELb0ELb0ELb0ELb1ELb1ELb0ELb0ELi2ELi1ELi2ELi1ELb0EEENS1_24CollectiveEpilogueBwdGQAISC_fSF_Li256ELb0ELb1EEENS1_25SingleTileBwdLPTSchedulerILb0ELi128ELb1EEEEEEEEEvNT_6ParamsE)
        /*0418*/ 	.short	0x0210
        /*041a*/ 	.short	0x0770


	//----- nvinfo : EIATTR_SW_WAR
	.align		4
.L_1622:
        /*041c*/ 	.byte	0x04, 0x36
        /*041e*/ 	.short	(.L_1624 - .L_1623)
.L_1623:
        /*0420*/ 	.word	0x00000008
.L_1624:


//--------------------- .nv.info._ZN7cutlass13device_kernelIN5flash22FlashAttnBwdPreprocessIN4cute5tupleIJNS3_1CILi64EEENS5_ILi128EEEEEENS_6half_tEfNS_4arch4Sm90ELb1ELb0EEEEEvNT_6ParamsE --------------------------
	.section	.nv.info._ZN7cutlass13device_kernelIN5flash22FlashAttnBwdPreprocessIN4cute5tupleIJNS3_1CILi64EEENS5_ILi128EEEEEENS_6half_tEfNS_4arch4Sm90ELb1ELb0EEEEEvNT_6ParamsE,"",@"SHT_CUDA_INFO"
	.sectionflags	@""
	.align	4


	//----- nvinfo : EIATTR_CUDA_API_VERSION
	.align		4
        /*0000*/ 	.byte	0x04, 0x37
        /*0002*/ 	.short	(.L_1626 - .L_1625)
.L_1625:
        /*0004*/ 	.word	0x00000082


	//----- nvinfo : EIATTR_KPARAM_INFO
	.align		4
.L_1626:
        /*0008*/ 	.byte	0x04, 0x17
        /*000a*/ 	.short	(.L_1628 - .L_1627)
.L_1627:
        /*000c*/ 	.word	0x00000000
        /*0010*/ 	.short	0x0000
        /*0012*/ 	.short	0x0000
        /*0014*/ 	.byte	0x00, 0xf0, 0xc1, 0x03


	//----- nvinfo : EIATTR_SPARSE_MMA_MASK
	.align		4
.L_1628:
        /*0018*/ 	.byte	0x03, 0x50
        /*001a*/ 	.short	0x0000


	//----- nvinfo : EIATTR_MAXREG_COUNT
	.align		4
        /*001c*/ 	.byte	0x03, 0x1b
        /*001e*/ 	.short	0x0080


	//----- nvinfo : EIATTR_MERCURY_ISA_VERSION
	.align		4
        /*0020*/ 	.byte	0x03, 0x5f
        /*0022*/ 	.short	0x0101


	//----- nvinfo : EIATTR_COOP_GROUP_MASK_REGIDS
	.align		4
        /*0024*/ 	.byte	0x04, 0x29
        /*0026*/ 	.short	(.L_1630 - .L_1629)


	//   ....[0]....
.L_1629:
        /*0028*/ 	.word	0xffffffff


	//   ....[1]....
        /*002c*/ 	.word	0xffffffff


	//   ....[2]....
        /*0030*/ 	.word	0xffffffff


	//   ....[3]....
        /*0034*/ 	.word	0xffffffff


	//   ....[4]....
        /*0038*/ 	.word	0xffffffff


	//   ....[5]....
        /*003c*/ 	.word	0xffffffff


	//   ....[6]....
        /*0040*/ 	.word	0xffffffff


	//   ....[7]....
        /*0044*/ 	.word	0xffffffff


	//   ....[8]....
        /*0048*/ 	.word	0xffffffff


	//   ....[9]....
        /*004c*/ 	.word	0xffffffff


	//   ....[10]....
        /*0050*/ 	.word	0xffffffff


	//   ....[11]....
        /*0054*/ 	.word	0xffffffff


	//   ....[12]....
        /*0058*/ 	.word	0xffffffff


	//   ....[13]....
        /*005c*/ 	.word	0xffffffff


	//   ....[14]....
        /*0060*/ 	.word	0xffffffff


	//   ....[15]....
        /*0064*/ 	.word	0xffffffff


	//----- nvinfo : EIATTR_COOP_GROUP_INSTR_OFFSETS
	.align		4
.L_1630:
        /*0068*/ 	.byte	0x04, 0x28
        /*006a*/ 	.short	(.L_1632 - .L_1631)


	//   ....[0]....
.L_1631:
        /*006c*/ 	.word	0x00001120


	//   ....[1]....
        /*0070*/ 	.word	0x00001130


	//   ....[2]....
        /*0074*/ 	.word	0x00001140


	//   ....[3]....
        /*0078*/ 	.word	0x00001150


	//   ....[4]....
        /*007c*/ 	.word	0x000011a0


	//   ....[5]....
        /*0080*/ 	.word	0x000011b0


	//   ....[6]....
        /*0084*/ 	.word	0x000011c0


	//   ....[7]....
        /*0088*/ 	.word	0x000011d0


	//   ....[8]....
        /*008c*/ 	.word	0x00001220


	//   ....[9]....
        /*0090*/ 	.word	0x00001230


	//   ....[10]....
        /*0094*/ 	.word	0x00001240


	//   ....[11]....
        /*0098*/ 	.word	0x00001250


	//   ....[12]....
        /*009c*/ 	.word	0x000012a0


	//   ....[13]....
        /*00a0*/ 	.word	0x000012c0


	//   ....[14]....
        /*00a4*/ 	.word	0x000012d0


	//   ....[15]....
        /*00a8*/ 	.word	0x000012f0


	//----- nvinfo : EIATTR_EXIT_INSTR_OFFSETS
	.align		4
.L_1632:
        /*00ac*/ 	.byte	0x04, 0x1c
        /*00ae*/ 	.short	(.L_1634 - .L_1633)


	//   ....[0]....
.L_1633:
        /*00b0*/ 	.word	0x000018b0


	//   ....[1]....
        /*00b4*/ 	.word	0x00001930


	//----- nvinfo : EIATTR_MAX_THREADS
	.align		4
.L_1634:
        /*00b8*/ 	.byte	0x04, 0x05
        /*00ba*/ 	.short	(.L_1636 - .L_1635)
.L_1635:
        /*00bc*/ 	.word	0x00000100
        /*00c0*/ 	.word	0x00000001
        /*00c4*/ 	.word	0x00000001


	//----- nvinfo : EIATTR_CRS_STACK_SIZE
	.align		4
.L_1636:
        /*00c8*/ 	.byte	0x04, 0x1e
        /*00ca*/ 	.short	(.L_1638 - .L_1637)
.L_1637:
        /*00cc*/ 	.word	0x00000000


	//----- nvinfo : EIATTR_CBANK_PARAM_SIZE
	.align		4
.L_1638:
        /*00d0*/ 	.byte	0x03, 0x19
        /*00d2*/ 	.short	0x00f0


	//----- nvinfo : EIATTR_PARAM_CBANK
	.align		4
        /*00d4*/ 	.byte	0x04, 0x0a
        /*00d6*/ 	.short	(.L_1640 - .L_1639)
	.align		4
.L_1639:
        /*00d8*/ 	.word	index@(.nv.constant0._ZN7cutlass13device_kernelIN5flash22FlashAttnBwdPreprocessIN4cute5tupleIJNS3_1CILi64EEENS5_ILi128EEEEEENS_6half_tEfNS_4arch4Sm90ELb1ELb0EEEEEvNT_6ParamsE)
        /*00dc*/ 	.short	0x0210
        /*00de*/ 	.short	0x00f0


	//----- nvinfo : EIATTR_SW_WAR
	.align		4
.L_1640:
        /*00e0*/ 	.byte	0x04, 0x36
        /*00e2*/ 	.short	(.L_1642 - .L_1641)
.L_1641:
        /*00e4*/ 	.word	0x00000008
.L_1642:


//--------------------- .nv.info._ZN7cutlass13device_kernelIN5flash11enable_sm90INS1_16FlashAttnBwdSm90INS1_25CollectiveMainloopBwdSm90ILi2ELi2ELi2EN4cute5tupleIJNS5_1CILi1EEES8_S8_EEENS6_IJNS7_ILi64EEENS7_ILi128EEESB_EEENS_6half_tEfNS_4arch4Sm90ELb1ELb0ELb0ELb1ELb0ELb1ELb0ELb0ELi2ELi1ELi2ELi1ELb0EEENS1_21CollectiveEpilogueBwdISC_SD_SF_Li256ELb1ELb0ELi1EEENS1_25SingleTileBwdLPTSchedulerILb1ELi128ELb0EEEEEEEEEvNT_6ParamsE --------------------------
	.section	.nv.info._ZN7cutlass13device_kernelIN5flash11enable_sm90INS1_16FlashAttnBwdSm90INS1_25CollectiveMainloopBwdSm90ILi2ELi2ELi2EN4cute5tupleIJNS5_1CILi1EEES8_S8_EEENS6_IJNS7_ILi64EEENS7_ILi128EEESB_EEENS_6half_tEfNS_4arch4Sm90ELb1ELb0ELb0ELb1ELb0ELb1ELb0ELb0ELi2ELi1ELi2ELi1ELb0EEENS1_21CollectiveEpilogueBwdISC_SD_SF_Li256ELb1ELb0ELi1EEENS1_25SingleTileBwdLPTSchedulerILb1ELi128ELb0EEEEEEEEEvNT_6ParamsE,"",@"SHT_CUDA_INFO"
	.sectionflags	@""
	.align	4


	//----- nvinfo : EIATTR_CUDA_API_VERSION
	.align		4
        /*0000*/ 	.byte	0x04, 0x37
        /*0002*/ 	.short	(.L_1644 - .L_1643)
.L_1643:
        /*0004*/ 	.word	0x00000082


	//----- nvinfo : EIATTR_KPARAM_INFO
	.align		4
.L_1644:
        /*0008*/ 	.byte	0x04, 0x17
        /*000a*/ 	.short	(.L_1646 - .L_1645)
.L_1645:
        /*000c*/ 	.word	0x00000000
        /*0010*/ 	.short	0x0000
        /*0012*/ 	.short	0x0070
        /*0014*/ 	.byte	0x00, 0xf0, 0x01, 0x1a


	//----- nvinfo : EIATTR_SPARSE_MMA_MASK
	.align		4
.L_1646:
        /*0018*/ 	.byte	0x03, 0x50
        /*001a*/ 	.short	0x0000


	//----- nvinfo : EIATTR_MAXREG_COUNT
	.align		4
        /*001c*/ 	.byte	0x03, 0x1b
        /*001e*/ 	.short	0x00a8


	//----- nvinfo : EIATTR_NUM_BARRIERS
	.align		4
        /*0020*/ 	.byte	0x02, 0x4c
        /*0022*/ 	.byte	0x10
	.zero		1


	//----- nvinfo : EIATTR_EXTERNS
	.align		4
        /*0024*/ 	.byte	0x04, 0x0f
        /*0026*/ 	.short	(.L_1648 - .L_1647)


	//   ....[0]....
	.align		4
.L_1647:
        /*0028*/ 	.word	index@(__assertfail)


	//----- nvinfo : EIATTR_ANNOTATIONS
	.align		4
.L_1648:
        /*002c*/ 	.byte	0x04, 0x55
        /*002e*/ 	.short	(.L_1650 - .L_1649)


	//   ....[0]....
.L_1649:
        /*0030*/ 	.word	0x00000001
        /*0034*/ 	.byte	0xb0, 0xa2, 0x00, 0x00, 0x01, 0x00, 0x00, 0x00, 0xb0, 0xa5, 0x00, 0x00, 0x01, 0x00, 0x00, 0x00
        /*0044*/ 	.byte	0x10, 0xb1, 0x00, 0x00, 0x01, 0x00, 0x00, 0x00, 0x30, 0xb1, 0x00, 0x00, 0x01, 0x00, 0x00, 0x00
        /*0054*/ 	.byte	0xa0, 0xb4, 0x00, 0x00


	//----- nvinfo : EIATTR_MERCURY_ISA_VERSION
	.align		4
.L_1650:
        /*0058*/ 	.byte	0x03, 0x5f
        /*005a*/ 	.short	0x0101


	//----- nvinfo : EIATTR_INT_WARP_WIDE_INSTR_OFFSETS
	.align		4
        /*005c*/ 	.byte	0x04, 0x31
        /*005e*/ 	.short	(.L_1652 - .L_1651)


	//   ....[0]....
.L_1651:
        /*0060*/ 	.word	0x00000190


	//   ....[1]....
        /*0064*/ 	.word	0x000001c0


	//----- nvinfo : EIATTR_COOP_GROUP_MASK_REGIDS
	.align		4
.L_1652:
        /*0068*/ 	.byte	0x04, 0x29
        /*006a*/ 	.short	(.L_1654 - .L_1653)


	//   ....[0]....
.L_1653:
        /*006c*/ 	.word	0xffffffff


	//   ....[1]....
        /*0070*/ 	.word	0xffffffff


	//   ....[2]....
        /*0074*/ 	.word	0xffffffff


	//   ....[3]....
        /*0078*/ 	.word	0xffffffff


	//   ....[4]....
        /*007c*/ 	.word	0xffffffff


	//   ....[5]....
        /*0080*/ 	.word	0xffffffff


	//   ....[6]....
        /*0084*/ 	.word	0xffffffff


	//   ....[7]....
        /*0088*/ 	.word	0x0500000f


	//----- nvinfo : EIATTR_COOP_GROUP_INSTR_OFFSETS
	.align		4
.L_1654:
        /*008c*/ 	.byte	0x04, 0x28
        /*008e*/ 	.short	(.L_1656 - .L_1655)


	//   ....[0]....
.L_1655:
        /*0090*/ 	.word	0x00000070


	//   ....[1]....
        /*0094*/ 	.word	0x000001a0


	//   ....[2]....
        /*0098*/ 	.word	0x000001f0


	//   ....[3]....
        /*009c*/ 	.word	0x000003e0


	//   ....[4]....
        /*00a0*/ 	.word	0x00000630


	//   ....[5]....
        /*00a4*/ 	.word	0x00001840


	//   ....[6]....
        /*00a8*/ 	.word	0x00007de0


	//   ....[7]....
        /*00ac*/ 	.word	0x0000bcf0


	//----- nvinfo : EIATTR_REG_RECONFIG
	.align		4
.L_1656:
        /*00b0*/ 	.byte	0x01, 0x54
	.zero		2


	//----- nvinfo : EIATTR_SYSCALL_OFFSETS
	.align		4
        /*00b4*/ 	.byte	0x04, 0x46
        /*00b6*/ 	.short	(.L_1658 - .L_1657)


	//   ....[0]....
.L_1657:
        /*00b8*/ 	.word	0x00001480


	//   ....[1]....
        /*00bc*/ 	.word	0x00001570


	//   ....[2]....
        /*00c0*/ 	.word	0x000016d0


	//   ....[3]....
        /*00c4*/ 	.word	0x000017c0


	//----- nvinfo : EIATTR_MBARRIER_INSTR_OFFSETS
	.align		4
.L_1658:
        /*00c8*/ 	.byte	0x04, 0x39
        /*00ca*/ 	.short	(.L_1660 - .L_1659)


	//   ....[0]....
.L_1659:
        /*00cc*/ 	.word	0x00000290
        /*00d0*/ 	.word	0x000000ff
        /*00d4*/ 	.word	0x00030800
        /*00d8*/ 	.short	0x0100
        /*00da*/ 	.byte	0x06
	.zero		1


	//   ....[1]....
        /*00dc*/ 	.word	0x00000390
        /*00e0*/ 	.word	0x000000ff
        /*00e4*/ 	.word	0x00030810
        /*00e8*/ 	.short	0x0100
        /*00ea*/ 	.byte	0x08
	.zero		1


	//   ....[2]....
        /*00ec*/ 	.word	0x000003a0
        /*00f0*/ 	.word	0x000000ff
        /*00f4*/ 	.word	0x00030820
        /*00f8*/ 	.short	0x0100
        /*00fa*/ 	.byte	0x08
	.zero		1


	//   ....[3]....
        /*00fc*/ 	.word	0x000003b0
        /*0100*/ 	.word	0x000000ff
        /*0104*/ 	.word	0x00030818
        /*0108*/ 	.short	0x0100
        /*010a*/ 	.byte	0x08
	.zero		1


	//   ....[4]....
        /*010c*/ 	.word	0x000003c0
        /*0110*/ 	.word	0x000000ff
        /*0114*/ 	.word	0x00030828
        /*0118*/ 	.short	0x0100
        /*011a*/ 	.byte	0x08
	.zero		1


	//   ....[5]....
        /*011c*/ 	.word	0x000004f0
        /*0120*/ 	.word	0x000000ff
        /*0124*/ 	.word	0x00030830
        /*0128*/ 	.short	0x0100
        /*012a*/ 	.byte	0x08
	.zero		1


	//   ....[6]....
        /*012c*/ 	.word	0x00000500
        /*0130*/ 	.word	0x000000ff
        /*0134*/ 	.word	0x00030840
        /*0138*/ 	.short	0x0100
        /*013a*/ 	.byte	0x08
	.zero		1


	//   ....[7]....
        /*013c*/ 	.word	0x00000510
        /*0140*/ 	.word	0x000000ff
        /*0144*/ 	.word	0x00030838
        /*0148*/ 	.short	0x0100
        /*014a*/ 	.byte	0x08
	.zero		1


	//   ....[8]....
        /*014c*/ 	.word	0x00000520
        /*0150*/ 	.word	0x000000ff
        /*0154*/ 	.word	0x00030848
        /*0158*/ 	.short	0x0100
        /*015a*/ 	.byte	0x08
	.zero		1


	//   ....[9]....
        /*015c*/ 	.word	0x00001880
        /*0160*/ 	.word	0x000000e4
        /*0164*/ 	.word	0x00030800
        /*0168*/ 	.short	0x010a
        /*016a*/ 	.byte	0x3f
	.zero		1


	//   ....[10]....
        /*016c*/ 	.word	0x00001920
        /*0170*/ 	.word	0x000000e4
        /*0174*/ 	.word	0x00030800
        /*0178*/ 	.short	0x010a
        /*017a*/ 	.byte	0x3f
	.zero		1


	//   ....[11]....
        /*017c*/ 	.word	0x00001ff0
        /*0180*/ 	.word	0x00000000
        /*0184*/ 	.word	0x00030810
        /*0188*/ 	.short	0x010a
        /*018a*/ 	.byte	0x3f
	.zero		1


	//   ....[12]....
        /*018c*/ 	.word	0x00002030
        /*0190*/ 	.word	0x00000000
        /*0194*/ 	.word	0x00030810
        /*0198*/ 	.short	0x010a
        /*019a*/ 	.byte	0x3f
	.zero		1


	//   ....[13]....
        /*019c*/ 	.word	0x00002560
        /*01a0*/ 	.word	0x00000000
        /*01a4*/ 	.word	0x00030830
        /*01a8*/ 	.short	0x010a
        /*01aa*/ 	.byte	0x3f
	.zero		1


	//   ....[14]....
        /*01ac*/ 	.word	0x000025e0
        /*01b0*/ 	.word	0x00000000
        /*01b4*/ 	.word	0x00030830
        /*01b8*/ 	.short	0x010a
        /*01ba*/ 	.byte	0x3f
	.zero		1


	//   ....[15]....
        /*01bc*/ 	.word	0x00003fb0
        /*01c0*/ 	.word	0x00000006
        /*01c4*/ 	.word	0x00000000
        /*01c8*/ 	.short	0x0101
        /*01ca*/ 	.byte	0x3f
	.zero		1


	//   ....[16]....
        /*01cc*/ 	.word	0x000042e0
        /*01d0*/ 	.word	0x00000000
        /*01d4*/ 	.word	0x00000000
        /*01d8*/ 	.short	0x0101
        /*01da*/ 	.byte	0x3f
	.zero		1


	//   ....[17]....
        /*01dc*/ 	.word	0x00009f30
        /*01e0*/ 	.word	0x0000000f
        /*01e4*/ 	.word	0x00030820
        /*01e8*/ 	.short	0x010a
        /*01ea*/ 	.byte	0x3f
	.zero		1


	//   ....[18]....
        /*01ec*/ 	.word	0x0000a610
        /*01f0*/ 	.word	0x0000000f
        /*01f4*/ 	.word	0x00030840
        /*01f8*/ 	.short	0x010a
        /*01fa*/ 	.byte	0x3f
	.zero		1


	//   ....[19]....
        /*01fc*/ 	.word	0x0000a8e0
        /*0200*/ 	.word	0x0000000f
        /*0204*/ 	.word	0x00030828
        /*0208*/ 	.short	0x010a
        /*020a*/ 	.byte	0x3f
	.zero		1


	//   ....[20]....
        /*020c*/ 	.word	0x0000abb0
        /*0210*/ 	.word	0x0000000f
        /*0214*/ 	.word	0x00030848
        /*0218*/ 	.short	0x010a
        /*021a*/ 	.byte	0x3f
	.zero		1


	//   ....[21]....
        /*021c*/ 	.word	0x0000ae20
        /*0220*/ 	.word	0x0000000f
        /*0224*/ 	.word	0x00030820
        /*0228*/ 	.short	0x010a
        /*022a*/ 	.byte	0x3f
	.zero		1


	//   ....[22]....
        /*022c*/ 	.word	0x0000b160
        /*0230*/ 	.word	0x0000000f
        /*0234*/ 	.word	0x00030840
        /*0238*/ 	.short	0x010a
        /*023a*/ 	.byte	0x3f
	.zero		1


	//   ....[23]....
        /*023c*/ 	.word	0x0000b400
        /*0240*/ 	.word	0x0000000f
        /*0244*/ 	.word	0x00030828
        /*0248*/ 	.short	0x010a
        /*024a*/ 	.byte	0x3f
	.zero		1


	//   ....[24]....
        /*024c*/ 	.word	0x0000b710
        /*0250*/ 	.word	0x00000003
        /*0254*/ 	.word	0x00030840
        /*0258*/ 	.short	0x010a
        /*025a*/ 	.byte	0x3f
	.zero		1


	//   ....[25]....
        /*025c*/ 	.word	0x0000bb70
        /*0260*/ 	.word	0x00000007
        /*0264*/ 	.word	0x00000000
        /*0268*/ 	.short	0x010a
        /*026a*/ 	.byte	0x3f
	.zero		1


	//   ....[26]....
        /*026c*/ 	.word	0x0000bbc0
        /*0270*/ 	.word	0x00000003
        /*0274*/ 	.word	0x00000000
        /*0278*/ 	.short	0x010a
        /*027a*/ 	.byte	0x3f
	.zero		1


	//   ....[27]....
        /*027c*/ 	.word	0x0000bc20
        /*0280*/ 	.word	0x00000005
        /*0284*/ 	.word	0x00000000
        /*0288*/ 	.short	0x010a
        /*028a*/ 	.byte	0x3f
	.zero		1


	//   ....[28]....
        /*028c*/ 	.word	0x0000bc50
        /*0290*/ 	.word	0x00000003
        /*0294*/ 	.word	0x00000000
        /*0298*/ 	.short	0x010a
        /*029a*/ 	.byte	0x3f
	.zero		1


	//   ....[29]....
        /*029c*/ 	.word	0x0000bd20
        /*02a0*/ 	.word	0x000000e4
        /*02a4*/ 	.word	0x00030800
        /*02a8*/ 	.short	0x010a
        /*02aa*/ 	.byte	0x3f
	.zero		1


	//   ....[30]....
        /*02ac*/ 	.word	0x0000bd70
        /*02b0*/ 	.word	0x00000000
        /*02b4*/ 	.word	0x00030810
        /*02b8*/ 	.short	0x010a
        /*02ba*/ 	.byte	0x3f
	.zero		1


	//   ....[31]....
        /*02bc*/ 	.word	0x0000bdc0
        /*02c0*/ 	.word	0x00000000
        /*02c4*/ 	.word	0x00030830
        /*02c8*/ 	.short	0x010a
        /*02ca*/ 	.byte	0x3f
	.zero		1


	//   ....[32]....
        /*02cc*/ 	.word	0x0000be10
        /*02d0*/ 	.word	0x0000000f
        /*02d4*/ 	.word	0x00030820
        /*02d8*/ 	.short	0x010a
        /*02da*/ 	.byte	0x3f
	.zero		1


	//   ....[33]....
        /*02dc*/ 	.word	0x0000be60
        /*02e0*/ 	.word	0x0000000f
        /*02e4*/ 	.word	0x00030840
        /*02e8*/ 	.short	0x010a
        /*02ea*/ 	.byte	0x3f
	.zero		1


	//   ....[34]....
        /*02ec*/ 	.word	0x0000beb0
        /*02f0*/ 	.word	0x0000000f
        /*02f4*/ 	.word	0x00030828
        /*02f8*/ 	.short	0x010a
        /*02fa*/ 	.byte	0x3f
	.zero		1


	//   ....[35]....
        /*02fc*/ 	.word	0x0000bf00
        /*0300*/ 	.word	0x0000000f
        /*0304*/ 	.word	0x00030848
        /*0308*/ 	.short	0x010a
        /*030a*/ 	.byte	0x3f
	.zero		1


	//   ....[36]....
        /*030c*/ 	.word	0x0000bf60
        /*0310*/ 	.word	0x0000000f
        /*0314*/ 	.word	0x00030820
        /*0318*/ 	.short	0x010a
        /*031a*/ 	.byte	0x3f
	.zero		1


	//   ....[37]....
        /*031c*/ 	.word	0x0000bfb0
        /*0320*/ 	.word	0x0000000f
        /*0324*/ 	.word	0x00030840
        /*0328*/ 	.short	0x010a
        /*032a*/ 	.byte	0x3f
	.zero		1


	//   ....[38]....
        /*032c*/ 	.word	0x0000c000
        /*0330*/ 	.word	0x0000000f
        /*0334*/ 	.word	0x00030828
        /*0338*/ 	.short	0x010a
        /*033a*/ 	.byte	0x3f
	.zero		1


	//   ....[39]....
        /*033c*/ 	.word	0x0000c050
        /*0340*/ 	.word	0x00000003
        /*0344*/ 	.word	0x00030840
        /*0348*/ 	.short	0x010a
        /*034a*/ 	.byte	0x3f
	.zero		1


	//   ....[40]....
        /*034c*/ 	.word	0x0000c120
        /*0350*/ 	.word	0x00000007
        /*0354*/ 	.word	0x00000000
        /*0358*/ 	.short	0x010a
        /*035a*/ 	.byte	0x3f
	.zero		1


	//   ....[41]....
        /*035c*/ 	.word	0x0000c170
        /*0360*/ 	.word	0x00000003
        /*0364*/ 	.word	0x00000000
        /*0368*/ 	.short	0x010a
        /*036a*/ 	.byte	0x3f
	.zero		1


	//   ....[42]....
        /*036c*/ 	.word	0x0000c1c0
        /*0370*/ 	.word	0x00000005
        /*0374*/ 	.word	0x00000000
        /*0378*/ 	.short	0x010a
        /*037a*/ 	.byte	0x3f
	.zero		1


	//----- nvinfo : EIATTR_NUM_MBARRIERS
	.align		4
.L_1660:
        /*037c*/ 	.byte	0x03, 0x38
        /*037e*/ 	.short	0x0009


	//----- nvinfo : EIATTR_EXIT_INSTR_OFFSETS
	.align		4
        /*0380*/ 	.byte	0x04, 0x1c
        /*0382*/ 	.short	(.L_1662 - .L_1661)


	//   ....[0]....
.L_1661:
        /*0384*/ 	.word	0x0000bca0


	//----- nvinfo : EIATTR_MAX_THREADS
	.align		4
.L_1662:
        /*0388*/ 	.byte	0x04, 0x05
        /*038a*/ 	.short	(.L_1664 - .L_1663)
.L_1663:
        /*038c*/ 	.word	0x00000180
        /*0390*/ 	.word	0x00000001
        /*0394*/ 	.word	0x00000001


	//----- nvinfo : EIATTR_CRS_STACK_SIZE
	.align		4
.L_1664:
        /*0398*/ 	.byte	0x04, 0x1e
        /*039a*/ 	.short	(.L_1666 - .L_1665)
.L_1665:
        /*039c*/ 	.word	0x00000000


	//----- nvinfo : EIATTR_CBANK_PARAM_SIZE
	.align		4
.L_1666:
        /*03a0*/ 	.byte	0x03, 0x19
        /*03a2*/ 	.short	0x06f0


	//----- nvinfo : EIATTR_PARAM_CBANK
	.align		4
        /*03a4*/ 	.byte	0x04, 0x0a
        /*03a6*/ 	.short	(.L_1668 - .L_1667)
	.align		4
.L_1667:
        /*03a8*/ 	.word	index@(.nv.constant0._ZN7cutlass13device_kernelIN5flash11enable_sm90INS1_16FlashAttnBwdSm90INS1_25CollectiveMainloopBwdSm90ILi2ELi2ELi2EN4cute5tupleIJNS5_1CILi1EEES8_S8_EEENS6_IJNS7_ILi64EEENS7_ILi128EEESB_EEENS_6half_tEfNS_4arch4Sm90ELb1ELb0ELb0ELb1ELb0ELb1ELb0ELb0ELi2ELi1ELi2ELi1ELb0EEENS1_21CollectiveEpilogueBwdISC_SD_SF_Li256ELb1ELb0ELi1EEENS1_25SingleTileBwdLPTSchedulerILb1ELi128ELb0EEEEEEEEEvNT_6ParamsE)
        /*03ac*/ 	.short	0x0210
        /*03ae*/ 	.short	0x06f0


	//----- nvinfo : EIATTR_SW_WAR
	.align		4
.L_1668:
        /*03b0*/ 	.byte	0x04, 0x36
        /*03b2*/ 	.short	(.L_1670 - .L_1669)
.L_1669:
        /*03b4*/ 	.word	0x00000008
.L_1670:


//--------------------- .nv.info._ZN7cutlass13device_kernelIN5flash11enable_sm90INS1_16FlashAttnBwdSm90INS1_25CollectiveMainloopBwdSm90ILi2ELi2ELi2EN4cute5tupleIJNS5_1CILi1EEES8_S8_EEENS6_IJNS7_ILi64EEENS7_ILi128EEESB_EEENS_6half_tEfNS_4arch4Sm90ELb1ELb0ELb0ELb1ELb1ELb1ELb0ELb0ELi2ELi1ELi2ELi1ELb0EEENS1_21CollectiveEpilogueBwdISC_SD_SF_Li256ELb1ELb0ELi1EEENS1_25SingleTileBwdLPTSchedulerILb1ELi128ELb1EEEEEEEEEvNT_6ParamsE --------------------------
	.section	.nv.info._ZN7cutlass13device_kernelIN5flash11enable_sm90INS1_16FlashAttnBwdSm90INS1_25CollectiveMainloopBwdSm90ILi2ELi2ELi2EN4cute5tupleIJNS5_1CILi1EEES8_S8_EEENS6_IJNS7_ILi64EEENS7_ILi128EEESB_EEENS_6half_tEfNS_4arch4Sm90ELb1ELb0ELb0ELb1ELb1ELb1ELb0ELb0ELi2ELi1ELi2ELi1ELb0EEENS1_21CollectiveEpilogueBwdISC_SD_SF_Li256ELb1ELb0ELi1EEENS1_25SingleTileBwdLPTSchedulerILb1ELi128ELb1EEEEEEEEEvNT_6ParamsE,"",@"SHT_CUDA_INFO"
	.sectionflags	@""
	.align	4


	//----- nvinfo : EIATTR_CUDA_API_VERSION
	.align		4
        /*0000*/ 	.byte	0x04, 0x37
        /*0002*/ 	.short	(.L_1672 - .L_1671)
.L_1671:
        /*0004*/ 	.word	0x00000082


	//----- nvinfo : EIATTR_KPARAM_INFO
	.align		4
.L_1672:
        /*0008*/ 	.byte	0x04, 0x17
        /*000a*/ 	.short	(.L_1674 - .L_1673)
.L_1673:
        /*000c*/ 	.word	0x00000000
        /*0010*/ 	.short	0x0000
        /*0012*/ 	.short	0x0070
        /*0014*/ 	.byte	0x00, 0xf0, 0x01, 0x1a


	//----- nvinfo : EIATTR_SPARSE_MMA_MASK
	.align		4
.L_1674:
        /*0018*/ 	.byte	0x03, 0x50
        /*001a*/ 	.short	0x0000


	//----- nvinfo : EIATTR_MAXREG_COUNT
	.align		4
        /*001c*/ 	.byte	0x03, 0x1b
        /*001e*/ 	.short	0x00a8


	//----- nvinfo : EIATTR_NUM_BARRIERS
	.align		4
        /*0020*/ 	.byte	0x02, 0x4c
        /*0022*/ 	.byte	0x10
	.zero		1


	//----- nvinfo : EIATTR_EXTERNS
	.align		4
        /*0024*/ 	.byte	0x04, 0x0f
        /*0026*/ 	.short	(.L_1676 - .L_1675)


	//   ....[0]....
	.align		4
.L_1675:
        /*0028*/ 	.word	index@(__assertfail)


	//----- nvinfo : EIATTR_ANNOTATIONS
	.align		4
.L_1676:
        /*002c*/ 	.byte	0x04, 0x55
        /*002e*/ 	.short	(.L_1678 - .L_1677)


	//   ....[0]....
.L_1677:
        /*0030*/ 	.word	0x00000001
        /*0034*/ 	.byte	0xd0, 0xab, 0x00, 0x00, 0x01, 0x00, 0x00, 0x00, 0xd0, 0xae, 0x00, 0x00, 0x01, 0x00, 0x00, 0x00
        /*0044*/ 	.byte	0x30, 0xba, 0x00, 0x00, 0x01, 0x00, 0x00, 0x00, 0x50, 0xba, 0x00, 0x00, 0x01, 0x00, 0x00, 0x00
        /*0054*/ 	.byte	0xc0, 0xbd, 0x00, 0x00


	//----- nvinfo : EIATTR_MERCURY_ISA_VERSION
	.align		4
.L_1678:
        /*0058*/ 	.byte	0x03, 0x5f
        /*005a*/ 	.short	0x0101


	//----- nvinfo : EIATTR_INT_WARP_WIDE_INSTR_OFFSETS
	.align		4
        /*005c*/ 	.byte	0x04, 0x31
        /*005e*/ 	.short	(.L_1680 - .L_1679)


	//   ....[0]....
.L_1679:
        /*0060*/ 	.word	0x00000190


	//   ....[1]....
        /*0064*/ 	.word	0x000001c0


	//   ....[2]....
        /*0068*/ 	.word	0x00008fb0


	//   ....[3]....
        /*006c*/ 	.word	0x00009660


	//   ....[4]....
        /*0070*/ 	.word	0x00009b90


	//----- nvinfo : EIATTR_COOP_GROUP_MASK_REGIDS
	.align		4
.L_1680:
        /*0074*/ 	.byte	0x04, 0x29
        /*0076*/ 	.short	(.L_1682 - .L_1681)


	//   ....[0]....
.L_1681:
        /*0078*/ 	.word	0xffffffff


	//   ....[1]....
        /*007c*/ 	.word	0xffffffff


	//   ....[2]....
        /*0080*/ 	.word	0xffffffff


	//   ....[3]....
        /*0084*/ 	.word	0xffffffff


	//   ....[4]....
        /*0088*/ 	.word	0xffffffff


	//   ....[5]....
        /*008c*/ 	.word	0xffffffff


	//   ....[6]....
        /*0090*/ 	.word	0xffffffff


	//   ....[7]....
        /*0094*/ 	.word	0xffffffff


	//   ....[8]....
        /*0098*/ 	.word	0xffffffff


	//   ....[9]....
        /*009c*/ 	.word	0xffffffff


	//   ....[10]....
        /*00a0*/ 	.word	0xffffffff


	//   ....[11]....
        /*00a4*/ 	.word	0xffffffff


	//   ....[12]....
        /*00a8*/ 	.word	0xffffffff


	//   ....[13]....
        /*00ac*/ 	.word	0x0500000f


	//   ....[14]....
        /*00b0*/ 	.word	0x0500000f


	//   ....[15]....
        /*00b4*/ 	.word	0x0500000f


	//   ....[16]....
        /*00b8*/ 	.word	0x0500000f


	//----- nvinfo : EIATTR_COOP_GROUP_INSTR_OFFSETS
	.align		4
.L_1682:
        /*00bc*/ 	.byte	0x04, 0x28
        /*00be*/ 	.short	(.L_1684 - .L_1683)


	//   ....[0]....
.L_1683:
        /*00c0*/ 	.word	0x00000070


	//   ....[1]....
        /*00c4*/ 	.word	0x000001a0


	//   ....[2]....
        /*00c8*/ 	.word	0x000001f0


	//   ....[3]....
        /*00cc*/ 	.word	0x000003e0


	//   ....[4]....
        /*00d0*/ 	.word	0x00000630


	//   ....[5]....
        /*00d4*/ 	.word	0x00001860


	//   ....[6]....
        /*00d8*/ 	.word	0x00007e00


	//   ....[7]....
        /*00dc*/ 	.word	0x00008bb0


	//   ....[8]....
        /*00e0*/ 	.word	0x00008ee0


	//   ....[9]....
        /*00e4*/ 	.word	0x000092e0


	//   ....[10]....
        /*00e8*/ 	.word	0x00009590


	//   ....[11]....
        /*00ec*/ 	.word	0x00009850


	//   ....[12]....
        /*00f0*/ 	.word	0x00009ac0


	//   ....[13]....
        /*00f4*/ 	.word	0x0000c610


	//   ....[14]....
        /*00f8*/ 	.word	0x0000c760


	//   ....[15]....
        /*00fc*/ 	.word	0x0000c7d0


	//   ....[16]....
        /*0100*/ 	.word	0x0000c840


	//----- nvinfo : EIATTR_REG_RECONFIG
	.align		4
.L_1684:
        /*0104*/ 	.byte	0x01, 0x54
	.zero		2


	//----- nvinfo : EIATTR_SYSCALL_OFFSETS
	.align		4
        /*0108*/ 	.byte	0x04, 0x46
        /*010a*/ 	.short	(.L_1686 - .L_1685)


	//   ....[0]....
.L_1685:
        /*010c*/ 	.word	0x000014a0


	//   ....[1]....
        /*0110*/ 	.word	0x00001590


	//   ....[2]....
        /*0114*/ 	.word	0x000016f0


	//   ....[3]....
        /*0118*/ 	.word	0x000017e0


	//----- nvinfo : EIATTR_MBARRIER_INSTR_OFFSETS
	.align		4
.L_1686:
        /*011c*/ 	.byte	0x04, 0x39
        /*011e*/ 	.short	(.L_1688 - .L_1687)


	//   ....[0]....
.L_1687:
        /*0120*/ 	.word	0x00000290
        /*0124*/ 	.word	0x000000ff
        /*0128*/ 	.word	0x00030800
        /*012c*/ 	.short	0x0100
        /*012e*/ 	.byte	0x06
	.zero		1


	//   ....[1]....
        /*0130*/ 	.word	0x00000390
        /*0134*/ 	.word	0x000000ff
        /*0138*/ 	.word	0x00030810
        /*013c*/ 	.short	0x0100
        /*013e*/ 	.byte	0x08
	.zero		1


	//   ....[2]....
        /*0140*/ 	.word	0x000003a0
        /*0144*/ 	.word	0x000000ff
        /*0148*/ 	.word	0x00030820
        /*014c*/ 	.short	0x0100
        /*014e*/ 	.byte	0x08
	.zero		1


	//   ....[3]....
        /*0150*/ 	.word	0x000003b0
        /*0154*/ 	.word	0x000000ff
        /*0158*/ 	.word	0x00030818
        /*015c*/ 	.short	0x0100
        /*015e*/ 	.byte	0x08
	.zero		1


	//   ....[4]....
        /*0160*/ 	.word	0x000003c0
        /*0164*/ 	.word	0x000000ff
        /*0168*/ 	.word	0x00030828
        /*016c*/ 	.short	0x0100
        /*016e*/ 	.byte	0x08
	.zero		1


	//   ....[5]....
        /*0170*/ 	.word	0x000004f0
        /*0174*/ 	.word	0x000000ff
        /*0178*/ 	.word	0x00030830
        /*017c*/ 	.short	0x0100
        /*017e*/ 	.byte	0x08
	.zero		1


	//   ....[6]....
        /*0180*/ 	.word	0x00000500
        /*0184*/ 	.word	0x000000ff
        /*0188*/ 	.word	0x00030840
        /*018c*/ 	.short	0x0100
        /*018e*/ 	.byte	0x08
	.zero		1


	//   ....[7]....
        /*0190*/ 	.word	0x00000510
        /*0194*/ 	.word	0x000000ff
        /*0198*/ 	.word	0x00030838
        /*019c*/ 	.short	0x0100
        /*019e*/ 	.byte	0x08
	.zero		1


	//   ....[8]....
        /*01a0*/ 	.word	0x00000520
        /*01a4*/ 	.word	0x000000ff
        /*01a8*/ 	.word	0x00030848
        /*01ac*/ 	.short	0x0100
        /*01ae*/ 	.byte	0x08
	.zero		1


	//   ....[9]....
        /*01b0*/ 	.word	0x000018a0
        /*01b4*/ 	.word	0x000000e4
        /*01b8*/ 	.word	0x00030800
        /*01bc*/ 	.short	0x010a
        /*01be*/ 	.byte	0x3f
	.zero		1


	//   ....[10]....
        /*01c0*/ 	.word	0x00001940
        /*01c4*/ 	.word	0x000000e4
        /*01c8*/ 	.word	0x00030800
        /*01cc*/ 	.short	0x010a
        /*01ce*/ 	.byte	0x3f
	.zero		1


	//   ....[11]....
        /*01d0*/ 	.word	0x00002010
        /*01d4*/ 	.word	0x00000000
        /*01d8*/ 	.word	0x00030810
        /*01dc*/ 	.short	0x010a
        /*01de*/ 	.byte	0x3f
	.zero		1


	//   ....[12]....
        /*01e0*/ 	.word	0x00002050
        /*01e4*/ 	.word	0x00000000
        /*01e8*/ 	.word	0x00030810
        /*01ec*/ 	.short	0x010a
        /*01ee*/ 	.byte	0x3f
	.zero		1


	//   ....[13]....
        /*01f0*/ 	.word	0x00002580
        /*01f4*/ 	.word	0x00000000
        /*01f8*/ 	.word	0x00030830
        /*01fc*/ 	.short	0x010a
        /*01fe*/ 	.byte	0x3f
	.zero		1


	//   ....[14]....
        /*0200*/ 	.word	0x00002600
        /*0204*/ 	.word	0x00000000
        /*0208*/ 	.word	0x00030830
        /*020c*/ 	.short	0x010a
        /*020e*/ 	.byte	0x3f
	.zero		1


	//   ....[15]....
        /*0210*/ 	.word	0x00003fd0
        /*0214*/ 	.word	0x00000006
        /*0218*/ 	.word	0x00000000
        /*021c*/ 	.short	0x0101
        /*021e*/ 	.byte	0x3f
	.zero		1


	//   ....[16]....
        /*0220*/ 	.word	0x00004300
        /*0224*/ 	.word	0x00000000
        /*0228*/ 	.word	0x00000000
        /*022c*/ 	.short	0x0101
        /*022e*/ 	.byte	0x3f
	.zero		1


	//   ....[17]....
        /*0230*/ 	.word	0x0000a850
        /*0234*/ 	.word	0x0000000f
        /*0238*/ 	.word	0x00030820
        /*023c*/ 	.short	0x010a
        /*023e*/ 	.byte	0x3f
	.zero		1


	//   ....[18]....
        /*0240*/ 	.word	0x0000af30
        /*0244*/ 	.word	0x0000000f
        /*0248*/ 	.word	0x00030840
        /*024c*/ 	.short	0x010a
        /*024e*/ 	.byte	0x3f
	.zero		1


	//   ....[19]....
        /*0250*/ 	.word	0x0000b200
        /*0254*/ 	.word	0x0000000f
        /*0258*/ 	.word	0x00030828
        /*025c*/ 	.short	0x010a
        /*025e*/ 	.byte	0x3f
	.zero		1


	//   ....[20]....
        /*0260*/ 	.word	0x0000b4d0
        /*0264*/ 	.word	0x0000000f
        /*0268*/ 	.word	0x00030848
        /*026c*/ 	.short	0x010a
        /*026e*/ 	.byte	0x3f
	.zero		1


	//   ....[21]....
        /*0270*/ 	.word	0x0000b740
        /*0274*/ 	.word	0x0000000f
        /*0278*/ 	.word	0x00030820
        /*027c*/ 	.short	0x010a
        /*027e*/ 	.byte	0x3f
	.zero		1


	//   ....[22]....
        /*0280*/ 	.word	0x0000ba80
        /*0284*/ 	.word	0x0000000f
        /*0288*/ 	.word	0x00030840
        /*028c*/ 	.short	0x010a
        /*028e*/ 	.byte	0x3f
	.zero		1


	//   ....[23]....
        /*0290*/ 	.word	0x0000bd20
        /*0294*/ 	.word	0x0000000f
        /*0298*/ 	.word	0x00030828
        /*029c*/ 	.short	0x010a
        /*029e*/ 	.byte	0x3f
	.zero		1


	//   ....[24]....
        /*02a0*/ 	.word	0x0000c030
        /*02a4*/ 	.word	0x00000003
        /*02a8*/ 	.word	0x00030840
        /*02ac*/ 	.short	0x010a
        /*02ae*/ 	.byte	0x3f
	.zero		1


	//   ....[25]....
        /*02b0*/ 	.word	0x0000c490
        /*02b4*/ 	.word	0x00000007
        /*02b8*/ 	.word	0x00000000
        /*02bc*/ 	.short	0x010a
        /*02be*/ 	.byte	0x3f
	.zero		1


	//   ....[26]....
        /*02c0*/ 	.word	0x0000c4e0
        /*02c4*/ 	.word	0x00000003
        /*02c8*/ 	.word	0x00000000
        /*02cc*/ 	.short	0x010a
        /*02ce*/ 	.byte	0x3f
	.zero		1


	//   ....[27]....
        /*02d0*/ 	.word	0x0000c540
        /*02d4*/ 	.word	0x00000005
        /*02d8*/ 	.word	0x00000000
        /*02dc*/ 	.short	0x010a
        /*02de*/ 	.byte	0x3f
	.zero		1


	//   ....[28]....
        /*02e0*/ 	.word	0x0000c570
        /*02e4*/ 	.word	0x00000003
        /*02e8*/ 	.word	0x00000000
        /*02ec*/ 	.short	0x010a
        /*02ee*/ 	.byte	0x3f
	.zero		1


	//   ....[29]....
        /*02f0*/ 	.word	0x0000c640
        /*02f4*/ 	.word	0x000000e4
        /*02f8*/ 	.word	0x00030800
        /*02fc*/ 	.short	0x010a
        /*02fe*/ 	.byte	0x3f
	.zero		1


	//   ....[30]....
        /*0300*/ 	.word	0x0000c690
        /*0304*/ 	.word	0x00000000
        /*0308*/ 	.word	0x00030810
        /*030c*/ 	.short	0x010a
        /*030e*/ 	.byte	0x3f
	.zero		1


	//   ....[31]....
        /*0310*/ 	.word	0x0000c6e0
        /*0314*/ 	.word	0x00000000
        /*0318*/ 	.word	0x00030830
        /*031c*/ 	.short	0x010a
        /*031e*/ 	.byte	0x3f
	.zero		1


	//   ....[32]....
        /*0320*/ 	.word	0x0000c880
        /*0324*/ 	.word	0x0000000f
        /*0328*/ 	.word	0x00030820
        /*032c*/ 	.short	0x010a
        /*032e*/ 	.byte	0x3f
	.zero		1


	//   ....[33]....
        /*0330*/ 	.word	0x0000c8d0
        /*0334*/ 	.word	0x0000000f
        /*0338*/ 	.word	0x00030840
        /*033c*/ 	.short	0x010a
        /*033e*/ 	.byte	0x3f
	.zero		1


	//   ....[34]....
        /*0340*/ 	.word	0x0000c920
        /*0344*/ 	.word	0x0000000f
        /*0348*/ 	.word	0x00030828
        /*034c*/ 	.short	0x010a
        /*034e*/ 	.byte	0x3f
	.zero		1


	//   ....[35]....
        /*0350*/ 	.word	0x0000c970
        /*0354*/ 	.word	0x0000000f
        /*0358*/ 	.word	0x00030848
        /*035c*/ 	.short	0x010a
        /*035e*/ 	.byte	0x3f
	.zero		1


	//   ....[36]....
        /*0360*/ 	.word	0x0000c9d0
        /*0364*/ 	.word	0x0000000f
        /*0368*/ 	.word	0x00030820
        /*036c*/ 	.short	0x010a
        /*036e*/ 	.byte	0x3f
	.zero		1


	//   ....[37]....
        /*0370*/ 	.word	0x0000ca20
        /*0374*/ 	.word	0x0000000f
        /*0378*/ 	.word	0x00030840
        /*037c*/ 	.short	0x010a
        /*037e*/ 	.byte	0x3f
	.zero		1


	//   ....[38]....
        /*0380*/ 	.word	0x0000ca70
        /*0384*/ 	.word	0x0000000f
        /*0388*/ 	.word	0x00030828
        /*038c*/ 	.short	0x010a
        /*038e*/ 	.byte	0x3f
	.zero		1


	//   ....[39]....
        /*0390*/ 	.word	0x0000cac0
        /*0394*/ 	.word	0x00000003
        /*0398*/ 	.word	0x00030840
        /*039c*/ 	.short	0x010a
        /*039e*/ 	.byte	0x3f
	.zero		1


	//   ....[40]....
        /*03a0*/ 	.word	0x0000cb90
        /*03a4*/ 	.word	0x00000007
        /*03a8*/ 	.word	0x00000000
        /*03ac*/ 	.short	0x010a
        /*03ae*/ 	.byte	0x3f
	.zero		1


	//   ....[41]....
        /*03b0*/ 	.word	0x0000cbe0
        /*03b4*/ 	.word	0x00000003
        /*03b8*/ 	.word	0x00000000
        /*03bc*/ 	.short	0x010a
        /*03be*/ 	.byte	0x3f
	.zero		1


	//   ....[42]....
        /*03c0*/ 	.word	0x0000cc30
        /*03c4*/ 	.word	0x00000005
        /*03c8*/ 	.word	0x00000000
        /*03cc*/ 	.short	0x010a
        /*03ce*/ 	.byte	0x3f
	.zero		1


	//----- nvinfo : EIATTR_NUM_MBARRIERS
	.align		4
.L_1688:
        /*03d0*/ 	.byte	0x03, 0x38
        /*03d2*/ 	.short	0x0009


	//----- nvinfo : EIATTR_EXIT_INSTR_OFFSETS
	.align		4
        /*03d4*/ 	.byte	0x04, 0x1c
        /*03d6*/ 	.short	(.L_1690 - .L_1689)


	//   ....[0]....
.L_1689:
        /*03d8*/ 	.word	0x0000c5c0


	//----- nvinfo : EIATTR_MAX_THREADS
	.align		4
.L_1690:
        /*03dc*/ 	.byte	0x04, 0x05
        /*03de*/ 	.short	(.L_1692 - .L_1691)
.L_1691:
        /*03e0*/ 	.word	0x00000180
        /*03e4*/ 	.word	0x00000001
        /*03e8*/ 	.word	0x00000001


	//----- nvinfo : EIATTR_CRS_STACK_SIZE
	.align		4
.L_1692:
        /*03ec*/ 	.byte	0x04, 0x1e
        /*03ee*/ 	.short	(.L_1694 - .L_1693)
.L_1693:
        /*03f0*/ 	.word	0x00000000


	//----- nvinfo : EIATTR_CBANK_PARAM_SIZE
	.align		4
.L_1694:
        /*03f4*/ 	.byte	0x03, 0x19
        /*03f6*/ 	.short	0x06f0


	//----- nvinfo : EIATTR_PARAM_CBANK
	.align		4
        /*03f8*/ 	.byte	0x04, 0x0a
        /*03fa*/ 	.short	(.L_1696 - .L_1695)
	.align		4
.L_1695:
        /*03fc*/ 	.word	index@(.nv.constant0._ZN7cutlass13device_kernelIN5flash11enable_sm90INS1_16FlashAttnBwdSm90INS1_25CollectiveMainloopBwdSm90ILi2ELi2ELi2EN4cute5tupleIJNS5_1CILi1EEES8_S8_EEENS6_IJNS7_ILi64EEENS7_ILi128EEESB_EEENS_6half_tEfNS_4arch4Sm90ELb1ELb0ELb0ELb1ELb1ELb1ELb0ELb0ELi2ELi1ELi2ELi1ELb0EEENS1_21CollectiveEpilogueBwdISC_SD_SF_Li256ELb1ELb0ELi1EEENS1_25SingleTileBwdLPTSchedulerILb1ELi128ELb1EEEEEEEEEvNT_6ParamsE)
        /*0400*/ 	.short	0x0210
        /*0402*/ 	.short	0x06f0


	//----- nvinfo : EIATTR_SW_WAR
	.align		4
.L_1696:
        /*0404*/ 	.byte	0x04, 0x36
        /*0406*/ 	.short	(.L_1698 - .L_1697)
.L_1697:
        /*0408*/ 	.word	0x00000008
.L_1698:


//--------------------- .nv.info._ZN7cutlass13device_kernelIN5flash11enable_sm90INS1_16FlashAttnBwdSm90INS1_25CollectiveMainloopBwdSm90ILi2ELi2ELi2EN4cute5tupleIJNS5_1CILi1EEES8_S8_EEENS6_IJNS7_ILi64EEENS7_ILi128EEESB_EEENS_6half_tEfNS_4arch4Sm90ELb1ELb0ELb0ELb1ELb0ELb1ELb0ELb0ELi2ELi1ELi2ELi1ELb0EEENS1_24CollectiveEpilogueBwdGQAISC_fSF_Li256ELb1ELb0EEENS1_25SingleTileBwdLPTSchedulerILb1ELi128ELb0EEEEEEEEEvNT_6ParamsE --------------------------
	.section	.nv.info._ZN7cutlass13device_kernelIN5flash11enable_sm90INS1_16FlashAttnBwdSm90INS1_25CollectiveMainloopBwdSm90ILi2ELi2ELi2EN4cute5tupleIJNS5_1CILi1EEES8_S8_EEENS6_IJNS7_ILi64EEENS7_ILi128EEESB_EEENS_6half_tEfNS_4arch4Sm90ELb1ELb0ELb0ELb1ELb0ELb1ELb0ELb0ELi2ELi1ELi2ELi1ELb0EEENS1_24CollectiveEpilogueBwdGQAISC_fSF_Li256ELb1ELb0EEENS1_25SingleTileBwdLPTSchedulerILb1ELi128ELb0EEEEEEEEEvNT_6ParamsE,"",@"SHT_CUDA_INFO"
	.sectionflags	@""
	.align	4


	//----- nvinfo : EIATTR_CUDA_API_VERSION
	.align		4
        /*0000*/ 	.byte	0x04, 0x37
        /*0002*/ 	.short	(.L_1700 - .L_1699)
.L_1699:
        /*0004*/ 	.word	0x00000082


	//----- nvinfo : EIATTR_KPARAM_INFO
	.align		4
.L_1700:
        /*0008*/ 	.byte	0x04, 0x17
        /*000a*/ 	.short	(.L_1702 - .L_1701)
.L_1701:
        /*000c*/ 	.word	0x00000000
        /*0010*/ 	.short	0x0000
        /*0012*/ 	.short	0x0070
        /*0014*/ 	.byte	0x00, 0xf0, 0x01, 0x1c


	//----- nvinfo : EIATTR_SPARSE_MMA_MASK
	.align		4
.L_1702:
        /*0018*/ 	.byte	0x03, 0x50
        /*001a*/ 	.short	0x0000


	//----- nvinfo : EIATTR_MAXREG_COUNT
	.align		4
        /*001c*/ 	.byte	0x03, 0x1b
        /*001e*/ 	.short	0x00a8


	//----- nvinfo : EIATTR_NUM_BARRIERS
	.align		4
        /*0020*/ 	.byte	0x02, 0x4c
        /*0022*/ 	.byte	0x10
	.zero		1


	//----- nvinfo : EIATTR_EXTERNS
	.align		4
        /*0024*/ 	.byte	0x04, 0x0f
        /*0026*/ 	.short	(.L_1704 - .L_1703)


	//   ....[0]....
	.align		4
.L_1703:
        /*0028*/ 	.word	index@(__assertfail)


	//----- nvinfo : EIATTR_ANNOTATIONS
	.align		4
.L_1704:
        /*002c*/ 	.byte	0x04, 0x55
        /*002e*/ 	.short	(.L_1706 - .L_1705)


	//   ....[0]....
.L_1705:
        /*0030*/ 	.word	0x00000001
        /*0034*/ 	.byte	0x90, 0x75, 0x00, 0x00, 0x01, 0x00, 0x00, 0x00, 0x90, 0x78, 0x00, 0x00, 0x01, 0x00, 0x00, 0x00
        /*0044*/ 	.byte	0xf0, 0x83, 0x00, 0x00, 0x01, 0x00, 0x00, 0x00, 0x10, 0x84, 0x00, 0x00, 0x01, 0x00, 0x00, 0x00
        /*0054*/ 	.byte	0x80, 0x87, 0x00, 0x00


	//----- nvinfo : EIATTR_MERCURY_ISA_VERSION
	.align		4
.L_1706:
        /*0058*/ 	.byte	0x03, 0x5f
        /*005a*/ 	.short	0x0101


	//----- nvinfo : EIATTR_INT_WARP_WIDE_INSTR_OFFSETS
	.align		4
        /*005c*/ 	.byte	0x04, 0x31
        /*005e*/ 	.short	(.L_1708 - .L_1707)


	//   ....[0]....
.L_1707:
        /*0060*/ 	.word	0x00000190


	//   ....[1]....
        /*0064*/ 	.word	0x000001c0


	//----- nvinfo : EIATTR_COOP_GROUP_MASK_REGIDS
	.align		4
.L_1708:
        /*0068*/ 	.byte	0x04, 0x29
        /*006a*/ 	.short	(.L_1710 - .L_1709)


	//   ....[0]....
.L_1709:
        /*006c*/ 	.word	0xffffffff


	//   ....[1]....
        /*0070*/ 	.word	0xffffffff


	//   ....[2]....
        /*0074*/ 	.word	0xffffffff


	//   ....[3]....
        /*0078*/ 	.word	0xffffffff


	//   ....[4]....
        /*007c*/ 	.word	0xffffffff


	//   ....[5]....
        /*0080*/ 	.word	0xffffffff


	//   ....[6]....
        /*0084*/ 	.word	0xffffffff


	//   ....[7]....
        /*0088*/ 	.word	0x0500000f


	//----- nvinfo : EIATTR_COOP_GROUP_INSTR_OFFSETS
	.align		4
.L_1710:
        /*008c*/ 	.byte	0x04, 0x28
        /*008e*/ 	.short	(.L_1712 - .L_1711)


	//   ....[0]....
.L_1711:
        /*0090*/ 	.word	0x00000070


	//   ....[1]....
        /*0094*/ 	.word	0x000001a0


	//   ....[2]....
        /*0098*/ 	.word	0x000001f0


	//   ....[3]....
        /*009c*/ 	.word	0x000003e0


	//   ....[4]....
        /*00a0*/ 	.word	0x00000630


	//   ....[5]....
        /*00a4*/ 	.word	0x00001810


	//   ....[6]....
        /*00a8*/ 	.word	0x000050c0


	//   ....[7]....
        /*00ac*/ 	.word	0x00008fd0


	//----- nvinfo : EIATTR_REG_RECONFIG
	.align		4
.L_1712:
        /*00b0*/ 	.byte	0x01, 0x54
	.zero		2


	//----- nvinfo : EIATTR_SYSCALL_OFFSETS
	.align		4
        /*00b4*/ 	.byte	0x04, 0x46
        /*00b6*/ 	.short	(.L_1714 - .L_1713)


	//   ....[0]....
.L_1713:
        /*00b8*/ 	.word	0x00001450


	//   ....[1]....
        /*00bc*/ 	.word	0x00001540


	//   ....[2]....
        /*00c0*/ 	.word	0x000016a0


	//   ....[3]....
        /*00c4*/ 	.word	0x00001790


	//----- nvinfo : EIATTR_MBARRIER_INSTR_OFFSETS
	.align		4
.L_1714:
        /*00c8*/ 	.byte	0x04, 0x39
        /*00ca*/ 	.short	(.L_1716 - .L_1715)


	//   ....[0]....
.L_1715:
        /*00cc*/ 	.word	0x00000290
        /*00d0*/ 	.word	0x000000ff
        /*00d4*/ 	.word	0x00030800
        /*00d8*/ 	.short	0x0100
        /*00da*/ 	.byte	0x06
	.zero		1


	//   ....[1]....
        /*00dc*/ 	.word	0x00000390
        /*00e0*/ 	.word	0x000000ff
        /*00e4*/ 	.word	0x00030810
        /*00e8*/ 	.short	0x0100
        /*00ea*/ 	.byte	0x08
	.zero		1


	//   ....[2]....
        /*00ec*/ 	.word	0x000003a0
        /*00f0*/ 	.word	0x000000ff
        /*00f4*/ 	.word	0x00030820
        /*00f8*/ 	.short	0x0100
        /*00fa*/ 	.byte	0x08
	.zero		1


	//   ....[3]....
        /*00fc*/ 	.word	0x000003b0
        /*0100*/ 	.word	0x000000ff
        /*0104*/ 	.word	0x00030818
        /*0108*/ 	.short	0x0100
        /*010a*/ 	.byte	0x08
	.zero		1


	//   ....[4]....
        /*010c*/ 	.word	0x000003c0
        /*0110*/ 	.word	0x000000ff
        /*0114*/ 	.word	0x00030828
        /*0118*/ 	.short	0x0100
        /*011a*/ 	.byte	0x08
	.zero		1


	//   ....[5]....
        /*011c*/ 	.word	0x000004f0
        /*0120*/ 	.word	0x000000ff
        /*0124*/ 	.word	0x00030830
        /*0128*/ 	.short	0x0100
        /*012a*/ 	.byte	0x08
	.zero		1


	//   ....[6]....
        /*012c*/ 	.word	0x00000500
        /*0130*/ 	.word	0x000000ff
        /*0134*/ 	.word	0x00030840
        /*0138*/ 	.short	0x0100
        /*013a*/ 	.byte	0x08
	.zero		1


	//   ....[7]....
        /*013c*/ 	.word	0x00000510
        /*0140*/ 	.word	0x000000ff
        /*0144*/ 	.word	0x00030838
        /*0148*/ 	.short	0x0100
        /*014a*/ 	.byte	0x08
	.zero		1


	//   ....[8]....
        /*014c*/ 	.word	0x00000520
        /*0150*/ 	.word	0x000000ff
        /*0154*/ 	.word	0x00030848
        /*0158*/ 	.short	0x0100
        /*015a*/ 	.byte	0x08
	.zero		1


	//   ....[9]....
        /*015c*/ 	.word	0x00001850
        /*0160*/ 	.word	0x000000e4
        /*0164*/ 	.word	0x00030800
        /*0168*/ 	.short	0x010a
        /*016a*/ 	.byte	0x3f
	.zero		1


	//   ....[10]....
        /*016c*/ 	.word	0x000018f0
        /*0170*/ 	.word	0x000000e4
        /*0174*/ 	.word	0x00030800
        /*0178*/ 	.short	0x010a
        /*017a*/ 	.byte	0x3f
	.zero		1


	//   ....[11]....
        /*017c*/ 	.word	0x00001fc0
        /*0180*/ 	.word	0x00000000
        /*0184*/ 	.word	0x00030810
        /*0188*/ 	.short	0x010a
        /*018a*/ 	.byte	0x3f
	.zero		1


	//   ....[12]....
        /*018c*/ 	.word	0x00002000
        /*0190*/ 	.word	0x00000000
        /*0194*/ 	.word	0x00030810
        /*0198*/ 	.short	0x010a
        /*019a*/ 	.byte	0x3f
	.zero		1


	//   ....[13]....
        /*019c*/ 	.word	0x00002530
        /*01a0*/ 	.word	0x00000000
        /*01a4*/ 	.word	0x00030830
        /*01a8*/ 	.short	0x010a
        /*01aa*/ 	.byte	0x3f
	.zero		1


	//   ....[14]....
        /*01ac*/ 	.word	0x000025b0
        /*01b0*/ 	.word	0x00000000
        /*01b4*/ 	.word	0x00030830
        /*01b8*/ 	.short	0x010a
        /*01ba*/ 	.byte	0x3f
	.zero		1


	//   ....[15]....
        /*01bc*/ 	.word	0x00003f90
        /*01c0*/ 	.word	0x00000006
        /*01c4*/ 	.word	0x00000000
        /*01c8*/ 	.short	0x0101
        /*01ca*/ 	.byte	0x3f
	.zero		1


	//   ....[16]....
        /*01cc*/ 	.word	0x000042c0
        /*01d0*/ 	.word	0x00000000
        /*01d4*/ 	.word	0x00000000
        /*01d8*/ 	.short	0x0101
        /*01da*/ 	.byte	0x3f
	.zero		1


	//   ....[17]....
        /*01dc*/ 	.word	0x00007210
        /*01e0*/ 	.word	0x0000000f
        /*01e4*/ 	.word	0x00030820
        /*01e8*/ 	.short	0x010a
        /*01ea*/ 	.byte	0x3f
	.zero		1


	//   ....[18]....
        /*01ec*/ 	.word	0x000078f0
        /*01f0*/ 	.word	0x0000000f
        /*01f4*/ 	.word	0x00030840
        /*01f8*/ 	.short	0x010a
        /*01fa*/ 	.byte	0x3f
	.zero		1


	//   ....[19]....
        /*01fc*/ 	.word	0x00007bc0
        /*0200*/ 	.word	0x0000000f
        /*0204*/ 	.word	0x00030828
        /*0208*/ 	.short	0x010a
        /*020a*/ 	.byte	0x3f
	.zero		1


	//   ....[20]....
        /*020c*/ 	.word	0x00007e90
        /*0210*/ 	.word	0x0000000f
        /*0214*/ 	.word	0x00030848
        /*0218*/ 	.short	0x010a
        /*021a*/ 	.byte	0x3f
	.zero		1


	//   ....[21]....
        /*021c*/ 	.word	0x00008100
        /*0220*/ 	.word	0x0000000f
        /*0224*/ 	.word	0x00030820
        /*0228*/ 	.short	0x010a
        /*022a*/ 	.byte	0x3f
	.zero		1


	//   ....[22]....
        /*022c*/ 	.word	0x00008440
        /*0230*/ 	.word	0x0000000f
        /*0234*/ 	.word	0x00030840
        /*0238*/ 	.short	0x010a
        /*023a*/ 	.byte	0x3f
	.zero		1


	//   ....[23]....
        /*023c*/ 	.word	0x000086e0
        /*0240*/ 	.word	0x0000000f
        /*0244*/ 	.word	0x00030828
        /*0248*/ 	.short	0x010a
        /*024a*/ 	.byte	0x3f
	.zero		1


	//   ....[24]....
        /*024c*/ 	.word	0x000089f0
        /*0250*/ 	.word	0x00000003
        /*0254*/ 	.word	0x00030840
        /*0258*/ 	.short	0x010a
        /*025a*/ 	.byte	0x3f
	.zero		1


	//   ....[25]....
        /*025c*/ 	.word	0x00008e50
        /*0260*/ 	.word	0x00000007
        /*0264*/ 	.word	0x00000000
        /*0268*/ 	.short	0x010a
        /*026a*/ 	.byte	0x3f
	.zero		1


	//   ....[26]....
        /*026c*/ 	.word	0x00008ea0
        /*0270*/ 	.word	0x00000003
        /*0274*/ 	.word	0x00000000
        /*0278*/ 	.short	0x010a
        /*027a*/ 	.byte	0x3f
	.zero		1


	//   ....[27]....
        /*027c*/ 	.word	0x00008f00
        /*0280*/ 	.word	0x00000005
        /*0284*/ 	.word	0x00000000
        /*0288*/ 	.short	0x010a
        /*028a*/ 	.byte	0x3f
	.zero		1


	//   ....[28]....
        /*028c*/ 	.word	0x00008f30
        /*0290*/ 	.word	0x00000003
        /*0294*/ 	.word	0x00000000
        /*0298*/ 	.short	0x010a
        /*029a*/ 	.byte	0x3f
	.zero		1


	//   ....[29]....
        /*029c*/ 	.word	0x00009000
        /*02a0*/ 	.word	0x000000e4
        /*02a4*/ 	.word	0x00030800
        /*02a8*/ 	.short	0x010a
        /*02aa*/ 	.byte	0x3f
	.zero		1


	//   ....[30]....
        /*02ac*/ 	.word	0x00009050
        /*02b0*/ 	.word	0x00000000
        /*02b4*/ 	.word	0x00030810
        /*02b8*/ 	.short	0x010a
        /*02ba*/ 	.byte	0x3f
	.zero		1


	//   ....[31]....
        /*02bc*/ 	.word	0x000090a0
        /*02c0*/ 	.word	0x00000000
        /*02c4*/ 	.word	0x00030830
        /*02c8*/ 	.short	0x010a
        /*02ca*/ 	.byte	0x3f
	.zero		1


	//   ....[32]....
        /*02cc*/ 	.word	0x000090f0
        /*02d0*/ 	.word	0x0000000f
        /*02d4*/ 	.word	0x00030820
        /*02d8*/ 	.short	0x010a
        /*02da*/ 	.byte	0x3f
	.zero		1


	//   ....[33]....
        /*02dc*/ 	.word	0x00009140
        /*02e0*/ 	.word	0x0000000f
        /*02e4*/ 	.word	0x00030840
        /*02e8*/ 	.short	0x010a
        /*02ea*/ 	.byte	0x3f
	.zero		1


	//   ....[34]....
        /*02ec*/ 	.word	0x00009190
        /*02f0*/ 	.word	0x0000000f
        /*02f4*/ 	.word	0x00030828
        /*02f8*/ 	.short	0x010a
        /*02fa*/ 	.byte	0x3f
	.zero		1


	//   ....[35]....
        /*02fc*/ 	.word	0x000091e0
        /*0300*/ 	.word	0x0000000f
        /*0304*/ 	.word	0x00030848
        /*0308*/ 	.short	0x010a
        /*030a*/ 	.byte	0x3f
	.zero		1


	//   ....[36]....
        /*030c*/ 	.word	0x00009240
        /*0310*/ 	.word	0x0000000f
        /*0314*/ 	.word	0x00030820
        /*0318*/ 	.short	0x010a
        /*031a*/ 	.byte	0x3f
	.zero		1


	//   ....[37]....
        /*031c*/ 	.word	0x00009290
        /*0320*/ 	.word	0x0000000f
        /*0324*/ 	.word	0x00030840
        /*0328*/ 	.short	0x010a
        /*032a*/ 	.byte	0x3f
	.zero		1


	//   ....[38]....
        /*032c*/ 	.word	0x000092e0
        /*0330*/ 	.word	0x0000000f
        /*0334*/ 	.word	0x00030828
        /*0338*/ 	.short	0x010a
        /*033a*/ 	.byte	0x3f
	.zero		1


	//   ....[39]....
        /*033c*/ 	.word	0x00009330
        /*0340*/ 	.word	0x00000003
        /*0344*/ 	.word	0x00030840
        /*0348*/ 	.short	0x010a
        /*034a*/ 	.byte	0x3f
	.zero		1


	//   ....[40]....
        /*034c*/ 	.word	0x00009400
        /*0350*/ 	.word	0x00000007
        /*0354*/ 	.word	0x00000000
        /*0358*/ 	.short	0x010a
        /*035a*/ 	.byte	0x3f
	.zero		1


	//   ....[41]....
        /*035c*/ 	.word	0x00009450
        /*0360*/ 	.word	0x00000003
        /*0364*/ 	.word	0x00000000
        /*0368*/ 	.short	0x010a
        /*036a*/ 	.byte	0x3f
	.zero		1


	//   ....[42]....
        /*036c*/ 	.word	0x000094a0
        /*0370*/ 	.word	0x00000005
        /*0374*/ 	.word	0x00000000
        /*0378*/ 	.short	0x010a
        /*037a*/ 	.byte	0x3f
	.zero		1


	//----- nvinfo : EIATTR_NUM_MBARRIERS
	.align		4
.L_1716:
        /*037c*/ 	.byte	0x03, 0x38
        /*037e*/ 	.short	0x0009


	//----- nvinfo : EIATTR_EXIT_INSTR_OFFSETS
	.align		4
        /*0380*/ 	.byte	0x04, 0x1c
        /*0382*/ 	.short	(.L_1718 - .L_1717)


	//   ....[0]....
.L_1717:
        /*0384*/ 	.word	0x00008f80


	//----- nvinfo : EIATTR_MAX_THREADS
	.align		4
.L_1718:
        /*0388*/ 	.byte	0x04, 0x05
        /*038a*/ 	.short	(.L_1720 - .L_1719)
.L_1719:
        /*038c*/ 	.word	0x00000180
        /*0390*/ 	.word	0x00000001
        /*0394*/ 	.word	0x00000001


	//----- nvinfo : EIATTR_CRS_STACK_SIZE
	.align		4
.L_1720:
        /*0398*/ 	.byte	0x04, 0x1e
        /*039a*/ 	.short	(.L_1722 - .L_1721)
.L_1721:
        /*039c*/ 	.word	0x00000000


	//----- nvinfo : EIATTR_CBANK_PARAM_SIZE
	.align		4
.L_1722:
        /*03a0*/ 	.byte	0x03, 0x19
        /*03a2*/ 	.short	0x0770


	//----- nvinfo : EIATTR_PARAM_CBANK
	.align		4
        /*03a4*/ 	.byte	0x04, 0x0a
        /*03a6*/ 	.short	(.L_1724 - .L_1723)
	.align		4
.L_1723:
        /*03a8*/ 	.word	index@(.nv.constant0._ZN7cutlass13device_kernelIN5flash11enable_sm90INS1_16FlashAttnBwdSm90INS1_25CollectiveMainloopBwdSm90ILi2ELi2ELi2EN4cute5tupleIJNS5_1CILi1EEES8_S8_EEENS6_IJNS7_ILi64EEENS7_ILi128EEESB_EEENS_6half_tEfNS_4arch4Sm90ELb1ELb0ELb0ELb1ELb0ELb1ELb0ELb0ELi2ELi1ELi2ELi1ELb0EEENS1_24CollectiveEpilogueBwdGQAISC_fSF_Li256ELb1ELb0EEENS1_25SingleTileBwdLPTSchedulerILb1ELi128ELb0EEEEEEEEEvNT_6ParamsE)
        /*03ac*/ 	.short	0x0210
        /*03ae*/ 	.short	0x0770


	//----- nvinfo : EIATTR_SW_WAR
	.align		4
.L_1724:
        /*03b0*/ 	.byte	0x04, 0x36
        /*03b2*/ 	.short	(.L_1726 - .L_1725)
.L_1725:
        /*03b4*/ 	.word	0x00000008
.L_1726:


//--------------------- .nv.info._ZN7cutlass13device_kernelIN5flash32FlashAttnBwdPostprocessConvertdQIN4cute5tupleIJNS3_1CILi128EEES6_EEENS_6half_tEfNS_4arch4Sm90ELi256ENS3_8TiledMMAINS3_8MMA_AtomIJNS3_4SM904GMMA26MMA_64x128x16_F32F16F16_RSILNSE_5MajorE0ELSG_1ELNSE_7ScaleInE1ELSH_1EEEEEENS3_6LayoutINS4_IJNS5_ILi2EEENS5_ILi1EEESM_EEENS4_IJSM_NS5_ILi0EEESO_EEEEENS4_IJNS3_10UnderscoreESR_SR_EEEEELb0EEEEEvNT_6ParamsE --------------------------
	.section	.nv.info._ZN7cutlass13device_kernelIN5flash32FlashAttnBwdPostprocessConvertdQIN4cute5tupleIJNS3_1CILi128EEES6_EEENS_6half_tEfNS_4arch4Sm90ELi256ENS3_8TiledMMAINS3_8MMA_AtomIJNS3_4SM904GMMA26MMA_64x128x16_F32F16F16_RSILNSE_5MajorE0ELSG_1ELNSE_7ScaleInE1ELSH_1EEEEEENS3_6LayoutINS4_IJNS5_ILi2EEENS5_ILi1EEESM_EEENS4_IJSM_NS5_ILi0EEESO_EEEEENS4_IJNS3_10UnderscoreESR_SR_EEEEELb0EEEEEvNT_6ParamsE,"",@"SHT_CUDA_INFO"
	.sectionflags	@""
	.align	4


	//----- nvinfo : EIATTR_CUDA_API_VERSION
	.align		4
        /*0000*/ 	.byte	0x04, 0x37
        /*0002*/ 	.short	(.L_1728 - .L_1727)
.L_1727:
        /*0004*/ 	.word	0x00000082


	//----- nvinfo : EIATTR_KPARAM_INFO
	.align		4
.L_1728:
        /*0008*/ 	.byte	0x04, 0x17
        /*000a*/ 	.short	(.L_1730 - .L_1729)
.L_1729:
        /*000c*/ 	.word	0x00000000
        /*0010*/ 	.short	0x0000
        /*0012*/ 	.short	0x0000
        /*0014*/ 	.byte	0x00, 0xf0, 0xc1, 0x01


	//----- nvinfo : EIATTR_SPARSE_MMA_MASK
	.align		4
.L_1730:
        /*0018*/ 	.byte	0x03, 0x50
        /*001a*/ 	.short	0x0000


	//----- nvinfo : EIATTR_MAXREG_COUNT
	.align		4
        /*001c*/ 	.byte	0x03, 0x1b
        /*001e*/ 	.short	0x0080


	//----- nvinfo : EIATTR_NUM_BARRIERS
	.align		4
        /*0020*/ 	.byte	0x02, 0x4c
        /*0022*/ 	.byte	0x01
	.zero		1


	//----- nvinfo : EIATTR_MERCURY_ISA_VERSION
	.align		4
        /*0024*/ 	.byte	0x03, 0x5f
        /*0026*/ 	.short	0x0101


	//----- nvinfo : EIATTR_MBARRIER_INSTR_OFFSETS
	.align		4
        /*0028*/ 	.byte	0x04, 0x39
        /*002a*/ 	.short	(.L_1732 - .L_1731)


	//   ....[0]....
.L_1731:
        /*002c*/ 	.word	0x000004a0
        /*0030*/ 	.word	0x000000ff
        /*0034*/ 	.word	0x00018000
        /*0038*/ 	.short	0x0100
        /*003a*/ 	.byte	0x06
	.zero		1


	//   ....[1]....
        /*003c*/ 	.word	0x000005b0
        /*0040*/ 	.word	0x00000039
        /*0044*/ 	.word	0x00018000
        /*0048*/ 	.short	0x010a
        /*004a*/ 	.byte	0x3f
	.zero		1


	//----- nvinfo : EIATTR_NUM_MBARRIERS
	.align		4
.L_1732:
        /*004c*/ 	.byte	0x03, 0x38
        /*004e*/ 	.short	0x0001


	//----- nvinfo : EIATTR_EXIT_INSTR_OFFSETS
	.align		4
        /*0050*/ 	.byte	0x04, 0x1c
        /*0052*/ 	.short	(.L_1734 - .L_1733)


	//   ....[0]....
.L_1733:
        /*0054*/ 	.word	0x000001b0


	//   ....[1]....
        /*0058*/ 	.word	0x00001a00


	//   ....[2]....
        /*005c*/ 	.word	0x00001ad0


	//----- nvinfo : EIATTR_MAX_THREADS
	.align		4
.L_1734:
        /*0060*/ 	.byte	0x04, 0x05
        /*0062*/ 	.short	(.L_1736 - .L_1735)
.L_1735:
        /*0064*/ 	.word	0x00000100
        /*0068*/ 	.word	0x00000001
        /*006c*/ 	.word	0x00000001


	//----- nvinfo : EIATTR_CRS_STACK_SIZE
	.align		4
.L_1736:
        /*0070*/ 	.byte	0x04, 0x1e
        /*0072*/ 	.short	(.L_1738 - .L_1737)
.L_1737:
        /*0074*/ 	.word	0x00000000


	//----- nvinfo : EIATTR_CBANK_PARAM_SIZE
	.align		4
.L_1738:
        /*0078*/ 	.byte	0x03, 0x19
        /*007a*/ 	.short	0x0070


	//----- nvinfo : EIATTR_PARAM_CBANK
	.align		4
        /*007c*/ 	.byte	0x04, 0x0a
        /*007e*/ 	.short	(.L_1740 - .L_1739)
	.align		4
.L_1739:
        /*0080*/ 	.word	index@(.nv.constant0._ZN7cutlass13device_kernelIN5flash32FlashAttnBwdPostprocessConvertdQIN4cute5tupleIJNS3_1CILi128EEES6_EEENS_6half_tEfNS_4arch4Sm90ELi256ENS3_8TiledMMAINS3_8MMA_AtomIJNS3_4SM904GMMA26MMA_64x128x16_F32F16F16_RSILNSE_5MajorE0ELSG_1ELNSE_7ScaleInE1ELSH_1EEEEEENS3_6LayoutINS4_IJNS5_ILi2EEENS5_ILi1EEESM_EEENS4_IJSM_NS5_ILi0EEESO_EEEEENS4_IJNS3_10UnderscoreESR_SR_EEEEELb0EEEEEvNT_6ParamsE)
        /*0084*/ 	.short	0x0210
        /*0086*/ 	.short	0x0070


	//----- nvinfo : EIATTR_SW_WAR
	.align		4
.L_1740:
        /*0088*/ 	.byte	0x04, 0x36
        /*008a*/ 	.short	(.L_1742 - .L_1741)
.L_1741:
        /*008c*/ 	.word	0x00000008
.L_1742:


//--------------------- .nv.info._ZN7cutlass13device_kernelIN5flash32FlashAttnBwdPostprocessConvertdQIN4cute5tupleIJNS3_1CILi64EEENS5_ILi128EEEEEENS_6half_tEfNS_4arch4Sm90ELi256ENS3_8TiledMMAINS3_8MMA_AtomIJNS3_4SM904GMMA25MMA_64x64x16_F32F16F16_SSILNSF_5MajorE0ELSH_1ELNSF_7ScaleInE1ELSI_1EEEEEENS3_6LayoutINS4_IJNS5_ILi1EEENS5_ILi2EEESM_EEENS4_IJNS5_ILi0EEESM_SP_EEEEENS4_IJNS3_10UnderscoreESS_SS_EEEEELb0EEEEEvNT_6ParamsE --------------------------
	.section	.nv.info._ZN7cutlass13device_kernelIN5flash32FlashAttnBwdPostprocessConvertdQIN4cute5tupleIJNS3_1CILi64EEENS5_ILi128EEEEEENS_6half_tEfNS_4arch4Sm90ELi256ENS3_8TiledMMAINS3_8MMA_AtomIJNS3_4SM904GMMA25MMA_64x64x16_F32F16F16_SSILNSF_5MajorE0ELSH_1ELNSF_7ScaleInE1ELSI_1EEEEEENS3_6LayoutINS4_IJNS5_ILi1EEENS5_ILi2EEESM_EEENS4_IJNS5_ILi0EEESM_SP_EEEEENS4_IJNS3_10UnderscoreESS_SS_EEEEELb0EEEEEvNT_6ParamsE,"",@"SHT_CUDA_INFO"
	.sectionflags	@""
	.align	4


	//----- nvinfo : EIATTR_CUDA_API_VERSION
	.align		4
        /*0000*/ 	.byte	0x04, 0x37
        /*0002*/ 	.short	(.L_1744 - .L_1743)
.L_1743:
        /*0004*/ 	.word	0x00000082


	//----- nvinfo : EIATTR_KPARAM_INFO
	.align		4
.L_1744:
        /*0008*/ 	.byte	0x04, 0x17
        /*000a*/ 	.short	(.L_1746 - .L_1745)
.L_1745:
        /*000c*/ 	.word	0x00000000
        /*0010*/ 	.short	0x0000
        /*0012*/ 	.short	0x0000
        /*0014*/ 	.byte	0x00, 0xf0, 0xc1, 0x01


	//----- nvinfo : EIATTR_SPARSE_MMA_MASK
	.align		4
.L_1746:
        /*0018*/ 	.byte	0x03, 0x50
        /*001a*/ 	.short	0x0000


	//----- nvinfo : EIATTR_MAXREG_COUNT
	.align		4
        /*001c*/ 	.byte	0x03, 0x1b
        /*001e*/ 	.short	0x0080


	//----- nvinfo : EIATTR_NUM_BARRIERS
	.align		4
        /*0020*/ 	.byte	0x02, 0x4c
        /*0022*/ 	.byte	0x01
	.zero		1


	//----- nvinfo : EIATTR_MERCURY_ISA_VERSION
	.align		4
        /*0024*/ 	.byte	0x03, 0x5f
        /*0026*/ 	.short	0x0101


	//----- nvinfo : EIATTR_MBARRIER_INSTR_OFFSETS
	.align		4
        /*0028*/ 	.byte	0x04, 0x39
        /*002a*/ 	.short	(.L_1748 - .L_1747)


	//   ....[0]....
.L_1747:
        /*002c*/ 	.word	0x000004a0
        /*0030*/ 	.word	0x000000ff
        /*0034*/ 	.word	0x0000c000
        /*0038*/ 	.short	0x0100
        /*003a*/ 	.byte	0x06
	.zero		1


	//   ....[1]....
        /*003c*/ 	.word	0x000005b0
        /*0040*/ 	.word	0x00000029
        /*0044*/ 	.word	0x0000c000
        /*0048*/ 	.short	0x010a
        /*004a*/ 	.byte	0x3f
	.zero		1


	//----- nvinfo : EIATTR_NUM_MBARRIERS
	.align		4
.L_1748:
        /*004c*/ 	.byte	0x03, 0x38
        /*004e*/ 	.short	0x0001


	//----- nvinfo : EIATTR_EXIT_INSTR_OFFSETS
	.align		4
        /*0050*/ 	.byte	0x04, 0x1c
        /*0052*/ 	.short	(.L_1750 - .L_1749)


	//   ....[0]....
.L_1749:
        /*0054*/ 	.word	0x000001b0


	//   ....[1]....
        /*0058*/ 	.word	0x000011b0


	//   ....[2]....
        /*005c*/ 	.word	0x00001280


	//----- nvinfo : EIATTR_MAX_THREADS
	.align		4
.L_1750:
        /*0060*/ 	.byte	0x04, 0x05
        /*0062*/ 	.short	(.L_1752 - .L_1751)
.L_1751:
        /*0064*/ 	.word	0x00000100
        /*0068*/ 	.word	0x00000001
        /*006c*/ 	.word	0x00000001


	//----- nvinfo : EIATTR_CRS_STACK_SIZE
	.align		4
.L_1752:
        /*0070*/ 	.byte	0x04, 0x1e
        /*0072*/ 	.short	(.L_1754 - .L_1753)
.L_1753:
        /*0074*/ 	.word	0x00000000


	//----- nvinfo : EIATTR_CBANK_PARAM_SIZE
	.align		4
.L_1754:
        /*0078*/ 	.byte	0x03, 0x19
        /*007a*/ 	.short	0x0070


	//----- nvinfo : EIATTR_PARAM_CBANK
	.align		4
        /*007c*/ 	.byte	0x04, 0x0a
        /*007e*/ 	.short	(.L_1756 - .L_1755)
	.align		4
.L_1755:
        /*0080*/ 	.word	index@(.nv.constant0._ZN7cutlass13device_kernelIN5flash32FlashAttnBwdPostprocessConvertdQIN4cute5tupleIJNS3_1CILi64EEENS5_ILi128EEEEEENS_6half_tEfNS_4arch4Sm90ELi256ENS3_8TiledMMAINS3_8MMA_AtomIJNS3_4SM904GMMA25MMA_64x64x16_F32F16F16_SSILNSF_5MajorE0ELSH_1ELNSF_7ScaleInE1ELSI_1EEEEEENS3_6LayoutINS4_IJNS5_ILi1EEENS5_ILi2EEESM_EEENS4_IJNS5_ILi0EEESM_SP_EEEEENS4_IJNS3_10UnderscoreESS_SS_EEEEELb0EEEEEvNT_6ParamsE)
        /*0084*/ 	.short	0x0210
        /*0086*/ 	.short	0x0070


	//----- nvinfo : EIATTR_SW_WAR
	.align		4
.L_1756:
        /*0088*/ 	.byte	0x04, 0x36
        /*008a*/ 	.short	(.L_1758 - .L_1757)
.L_1757:
        /*008c*/ 	.word	0x00000008
.L_1758:


//--------------------- .nv.info._ZN7cutlass13device_kernelIN5flash11enable_sm90INS1_16FlashAttnBwdSm90INS1_25CollectiveMainloopBwdSm90ILi2ELi2ELi2EN4cute5tupleIJNS5_1CILi1EEES8_S8_EEENS6_IJNS7_ILi64EEENS7_ILi128EEESB_EEENS_6half_tEfNS_4arch4Sm90ELb1ELb0ELb0ELb1ELb1ELb1ELb0ELb0ELi2ELi1ELi2ELi1ELb0EEENS1_24CollectiveEpilogueBwdGQAISC_fSF_Li256ELb1ELb1EEENS1_25SingleTileBwdLPTSchedulerILb1ELi128ELb1EEEEEEEEEvNT_6ParamsE --------------------------
	.section	.nv.info._ZN7cutlass13device_kernelIN5flash11enable_sm90INS1_16FlashAttnBwdSm90INS1_25CollectiveMainloopBwdSm90ILi2ELi2ELi2EN4cute5tupleIJNS5_1CILi1EEES8_S8_EEENS6_IJNS7_ILi64EEENS7_ILi128EEESB_EEENS_6half_tEfNS_4arch4Sm90ELb1ELb0ELb0ELb1ELb1ELb1ELb0ELb0ELi2ELi1ELi2ELi1ELb0EEENS1_24CollectiveEpilogueBwdGQAISC_fSF_Li256ELb1ELb1EEENS1_25SingleTileBwdLPTSchedulerILb1ELi128ELb1EEEEEEEEEvNT_6ParamsE,"",@"SHT_CUDA_INFO"
	.sectionflags	@""
	.align	4


	//----- nvinfo : EIATTR_CUDA_API_VERSION
	.align		4
        /*0000*/ 	.byte	0x04, 0x37
        /*0002*/ 	.short	(.L_1760 - .L_1759)
.L_1759:
        /*0004*/ 	.word	0x00000082


	//----- nvinfo : EIATTR_KPARAM_INFO
	.align		4
.L_1760:
        /*0008*/ 	.byte	0x04, 0x17
        /*000a*/ 	.short	(.L_1762 - .L_1761)
.L_1761:
        /*000c*/ 	.word	0x00000000
        /*0010*/ 	.short	0x0000
        /*0012*/ 	.short	0x0070
        /*0014*/ 	.byte	0x00, 0xf0, 0x01, 0x1c


	//----- nvinfo : EIATTR_SPARSE_MMA_MASK
	.align		4
.L_1762:
        /*0018*/ 	.byte	0x03, 0x50
        /*001a*/ 	.short	0x0000


	//----- nvinfo : EIATTR_MAXREG_COUNT
	.align		4
        /*001c*/ 	.byte	0x03, 0x1b
        /*001e*/ 	.short	0x00a8


	//----- nvinfo : EIATTR_NUM_BARRIERS
	.align		4
        /*0020*/ 	.byte	0x02, 0x4c
        /*0022*/ 	.byte	0x10
	.zero		1


	//----- nvinfo : EIATTR_EXTERNS
	.align		4
        /*0024*/ 	.byte	0x04, 0x0f
        /*0026*/ 	.short	(.L_1764 - .L_1763)


	//   ....[0]....
	.align		4
.L_1763:
        /*0028*/ 	.word	index@(__assertfail)


	//----- nvinfo : EIATTR_ANNOTATIONS
	.align		4
.L_1764:
        /*002c*/ 	.byte	0x04, 0x55
        /*002e*/ 	.short	(.L_1766 - .L_1765)


	//   ....[0]....
.L_1765:
        /*0030*/ 	.word	0x00000001
        /*0034*/ 	.byte	0x90, 0x83, 0x00, 0x00, 0x01, 0x00, 0x00, 0x00, 0x90, 0x86, 0x00, 0x00, 0x01, 0x00, 0x00, 0x00
        /*0044*/ 	.byte	0xf0, 0x91, 0x00, 0x00, 0x01, 0x00, 0x00, 0x00, 0x10, 0x92, 0x00, 0x00, 0x01, 0x00, 0x00, 0x00
        /*0054*/ 	.byte	0x80, 0x95, 0x00, 0x00


	//----- nvinfo : EIATTR_MERCURY_ISA_VERSION
	.align		4
.L_1766:
        /*0058*/ 	.byte	0x03, 0x5f
        /*005a*/ 	.short	0x0101


	//----- nvinfo : EIATTR_INT_WARP_WIDE_INSTR_OFFSETS
	.align		4
        /*005c*/ 	.byte	0x04, 0x31
        /*005e*/ 	.short	(.L_1768 - .L_1767)


	//   ....[0]....
.L_1767:
        /*0060*/ 	.word	0x00000190


	//   ....[1]....
        /*0064*/ 	.word	0x000001c0


	//   ....[2]....
        /*0068*/ 	.word	0x00006770


	//   ....[3]....
        /*006c*/ 	.word	0x00006e20


	//   ....[4]....
        /*0070*/ 	.word	0x00007350


	//----- nvinfo : EIATTR_COOP_GROUP_MASK_REGIDS
	.align		4
.L_1768:
        /*0074*/ 	.byte	0x04, 0x29
        /*0076*/ 	.short	(.L_1770 - .L_1769)


	//   ....[0]....
.L_1769:
        /*0078*/ 	.word	0xffffffff


	//   ....[1]....
        /*007c*/ 	.word	0xffffffff


	//   ....[2]....
        /*0080*/ 	.word	0xffffffff


	//   ....[3]....
        /*0084*/ 	.word	0xffffffff


	//   ....[4]....
        /*0088*/ 	.word	0xffffffff


	//   ....[5]....
        /*008c*/ 	.word	0xffffffff


	//   ....[6]....
        /*0090*/ 	.word	0xffffffff


	//   ....[7]....
        /*0094*/ 	.word	0xffffffff


	//   ....[8]....
        /*0098*/ 	.word	0xffffffff


	//   ....[9]....
        /*009c*/ 	.word	0xffffffff


	//   ....[10]....
        /*00a0*/ 	.word	0xffffffff


	//   ....[11]....
        /*00a4*/ 	.word	0xffffffff


	//   ....[12]....
        /*00a8*/ 	.word	0xffffffff


	//   ....[13]....
        /*00ac*/ 	.word	0xffffffff


	//   ....[14]....
        /*00b0*/ 	.word	0xffffffff


	//   ....[15]....
        /*00b4*/ 	.word	0xffffffff


	//   ....[16]....
        /*00b8*/ 	.word	0xffffffff


	//   ....[17]....
        /*00bc*/ 	.word	0x0500000f


	//   ....[18]....
        /*00c0*/ 	.word	0x0500000f


	//   ....[19]....
        /*00c4*/ 	.word	0x0500000f


	//   ....[20]....
        /*00c8*/ 	.word	0x0500000f


	//   ....[21]....
        /*00cc*/ 	.word	0x0500000f


	//   ....[22]....
        /*00d0*/ 	.word	0x0500000f


	//----- nvinfo : EIATTR_COOP_GROUP_INSTR_OFFSETS
	.align		4
.L_1770:
        /*00d4*/ 	.byte	0x04, 0x28
        /*00d6*/ 	.short	(.L_1772 - .L_1771)


	//   ....[0]....
.L_1771:
        /*00d8*/ 	.word	0x00000070


	//   ....[1]....
        /*00dc*/ 	.word	0x000001a0


	//   ....[2]....
        /*00e0*/ 	.word	0x000001f0


	//   ....[3]....
        /*00e4*/ 	.word	0x000003e0


	//   ....[4]....
        /*00e8*/ 	.word	0x00000630


	//   ....[5]....
        /*00ec*/ 	.word	0x00001830


	//   ....[6]....
        /*00f0*/ 	.word	0x00004eb0


	//   ....[7]....
        /*00f4*/ 	.word	0x00005030


	//   ....[8]....
        /*00f8*/ 	.word	0x00005320


	//   ....[9]....
        /*00fc*/ 	.word	0x000054b0


	//   ....[10]....
        /*0100*/ 	.word	0x000055c0


	//   ....[11]....
        /*0104*/ 	.word	0x00006370


	//   ....[12]....
        /*0108*/ 	.word	0x000066a0


	//   ....[13]....
        /*010c*/ 	.word	0x00006aa0


	//   ....[14]....
        /*0110*/ 	.word	0x00006d50


	//   ....[15]....
        /*0114*/ 	.word	0x00007010


	//   ....[16]....
        /*0118*/ 	.word	0x00007280


	//   ....[17]....
        /*011c*/ 	.word	0x00009dd0


	//   ....[18]....
        /*0120*/ 	.word	0x00009f20


	//   ....[19]....
        /*0124*/ 	.word	0x00009f90


	//   ....[20]....
        /*0128*/ 	.word	0x0000a000


	//   ....[21]....
        /*012c*/ 	.word	0x0000a070


	//   ....[22]....
        /*0130*/ 	.word	0x0000a0e0


	//----- nvinfo : EIATTR_REG_RECONFIG
	.align		4
.L_1772:
        /*0134*/ 	.byte	0x01, 0x54
	.zero		2


	//----- nvinfo : EIATTR_SYSCALL_OFFSETS
	.align		4
        /*0138*/ 	.byte	0x04, 0x46
        /*013a*/ 	.short	(.L_1774 - .L_1773)


	//   ....[0]....
.L_1773:
        /*013c*/ 	.word	0x00001470


	//   ....[1]....
        /*0140*/ 	.word	0x00001560


	//   ....[2]....
        /*0144*/ 	.word	0x000016c0


	//   ....[3]....
        /*0148*/ 	.word	0x000017b0


	//----- nvinfo : EIATTR_MBARRIER_INSTR_OFFSETS
	.align		4
.L_1774:
        /*014c*/ 	.byte	0x04, 0x39
        /*014e*/ 	.short	(.L_1776 - .L_1775)


	//   ....[0]....
.L_1775:
        /*0150*/ 	.word	0x00000290
        /*0154*/ 	.word	0x000000ff
        /*0158*/ 	.word	0x00030800
        /*015c*/ 	.short	0x0100
        /*015e*/ 	.byte	0x06
	.zero		1


	//   ....[1]....
        /*0160*/ 	.word	0x00000390
        /*0164*/ 	.word	0x000000ff
        /*0168*/ 	.word	0x00030810
        /*016c*/ 	.short	0x0100
        /*016e*/ 	.byte	0x08
	.zero		1


	//   ....[2]....
        /*0170*/ 	.word	0x000003a0
        /*0174*/ 	.word	0x000000ff
        /*0178*/ 	.word	0x00030820
        /*017c*/ 	.short	0x0100
        /*017e*/ 	.byte	0x08
	.zero		1


	//   ....[3]....
        /*0180*/ 	.word	0x000003b0
        /*0184*/ 	.word	0x000000ff
        /*0188*/ 	.word	0x00030818
        /*018c*/ 	.short	0x0100
        /*018e*/ 	.byte	0x08
	.zero		1


	//   ....[4]....
        /*0190*/ 	.word	0x000003c0
        /*0194*/ 	.word	0x000000ff
        /*0198*/ 	.word	0x00030828
        /*019c*/ 	.short	0x0100
        /*019e*/ 	.byte	0x08
	.zero		1


	//   ....[5]....
        /*01a0*/ 	.word	0x000004f0
        /*01a4*/ 	.word	0x000000ff
        /*01a8*/ 	.word	0x00030830
        /*01ac*/ 	.short	0x0100
        /*01ae*/ 	.byte	0x08
	.zero		1


	//   ....[6]....
        /*01b0*/ 	.word	0x00000500
        /*01b4*/ 	.word	0x000000ff
        /*01b8*/ 	.word	0x00030840
        /*01bc*/ 	.short	0x0100
        /*01be*/ 	.byte	0x08
	.zero		1


	//   ....[7]....
        /*01c0*/ 	.word	0x00000510
        /*01c4*/ 	.word	0x000000ff
        /*01c8*/ 	.word	0x00030838
        /*01cc*/ 	.short	0x0100
        /*01ce*/ 	.byte	0x08
	.zero		1


	//   ....[8]....
        /*01d0*/ 	.word	0x00000520
        /*01d4*/ 	.word	0x000000ff
        /*01d8*/ 	.word	0x00030848
        /*01dc*/ 	.short	0x0100
        /*01de*/ 	.byte	0x08
	.zero		1


	//   ....[9]....
        /*01e0*/ 	.word	0x00001870
        /*01e4*/ 	.word	0x000000e4
        /*01e8*/ 	.word	0x00030800
        /*01ec*/ 	.short	0x010a
        /*01ee*/ 	.byte	0x3f
	.zero		1


	//   ....[10]....
        /*01f0*/ 	.word	0x00001910
        /*01f4*/ 	.word	0x000000e4
        /*01f8*/ 	.word	0x00030800
        /*01fc*/ 	.short	0x010a
        /*01fe*/ 	.byte	0x3f
	.zero		1


	//   ....[11]....
        /*0200*/ 	.word	0x00001fe0
        /*0204*/ 	.word	0x00000000
        /*0208*/ 	.word	0x00030810
        /*020c*/ 	.short	0x010a
        /*020e*/ 	.byte	0x3f
	.zero		1


	//   ....[12]....
        /*0210*/ 	.word	0x00002020
        /*0214*/ 	.word	0x00000000
        /*0218*/ 	.word	0x00030810
        /*021c*/ 	.short	0x010a
        /*021e*/ 	.byte	0x3f
	.zero		1


	//   ....[13]....
        /*0220*/ 	.word	0x00002550
        /*0224*/ 	.word	0x00000000
        /*0228*/ 	.word	0x00030830
        /*022c*/ 	.short	0x010a
        /*022e*/ 	.byte	0x3f
	.zero		1


	//   ....[14]....
        /*0230*/ 	.word	0x000025d0
        /*0234*/ 	.word	0x00000000
        /*0238*/ 	.word	0x00030830
        /*023c*/ 	.short	0x010a
        /*023e*/ 	.byte	0x3f
	.zero		1


	//   ....[15]....
        /*0240*/ 	.word	0x00003fb0
        /*0244*/ 	.word	0x00000006
        /*0248*/ 	.word	0x00000000
        /*024c*/ 	.short	0x0101
        /*024e*/ 	.byte	0x3f
	.zero		1


	//   ....[16]....
        /*0250*/ 	.word	0x000042e0
        /*0254*/ 	.word	0x00000000
        /*0258*/ 	.word	0x00000000
        /*025c*/ 	.short	0x0101
        /*025e*/ 	.byte	0x3f
	.zero		1


	//   ....[17]....
        /*0260*/ 	.word	0x00008010
        /*0264*/ 	.word	0x0000000f
        /*0268*/ 	.word	0x00030820
        /*026c*/ 	.short	0x010a
        /*026e*/ 	.byte	0x3f
	.zero		1


	//   ....[18]....
        /*0270*/ 	.word	0x000086f0
        /*0274*/ 	.word	0x0000000f
        /*0278*/ 	.word	0x00030840
        /*027c*/ 	.short	0x010a
        /*027e*/ 	.byte	0x3f
	.zero		1


	//   ....[19]....
        /*0280*/ 	.word	0x000089c0
        /*0284*/ 	.word	0x0000000f
        /*0288*/ 	.word	0x00030828
        /*028c*/ 	.short	0x010a
        /*028e*/ 	.byte	0x3f
	.zero		1


	//   ....[20]....
        /*0290*/ 	.word	0x00008c90
        /*0294*/ 	.word	0x0000000f
        /*0298*/ 	.word	0x00030848
        /*029c*/ 	.short	0x010a
        /*029e*/ 	.byte	0x3f
	.zero		1


	//   ....[21]....
        /*02a0*/ 	.word	0x00008f00
        /*02a4*/ 	.word	0x0000000f
        /*02a8*/ 	.word	0x00030820
        /*02ac*/ 	.short	0x010a
        /*02ae*/ 	.byte	0x3f
	.zero		1


	//   ....[22]....
        /*02b0*/ 	.word	0x00009240
        /*02b4*/ 	.word	0x0000000f
        /*02b8*/ 	.word	0x00030840
        /*02bc*/ 	.short	0x010a
        /*02be*/ 	.byte	0x3f
	.zero		1


	//   ....[23]....
        /*02c0*/ 	.word	0x000094e0
        /*02c4*/ 	.word	0x0000000f
        /*02c8*/ 	.word	0x00030828
        /*02cc*/ 	.short	0x010a
        /*02ce*/ 	.byte	0x3f
	.zero		1


	//   ....[24]....
        /*02d0*/ 	.word	0x000097f0
        /*02d4*/ 	.word	0x00000003
        /*02d8*/ 	.word	0x00030840
        /*02dc*/ 	.short	0x010a
        /*02de*/ 	.byte	0x3f
	.zero		1


	//   ....[25]....
        /*02e0*/ 	.word	0x00009c50
        /*02e4*/ 	.word	0x00000007
        /*02e8*/ 	.word	0x00000000
        /*02ec*/ 	.short	0x010a
        /*02ee*/ 	.byte	0x3f
	.zero		1


	//   ....[26]....
        /*02f0*/ 	.word	0x00009ca0
        /*02f4*/ 	.word	0x00000003
        /*02f8*/ 	.word	0x00000000
        /*02fc*/ 	.short	0x010a
        /*02fe*/ 	.byte	0x3f
	.zero		1


	//   ....[27]....
        /*0300*/ 	.word	0x00009d00
        /*0304*/ 	.word	0x00000005
        /*0308*/ 	.word	0x00000000
        /*030c*/ 	.short	0x010a
        /*030e*/ 	.byte	0x3f
	.zero		1


	//   ....[28]....
        /*0310*/ 	.word	0x00009d30
        /*0314*/ 	.word	0x00000003
        /*0318*/ 	.word	0x00000000
        /*031c*/ 	.short	0x010a
        /*031e*/ 	.byte	0x3f
	.zero		1


	//   ....[29]....
        /*0320*/ 	.word	0x00009e00
        /*0324*/ 	.word	0x000000e4
        /*0328*/ 	.word	0x00030800
        /*032c*/ 	.short	0x010a
        /*032e*/ 	.byte	0x3f
	.zero		1


	//   ....[30]....
        /*0330*/ 	.word	0x00009e50
        /*0334*/ 	.word	0x00000000
        /*0338*/ 	.word	0x00030810
        /*033c*/ 	.short	0x010a
        /*033e*/ 	.byte	0x3f
	.zero		1


	//   ....[31]....
        /*0340*/ 	.word	0x00009ea0
        /*0344*/ 	.word	0x00000000
        /*0348*/ 	.word	0x00030830
        /*034c*/ 	.short	0x010a
        /*034e*/ 	.byte	0x3f
	.zero		1


	//   ....[32]....
        /*0350*/ 	.word	0x0000a120
        /*0354*/ 	.word	0x0000000f
        /*0358*/ 	.word	0x00030820
        /*035c*/ 	.short	0x010a
        /*035e*/ 	.byte	0x3f
	.zero		1


	//   ....[33]....
        /*0360*/ 	.word	0x0000a170
        /*0364*/ 	.word	0x0000000f
        /*0368*/ 	.word	0x00030840
        /*036c*/ 	.short	0x010a
        /*036e*/ 	.byte	0x3f
	.zero		1


	//   ....[34]....
        /*0370*/ 	.word	0x0000a1c0
        /*0374*/ 	.word	0x0000000f
        /*0378*/ 	.word	0x00030828
        /*037c*/ 	.short	0x010a
        /*037e*/ 	.byte	0x3f
	.zero		1


	//   ....[35]....
        /*0380*/ 	.word	0x0000a210
        /*0384*/ 	.word	0x0000000f
        /*0388*/ 	.word	0x00030848
        /*038c*/ 	.short	0x010a
        /*038e*/ 	.byte	0x3f
	.zero		1


	//   ....[36]....
        /*0390*/ 	.word	0x0000a270
        /*0394*/ 	.word	0x0000000f
        /*0398*/ 	.word	0x00030820
        /*039c*/ 	.short	0x010a
        /*039e*/ 	.byte	0x3f
	.zero		1


	//   ....[37]....
        /*03a0*/ 	.word	0x0000a2c0
        /*03a4*/ 	.word	0x0000000f
        /*03a8*/ 	.word	0x00030840
        /*03ac*/ 	.short	0x010a
        /*03ae*/ 	.byte	0x3f
	.zero		1


	//   ....[38]....
        /*03b0*/ 	.word	0x0000a310
        /*03b4*/ 	.word	0x0000000f
        /*03b8*/ 	.word	0x00030828
        /*03bc*/ 	.short	0x010a
        /*03be*/ 	.byte	0x3f
	.zero		1


	//   ....[39]....
        /*03c0*/ 	.word	0x0000a360
        /*03c4*/ 	.word	0x00000003
        /*03c8*/ 	.word	0x00030840
        /*03cc*/ 	.short	0x010a
        /*03ce*/ 	.byte	0x3f
	.zero		1


	//   ....[40]....
        /*03d0*/ 	.word	0x0000a430
        /*03d4*/ 	.word	0x00000007
        /*03d8*/ 	.word	0x00000000
        /*03dc*/ 	.short	0x010a
        /*03de*/ 	.byte	0x3f
	.zero		1


	//   ....[41]....
        /*03e0*/ 	.word	0x0000a480
        /*03e4*/ 	.word	0x00000003
        /*03e8*/ 	.word	0x00000000
        /*03ec*/ 	.short	0x010a
        /*03ee*/ 	.byte	0x3f
	.zero		1


	//   ....[42]....
        /*03f0*/ 	.word	0x0000a4d0
        /*03f4*/ 	.word	0x00000005
        /*03f8*/ 	.word	0x00000000
        /*03fc*/ 	.short	0x010a
        /*03fe*/ 	.byte	0x3f
	.zero		1


	//----- nvinfo : EIATTR_NUM_MBARRIERS
	.align		4
.L_1776:
        /*0400*/ 	.byte	0x03, 0x38
        /*0402*/ 	.short	0x0009


	//----- nvinfo : EIATTR_EXIT_INSTR_OFFSETS
	.align		4
        /*0404*/ 	.byte	0x04, 0x1c
        /*0406*/ 	.short	(.L_1778 - .L_1777)


	//   ....[0]....
.L_1777:
        /*0408*/ 	.word	0x00009d80


	//----- nvinfo : EIATTR_MAX_THREADS
	.align		4
.L_1778:
        /*040c*/ 	.byte	0x04, 0x05
        /*040e*/ 	.short	(.L_1780 - .L_1779)
.L_1779:
        /*0410*/ 	.word	0x00000180
        /*0414*/ 	.word	0x00000001
        /*0418*/ 	.word	0x00000001


	//----- nvinfo : EIATTR_CRS_STACK_SIZE
	.align		4
.L_1780:
        /*041c*/ 	.byte	0x04, 0x1e
        /*041e*/ 	.short	(.L_1782 - .L_1781)
.L_1781:
        /*0420*/ 	.word	0x00000000


	//----- nvinfo : EIATTR_CBANK_PARAM_SIZE
	.align		4
.L_1782:
        /*0424*/ 	.byte	0x03, 0x19
        /*0426*/ 	.short	0x0770


	//----- nvinfo : EIATTR_PARAM_CBANK
	.align		4
        /*0428*/ 	.byte	0x04, 0x0a
        /*042a*/ 	.short	(.L_1784 - .L_1783)
	.align		4
.L_1783:
        /*042c*/ 	.word	index@(.nv.constant0._ZN7cutlass13device_kernelIN5flash11enable_sm90INS1_16FlashAttnBwdSm90INS1_25CollectiveMainloopBwdSm90ILi2ELi2ELi2EN4cute5tupleIJNS5_1CILi1EEES8_S8_EEENS6_IJNS7_ILi64EEENS7_ILi128EEESB_EEENS_6half_tEfNS_4arch4Sm90ELb1ELb0ELb0ELb1ELb1ELb1ELb0ELb0ELi2ELi1ELi2ELi1ELb0EEENS1_24CollectiveEpilogueBwdGQAISC_fSF_Li256ELb1ELb1EEENS1_25SingleTileBwdLPTSchedulerILb1ELi128ELb1EEEEEEEEEvNT_6ParamsE)
        /*0430*/ 	.short	0x0210
        /*0432*/ 	.short	0x0770


	//----- nvinfo : EIATTR_SW_WAR
	.align		4
.L_1784:
        /*0434*/ 	.byte	0x04, 0x36
        /*0436*/ 	.short	(.L_1786 - .L_1785)
.L_1785:
        /*0438*/ 	.word	0x00000008
.L_1786:


//--------------------- .nv.info._ZN7cutlass13device_kernelIN5flash22FlashAttnBwdPreprocessIN4cute5tupleIJNS3_1CILi64EEENS5_ILi128EEEEEENS_6half_tEfNS_4arch4Sm90ELb1ELb1EEEEEvNT_6ParamsE --------------------------
	.section	.nv.info._ZN7cutlass13device_kernelIN5flash22FlashAttnBwdPreprocessIN4cute5tupleIJNS3_1CILi64EEENS5_ILi128EEEEEENS_6half_tEfNS_4arch4Sm90ELb1ELb1EEEEEvNT_6ParamsE,"",@"SHT_CUDA_INFO"
	.sectionflags	@""
	.align	4


	//----- nvinfo : EIATTR_CUDA_API_VERSION
	.align		4
        /*0000*/ 	.byte	0x04, 0x37
        /*0002*/ 	.short	(.L_1788 - .L_1787)
.L_1787:
        /*0004*/ 	.word	0x00000082


	//----- nvinfo : EIATTR_KPARAM_INFO
	.align		4
.L_1788:
        /*0008*/ 	.byte	0x04, 0x17
        /*000a*/ 	.short	(.L_1790 - .L_1789)
.L_1789:
        /*000c*/ 	.word	0x00000000
        /*0010*/ 	.short	0x0000
        /*0012*/ 	.short	0x0000
        /*0014*/ 	.byte	0x00, 0xf0, 0xc1, 0x03


	//----- nvinfo : EIATTR_SPARSE_MMA_MASK
	.align		4
.L_1790:
        /*0018*/ 	.byte	0x03, 0x50
        /*001a*/ 	.short	0x0000


	//----- nvinfo : EIATTR_MAXREG_COUNT
	.align		4
        /*001c*/ 	.byte	0x03, 0x1b
        /*001e*/ 	.short	0x0080


	//----- nvinfo : EIATTR_MERCURY_ISA_VERSION
	.align		4
        /*0020*/ 	.byte	0x03, 0x5f
        /*0022*/ 	.short	0x0101


	//----- nvinfo : EIATTR_COOP_GROUP_MASK_REGIDS
	.align		4
        /*0024*/ 	.byte	0x04, 0x29
        /*0026*/ 	.short	(.L_1792 - .L_1791)


	//   ....[0]....
.L_1791:
        /*0028*/ 	.word	0xffffffff


	//   ....[1]....
        /*002c*/ 	.word	0xffffffff


	//   ....[2]....
        /*0030*/ 	.word	0xffffffff


	//   ....[3]....
        /*0034*/ 	.word	0xffffffff


	//   ....[4]....
        /*0038*/ 	.word	0xffffffff


	//   ....[5]....
        /*003c*/ 	.word	0xffffffff


	//   ....[6]....
        /*0040*/ 	.word	0xffffffff


	//   ....[7]....
        /*0044*/ 	.word	0xffffffff


	//   ....[8]....
        /*0048*/ 	.word	0xffffffff


	//   ....[9]....
        /*004c*/ 	.word	0xffffffff


	//   ....[10]....
        /*0050*/ 	.word	0xffffffff


	//   ....[11]....
        /*0054*/ 	.word	0xffffffff


	//   ....[12]....
        /*0058*/ 	.word	0xffffffff


	//   ....[13]....
        /*005c*/ 	.word	0xffffffff


	//   ....[14]....
        /*0060*/ 	.word	0xffffffff


	//   ....[15]....
        /*0064*/ 	.word	0xffffffff


	//----- nvinfo : EIATTR_COOP_GROUP_INSTR_OFFSETS
	.align		4
.L_1792:
        /*0068*/ 	.byte	0x04, 0x28
        /*006a*/ 	.short	(.L_1794 - .L_1793)


	//   ....[0]....
.L_1793:
        /*006c*/ 	.word	0x00001390


	//   ....[1]....
        /*0070*/ 	.word	0x000013a0


	//   ....[2]....
        /*0074*/ 	.word	0x000013b0


	//   ....[3]....
        /*0078*/ 	.word	0x000013c0


	//   ....[4]....
        /*007c*/ 	.word	0x00001410


	//   ....[5]....
        /*0080*/ 	.word	0x00001420


	//   ....[6]....
        /*0084*/ 	.word	0x00001430


	//   ....[7]....
        /*0088*/ 	.word	0x00001440


	//   ....[8]....
        /*008c*/ 	.word	0x00001490


	//   ....[9]....
        /*0090*/ 	.word	0x000014a0


	//   ....[10]....
        /*0094*/ 	.word	0x000014b0


	//   ....[11]....
        /*0098*/ 	.word	0x000014c0


	//   ....[12]....
        /*009c*/ 	.word	0x00001510


	//   ....[13]....
        /*00a0*/ 	.word	0x00001530


	//   ....[14]....
        /*00a4*/ 	.word	0x00001540


	//   ....[15]....
        /*00a8*/ 	.word	0x00001550


	//----- nvinfo : EIATTR_EXIT_INSTR_OFFSETS
	.align		4
.L_1794:
        /*00ac*/ 	.byte	0x04, 0x1c
        /*00ae*/ 	.short	(.L_1796 - .L_1795)


	//   ....[0]....
.L_1795:
        /*00b0*/ 	.word	0x000001c0


	//   ....[1]....
        /*00b4*/ 	.word	0x00001bb0


	//   ....[2]....
        /*00b8*/ 	.word	0x00001c30


	//----- nvinfo : EIATTR_MAX_THREADS
	.align		4
.L_1796:
        /*00bc*/ 	.byte	0x04, 0x05
        /*00be*/ 	.short	(.L_1798 - .L_1797)
.L_1797:
        /*00c0*/ 	.word	0x00000100
        /*00c4*/ 	.word	0x00000001
        /*00c8*/ 	.word	0x00000001


	//----- nvinfo : EIATTR_CRS_STACK_SIZE
	.align		4
.L_1798:
        /*00cc*/ 	.byte	0x04, 0x1e
        /*00ce*/ 	.short	(.L_1800 - .L_1799)
.L_1799:
        /*00d0*/ 	.word	0x00000000


	//----- nvinfo : EIATTR_CBANK_PARAM_SIZE
	.align		4
.L_1800:
        /*00d4*/ 	.byte	0x03, 0x19
        /*00d6*/ 	.short	0x00f0


	//----- nvinfo : EIATTR_PARAM_CBANK
	.align		4
        /*00d8*/ 	.byte	0x04, 0x0a
        /*00da*/ 	.short	(.L_1802 - .L_1801)
	.align		4
.L_1801:
        /*00dc*/ 	.word	index@(.nv.constant0._ZN7cutlass13device_kernelIN5flash22FlashAttnBwdPreprocessIN4cute5tupleIJNS3_1CILi64EEENS5_ILi128EEEEEENS_6half_tEfNS_4arch4Sm90ELb1ELb1EEEEEvNT_6ParamsE)
        /*00e0*/ 	.short	0x0210
        /*00e2*/ 	.short	0x00f0


	//----- nvinfo : EIATTR_SW_WAR
	.align		4
.L_1802:
        /*00e4*/ 	.byte	0x04, 0x36
        /*00e6*/ 	.short	(.L_1804 - .L_1803)
.L_1803:
        /*00e8*/ 	.word	0x00000008
.L_1804:


//--------------------- .nv.callgraph             --------------------------
	.section	.nv.callgraph,"",@"SHT_CUDA_CALLGRAPH"
	.align	4
	.sectionentsize	8
	.align		4
        /*0000*/ 	.word	0x00000000
	.align		4
        /*0004*/ 	.word	0xffffffff
	.align		4
        /*0008*/ 	.word	index@(_ZN7cutlass13device_kernelIN5flash11enable_sm90INS1_16FlashAttnBwdSm90INS1_25CollectiveMainloopBwdSm90ILi2ELi2ELi2EN4cute5tupleIJNS5_1CILi1EEES8_S8_EEENS6_IJNS7_ILi64EEENS7_ILi128EEESB_EEENS_6half_tEfNS_4arch4Sm90ELb0ELb0ELb1ELb0ELb0ELb1ELb0ELb0ELi2ELi1ELi2ELi1ELb0EEENS1_21CollectiveEpilogueBwdISC_SD_SF_Li256ELb0ELb0ELi1EEENS1_19SingleTileSchedulerILb0ELb0ELb0ELi128EEEEEEEEEvNT_6ParamsE)
	.align		4
        /*000c*/ 	.word	index@(__assertfail)
	.align		4
        /*0010*/ 	.word	index@(_ZN7cutlass13device_kernelIN5flash11enable_sm90INS1_16FlashAttnBwdSm90INS1_25CollectiveMainloopBwdSm90ILi2ELi2ELi2EN4cute5tupleIJNS5_1CILi1EEES8_S8_EEENS6_IJNS7_ILi64EEENS7_ILi128EEESB_EEENS_6half_tEfNS_4arch4Sm90ELb0ELb0ELb1ELb0ELb1ELb1ELb0ELb0ELi2ELi1ELi2ELi1ELb0EEENS1_21CollectiveEpilogueBwdISC_SD_SF_Li256ELb0ELb0ELi1EEENS1_19SingleTileSchedulerILb0ELb0ELb0ELi128EEEEEEEEEvNT_6ParamsE)
	.align		4
        /*0014*/ 	.word	index@(__assertfail)
	.align		4
        /*0018*/ 	.word	index@(_ZN7cutlass13device_kernelIN5flash11enable_sm90INS1_16FlashAttnBwdSm90INS1_25CollectiveMainloopBwdSm90ILi2ELi2ELi2EN4cute5tupleIJNS5_1CILi1EEES8_S8_EEENS6_IJNS7_ILi64EEENS7_ILi128EEESB_EEENS_6half_tEfNS_4arch4Sm90ELb0ELb0ELb1ELb0ELb0ELb1ELb0ELb0ELi2ELi1ELi2ELi1ELb0EEENS1_24CollectiveEpilogueBwdGQAISC_fSF_Li256ELb0ELb0EEENS1_19SingleTileSchedulerILb0ELb0ELb0ELi128EEEEEEEEEvNT_6ParamsE)
	.align		4
        /*001c*/ 	.word	index@(__assertfail)
	.align		4
        /*0020*/ 	.word	index@(_ZN7cutlass13device_kernelIN5flash11enable_sm90INS1_16FlashAttnBwdSm90INS1_25CollectiveMainloopBwdSm90ILi2ELi2ELi2EN4cute5tupleIJNS5_1CILi1EEES8_S8_EEENS6_IJNS7_ILi64EEENS7_ILi128EEESB_EEENS_6half_tEfNS_4arch4Sm90ELb0ELb0ELb1ELb0ELb1ELb1ELb0ELb0ELi2ELi1ELi2ELi1ELb0EEENS1_24CollectiveEpilogueBwdGQAISC_fSF_Li256ELb0ELb1EEENS1_19SingleTileSchedulerILb0ELb0ELb0ELi128EEEEEEEEEvNT_6ParamsE)
	.align		4
        /*0024*/ 	.word	index@(__assertfail)
	.align		4
        /*0028*/ 	.word	index@(_ZN7cutlass13device_kernelIN5flash11enable_sm90INS1_16FlashAttnBwdSm90INS1_25CollectiveMainloopBwdSm90ILi2ELi2ELi2EN4cute5tupleIJNS5_1CILi1EEES8_S8_EEENS6_IJNS7_ILi64EEENS7_ILi128EEESB_EEENS_6half_tEfNS_4arch4Sm90ELb0ELb0ELb1ELb1ELb0ELb1ELb0ELb0ELi2ELi1ELi2ELi1ELb0EEENS1_21CollectiveEpilogueBwdISC_SD_SF_Li256ELb1ELb0ELi1EEENS1_19SingleTileSchedulerILb1ELb0ELb0ELi128EEEEEEEEEvNT_6ParamsE)
	.align		4
        /*002c*/ 	.word	index@(__assertfail)
	.align		4
        /*0030*/ 	.word	index@(_ZN7cutlass13device_kernelIN5flash11enable_sm90INS1_16FlashAttnBwdSm90INS1_25CollectiveMainloopBwdSm90ILi2ELi2ELi2EN4cute5tupleIJNS5_1CILi1EEES8_S8_EEENS6_IJNS7_ILi64EEENS7_ILi128EEESB_EEENS_6half_tEfNS_4arch4Sm90ELb0ELb0ELb1ELb1ELb1ELb1ELb0ELb0ELi2ELi1ELi2ELi1ELb0EEENS1_21CollectiveEpilogueBwdISC_SD_SF_Li256ELb1ELb0ELi1EEENS1_19SingleTileSchedulerILb1ELb0ELb0ELi128EEEEEEEEEvNT_6ParamsE)
	.align		4
        /*0034*/ 	.word	index@(__assertfail)
	.align		4
        /*0038*/ 	.word	index@(_ZN7cutlass13device_kernelIN5flash11enable_sm90INS1_16FlashAttnBwdSm90INS1_25CollectiveMainloopBwdSm90ILi2ELi2ELi2EN4cute5tupleIJNS5_1CILi1EEES8_S8_EEENS6_IJNS7_ILi64EEENS7_ILi128EEESB_EEENS_6half_tEfNS_4arch4Sm90ELb0ELb0ELb1ELb1ELb0ELb1ELb0ELb0ELi2ELi1ELi2ELi1ELb0EEENS1_24CollectiveEpilogueBwdGQAISC_fSF_Li256ELb1ELb0EEENS1_19SingleTileSchedulerILb1ELb0ELb0ELi128EEEEEEEEEvNT_6ParamsE)
	.align		4
        /*003c*/ 	.word	index@(__assertfail)
	.align		4
        /*0040*/ 	.word	index@(_ZN7cutlass13device_kernelIN5flash11enable_sm90INS1_16FlashAttnBwdSm90INS1_25CollectiveMainloopBwdSm90ILi2ELi2ELi2EN4cute5tupleIJNS5_1CILi1EEES8_S8_EEENS6_IJNS7_ILi64EEENS7_ILi128EEESB_EEENS_6half_tEfNS_4arch4Sm90ELb0ELb0ELb1ELb1ELb1ELb1ELb0ELb0ELi2ELi1ELi2ELi1ELb0EEENS1_24CollectiveEpilogueBwdGQAISC_fSF_Li256ELb1ELb1EEENS1_19SingleTileSchedulerILb1ELb0ELb0ELi128EEEEEEEEEvNT_6ParamsE)
	.align		4
        /*0044*/ 	.word	index@(__assertfail)
	.align		4
        /*0048*/ 	.word	index@(_ZN7cutlass13device_kernelIN5flash11enable_sm90INS1_16FlashAttnBwdSm90INS1_25CollectiveMainloopBwdSm90ILi2ELi2ELi2EN4cute5tupleIJNS5_1CILi1EEES8_S8_EEENS6_IJNS7_ILi64EEENS7_ILi128EEESB_EEENS_6half_tEfNS_4arch4Sm90ELb0ELb1ELb1ELb0ELb0ELb1ELb0ELb0ELi2ELi1ELi2ELi1ELb0EEENS1_21CollectiveEpilogueBwdISC_SD_SF_Li256ELb0ELb0ELi1EEENS1_19SingleTileSchedulerILb0ELb0ELb0ELi128EEEEEEEEEvNT_6ParamsE)
	.align		4
        /*004c*/ 	.word	index@(__assertfail)
	.align		4
        /*0050*/ 	.word	index@(_ZN7cutlass13device_kernelIN5flash11enable_sm90INS1_16FlashAttnBwdSm90INS1_25CollectiveMainloopBwdSm90ILi2ELi2ELi2EN4cute5tupleIJNS5_1CILi1EEES8_S8_EEENS6_IJNS7_ILi64EEENS7_ILi128EEESB_EEENS_6half_tEfNS_4arch4Sm90ELb0ELb1ELb1ELb0ELb1ELb1ELb0ELb0ELi2ELi1ELi2ELi1ELb0EEENS1_21CollectiveEpilogueBwdISC_SD_SF_Li256ELb0ELb0ELi1EEENS1_19SingleTileSchedulerILb0ELb0ELb0ELi128EEEEEEEEEvNT_6ParamsE)
	.align		4
        /*0054*/ 	.word	index@(__assertfail)
	.align		4
        /*0058*/ 	.word	index@(_ZN7cutlass13device_kernelIN5flash11enable_sm90INS1_16FlashAttnBwdSm90INS1_25CollectiveMainloopBwdSm90ILi2ELi2ELi2EN4cute5tupleIJNS5_1CILi1EEES8_S8_EEENS6_IJNS7_ILi64EEENS7_ILi128EEESB_EEENS_6half_tEfNS_4arch4Sm90ELb0ELb1ELb1ELb0ELb0ELb1ELb0ELb0ELi2ELi1ELi2ELi1ELb0EEENS1_24CollectiveEpilogueBwdGQAISC_fSF_Li256ELb0ELb0EEENS1_19SingleTileSchedulerILb0ELb0ELb0ELi128EEEEEEEEEvNT_6ParamsE)
	.align		4
        /*005c*/ 	.word	index@(__assertfail)
	.align		4
        /*0060*/ 	.word	index@(_ZN7cutlass13device_kernelIN5flash11enable_sm90INS1_16FlashAttnBwdSm90INS1_25CollectiveMainloopBwdSm90ILi2ELi2ELi2EN4cute5tupleIJNS5_1CILi1EEES8_S8_EEENS6_IJNS7_ILi64EEENS7_ILi128EEESB_EEENS_6half_tEfNS_4arch4Sm90ELb0ELb1ELb1ELb0ELb1ELb1ELb0ELb0ELi2ELi1ELi2ELi1ELb0EEENS1_24CollectiveEpilogueBwdGQAISC_fSF_Li256ELb0ELb1EEENS1_19SingleTileSchedulerILb0ELb0ELb0ELi128EEEEEEEEEvNT_6ParamsE)
	.align		4
        /*0064*/ 	.word	index@(__assertfail)
	.align		4
        /*0068*/ 	.word	index@(_ZN7cutlass13device_kernelIN5flash11enable_sm90INS1_16FlashAttnBwdSm90INS1_25CollectiveMainloopBwdSm90ILi2ELi2ELi2EN4cute5tupleIJNS5_1CILi1EEES8_S8_EEENS6_IJNS7_ILi64EEENS7_ILi128EEESB_EEENS_6half_tEfNS_4arch4Sm90ELb0ELb1ELb1ELb1ELb0ELb1ELb0ELb0ELi2ELi1ELi2ELi1ELb0EEENS1_21CollectiveEpilogueBwdISC_SD_SF_Li256ELb1ELb0ELi1EEENS1_19SingleTileSchedulerILb1ELb0ELb0ELi128EEEEEEEEEvNT_6ParamsE)
	.align		4
        /*006c*/ 	.word	index@(__assertfail)
	.align		4
        /*0070*/ 	.word	index@(_ZN7cutlass13device_kernelIN5flash11enable_sm90INS1_16FlashAttnBwdSm90INS1_25CollectiveMainloopBwdSm90ILi2ELi2ELi2EN4cute5tupleIJNS5_1CILi1EEES8_S8_EEENS6_IJNS7_ILi64EEENS7_ILi128EEESB_EEENS_6half_tEfNS_4arch4Sm90ELb0ELb1ELb1ELb1ELb1ELb1ELb0ELb0ELi2ELi1ELi2ELi1ELb0EEENS1_21CollectiveEpilogueBwdISC_SD_SF_Li256ELb1ELb0ELi1EEENS1_19SingleTileSchedulerILb1ELb0ELb0ELi128EEEEEEEEEvNT_6ParamsE)
	.align		4
        /*0074*/ 	.word	index@(__assertfail)
	.align		4
        /*0078*/ 	.word	index@(_ZN7cutlass13device_kernelIN5flash11enable_sm90INS1_16FlashAttnBwdSm90INS1_25CollectiveMainloopBwdSm90ILi2ELi2ELi2EN4cute5tupleIJNS5_1CILi1EEES8_S8_EEENS6_IJNS7_ILi64EEENS7_ILi128EEESB_EEENS_6half_tEfNS_4arch4Sm90ELb0ELb1ELb1ELb1ELb0ELb1ELb0ELb0ELi2ELi1ELi2ELi1ELb0EEENS1_24CollectiveEpilogueBwdGQAISC_fSF_Li256ELb1ELb0EEENS1_19SingleTileSchedulerILb1ELb0ELb0ELi128EEEEEEEEEvNT_6ParamsE)
	.align		4
        /*007c*/ 	.word	index@(__assertfail)
	.align		4
        /*0080*/ 	.word	index@(_ZN7cutlass13device_kernelIN5flash11enable_sm90INS1_16FlashAttnBwdSm90INS1_25CollectiveMainloopBwdSm90ILi2ELi2ELi2EN4cute5tupleIJNS5_1CILi1EEES8_S8_EEENS6_IJNS7_ILi64EEENS7_ILi128EEESB_EEENS_6half_tEfNS_4arch4Sm90ELb0ELb1ELb1ELb1ELb1ELb1ELb0ELb0ELi2ELi1ELi2ELi1ELb0EEENS1_24CollectiveEpilogueBwdGQAISC_fSF_Li256ELb1ELb1EEENS1_19SingleTileSchedulerILb1ELb0ELb0ELi128EEEEEEEEEvNT_6ParamsE)
	.align		4
        /*0084*/ 	.word	index@(__assertfail)
	.align		4
        /*0088*/ 	.word	index@(_ZN7cutlass13device_kernelIN5flash11enable_sm90INS1_16FlashAttnBwdSm90INS1_25CollectiveMainloopBwdSm90ILi2ELi2ELi2EN4cute5tupleIJNS5_1CILi1EEES8_S8_EEENS6_IJNS7_ILi64EEENS7_ILi128EEESB_EEENS_6half_tEfNS_4arch4Sm90ELb1ELb0ELb1ELb0ELb0ELb1ELb0ELb0ELi2ELi1ELi2ELi1ELb0EEENS1_21CollectiveEpilogueBwdISC_SD_SF_Li256ELb0ELb0ELi1EEENS1_25SingleTileBwdLPTSchedulerILb0ELi128ELb0EEEEEEEEEvNT_6ParamsE)
	.align		4
        /*008c*/ 	.word	index@(__assertfail)
	.align		4
        /*0090*/ 	.word	index@(_ZN7cutlass13device_kernelIN5flash11enable_sm90INS1_16FlashAttnBwdSm90INS1_25CollectiveMainloopBwdSm90ILi2ELi2ELi2EN4cute5tupleIJNS5_1CILi1EEES8_S8_EEENS6_IJNS7_ILi64EEENS7_ILi128EEESB_EEENS_6half_tEfNS_4arch4Sm90ELb1ELb0ELb1ELb0ELb1ELb1ELb0ELb0ELi2ELi1ELi2ELi1ELb0EEENS1_21CollectiveEpilogueBwdISC_SD_SF_Li256ELb0ELb0ELi1EEENS1_25SingleTileBwdLPTSchedulerILb0ELi128ELb1EEEEEEEEEvNT_6ParamsE)
	.align		4
        /*0094*/ 	.word	index@(__assertfail)
	.align		4
        /*0098*/ 	.word	index@(_ZN7cutlass13device_kernelIN5flash11enable_sm90INS1_16FlashAttnBwdSm90INS1_25CollectiveMainloopBwdSm90ILi2ELi2ELi2EN4cute5tupleIJNS5_1CILi1EEES8_S8_EEENS6_IJNS7_ILi64EEENS7_ILi128EEESB_EEENS_6half_tEfNS_4arch4Sm90ELb1ELb0ELb1ELb0ELb0ELb1ELb0ELb0ELi2ELi1ELi2ELi1ELb0EEENS1_24CollectiveEpilogueBwdGQAISC_fSF_Li256ELb0ELb0EEENS1_25SingleTileBwdLPTSchedulerILb0ELi128ELb0EEEEEEEEEvNT_6ParamsE)
	.align		4
        /*009c*/ 	.word	index@(__assertfail)
	.align		4
        /*00a0*/ 	.word	index@(_ZN7cutlass13device_kernelIN5flash11enable_sm90INS1_16FlashAttnBwdSm90INS1_25CollectiveMainloopBwdSm90ILi2ELi2ELi2EN4cute5tupleIJNS5_1CILi1EEES8_S8_EEENS6_IJNS7_ILi64EEENS7_ILi128EEESB_EEENS_6half_tEfNS_4arch4Sm90ELb1ELb0ELb1ELb0ELb1ELb1ELb0ELb0ELi2ELi1ELi2ELi1ELb0EEENS1_24CollectiveEpilogueBwdGQAISC_fSF_Li256ELb0ELb1EEENS1_25SingleTileBwdLPTSchedulerILb0ELi128ELb1EEEEEEEEEvNT_6ParamsE)
	.align		4
        /*00a4*/ 	.word	index@(__assertfail)
	.align		4
        /*00a8*/ 	.word	index@(_ZN7cutlass13device_kernelIN5flash11enable_sm90INS1_16FlashAttnBwdSm90INS1_25CollectiveMainloopBwdSm90ILi2ELi2ELi2EN4cute5tupleIJNS5_1CILi1EEES8_S8_EEENS6_IJNS7_ILi64EEENS7_ILi128EEESB_EEENS_6half_tEfNS_4arch4Sm90ELb1ELb0ELb1ELb1ELb0ELb1ELb0ELb0ELi2ELi1ELi2ELi1ELb0EEENS1_21CollectiveEpilogueBwdISC_SD_SF_Li256ELb1ELb0ELi1EEENS1_25SingleTileBwdLPTSchedulerILb1ELi128ELb0EEEEEEEEEvNT_6ParamsE)
	.align		4
        /*00ac*/ 	.word	index@(__assertfail)
	.align		4
        /*00b0*/ 	.word	index@(_ZN7cutlass13device_kernelIN5flash11enable_sm90INS1_16FlashAttnBwdSm90INS1_25CollectiveMainloopBwdSm90ILi2ELi2ELi2EN4cute5tupleIJNS5_1CILi1EEES8_S8_EEENS6_IJNS7_ILi64EEENS7_ILi128EEESB_EEENS_6half_tEfNS_4arch4Sm90ELb1ELb0ELb1ELb1ELb1ELb1ELb0ELb0ELi2ELi1ELi2ELi1ELb0EEENS1_21CollectiveEpilogueBwdISC_SD_SF_Li256ELb1ELb0ELi1EEENS1_25SingleTileBwdLPTSchedulerILb1ELi128ELb1EEEEEEEEEvNT_6ParamsE)
	.align		4
        /*00b4*/ 	.word	index@(__assertfail)
	.align		4
        /*00b8*/ 	.word	index@(_ZN7cutlass13device_kernelIN5flash11enable_sm90INS1_16FlashAttnBwdSm90INS1_25CollectiveMainloopBwdSm90ILi2ELi2ELi2EN4cute5tupleIJNS5_1CILi1EEES8_S8_EEENS6_IJNS7_ILi64EEENS7_ILi128EEESB_EEENS_6half_tEfNS_4arch4Sm90ELb1ELb0ELb1ELb1ELb0ELb1ELb0ELb0ELi2ELi1ELi2ELi1ELb0EEENS1_24CollectiveEpilogueBwdGQAISC_fSF_Li256ELb1ELb0EEENS1_25SingleTileBwdLPTSchedulerILb1ELi128ELb0EEEEEEEEEvNT_6ParamsE)
	.align		4
        /*00bc*/ 	.word	index@(__assertfail)
	.align		4
        /*00c0*/ 	.word	index@(_ZN7cutlass13device_kernelIN5flash11enable_sm90INS1_16FlashAttnBwdSm90INS1_25CollectiveMainloopBwdSm90ILi2ELi2ELi2EN4cute5tupleIJNS5_1CILi1EEES8_S8_EEENS6_IJNS7_ILi64EEENS7_ILi128EEESB_EEENS_6half_tEfNS_4arch4Sm90ELb1ELb0ELb1ELb1ELb1ELb1ELb0ELb0ELi2ELi1ELi2ELi1ELb0EEENS1_24CollectiveEpilogueBwdGQAISC_fSF_Li256ELb1ELb1EEENS1_25SingleTileBwdLPTSchedulerILb1ELi128ELb1EEEEEEEEEvNT_6ParamsE)
	.align		4
        /*00c4*/ 	.word	index@(__assertfail)
	.align		4
        /*00c8*/ 	.word	index@(_ZN7cutlass13device_kernelIN5flash11enable_sm90INS1_16FlashAttnBwdSm90INS1_25CollectiveMainloopBwdSm90ILi2ELi2ELi2EN4cute5tupleIJNS5_1CILi1EEES8_S8_EEENS6_IJNS7_ILi80EEENS7_ILi128EEESB_EEENS_6half_tEfNS_4arch4Sm90ELb0ELb0ELb0ELb0ELb0ELb1ELb0ELb1ELi2ELi1ELi2ELi1ELb0EEENS1_21CollectiveEpilogueBwdISC_SD_SF_Li256ELb0ELb0ELi1EEENS1_19SingleTileSchedulerILb0ELb0ELb0ELi128EEEEEEEEEvNT_6ParamsE)
	.align		4
        /*00cc*/ 	.word	index@(__assertfail)
	.align		4
        /*00d0*/ 	.word	index@(_ZN7cutlass13device_kernelIN5flash11enable_sm90INS1_16FlashAttnBwdSm90INS1_25CollectiveMainloopBwdSm90ILi2ELi2ELi2EN4cute5tupleIJNS5_1CILi1EEES8_S8_EEENS6_IJNS7_ILi80EEENS7_ILi128EEESB_EEENS_6half_tEfNS_4arch4Sm90ELb0ELb0ELb0ELb0ELb1ELb1ELb0ELb1ELi2ELi1ELi2ELi1ELb0EEENS1_21CollectiveEpilogueBwdISC_SD_SF_Li256ELb0ELb0ELi1EEENS1_19SingleTileSchedulerILb0ELb0ELb0ELi128EEEEEEEEEvNT_6ParamsE)
	.align		4
        /*00d4*/ 	.word	index@(__assertfail)
	.align		4
        /*00d8*/ 	.word	index@(_ZN7cutlass13device_kernelIN5flash11enable_sm90INS1_16FlashAttnBwdSm90INS1_25CollectiveMainloopBwdSm90ILi2ELi2ELi2EN4cute5tupleIJNS5_1CILi1EEES8_S8_EEENS6_IJNS7_ILi80EEENS7_ILi128EEESB_EEENS_6half_tEfNS_4arch4Sm90ELb0ELb0ELb0ELb0ELb0ELb1ELb0ELb1ELi2ELi1ELi2ELi1ELb0EEENS1_24CollectiveEpilogueBwdGQAISC_fSF_Li256ELb0ELb0EEENS1_19SingleTileSchedulerILb0ELb0ELb0ELi128EEEEEEEEEvNT_6ParamsE)
	.align		4
        /*00dc*/ 	.word	index@(__assertfail)
	.align		4
        /*00e0*/ 	.word	index@(_ZN7cutlass13device_kernelIN5flash11enable_sm90INS1_16FlashAttnBwdSm90INS1_25CollectiveMainloopBwdSm90ILi2ELi2ELi2EN4cute5tupleIJNS5_1CILi1EEES8_S8_EEENS6_IJNS7_ILi80EEENS7_ILi128EEESB_EEENS_6half_tEfNS_4arch4Sm90ELb0ELb0ELb0ELb0ELb1ELb1ELb0ELb1ELi2ELi1ELi2ELi1ELb0EEENS1_24CollectiveEpilogueBwdGQAISC_fSF_Li256ELb0ELb1EEENS1_19SingleTileSchedulerILb0ELb0ELb0ELi128EEEEEEEEEvNT_6ParamsE)
	.align		4
        /*00e4*/ 	.word	index@(__assertfail)
	.align		4
        /*00e8*/ 	.word	index@(_ZN7cutlass13device_kernelIN5flash11enable_sm90INS1_16FlashAttnBwdSm90INS1_25CollectiveMainloopBwdSm90ILi2ELi2ELi2EN4cute5tupleIJNS5_1CILi1EEES8_S8_EEENS6_IJNS7_ILi80EEENS7_ILi128EEESB_EEENS_6half_tEfNS_4arch4Sm90ELb0ELb0ELb0ELb1ELb0ELb1ELb0ELb1ELi2ELi1ELi2ELi1ELb0EEENS1_21CollectiveEpilogueBwdISC_SD_SF_Li256ELb1ELb0ELi1EEENS1_19SingleTileSchedulerILb1ELb0ELb0ELi128EEEEEEEEEvNT_6ParamsE)
	.align		4
        /*00ec*/ 	.word	index@(__assertfail)
	.align		4
        /*00f0*/ 	.word	index@(_ZN7cutlass13device_kernelIN5flash11enable_sm90INS1_16FlashAttnBwdSm90INS1_25CollectiveMainloopBwdSm90ILi2ELi2ELi2EN4cute5tupleIJNS5_1CILi1EEES8_S8_EEENS6_IJNS7_ILi80EEENS7_ILi128EEESB_EEENS_6half_tEfNS_4arch4Sm90ELb0ELb0ELb0ELb1ELb1ELb1ELb0ELb1ELi2ELi1ELi2ELi1ELb0EEENS1_21CollectiveEpilogueBwdISC_SD_SF_Li256ELb1ELb0ELi1EEENS1_19SingleTileSchedulerILb1ELb0ELb0ELi128EEEEEEEEEvNT_6ParamsE)
	.align		4
        /*00f4*/ 	.word	index@(__assertfail)
	.align		4
        /*00f8*/ 	.word	index@(_ZN7cutlass13device_kernelIN5flash11enable_sm90INS1_16FlashAttnBwdSm90INS1_25CollectiveMainloopBwdSm90ILi2ELi2ELi2EN4cute5tupleIJNS5_1CILi1EEES8_S8_EEENS6_IJNS7_ILi80EEENS7_ILi128EEESB_EEENS_6half_tEfNS_4arch4Sm90ELb0ELb0ELb0ELb1ELb0ELb1ELb0ELb1ELi2ELi1ELi2ELi1ELb0EEENS1_24CollectiveEpilogueBwdGQAISC_fSF_Li256ELb1ELb0EEENS1_19SingleTileSchedulerILb1ELb0ELb0ELi128EEEEEEEEEvNT_6ParamsE)
	.align		4
        /*00fc*/ 	.word	index@(__assertfail)
	.align		4
        /*0100*/ 	.word	index@(_ZN7cutlass13device_kernelIN5flash11enable_sm90INS1_16FlashAttnBwdSm90INS1_25CollectiveMainloopBwdSm90ILi2ELi2ELi2EN4cute5tupleIJNS5_1CILi1EEES8_S8_EEENS6_IJNS7_ILi80EEENS7_ILi128EEESB_EEENS_6half_tEfNS_4arch4Sm90ELb0ELb0ELb0ELb1ELb1ELb1ELb0ELb1ELi2ELi1ELi2ELi1ELb0EEENS1_24CollectiveEpilogueBwdGQAISC_fSF_Li256ELb1ELb1EEENS1_19SingleTileSchedulerILb1ELb0ELb0ELi128EEEEEEEEEvNT_6ParamsE)
	.align		4
        /*0104*/ 	.word	index@(__assertfail)
	.align		4
        /*0108*/ 	.word	index@(_ZN7cutlass13device_kernelIN5flash11enable_sm90INS1_16FlashAttnBwdSm90INS1_25CollectiveMainloopBwdSm90ILi2ELi2ELi2EN4cute5tupleIJNS5_1CILi1EEES8_S8_EEENS6_IJNS7_ILi64EEENS7_ILi128EEESB_EEENS_6half_tEfNS_4arch4Sm90ELb0ELb1ELb0ELb0ELb0ELb1ELb0ELb0ELi2ELi1ELi2ELi1ELb0EEENS1_21CollectiveEpilogueBwdISC_SD_SF_Li256ELb0ELb0ELi1EEENS1_19SingleTileSchedulerILb0ELb0ELb0ELi128EEEEEEEEEvNT_6ParamsE)
	.align		4
        /*010c*/ 	.word	index@(__assertfail)
	.align		4
        /*0110*/ 	.word	index@(_ZN7cutlass13device_kernelIN5flash11enable_sm90INS1_16FlashAttnBwdSm90INS1_25CollectiveMainloopBwdSm90ILi2ELi2ELi2EN4cute5tupleIJNS5_1CILi1EEES8_S8_EEENS6_IJNS7_ILi64EEENS7_ILi128EEESB_EEENS_6half_tEfNS_4arch4Sm90ELb0ELb1ELb0ELb0ELb1ELb1ELb0ELb0ELi2ELi1ELi2ELi1ELb0EEENS1_21CollectiveEpilogueBwdISC_SD_SF_Li256ELb0ELb0ELi1EEENS1_19SingleTileSchedulerILb0ELb0ELb0ELi128EEEEEEEEEvNT_6ParamsE)
	.align		4
        /*0114*/ 	.word	index@(__assertfail)
	.align		4
        /*0118*/ 	.word	index@(_ZN7cutlass13device_kernelIN5flash11enable_sm90INS1_16FlashAttnBwdSm90INS1_25CollectiveMainloopBwdSm90ILi2ELi2ELi2EN4cute5tupleIJNS5_1CILi1EEES8_S8_EEENS6_IJNS7_ILi64EEENS7_ILi128EEESB_EEENS_6half_tEfNS_4arch4Sm90ELb0ELb1ELb0ELb0ELb0ELb1ELb0ELb0ELi2ELi1ELi2ELi1ELb0EEENS1_24CollectiveEpilogueBwdGQAISC_fSF_Li256ELb0ELb0EEENS1_19SingleTileSchedulerILb0ELb0ELb0ELi128EEEEEEEEEvNT_6ParamsE)
	.align		4
        /*011c*/ 	.word	index@(__assertfail)
	.align		4
        /*0120*/ 	.word	index@(_ZN7cutlass13device_kernelIN5flash11enable_sm90INS1_16FlashAttnBwdSm90INS1_25CollectiveMainloopBwdSm90ILi2ELi2ELi2EN4cute5tupleIJNS5_1CILi1EEES8_S8_EEENS6_IJNS7_ILi64EEENS7_ILi128EEESB_EEENS_6half_tEfNS_4arch4Sm90ELb0ELb1ELb0ELb0ELb1ELb1ELb0ELb0ELi2ELi1ELi2ELi1ELb0EEENS1_24CollectiveEpilogueBwdGQAISC_fSF_Li256ELb0ELb1EEENS1_19SingleTileSchedulerILb0ELb0ELb0ELi128EEEEEEEEEvNT_6ParamsE)
	.align		4
        /*0124*/ 	.word	index@(__assertfail)
	.align		4
        /*0128*/ 	.word	index@(_ZN7cutlass13device_kernelIN5flash11enable_sm90INS1_16FlashAttnBwdSm90INS1_25CollectiveMainloopBwdSm90ILi2ELi2ELi2EN4cute5tupleIJNS5_1CILi1EEES8_S8_EEENS6_IJNS7_ILi64EEENS7_ILi128EEESB_EEENS_6half_tEfNS_4arch4Sm90ELb0ELb1ELb0ELb1ELb0ELb1ELb0ELb0ELi2ELi1ELi2ELi1ELb0EEENS1_21CollectiveEpilogueBwdISC_SD_SF_Li256ELb1ELb0ELi1EEENS1_19SingleTileSchedulerILb1ELb0ELb0ELi128EEEEEEEEEvNT_6ParamsE)
	.align		4
        /*012c*/ 	.word	index@(__assertfail)
	.align		4
        /*0130*/ 	.word	index@(_ZN7cutlass13device_kernelIN5flash11enable_sm90INS1_16FlashAttnBwdSm90INS1_25CollectiveMainloopBwdSm90ILi2ELi2ELi2EN4cute5tupleIJNS5_1CILi1EEES8_S8_EEENS6_IJNS7_ILi64EEENS7_ILi128EEESB_EEENS_6half_tEfNS_4arch4Sm90ELb0ELb1ELb0ELb1ELb1ELb1ELb0ELb0ELi2ELi1ELi2ELi1ELb0EEENS1_21CollectiveEpilogueBwdISC_SD_SF_Li256ELb1ELb0ELi1EEENS1_19SingleTileSchedulerILb1ELb0ELb0ELi128EEEEEEEEEvNT_6ParamsE)
	.align		4
        /*0134*/ 	.word	index@(__assertfail)
	.align		4
        /*0138*/ 	.word	index@(_ZN7cutlass13device_kernelIN5flash11enable_sm90INS1_16FlashAttnBwdSm90INS1_25CollectiveMainloopBwdSm90ILi2ELi2ELi2EN4cute5tupleIJNS5_1CILi1EEES8_S8_EEENS6_IJNS7_ILi64EEENS7_ILi128EEESB_EEENS_6half_tEfNS_4arch4Sm90ELb0ELb1ELb0ELb1ELb0ELb1ELb0ELb0ELi2ELi1ELi2ELi1ELb0EEENS1_24CollectiveEpilogueBwdGQAISC_fSF_Li256ELb1ELb0EEENS1_19SingleTileSchedulerILb1ELb0ELb0ELi128EEEEEEEEEvNT_6ParamsE)
	.align		4
        /*013c*/ 	.word	index@(__assertfail)
	.align		4
        /*0140*/ 	.word	index@(_ZN7cutlass13device_kernelIN5flash11enable_sm90INS1_16FlashAttnBwdSm90INS1_25CollectiveMainloopBwdSm90ILi2ELi2ELi2EN4cute5tupleIJNS5_1CILi1EEES8_S8_EEENS6_IJNS7_ILi64EEENS7_ILi128EEESB_EEENS_6half_tEfNS_4arch4Sm90ELb0ELb1ELb0ELb1ELb1ELb1ELb0ELb0ELi2ELi1ELi2ELi1ELb0EEENS1_24CollectiveEpilogueBwdGQAISC_fSF_Li256ELb1ELb1EEENS1_19SingleTileSchedulerILb1ELb0ELb0ELi128EEEEEEEEEvNT_6ParamsE)
	.align		4
        /*0144*/ 	.word	index@(__assertfail)
	.align		4
        /*0148*/ 	.word	index@(_ZN7cutlass13device_kernelIN5flash11enable_sm90INS1_16FlashAttnBwdSm90INS1_25CollectiveMainloopBwdSm90ILi2ELi2ELi2EN4cute5tupleIJNS5_1CILi1EEES8_S8_EEENS6_IJNS7_ILi64EEENS7_ILi128EEESB_EEENS_6half_tEfNS_4arch4Sm90ELb1ELb0ELb0ELb0ELb0ELb1ELb0ELb0ELi2ELi1ELi2ELi1ELb0EEENS1_21CollectiveEpilogueBwdISC_SD_SF_Li256ELb0ELb0ELi1EEENS1_25SingleTileBwdLPTSchedulerILb0ELi128ELb0EEEEEEEEEvNT_6ParamsE)
	.align		4
        /*014c*/ 	.word	index@(__assertfail)
	.align		4
        /*0150*/ 	.word	index@(_ZN7cutlass13device_kernelIN5flash11enable_sm90INS1_16FlashAttnBwdSm90INS1_25CollectiveMainloopBwdSm90ILi2ELi2ELi2EN4cute5tupleIJNS5_1CILi1EEES8_S8_EEENS6_IJNS7_ILi64EEENS7_ILi128EEESB_EEENS_6half_tEfNS_4arch4Sm90ELb1ELb0ELb0ELb0ELb1ELb1ELb0ELb0ELi2ELi1ELi2ELi1ELb0EEENS1_21CollectiveEpilogueBwdISC_SD_SF_Li256ELb0ELb0ELi1EEENS1_25SingleTileBwdLPTSchedulerILb0ELi128ELb1EEEEEEEEEvNT_6ParamsE)
	.align		4
        /*0154*/ 	.word	index@(__assertfail)
	.align		4
        /*0158*/ 	.word	index@(_ZN7cutlass13device_kernelIN5flash11enable_sm90INS1_16FlashAttnBwdSm90INS1_25CollectiveMainloopBwdSm90ILi2ELi2ELi2EN4cute5tupleIJNS5_1CILi1EEES8_S8_EEENS6_IJNS7_ILi64EEENS7_ILi128EEESB_EEENS_6half_tEfNS_4arch4Sm90ELb1ELb0ELb0ELb0ELb0ELb1ELb0ELb0ELi2ELi1ELi2ELi1ELb0EEENS1_24CollectiveEpilogueBwdGQAISC_fSF_Li256ELb0ELb0EEENS1_25SingleTileBwdLPTSchedulerILb0ELi128ELb0EEEEEEEEEvNT_6ParamsE)
	.align		4
        /*015c*/ 	.word	index@(__assertfail)
	.align		4
        /*0160*/ 	.word	index@(_ZN7cutlass13device_kernelIN5flash11enable_sm90INS1_16FlashAttnBwdSm90INS1_25CollectiveMainloopBwdSm90ILi2ELi2ELi2EN4cute5tupleIJNS5_1CILi1EEES8_S8_EEENS6_IJNS7_ILi64EEENS7_ILi128EEESB_EEENS_6half_tEfNS_4arch4Sm90ELb1ELb0ELb0ELb0ELb1ELb1ELb0ELb0ELi2ELi1ELi2ELi1ELb0EEENS1_24CollectiveEpilogueBwdGQAISC_fSF_Li256ELb0ELb1EEENS1_25SingleTileBwdLPTSchedulerILb0ELi128ELb1EEEEEEEEEvNT_6ParamsE)
	.align		4
        /*0164*/ 	.word	index@(__assertfail)
	.align		4
        /*0168*/ 	.word	index@(_ZN7cutlass13device_kernelIN5flash11enable_sm90INS1_16FlashAttnBwdSm90INS1_25CollectiveMainloopBwdSm90ILi2ELi2ELi2EN4cute5tupleIJNS5_1CILi1EEES8_S8_EEENS6_IJNS7_ILi64EEENS7_ILi128EEESB_EEENS_6half_tEfNS_4arch4Sm90ELb1ELb0ELb0ELb1ELb0ELb1ELb0ELb0ELi2ELi1ELi2ELi1ELb0EEENS1_21CollectiveEpilogueBwdISC_SD_SF_Li256ELb1ELb0ELi1EEENS1_25SingleTileBwdLPTSchedulerILb1ELi128ELb0EEEEEEEEEvNT_6ParamsE)
	.align		4
        /*016c*/ 	.word	index@(__assertfail)
	.align		4
        /*0170*/ 	.word	index@(_ZN7cutlass13device_kernelIN5flash11enable_sm90INS1_16FlashAttnBwdSm90INS1_25CollectiveMainloopBwdSm90ILi2ELi2ELi2EN4cute5tupleIJNS5_1CILi1EEES8_S8_EEENS6_IJNS7_ILi64EEENS7_ILi128EEESB_EEENS_6half_tEfNS_4arch4Sm90ELb1ELb0ELb0ELb1ELb1ELb1ELb0ELb0ELi2ELi1ELi2ELi1ELb0EEENS1_21CollectiveEpilogueBwdISC_SD_SF_Li256ELb1ELb0ELi1EEENS1_25SingleTileBwdLPTSchedulerILb1ELi128ELb1EEEEEEEEEvNT_6ParamsE)
	.align		4
        /*0174*/ 	.word	index@(__assertfail)
	.align		4
        /*0178*/ 	.word	index@(_ZN7cutlass13device_kernelIN5flash11enable_sm90INS1_16FlashAttnBwdSm90INS1_25CollectiveMainloopBwdSm90ILi2ELi2ELi2EN4cute5tupleIJNS5_1CILi1EEES8_S8_EEENS6_IJNS7_ILi64EEENS7_ILi128EEESB_EEENS_6half_tEfNS_4arch4Sm90ELb1ELb0ELb0ELb1ELb0ELb1ELb0ELb0ELi2ELi1ELi2ELi1ELb0EEENS1_24CollectiveEpilogueBwdGQAISC_fSF_Li256ELb1ELb0EEENS1_25SingleTileBwdLPTSchedulerILb1ELi128ELb0EEEEEEEEEvNT_6ParamsE)
	.align		4
        /*017c*/ 	.word	index@(__assertfail)
	.align		4
        /*0180*/ 	.word	index@(_ZN7cutlass13device_kernelIN5flash11enable_sm90INS1_16FlashAttnBwdSm90INS1_25CollectiveMainloopBwdSm90ILi2ELi2ELi2EN4cute5tupleIJNS5_1CILi1EEES8_S8_EEENS6_IJNS7_ILi64EEENS7_ILi128EEESB_EEENS_6half_tEfNS_4arch4Sm90ELb1ELb0ELb0ELb1ELb1ELb1ELb0ELb0ELi2ELi1ELi2ELi1ELb0EEENS1_24CollectiveEpilogueBwdGQAISC_fSF_Li256ELb1ELb1EEENS1_25SingleTileBwdLPTSchedulerILb1ELi128ELb1EEEEEEEEEvNT_6ParamsE)
	.align		4
        /*0184*/ 	.word	index@(__assertfail)
	.align		4
        /*0188*/ 	.word	0x00000000
	.align		4
        /*018c*/ 	.word	0xfffffffe
	.align		4
        /*0190*/ 	.word	0x00000000
	.align		4
        /*0194*/ 	.word	0xfffffffd
	.align		4
        /*0198*/ 	.word	0x00000000
	.align		4
        /*019c*/ 	.word	0xfffffffc


//--------------------- .nv.constant4             --------------------------
	.section	.nv.constant4,"a",@progbits
	.align	8
	.align		8
.nv.constant4:
        /*0000*/ 	.dword	__assertfail
	.align		8
        /*0008*/ 	.dword	__unnamed_1
	.align		8
        /*0010*/ 	.dword	__unnamed_2
	.align		8
        /*0018*/ 	.dword	__unnamed_3
	.align		8
        /*0020*/ 	.dword	__unnamed_4
	.align		8
        /*0028*/ 	.dword	__unnamed_5
	.align		8
        /*0030*/ 	.dword	__unnamed_6
	.align		8
        /*0038*/ 	.dword	_ZN77_INTERNAL_2ca8b6a5_41_flash_bwd_hdim128_fp16_softcapall_sm90_cu_ef95aea4_33554cuda3std3__45__cpo5beginE
	.align		8
        /*0040*/ 	.dword	_ZN77_INTERNAL_2ca8b6a5_41_flash_bwd_hdim128_fp16_softcapall_sm90_cu_ef95aea4_33554cuda3std3__45__cpo3endE
	.align		8
        /*0048*/ 	.dword	_ZN77_INTERNAL_2ca8b6a5_41_flash_bwd_hdim128_fp16_softcapall_sm90_cu_ef95aea4_33554cuda3std3__45__cpo6cbeginE
	.align		8
        /*0050*/ 	.dword	_ZN77_INTERNAL_2ca8b6a5_41_flash_bwd_hdim128_fp16_softcapall_sm90_cu_ef95aea4_33554cuda3std3__45__cpo4cendE
	.align		8
        /*0058*/ 	.dword	_ZN77_INTERNAL_2ca8b6a5_41_flash_bwd_hdim128_fp16_softcapall_sm90_cu_ef95aea4_33554cuda3std3__479_GLOBAL__N__2ca8b6a5_41_flash_bwd_hdim128_fp16_softcapall_sm90_cu_ef95aea4_33556ignoreE
	.align		8
        /*0060*/ 	.dword	_ZN77_INTERNAL_2ca8b6a5_41_flash_bwd_hdim128_fp16_softcapall_sm90_cu_ef95aea4_33554cuda3std3__419piecewise_constructE
	.align		8
        /*0068*/ 	.dword	_ZN77_INTERNAL_2ca8b6a5_41_flash_bwd_hdim128_fp16_softcapall_sm90_cu_ef95aea4_33554cuda3std3__48in_placeE
	.align		8
        /*0070*/ 	.dword	_ZN77_INTERNAL_2ca8b6a5_41_flash_bwd_hdim128_fp16_softcapall_sm90_cu_ef95aea4_33554cuda3std6ranges3__45__cpo4swapE
	.align		8
        /*0078*/ 	.dword	_ZN77_INTERNAL_2ca8b6a5_41_flash_bwd_hdim128_fp16_softcapall_sm90_cu_ef95aea4_33554cuda3std6ranges3__45__cpo9iter_moveE
	.align		8
        /*0080*/ 	.dword	_ZN77_INTERNAL_2ca8b6a5_41_flash_bwd_hdim128_fp16_softcapall_sm90_cu_ef95aea4_33554cute7productE
	.align		8
        /*0088*/ 	.dword	_ZN77_INTERNAL_2ca8b6a5_41_flash_bwd_hdim128_fp16_softcapall_sm90_cu_ef95aea4_33554cute1_E
	.align		8
        /*0090*/ 	.dword	$str$23
	.align		8
        /*0098*/ 	.dword	$str$24


//--------------------- .text._ZN7cutlass13device_kernelIN5flash11enable_sm90INS1_16FlashAttnBwdSm90INS1_25CollectiveMainloopBwdSm90ILi2ELi2ELi2EN4cute5tupleIJNS5_1CILi1EEES8_S8_EEENS6_IJNS7_ILi64EEENS7_ILi128EEESB_EEENS_6half_tEfNS_4arch4Sm90ELb0ELb0ELb1ELb0ELb0ELb1ELb0ELb0ELi2ELi1ELi2ELi1ELb0EEENS1_21CollectiveEpilogueBwdISC_SD_SF_Li256ELb0ELb0ELi1EEENS1_19SingleTileSchedulerILb0ELb0ELb0ELi128EEEEEEEEEvNT_6ParamsE --------------------------
	.section	.text._ZN7cutlass13device_kernelIN5flash11enable_sm90INS1_16FlashAttnBwdSm90INS1_25CollectiveMainloopBwdSm90ILi2ELi2ELi2EN4cute5tupleIJNS5_1CILi1EEES8_S8_EEENS6_IJNS7_ILi64EEENS7_ILi128EEESB_EEENS_6half_tEfNS_4arch4Sm90ELb0ELb0ELb1ELb0ELb0ELb1ELb0ELb0ELi2ELi1ELi2ELi1ELb0EEENS1_21CollectiveEpilogueBwdISC_SD_SF_Li256ELb0ELb0ELi1EEENS1_19SingleTileSchedulerILb0ELb0ELb0ELi128EEEEEEEEEvNT_6ParamsE,"ax",@progbits
	.align	128
.text._ZN7cutlass13device_kernelIN5flash11enable_sm90INS1_16FlashAttnBwdSm90INS1_25CollectiveMainloopBwdSm90ILi2ELi2ELi2EN4cute5tupleIJNS5_1CILi1EEES8_S8_EEENS6_IJNS7_ILi64EEENS7_ILi128EEESB_EEENS_6half_tEfNS_4arch4Sm90ELb0ELb0ELb1ELb0ELb0ELb1ELb0ELb0ELi2ELi1ELi2ELi1ELb0EEENS1_21CollectiveEpilogueBwdISC_SD_SF_Li256ELb0ELb0ELi1EEENS1_19SingleTileSchedulerILb0ELb0ELb0ELi128EEEEEEEEEvNT_6ParamsE:
        .type           _ZN7cutlass13device_kernelIN5flash11enable_sm90INS1_16FlashAttnBwdSm90INS1_25CollectiveMainloopBwdSm90ILi2ELi2ELi2EN4cute5tupleIJNS5_1CILi1EEES8_S8_EEENS6_IJNS7_ILi64EEENS7_ILi128EEESB_EEENS_6half_tEfNS_4arch4Sm90ELb0ELb0ELb1ELb0ELb0ELb1ELb0ELb0ELi2ELi1ELi2ELi1ELb0EEENS1_21CollectiveEpilogueBwdISC_SD_SF_Li256ELb0ELb0ELi1EEENS1_19SingleTileSchedulerILb0ELb0ELb0ELi128EEEEEEEEEvNT_6ParamsE,@function
        .size           _ZN7cutlass13device_kernelIN5flash11enable_sm90INS1_16FlashAttnBwdSm90INS1_25CollectiveMainloopBwdSm90ILi2ELi2ELi2EN4cute5tupleIJNS5_1CILi1EEES8_S8_EEENS6_IJNS7_ILi64EEENS7_ILi128EEESB_EEENS_6half_tEfNS_4arch4Sm90ELb0ELb0ELb1ELb0ELb0ELb1ELb0ELb0ELi2ELi1ELi2ELi1ELb0EEENS1_21CollectiveEpilogueBwdISC_SD_SF_Li256ELb0ELb0ELi1EEENS1_19SingleTileSchedulerILb0ELb0ELb0ELi128EEEEEEEEEvNT_6ParamsE,(.L_x_7290 - _ZN7cutlass13device_kernelIN5flash11enable_sm90INS1_16FlashAttnBwdSm90INS1_25CollectiveMainloopBwdSm90ILi2ELi2ELi2EN4cute5tupleIJNS5_1CILi1EEES8_S8_EEENS6_IJNS7_ILi64EEENS7_ILi128EEESB_EEENS_6half_tEfNS_4arch4Sm90ELb0ELb0ELb1ELb0ELb0ELb1ELb0ELb0ELi2ELi1ELi2ELi1ELb0EEENS1_21CollectiveEpilogueBwdISC_SD_SF_Li256ELb0ELb0ELi1EEENS1_19SingleTileSchedulerILb0ELb0ELb0ELi128EEEEEEEEEvNT_6ParamsE)
        .other          _ZN7cutlass13device_kernelIN5flash11enable_sm90INS1_16FlashAttnBwdSm90INS1_25CollectiveMainloopBwdSm90ILi2ELi2ELi2EN4cute5tupleIJNS5_1CILi1EEES8_S8_EEENS6_IJNS7_ILi64EEENS7_ILi128EEESB_EEENS_6half_tEfNS_4arch4Sm90ELb0ELb0ELb1ELb0ELb0ELb1ELb0ELb0ELi2ELi1ELi2ELi1ELb0EEENS1_21CollectiveEpilogueBwdISC_SD_SF_Li256ELb0ELb0ELi1EEENS1_19SingleTileSchedulerILb0ELb0ELb0ELi128EEEEEEEEEvNT_6ParamsE,@"STO_CUDA_ENTRY STV_DEFAULT"
_ZN7cutlass13device_kernelIN5flash11enable_sm90INS1_16FlashAttnBwdSm90INS1_25CollectiveMainloopBwdSm90ILi2ELi2ELi2EN4cute5tupleIJNS5_1CILi1EEES8_S8_EEENS6_IJNS7_ILi64EEENS7_ILi128EEESB_EEENS_6half_tEfNS_4arch4Sm90ELb0ELb0ELb1ELb0ELb0ELb1ELb0ELb0ELi2ELi1ELi2ELi1ELb0EEENS1_21CollectiveEpilogueBwdISC_SD_SF_Li256ELb0ELb0ELi1EEENS1_19SingleTileSchedulerILb0ELb0ELb0ELi128EEEEEEEEEvNT_6ParamsE:
[----:B------:R-:W1:Y:S01]  /*0000*/  LDC R1, c[0x0][0x28] ;  /* 0x00000a00ff017b82 */ /* 0x000e620000000800 */
[----:B------:R-:W2:Y:S01]  /*0010*/  S2R R3, SR_TID.X ;  /* 0x0000000000037919 */ /* 0x000ea20000002100 */
[----:B------:R-:W-:Y:S01]  /*0020*/  ELECT P0, URZ, PT ;  /* 0x00000000003f782f */ /* 0x000fe20003800000 */
[----:B------:R-:W-:Y:S01]  /*0030*/  BSSY B0, `(.L_x_0) ;  /* 0x0000019000007945 */ /* 0x000fe20003800000 */
[----:B--2---:R-:W-:-:S05]  /*0040*/  SHF.R.U32.HI R0, RZ, 0x5, R3 ;  /* 0x00000005ff007819 */ /* 0x004fca0000011603 */
[----:B------:R-:W2:Y:S02]  /*0050*/  SHFL.IDX PT, R2, R0, RZ, 0x1f ;  /* 0x00001fff00027589 */ /* 0x000ea400000e0000 */
[----:B--2---:R-:W-:-:S13]  /*0060*/  ISETP.EQ.AND P0, PT, R2, RZ, P0 ;  /* 0x000000ff0200720c */ /* 0x004fda0000702270 */
[----:B-1----:R-:W-:Y:S05]  /*0070*/  @!P0 BRA `(.L_x_1) ;  /* 0x0000000000508947 */ /* 0x002fea0003800000 */
[----:B------:R-:W-:Y:S02]  /*0080*/  ULDC.64 UR4, c[0x0][0x198] ;  /* 0x0000660000047ab9 */ /* 0x000fe40000000a00 */
[----:B------:R-:W-:Y:S02]  /*0090*/  UIADD3 UR6, UP0, UR4, 0xf0, URZ ;  /* 0x000000f004067890 */ /* 0x000fe4000ff1e03f */
[----:B------:R-:W-:Y:S02]  /*00a0*/  UIADD3 UR8, UP1, UR4, 0x1f0, URZ ;  /* 0x000001f004087890 */ /* 0x000fe4000ff3e03f */
[----:B------:R-:W-:Y:S02]  /*00b0*/  UIADD3 UR10, UP2, UR4, 0x2f0, URZ ;  /* 0x000002f0040a7890 */ /* 0x000fe4000ff5e03f */
[----:B------:R-:W-:Y:S02]  /*00c0*/  UIADD3 UR12, UP3, UR4, 0x3f0, URZ ;  /* 0x000003f0040c7890 */ /* 0x000fe4000ff7e03f */
[----:B------:R-:W-:-:S02]  /*00d0*/  UIADD3 UR14, UP4, UR4, 0x670, URZ ;  /* 0x00000670040e7890 */ /* 0x000fc4000ff9e03f */
[----:B------:R-:W-:Y:S02]  /*00e0*/  UIADD3.X UR7, URZ, UR5, URZ, UP0, !UPT ;  /* 0x000000053f077290 */ /* 0x000fe400087fe43f */
[----:B------:R-:W-:Y:S02]  /*00f0*/  UIADD3 UR4, UP5, UR4, 0x770, URZ ;  /* 0x0000077004047890 */ /* 0x000fe4000ffbe03f */
[----:B------:R-:W-:Y:S02]  /*0100*/  UIADD3.X UR9, URZ, UR5, URZ, UP1, !UPT ;  /* 0x000000053f097290 */ /* 0x000fe40008ffe43f */
[----:B------:R-:W-:Y:S02]  /*0110*/  UIADD3.X UR11, URZ, UR5, URZ, UP2, !UPT ;  /* 0x000000053f0b7290 */ /* 0x000fe400097fe43f */
[----:B------:R-:W-:Y:S01]  /*0120*/  UIADD3.X UR13, URZ, UR5, URZ, UP3, !UPT ;  /* 0x000000053f0d7290 */ /* 0x000fe20009ffe43f */
[----:B------:R1:W-:Y:S01]  /*0130*/  UTMACCTL.PF [UR6] ;  /* 0x00000000060079b9 */ /* 0x0003e20008040000 */
[----:B------:R-:W-:-:S03]  /*0140*/  UIADD3.X UR15, URZ, UR5, URZ, UP4, !UPT ;  /* 0x000000053f0f7290 */ /* 0x000fc6000a7fe43f */
[----:B------:R1:W-:Y:S01]  /*0150*/  UTMACCTL.PF [UR8] ;  /* 0x00000000080079b9 */ /* 0x0003e20008040000 */
[----:B------:R-:W-:Y:S01]  /*0160*/  UIADD3.X UR5, URZ, UR5, URZ, UP5, !UPT ;  /* 0x000000053f057290 */ /* 0x000fe2000affe43f */
[----:B------:R1:W-:Y:S02]  /*0170*/  UTMACCTL.PF [UR10] ;  /* 0x000000000a0079b9 */ /* 0x0003e40008040000 */
[----:B------:R1:W-:Y:S02]  /*0180*/  UTMACCTL.PF [UR12] ;  /* 0x000000000c0079b9 */ /* 0x0003e40008040000 */
[----:B------:R1:W-:Y:S04]  /*0190*/  UTMACCTL.PF [UR14] ;  /* 0x000000000e0079b9 */ /* 0x0003e80008040000 */
[----:B------:R1:W-:Y:S02]  /*01a0*/  UTMACCTL.PF [UR4] ;  /* 0x00000000040079b9 */ /* 0x0003e40008040000 */
[----:B-1----:R-:W-:Y:S01]  /*01b0*/  NOP ;  /* 0x0000000000007918 */ /* 0x002fe20000000000 */
.L_x_1:
[----:B------:R-:W-:Y:S05]  /*01c0*/  BSYNC B0 ;  /* 0x0000000000007941 */ /* 0x000fea0003800000 */
.L_x_0:
[----:B------:R-:W-:Y:S01]  /*01d0*/  VOTEU.ANY UP0, P0 ;  /* 0x00000000003f7886 */ /* 0x000fe20000000100 */
[----:B------:R-:W1:Y:S01]  /*01e0*/  SHFL.IDX PT, R2, R0, RZ, 0x1f ;  /* 0x00001fff00027589 */ /* 0x000e6200000e0000 */
[----:B------:R-:W-:Y:S01]  /*01f0*/  UMOV UR4, 0x1 ;  /* 0x0000000100047882 */ /* 0x000fe20000000000 */
[----:B------:R-:W-:Y:S02]  /*0200*/  SHF.R.U32.HI R3, RZ, 0x7, R3 ;  /* 0x00000007ff037819 */ /* 0x000fe40000011603 */
[----:B------:R-:W2:Y:S01]  /*0210*/  @UP0 S2UR UR7, SR_CgaCtaId ;  /* 0x00000000000709c3 */ /* 0x000ea20000008800 */
[----:B------:R-:W-:Y:S01]  /*0220*/  @UP0 UMOV UR6, 0x400 ;  /* 0x0000040000060882 */ /* 0x000fe20000000000 */
[----:B------:R-:W-:-:S04]  /*0230*/  @UP0 UIADD3 UR4, -UR4, 0x100000, URZ ;  /* 0x0010000004040890 */ /* 0x000fc8000fffe13f */
[----:B------:R-:W-:Y:S02]  /*0240*/  @UP0 USHF.L.U32 UR5, UR4, 0xb, URZ ;  /* 0x0000000b04050899 */ /* 0x000fe4000800063f */
[----:B------:R-:W-:Y:S01]  /*0250*/  @UP0 USHF.L.U32 UR4, UR4, 0x1, URZ ;  /* 0x0000000104040899 */ /* 0x000fe2000800063f */
[----:B-1----:R-:W-:Y:S02]  /*0260*/  ISETP.NE.AND P1, PT, R2, RZ, PT ;  /* 0x000000ff0200720c */ /* 0x002fe40003f25270 */
[----:B------:R1:W3:Y:S01]  /*0270*/  SHFL.IDX PT, R2, R3, RZ, 0x1f ;  /* 0x00001fff03027589 */ /* 0x0002e200000e0000 */
[----:B--2---:R-:W-:Y:S01]  /*0280*/  @UP0 ULEA UR6, UR7, UR6, 0x18 ;  /* 0x0000000607060291 */ /* 0x004fe2000f8ec03f */
[----:B------:R-:W-:Y:S02]  /*0290*/  VOTEU.ANY UP0, P0 ;  /* 0x00000000003f7886 */ /* 0x000fe40000000100 */
[----:B------:R-:W2:Y:S09]  /*02a0*/  FENCE.VIEW.ASYNC.S ;  /* 0x00000000000073c6 */ /* 0x000eb20000000000 */
[----:B--2---:R1:W2:Y:S02]  /*02b0*/  @UP0 SYNCS.EXCH.64 URZ, [UR6+0x30800], UR4 ;  /* 0x03080004063f05b2 */ /* 0x0042a40008000100 */
[----:B-1----:R-:W-:Y:S05]  /*02c0*/  @P1 BRA `(.L_x_2) ;  /* 0x0000000000481947 */ /* 0x002fea0003800000 */
[----:B------:R-:W1:Y:S01]  /*02d0*/  S2UR UR5, SR_CgaCtaId ;  /* 0x00000000000579c3 */ /* 0x000e620000008800 */
[----:B------:R-:W-:Y:S01]  /*02e0*/  UMOV UR4, 0x400 ;  /* 0x0000040000047882 */ /* 0x000fe20000000000 */
[----:B------:R-:W-:Y:S01]  /*02f0*/  UMOV UR6, 0x1 ;  /* 0x0000000100067882 */ /* 0x000fe20000000000 */
[----:B------:R-:W-:Y:S01]  /*0300*/  UMOV UR9, 0x100 ;  /* 0x0000010000097882 */ /* 0x000fe20000000000 */
[----:B------:R-:W-:-:S04]  /*0310*/  UIADD3 UR6, -UR6, 0x100000, URZ ;  /* 0x0010000006067890 */ /* 0x000fc8000fffe13f */
[----:B------:R-:W-:Y:S02]  /*0320*/  USHF.L.U32 UR7, UR6, 0xb, URZ ;  /* 0x0000000b06077899 */ /* 0x000fe4000800063f */
[----:B------:R-:W-:Y:S01]  /*0330*/  USHF.L.U32 UR6, UR6, 0x1, URZ ;  /* 0x0000000106067899 */ /* 0x000fe2000800063f */
[----:B------:R-:W-:Y:S01]  /*0340*/  ELECT P0, URZ, PT ;  /* 0x00000000003f782f */ /* 0x000fe20003800000 */
[----:B-1----:R-:W-:Y:S02]  /*0350*/  ULEA UR8, UR5, UR4, 0x18 ;  /* 0x0000000405087291 */ /* 0x002fe4000f8ec03f */
[----:B------:R-:W-:-:S04]  /*0360*/  UIADD3 UR4, -UR9, 0x100000, URZ ;  /* 0x0010000009047890 */ /* 0x000fc8000fffe13f */
[----:B------:R-:W-:Y:S02]  /*0370*/  USHF.L.U32 UR5, UR4, 0xb, URZ ;  /* 0x0000000b04057899 */ /* 0x000fe4000800063f */
[----:B------:R-:W-:Y:S01]  /*0380*/  USHF.L.U32 UR4, UR4, 0x1, URZ ;  /* 0x0000000104047899 */ /* 0x000fe2000800063f */
[----:B------:R-:W1:Y:S03]  /*0390*/  FENCE.VIEW.ASYNC.S ;  /* 0x00000000000073c6 */ /* 0x000e660000000000 */
[----:B-1----:R1:W4:Y:S08]  /*03a0*/  SYNCS.EXCH.64 URZ, [UR8+0x30810], UR6 ;  /* 0x03081006083f75b2 */ /* 0x0023300008000100 */
[----:B------:R1:W5:Y:S01]  /*03b0*/  SYNCS.EXCH.64 URZ, [UR8+0x30820], UR4 ;  /* 0x03082004083f75b2 */ /* 0x0003620008000100 */
[----:B------:R1:W1:Y:S01]  /*03c0*/  SYNCS.EXCH.64 URZ, [UR8+0x30818], UR6 ;  /* 0x03081806083f75b2 */ /* 0x0002620008000100 */
[----:B------:R1:W1:Y:S01]  /*03d0*/  SYNCS.EXCH.64 URZ, [UR8+0x30828], UR4 ;  /* 0x03082804083f75b2 */ /* 0x0002620008000100 */
[----:B------:R-:W-:Y:S01]  /*03e0*/  NOP ;  /* 0x0000000000007918 */ /* 0x000fe20000000000 */
.L_x_2:
[----:B------:R-:W3:Y:S01]  /*03f0*/  SHFL.IDX PT, R3, R0, RZ, 0x1f ;  /* 0x00001fff00037589 */ /* 0x000ee200000e0000 */
[----:B------:R-:W-:Y:S01]  /*0400*/  NOP ;  /* 0x0000000000007918 */ /* 0x000fe20000000000 */
[----:B---3--:R-:W-:-:S13]  /*0410*/  ISETP.NE.AND P0, PT, R3, RZ, PT ;  /* 0x000000ff0300720c */ /* 0x008fda0003f05270 */
[----:B------:R-:W-:Y:S05]  /*0420*/  @P0 BRA `(.L_x_3) ;  /* 0x0000000000480947 */ /* 0x000fea0003800000 */
[----:B-1----:R-:W1:Y:S01]  /*0430*/  S2UR UR5, SR_CgaCtaId ;  /* 0x00000000000579c3 */ /* 0x002e620000008800 */
[----:B------:R-:W-:Y:S01]  /*0440*/  UMOV UR4, 0x400 ;  /* 0x0000040000047882 */ /* 0x000fe20000000000 */
[----:B------:R-:W-:Y:S01]  /*0450*/  UMOV UR6, 0x1 ;  /* 0x0000000100067882 */ /* 0x000fe20000000000 */
[----:B------:R-:W-:Y:S01]  /*0460*/  UMOV UR7, 0x100 ;  /* 0x0000010000077882 */ /* 0x000fe20000000000 */
[----:B------:R-:W-:Y:S01]  /*0470*/  ELECT P0, URZ, PT ;  /* 0x00000000003f782f */ /* 0x000fe20003800000 */
[----:B-1----:R-:W-:Y:S02]  /*0480*/  ULEA UR8, UR5, UR4, 0x18 ;  /* 0x0000000405087291 */ /* 0x002fe4000f8ec03f */
[----:B------:R-:W-:-:S04]  /*0490*/  UIADD3 UR4, -UR6, 0x100000, URZ ;  /* 0x0010000006047890 */ /* 0x000fc8000fffe13f */
[----:B------:R-:W-:Y:S02]  /*04a0*/  USHF.L.U32 UR5, UR4, 0xb, URZ ;  /* 0x0000000b04057899 */ /* 0x000fe4000800063f */
[----:B------:R-:W-:Y:S02]  /*04b0*/  USHF.L.U32 UR4, UR4, 0x1, URZ ;  /* 0x0000000104047899 */ /* 0x000fe4000800063f */
[----:B------:R-:W-:-:S04]  /*04c0*/  UIADD3 UR6, -UR7, 0x100000, URZ ;  /* 0x0010000007067890 */ /* 0x000fc8000fffe13f */
[----:B------:R-:W-:Y:S02]  /*04d0*/  USHF.L.U32 UR7, UR6, 0xb, URZ ;  /* 0x0000000b06077899 */ /* 0x000fe4000800063f */
[----:B------:R-:W-:Y:S01]  /*04e0*/  USHF.L.U32 UR6, UR6, 0x1, URZ ;  /* 0x0000000106067899 */ /* 0x000fe2000800063f */
[----:B------:R-:W1:Y:S03]  /*04f0*/  FENCE.VIEW.ASYNC.S ;  /* 0x00000000000073c6 */ /* 0x000e660000000000 */
[----:B-1----:R3:W1:Y:S08]  /*0500*/  SYNCS.EXCH.64 URZ, [UR8+0x30830], UR4 ;  /* 0x03083004083f75b2 */ /* 0x0026700008000100 */
[----:B------:R3:W1:Y:S01]  /*0510*/  SYNCS.EXCH.64 URZ, [UR8+0x30840], UR6 ;  /* 0x03084006083f75b2 */ /* 0x0006620008000100 */
[----:B------:R3:W1:Y:S01]  /*0520*/  SYNCS.EXCH.64 URZ, [UR8+0x30838], UR4 ;  /* 0x03083804083f75b2 */ /* 0x0006620008000100 */
[----:B------:R3:W1:Y:S02]  /*0530*/  SYNCS.EXCH.64 URZ, [UR8+0x30848], UR6 ;  /* 0x03084806083f75b2 */ /* 0x0006640008000100 */
[----:B---3--:R-:W-:Y:S01]  /*0540*/  NOP ;  /* 0x0000000000007918 */ /* 0x008fe20000000000 */
.L_x_3:
[----:B------:R-:W-:Y:S01]  /*0550*/  ISETP.NE.AND P0, PT, R2, RZ, PT ;  /* 0x000000ff0200720c */ /* 0x000fe20003f05270 */
[----:B------:R-:W-:Y:S01]  /*0560*/  IMAD.MOV.U32 R17, RZ, RZ, 0x1 ;  /* 0x00000001ff117424 */ /* 0x000fe200078e00ff */
[----:B------:R-:W-:Y:S01]  /*0570*/  NOP ;  /* 0x0000000000007918 */ /* 0x000fe20000000000 */
[----:B------:R-:W-:Y:S03]  /*0580*/  BSSY B6, `(.L_x_4) ;  /* 0x0000726000067945 */ /* 0x000fe60003800000 */
[----:B------:R-:W-:Y:S01]  /*0590*/  SEL R17, R17, 0x2, !P0 ;  /* 0x0000000211117807 */ /* 0x000fe20004000000 */
[----:B-12-45:R-:W-:Y:S06]  /*05a0*/  BAR.SYNC.DEFER_BLOCKING 0x0 ;  /* 0x0000000000007b1d */ /* 0x036fec0000010000 */
[----:B------:R-:W-:Y:S05]  /*05b0*/  @!P0 BRA `(.L_x_5) ;  /* 0x00000048006c8947 */ /* 0x000fea0003800000 */
.L_x_6:
[----:B------:R-:W-:-:S08]  /*05c0*/  NOP ;  /* 0x0000000000007918 */ /* 0x000fd00000000000 */
[----:B------:R-:W1:Y:S02]  /*05d0*/  USETMAXREG.TRY_ALLOC.CTAPOOL UP0, 0xf0 ;  /* 0x000000f0000079c8 */ /* 0x000e640008000600 */
[----:B-1----:R-:W-:-:S13]  /*05e0*/  PLOP3.LUT P0, PT, PT, PT, UP0, 0x80, 0x0 ;  /* 0x000000000000781c */ /* 0x002fda0003f0f008 */
[----:B------:R-:W-:Y:S05]  /*05f0*/  @!P0 BRA `(.L_x_6) ;  /* 0xfffffffc00f08947 */ /* 0x000fea000383ffff */
[----:B------:R-:W-:Y:S01]  /*0600*/  LOP3.LUT R0, R0, 0x3, RZ, 0xc0, !PT ;  /* 0x0000000300007812 */ /* 0x000fe200078ec0ff */
[----:B------:R-:W1:Y:S01]  /*0610*/  S2R R2, SR_TID.X ;  /* 0x0000000000027919 */ /* 0x000e620000002100 */
[----:B------:R-:W2:Y:S04]  /*0620*/  S2UR UR4, SR_CTAID.Z ;  /* 0x00000000000479c3 */ /* 0x000ea80000002700 */
[----:B------:R-:W3:Y:S02]  /*0630*/  SHFL.IDX PT, R0, R0, RZ, 0x1f ;  /* 0x00001fff00007589 */ /* 0x000ee400000e0000 */
[----:B---3--:R-:W-:Y:S02]  /*0640*/  ISETP.NE.AND P0, PT, R0, RZ, PT ;  /* 0x000000ff0000720c */ /* 0x008fe40003f05270 */
[----:B-1----:R-:W-:-:S11]  /*0650*/  SHF.R.U32.HI R2, RZ, 0x7, R2 ;  /* 0x00000007ff027819 */ /* 0x002fd60000011602 */
[----:B------:R-:W-:-:S05]  /*0660*/  @!P0 VIADD R2, R2, 0x9 ;  /* 0x0000000902028836 */ /* 0x000fca0000000000 */
[----:B------:R1:W-:Y:S06]  /*0670*/  @!P0 BAR.ARV R2, 0xa0 ;  /* 0x000280020000851d */ /* 0x0003ec0000002000 */
[----:B--2---:R-:W-:-:S13]  /*0680*/  ISETP.LE.AND P0, PT, RZ, UR4, PT ;  /* 0x00000004ff007c0c */ /* 0x004fda000bf03270 */
[----:B-1----:R-:W-:Y:S05]  /*0690*/  @!P0 BRA `(.L_x_7) ;  /* 0x0000007000508947 */ /* 0x002fea0003800000 */
[----:B------:R-:W-:-:S04]  /*06a0*/  MOV R0, RZ ;  /* 0x000000ff00007202 */ /* 0x000fc80000000f00 */
[----:B------:R-:W-:-:S13]  /*06b0*/  LOP3.LUT P0, RZ, R0, 0x3ff, RZ, 0xc0, !PT ;  /* 0x000003ff00ff7812 */ /* 0x000fda000780c0ff */
[----:B------:R-:W-:Y:S05]  /*06c0*/  @!P0 BRA `(.L_x_8) ;  /* 0x00000000007c8947 */ /* 0x000fea0003800000 */
[----:B------:R-:W-:Y:S01]  /*06d0*/  MOV R2, 0x0 ;  /* 0x0000000000027802 */ /* 0x000fe20000000f00 */
[----:B------:R-:W-:Y:S01]  /*06e0*/  ULDC.64 UR4, c[0x4][0x90] ;  /* 0x0100240000047ab9 */ /* 0x000fe20000000a00 */
[----:B------:R-:W-:Y:S01]  /*06f0*/  ULDC.64 UR6, c[0x4][0x8] ;  /* 0x0100020000067ab9 */ /* 0x000fe20000000a00 */
[----:B------:R-:W-:Y:S01]  /*0700*/  IMAD.U32 R4, RZ, RZ, UR4 ;  /* 0x00000004ff047e24 */ /* 0x000fe2000f8e00ff */
[----:B------:R1:W2:Y:S01]  /*0710*/  LDC.64 R14, c[0x4][R2] ;  /* 0x01000000020e7b82 */ /* 0x0002a20000000a00 */
[----:B------:R-:W-:Y:S01]  /*0720*/  IMAD.U32 R5, RZ, RZ, UR5 ;  /* 0x00000005ff057e24 */ /* 0x000fe2000f8e00ff */
[----:B------:R-:W-:Y:S01]  /*0730*/  ULDC.64 UR4, c[0x4][0x98] ;  /* 0x0100260000047ab9 */ /* 0x000fe20000000a00 */
[----:B------:R-:W-:Y:S02]  /*0740*/  IMAD.U32 R10, RZ, RZ, UR6 ;  /* 0x00000006ff0a7e24 */ /* 0x000fe4000f8e00ff */
[----:B------:R-:W-:Y:S02]  /*0750*/  IMAD.U32 R6, RZ, RZ, UR4 ;  /* 0x00000004ff067e24 */ /* 0x000fe4000f8e00ff */
[----:B------:R-:W-:-:S02]  /*0760*/  IMAD.U32 R7, RZ, RZ, UR5 ;  /* 0x00000005ff077e24 */ /* 0x000fc4000f8e00ff */
[----:B------:R-:W-:Y:S02]  /*0770*/  IMAD.U32 R11, RZ, RZ, UR7 ;  /* 0x00000007ff0b7e24 */ /* 0x000fe4000f8e00ff */
[----:B------:R-:W-:Y:S02]  /*0780*/  IMAD.MOV.U32 R8, RZ, RZ, 0x70 ;  /* 0x00000070ff087424 */ /* 0x000fe400078e00ff */
[----:B------:R-:W-:Y:S02]  /*0790*/  IMAD.MOV.U32 R12, RZ, RZ, 0x1 ;  /* 0x00000001ff0c7424 */ /* 0x000fe400078e00ff */
[----:B-1----:R-:W-:-:S07]  /*07a0*/  IMAD.MOV.U32 R13, RZ, RZ, RZ ;  /* 0x000000ffff0d7224 */ /* 0x002fce00078e00ff */
[----:B------:R-:W-:-:S07]  /*07b0*/  LEPC R20, `(.L_x_9) ;  /* 0x000000001014794e */ /* 0x000fce0000000000 */
[----:B--2---:R-:W-:Y:S05]  /*07c0*/  CALL.ABS.NOINC R14 ;  /* 0x000000000e007343 */ /* 0x004fea0003c00000 */
.L_x_9:
[----:B------:R-:W1:Y:S01]  /*07d0*/  LDC.64 R2, c[0x4][R2] ;  /* 0x0100000002027b82 */ /* 0x000e620000000a00 */
[----:B------:R-:W-:Y:S01]  /*07e0*/  ULDC.64 UR4, c[0x4][0x90] ;  /* 0x0100240000047ab9 */ /* 0x000fe20000000a00 */
[----:B------:R-:W-:Y:S01]  /*07f0*/  ULDC.64 UR6, c[0x4][0x98] ;  /* 0x0100260000067ab9 */ /* 0x000fe20000000a00 */
[----:B------:R-:W-:Y:S02]  /*0800*/  IMAD.U32 R4, RZ, RZ, UR4 ;  /* 0x00000004ff047e24 */ /* 0x000fe4000f8e00ff */
        /* <DEDUP_REMOVED lines=8> */
[----:B------:R-:W-:-:S07]  /*0890*/  IMAD.MOV.U32 R13, RZ, RZ, RZ ;  /* 0x000000ffff0d7224 */ /* 0x000fce00078e00ff */
[----:B------:R-:W-:-:S07]  /*08a0*/  LEPC R20, `(.L_x_8) ;  /* 0x000000001014794e */ /* 0x000fce0000000000 */
[----:B-1----:R-:W-:Y:S05]  /*08b0*/  CALL.ABS.NOINC R2 ;  /* 0x0000000002007343 */ /* 0x002fea0003c00000 */
.L_x_8:
[----:B------:R-:W1:Y:S01]  /*08c0*/  S2R R3, SR_CgaCtaId ;  /* 0x0000000000037919 */ /* 0x000e620000008800 */
[----:B------:R-:W-:-:S04]  /*08d0*/  MOV R16, 0x400 ;  /* 0x0000040000107802 */ /* 0x000fc80000000f00 */
[----:B-1----:R-:W-:-:S05]  /*08e0*/  LEA R16, R3, R16, 0x18 ;  /* 0x0000001003107211 */ /* 0x002fca00078ec0ff */
[----:B------:R-:W-:-:S05]  /*08f0*/  VIADD R226, R16, 0x28800 ;  /* 0x0002880010e27836 */ /* 0x000fca0000000000 */
        /* <DEDUP_REMOVED lines=18> */
.L_x_11:
        /* <DEDUP_REMOVED lines=15> */
.L_x_10:
[----:B------:R-:W1:Y:S01]  /*0b10*/  S2R R2, SR_TID.X ;  /* 0x0000000000027919 */ /* 0x000e620000002100 */
[----:B------:R-:W-:Y:S01]  /*0b20*/  UMOV UR4, 0xffffffff ;  /* 0xffffffff00047882 */ /* 0x000fe20000000000 */
[----:B-1----:R-:W-:-:S05]  /*0b30*/  VIADD R0, R2, 0xffffff80 ;  /* 0xffffff8002007836 */ /* 0x002fca0000000000 */
[----:B------:R-:W-:-:S04]  /*0b40*/  SHF.R.S32.HI R3, RZ, 0x1f, R0 ;  /* 0x0000001fff037819 */ /* 0x000fc80000011400 */
[----:B------:R-:W-:-:S04]  /*0b50*/  LEA.HI R2, R3, R0, RZ, 0x7 ;  /* 0x0000000003027211 */ /* 0x000fc800078f38ff */
[----:B------:R-:W-:Y:S01]  /*0b60*/  SHF.R.S32.HI R13, RZ, 0x7, R2 ;  /* 0x00000007ff0d7819 */ /* 0x000fe20000011402 */
[----:B------:R-:W-:Y:S06]  /*0b70*/  BRA.DIV UR4, `(.L_x_12) ;  /* 0x0000006e04207947 */ /* 0x000fec000b800000 */
[----:B------:R1:W2:Y:S02]  /*0b80*/  SHFL.IDX PT, R14, R13, RZ, 0x1f ;  /* 0x00001fff0d0e7589 */ /* 0x0002a400000e0000 */
.L_x_83:
[----:B------:R-:W-:Y:S02]  /*0b90*/  SHF.L.U32 R9, RZ, 0x1f, RZ ;  /* 0x0000001fff097819 */ /* 0x000fe400000006ff */
[----:B------:R-:W-:Y:S02]  /*0ba0*/  LEA.HI R5, R3, R0, RZ, 0x4 ;  /* 0x0000000003057211 */ /* 0x000fe400078f20ff */
[----:B------:R-:W3:Y:S01]  /*0bb0*/  SYNCS.PHASECHK.TRANS64.TRYWAIT P0, [R16+URZ+0x30800], R9 ;  /* 0x03080009100075a7 */ /* 0x000ee2000800017f */
[----:B--2---:R-:W-:Y:S02]  /*0bc0*/  LEA.HI R4, R14, R14, RZ, 0x1 ;  /* 0x0000000e0e047211 */ /* 0x004fe400078f08ff */
[----:B------:R-:W-:-:S04]  /*0bd0*/  SHF.R.S32.HI R6, RZ, 0x4, R5 ;  /* 0x00000004ff067819 */ /* 0x000fc80000011405 */
[----:B------:R-:W-:Y:S02]  /*0be0*/  LEA.HI R7, R5, R6, RZ, 0x1 ;  /* 0x0000000605077211 */ /* 0x000fe400078f08ff */
[----:B------:R-:W-:Y:S02]  /*0bf0*/  LOP3.LUT R5, R4, 0xfffffffe, RZ, 0xc0, !PT ;  /* 0xfffffffe04057812 */ /* 0x000fe400078ec0ff */
[----:B------:R-:W-:-:S03]  /*0c00*/  LOP3.LUT R7, R7, 0xfffffffe, RZ, 0xc0, !PT ;  /* 0xfffffffe07077812 */ /* 0x000fc600078ec0ff */
[----:B------:R-:W-:Y:S02]  /*0c10*/  IMAD.IADD R8, R14, 0x1, -R5 ;  /* 0x000000010e087824 */ /* 0x000fe400078e0a05 */
[----:B------:R-:W-:Y:S01]  /*0c20*/  IMAD.IADD R7, R6, 0x1, -R7 ;  /* 0x0000000106077824 */ /* 0x000fe200078e0a07 */
[----:B---3--:R-:W-:Y:S06]  /*0c30*/  @P0 BRA `(.L_x_13) ;  /* 0x0000000000080947 */ /* 0x008fec0003800000 */
[----:B------:R-:W2:Y:S02]  /*0c40*/  SYNCS.PHASECHK.TRANS64.TRYWAIT P0, [R16+URZ+0x30800], R9 ;  /* 0x03080009100075a7 */ /* 0x000ea4000800017f */
[----:B--2---:R-:W-:Y:S05]  /*0c50*/  @!P0 BRA `(.L_x_14) ;  /* 0x0000006c00048947 */ /* 0x004fea0003800000 */
.L_x_13:
[----:B------:R-:W3:Y:S01]  /*0c60*/  LDC R12, c[0x0][0x280] ;  /* 0x0000a000ff0c7b82 */ /* 0x000ee20000000800 */
[----:B------:R-:W-:Y:S02]  /*0c70*/  LOP3.LUT R5, R2, 0xffffff80, RZ, 0xc0, !PT ;  /* 0xffffff8002057812 */ /* 0x000fe400078ec0ff */
[----:B------:R-:W-:Y:S02]  /*0c80*/  CS2R R150, SRZ ;  /* 0x0000000000967805 */ /* 0x000fe4000001ff00 */
[----:B------:R-:W-:Y:S02]  /*0c90*/  LEA.HI R2, R3, R0, RZ, 0x5 ;  /* 0x0000000003027211 */ /* 0x000fe400078f28ff */
[----:B------:R-:W-:Y:S02]  /*0ca0*/  CS2R R148, SRZ ;  /* 0x0000000000947805 */ /* 0x000fe4000001ff00 */
[----:B------:R-:W-:Y:S01]  /*0cb0*/  CS2R R146, SRZ ;  /* 0x0000000000927805 */ /* 0x000fe2000001ff00 */
[----:B------:R-:W-:Y:S01]  /*0cc0*/  IMAD.IADD R5, R0, 0x1, -R5 ;  /* 0x0000000100057824 */ /* 0x000fe200078e0a05 */
[----:B------:R-:W-:-:S02]  /*0cd0*/  CS2R R144, SRZ ;  /* 0x0000000000907805 */ /* 0x000fc4000001ff00 */
[----:B------:R-:W-:Y:S02]  /*0ce0*/  CS2R R142, SRZ ;  /* 0x00000000008e7805 */ /* 0x000fe4000001ff00 */
[----:B------:R-:W-:Y:S02]  /*0cf0*/  CS2R R140, SRZ ;  /* 0x00000000008c7805 */ /* 0x000fe4000001ff00 */
[----:B------:R-:W-:Y:S02]  /*0d00*/  CS2R R138, SRZ ;  /* 0x00000000008a7805 */ /* 0x000fe4000001ff00 */
[----:B------:R-:W-:Y:S02]  /*0d10*/  SHF.R.S32.HI R4, RZ, 0x1f, R5 ;  /* 0x0000001fff047819 */ /* 0x000fe40000011405 */
[----:B------:R-:W-:Y:S02]  /*0d20*/  CS2R R136, SRZ ;  /* 0x0000000000887805 */ /* 0x000fe4000001ff00 */
[----:B------:R-:W-:-:S02]  /*0d30*/  CS2R R134, SRZ ;  /* 0x0000000000867805 */ /* 0x000fc4000001ff00 */
[----:B------:R-:W-:Y:S02]  /*0d40*/  CS2R R132, SRZ ;  /* 0x0000000000847805 */ /* 0x000fe4000001ff00 */
[----:B------:R-:W-:Y:S02]  /*0d50*/  LEA.HI R6, R4, R5, RZ, 0x2 ;  /* 0x0000000504067211 */ /* 0x000fe400078f10ff */
[----:B------:R-:W-:Y:S02]  /*0d60*/  CS2R R130, SRZ ;  /* 0x0000000000827805 */ /* 0x000fe4000001ff00 */
[----:B------:R-:W-:Y:S02]  /*0d70*/  CS2R R128, SRZ ;  /* 0x0000000000807805 */ /* 0x000fe4000001ff00 */
[----:B------:R-:W-:Y:S02]  /*0d80*/  CS2R R126, SRZ ;  /* 0x00000000007e7805 */ /* 0x000fe4000001ff00 */
[----:B------:R-:W-:-:S02]  /*0d90*/  LOP3.LUT R10, R6, 0x7ffffffc, RZ, 0xc0, !PT ;  /* 0x7ffffffc060a7812 */ /* 0x000fc400078ec0ff */
[----:B------:R-:W-:Y:S02]  /*0da0*/  CS2R R124, SRZ ;  /* 0x00000000007c7805 */ /* 0x000fe4000001ff00 */
[----:B------:R-:W-:Y:S02]  /*0db0*/  CS2R R122, SRZ ;  /* 0x00000000007a7805 */ /* 0x000fe4000001ff00 */
[----:B------:R-:W-:Y:S02]  /*0dc0*/  CS2R R120, SRZ ;  /* 0x0000000000787805 */ /* 0x000fe4000001ff00 */
[----:B------:R-:W-:Y:S02]  /*0dd0*/  CS2R R118, SRZ ;  /* 0x0000000000767805 */ /* 0x000fe4000001ff00 */
[----:B---3--:R-:W-:Y:S02]  /*0de0*/  ISETP.GE.AND P0, PT, R12, 0x1, PT ;  /* 0x000000010c00780c */ /* 0x008fe40003f06270 */
[----:B------:R-:W-:-:S02]  /*0df0*/  CS2R R116, SRZ ;  /* 0x0000000000747805 */ /* 0x000fc4000001ff00 */
[----:B------:R-:W-:Y:S02]  /*0e00*/  CS2R R114, SRZ ;  /* 0x0000000000727805 */ /* 0x000fe4000001ff00 */
[----:B------:R-:W-:Y:S02]  /*0e10*/  CS2R R112, SRZ ;  /* 0x0000000000707805 */ /* 0x000fe4000001ff00 */
[----:B------:R-:W-:Y:S02]  /*0e20*/  CS2R R110, SRZ ;  /* 0x00000000006e7805 */ /* 0x000fe4000001ff00 */
[----:B------:R-:W-:Y:S02]  /*0e30*/  CS2R R108, SRZ ;  /* 0x00000000006c7805 */ /* 0x000fe4000001ff00 */
[----:B------:R-:W-:Y:S02]  /*0e40*/  CS2R R106, SRZ ;  /* 0x00000000006a7805 */ /* 0x000fe4000001ff00 */
        /* <DEDUP_REMOVED lines=41> */
[----:B------:R-:W-:Y:S01]  /*10e0*/  SHF.R.S32.HI R2, RZ, 0x5, R2 ;  /* 0x00000005ff027819 */ /* 0x000fe20000011402 */
[----:B------:R-:W-:Y:S01]  /*10f0*/  IMAD.IADD R225, R5, 0x1, -R10 ;  /* 0x0000000105e17824 */ /* 0x000fe200078e0a0a */
[----:B------:R-:W-:Y:S06]  /*1100*/  @!P0 BRA `(.L_x_15) ;  /* 0x0000002800e08947 */ /* 0x000fec0003800000 */
[----:B------:R-:W3:Y:S01]  /*1110*/  S2R R11, SR_CTAID.X ;  /* 0x00000000000b7919 */ /* 0x000ee20000002500 */
[----:B------:R-:W3:Y:S01]  /*1120*/  LDC R14, c[0x0][0x290] ;  /* 0x0000a400ff0e7b82 */ /* 0x000ee20000000800 */
[----:B--2---:R-:W-:Y:S01]  /*1130*/  IMAD.SHL.U32 R9, R0, 0x40, RZ ;  /* 0x0000004000097824 */ /* 0x004fe200078e00ff */
[----:B------:R-:W-:Y:S01]  /*1140*/  LEA.HI R4, R4, R5, RZ, 0x5 ;  /* 0x0000000504047211 */ /* 0x000fe200078f28ff */
[----:B------:R-:W-:Y:S01]  /*1150*/  IMAD.SHL.U32 R2, R2, 0x10, RZ ;  /* 0x0000001002027824 */ /* 0x000fe200078e00ff */
[----:B------:R-:W-:Y:S01]  /*1160*/  LEA.HI R10, R3, R0, RZ, 0x3 ;  /* 0x00000000030a7211 */ /* 0x000fe200078f18ff */
[----:B------:R-:W-:Y:S01]  /*1170*/  IMAD.MOV.U32 R151, RZ, RZ, RZ ;  /* 0x000000ffff977224 */ /* 0x000fe200078e00ff */
[----:B------:R-:W-:Y:S02]  /*1180*/  LOP3.LUT R9, R9, 0x1c0, RZ, 0xc0, !PT ;  /* 0x000001c009097812 */ /* 0x000fe400078ec0ff */
[----:B------:R-:W-:Y:S02]  /*1190*/  SHF.R.S32.HI R4, RZ, 0x5, R4 ;  /* 0x00000005ff047819 */ /* 0x000fe40000011404 */
[----:B------:R-:W-:-:S02]  /*11a0*/  LOP3.LUT R15, R9, 0x30, R2, 0xf8, !PT ;  /* 0x00000030090f7812 */ /* 0x000fc400078ef802 */
[----:B------:R-:W-:Y:S02]  /*11b0*/  LEA.HI R0, R13, R13, RZ, 0x1 ;  /* 0x0000000d0d007211 */ /* 0x000fe400078f08ff */
[--C-:B------:R-:W-:Y:S02]  /*11c0*/  SHF.R.S32.HI R2, RZ, 0x2, R6.reuse ;  /* 0x00000002ff027819 */ /* 0x100fe40000011406 */
[----:B------:R-:W-:Y:S01]  /*11d0*/  SHF.R.S32.HI R3, RZ, 0x1f, R6 ;  /* 0x0000001fff037819 */ /* 0x000fe20000011406 */
[----:B------:R-:W-:Y:S01]  /*11e0*/  VIADD R6, R12, 0x3f ;  /* 0x0000003f0c067836 */ /* 0x000fe20000000000 */
[----:B------:R-:W-:Y:S02]  /*11f0*/  LOP3.LUT R0, R0, 0xfffffffe, RZ, 0xc0, !PT ;  /* 0xfffffffe00007812 */ /* 0x000fe400078ec0ff */
[----:B------:R-:W-:Y:S02]  /*1200*/  LEA.HI R3, R3, R2, RZ, 0x3 ;  /* 0x0000000203037211 */ /* 0x000fe400078f18ff */
[----:B------:R-:W-:-:S02]  /*1210*/  LOP3.LUT R10, R15, 0x8, R10, 0xf8, !PT ;  /* 0x000000080f0a7812 */ /* 0x000fc400078ef80a */
[----:B------:R-:W-:Y:S01]  /*1220*/  LOP3.LUT R3, R3, 0xfffffff8, RZ, 0xc0, !PT ;  /* 0xfffffff803037812 */ /* 0x000fe200078ec0ff */
[----:B---3--:R-:W-:-:S04]  /*1230*/  IMAD R11, R11, -0x80, R14 ;  /* 0xffffff800b0b7824 */ /* 0x008fc800078e020e */
[----:B------:R-:W-:Y:S01]  /*1240*/  IMAD R4, R4, -0x10, R11 ;  /* 0xfffffff004047824 */ /* 0x000fe200078e020b */
[----:B------:R-:W-:Y:S01]  /*1250*/  SHF.R.U32.HI R11, RZ, 0x3, R9 ;  /* 0x00000003ff0b7819 */ /* 0x000fe20000011609 */
[C---:B------:R-:W-:Y:S02]  /*1260*/  IMAD.IADD R9, R13.reuse, 0x1, -R0 ;  /* 0x000000010d097824 */ /* 0x040fe400078e0a00 */
[----:B------:R-:W-:Y:S01]  /*1270*/  IMAD.SHL.U32 R0, R13, 0x1000, RZ ;  /* 0x000010000d007824 */ /* 0x000fe200078e00ff */
[----:B------:R-:W-:Y:S02]  /*1280*/  LOP3.LUT R10, R10, R11, RZ, 0x3c, !PT ;  /* 0x0000000b0a0a7212 */ /* 0x000fe400078e3cff */
[----:B------:R-:W-:Y:S01]  /*1290*/  SHF.R.S32.HI R11, RZ, 0x1f, R6 ;  /* 0x0000001fff0b7819 */ /* 0x000fe20000011406 */
[----:B------:R-:W-:Y:S01]  /*12a0*/  IMAD R7, R7, 0x200, R0 ;  /* 0x0000020007077824 */ /* 0x000fe200078e0200 */
[----:B------:R-:W-:Y:S01]  /*12b0*/  IADD3 R4, R4, R3, -R2 ;  /* 0x0000000304047210 */ /* 0x000fe20007ffe802 */
[----:B------:R-:W-:Y:S01]  /*12c0*/  IMAD R3, R5, 0x4, R0 ;  /* 0x0000000405037824 */ /* 0x000fe200078e0200 */
[----:B------:R-:W-:Y:S01]  /*12d0*/  LEA.HI R0, R11, R6, RZ, 0x6 ;  /* 0x000000060b007211 */ /* 0x000fe200078f30ff */
[----:B------:R-:W-:Y:S01]  /*12e0*/  IMAD.IADD R11, R7, 0x1, R10 ;  /* 0x00000001070b7824 */ /* 0x000fe200078e020a */
[----:B------:R-:W-:Y:S01]  /*12f0*/  LOP3.LUT R7, R17, 0x1, RZ, 0xfc, !PT ;  /* 0x0000000111077812 */ /* 0x000fe200078efcff */
[----:B------:R-:W-:Y:S01]  /*1300*/  IMAD R9, R9, -0x40, R4 ;  /* 0xffffffc009097824 */ /* 0x000fe200078e0204 */
[----:B------:R-:W-:Y:S01]  /*1310*/  CS2R R4, SRZ ;  /* 0x0000000000047805 */ /* 0x000fe2000001ff00 */
[----:B------:R-:W-:Y:S01]  /*1320*/  IMAD.MOV.U32 R6, RZ, RZ, RZ ;  /* 0x000000ffff067224 */ /* 0x000fe200078e00ff */
[----:B------:R-:W-:Y:S01]  /*1330*/  SHF.R.S32.HI R10, RZ, 0x6, R0 ;  /* 0x00000006ff0a7819 */ /* 0x000fe20000011400 */
[----:B------:R-:W-:-:S07]  /*1340*/  IMAD R3, R3, 0x4, R16 ;  /* 0x0000000403037824 */ /* 0x000fce00078e0210 */
.L_x_26:
[----:B------:R-:W-:Y:S01]  /*1350*/  ISETP.NE.AND P0, PT, R7, 0x3, PT ;  /* 0x000000030700780c */ /* 0x000fe20003f05270 */
[----:B------:R-:W-:-:S12]  /*1360*/  YIELD ;  /* 0x0000000000007946 */ /* 0x000fd80003800000 */
[----:B---3--:R-:W-:Y:S05]  /*1370*/  @!P0 BRA `(.L_x_16) ;  /* 0x0000000000048947 */ /* 0x008fea0003800000 */
[----:B------:R-:W-:Y:S01]  /*1380*/  BPT.TRAP 0x1 ;  /* 0x000000040000795c */ /* 0x000fe20000300000 */
.L_x_16:
[----:B------:R-:W-:Y:S01]  /*1390*/  IMAD R2, R4, 0x8, R16 ;  /* 0x0000000804027824 */ /* 0x000fe200078e0210 */
[----:B------:R-:W-:-:S04]  /*13a0*/  SHF.L.U32 R17, R5, 0x1f, RZ ;  /* 0x0000001f05117819 */ /* 0x000fc800000006ff */
[----:B------:R2:W3:Y:S01]  /*13b0*/  SYNCS.PHASECHK.TRANS64.TRYWAIT P1, [R2+URZ+0x30810], R17 ;  /* 0x03081011020075a7 */ /* 0x0004e2000802017f */
[----:B------:R-:W-:Y:S05]  /*13c0*/  @!P0 BRA `(.L_x_17) ;  /* 0x0000000000048947 */ /* 0x000fea0003800000 */
[----:B------:R-:W-:Y:S01]  /*13d0*/  BPT.TRAP 0x1 ;  /* 0x000000040000795c */ /* 0x000fe20000300000 */
.L_x_17:
[----:B---3--:R-:W-:Y:S05]  /*13e0*/  @P1 BRA `(.L_x_18) ;  /* 0x0000000000081947 */ /* 0x008fea0003800000 */
[----:B------:R-:W3:Y:S02]  /*13f0*/  SYNCS.PHASECHK.TRANS64.TRYWAIT P1, [R2+URZ+0x30810], R17 ;  /* 0x03081011020075a7 */ /* 0x000ee4000802017f */
[----:B---3--:R-:W-:Y:S05]  /*1400*/  @!P1 BRA `(.L_x_19) ;  /* 0x00000064002c9947 */ /* 0x008fea0003800000 */
.L_x_18:
[----:B------:R-:W-:Y:S05]  /*1410*/  WARPSYNC.ALL ;  /* 0x0000000000007948 */ /* 0x000fea0003800000 */
[----:B------:R-:W-:Y:S01]  /*1420*/  VIADD R0, R16, 0x18000 ;  /* 0x0001800010007836 */ /* 0x000fe20000000000 */
[----:B------:R-:W-:Y:S01]  /*1430*/  WARPGROUP.ARRIVE ;  /* 0x00000000000079c5 */ /* 0x000fe20000000000 */
[----:B------:R-:W-:Y:S01]  /*1440*/  IMAD R12, R8, 0x2000, R16 ;  /* 0x00002000080c7824 */ /* 0x000fe200078e0210 */
[----:B------:R-:W-:Y:S01]  /*1450*/  UMOV UR5, 0x40000040 ;  /* 0x4000004000057882 */ /* 0x000fe20000000000 */
[----:B------:R-:W-:Y:S01]  /*1460*/  UMOV UR7, 0x40000040 ;  /* 0x4000004000077882 */ /* 0x000fe20000000000 */
[----:B------:R-:W-:-:S02]  /*1470*/  SHF.R.U32.HI R0, RZ, 0x4, R0 ;  /* 0x00000004ff007819 */ /* 0x000fc40000011600 */
[----:B------:R-:W-:Y:S02]  /*1480*/  R2UR UR9, R12 ;  /* 0x000000000c0972ca */ /* 0x000fe400000e0000 */
[----:B------:R-:W-:-:S04]  /*1490*/  LOP3.LUT R0, R0, 0x3fff, RZ, 0xc0, !PT ;  /* 0x00003fff00007812 */ /* 0x000fc800078ec0ff */
[----:B-1----:R-:W-:-:S05]  /*14a0*/  LOP3.LUT R13, R0, 0x10000, RZ, 0xfc, !PT ;  /* 0x00010000000d7812 */ /* 0x002fca00078efcff */
[----:B------:R-:W-:Y:S02]  /*14b0*/  IMAD R13, R4, 0x400, R13 ;  /* 0x00000400040d7824 */ /* 0x000fe400078e020d */
[----:B------:R-:W-:-:S03]  /*14c0*/  USHF.R.U32.HI UR4, URZ, 0x4, UR9 ;  /* 0x000000043f047899 */ /* 0x000fc60008011609 */
[----:B------:R-:W-:Y:S01]  /*14d0*/  R2UR UR8, R13 ;  /* 0x000000000d0872ca */ /* 0x000fe200000e0000 */
[----:B------:R-:W-:Y:S01]  /*14e0*/  ULOP3.LUT UR4, UR4, 0x3fff, URZ, 0xc0, !UPT ;  /* 0x00003fff04047892 */ /* 0x000fe2000f8ec03f */
[----:B------:R-:W-:-:S03]  /*14f0*/  IMAD R13, R4, 0x20, R225 ;  /* 0x00000020040d7824 */ /* 0x000fc600078e02e1 */
[----:B------:R-:W-:Y:S01]  /*1500*/  ULOP3.LUT UR10, UR4, 0x10000, URZ, 0xfc, !UPT ;  /* 0x00010000040a7892 */ /* 0x000fe2000f8efc3f */
[----:B------:R-:W-:-:S04]  /*1510*/  IMAD.SHL.U32 R13, R13, 0x2, RZ ;  /* 0x000000020d0d7824 */ /* 0x000fc800078e00ff */
[----:B------:R-:W-:Y:S02]  /*1520*/  IMAD R12, R13, 0x4, R16 ;  /* 0x000000040d0c7824 */ /* 0x000fe400078e0210 */
[----:B------:R-:W-:Y:S01]  /*1530*/  UMOV UR4, UR10 ;  /* 0x0000000a00047c82 */ /* 0x000fe20008000000 */
[----:B------:R-:W-:Y:S02]  /*1540*/  UMOV UR6, UR8 ;  /* 0x0000000800067c82 */ /* 0x000fe40008000000 */
[----:B------:R-:W-:Y:S01]  /*1550*/  HGMMA.64x64x16.F32 R184, gdesc[UR4], RZ, !UPT, gsb0 ;  /* 0x00e0000004b879f0 */ /* 0x000fe2000c0008ff */
[----:B------:R-:W-:Y:S02]  /*1560*/  UIADD3 UR4, UR10, 0x2, URZ ;  /* 0x000000020a047890 */ /* 0x000fe4000fffe03f */
[----:B------:R-:W-:Y:S01]  /*1570*/  UIADD3 UR6, UR8, 0x2, URZ ;  /* 0x0000000208067890 */ /* 0x000fe2000fffe03f */
[----:B------:R-:W-:Y:S01]  /*1580*/  UMOV UR5, 0x40000040 ;  /* 0x4000004000057882 */ /* 0x000fe20000000000 */
[----:B------:R-:W-:Y:S01]  /*1590*/  UMOV UR7, 0x40000040 ;  /* 0x4000004000077882 */ /* 0x000fe20000000000 */
[----:B------:R-:W-:-:S02]  /*15a0*/  WARPGROUP.DEPBAR.LE gsb0, 0x0 ;  /* 0x00008000000079c5 */ /* 0x000fc40000010000 */
[----:B------:R-:W-:-:S06]  /*15b0*/  WARPGROUP.ARRIVE ;  /* 0x00000000000079c5 */ /* 0x000fcc0000000000 */
[----:B------:R-:W-:Y:S01]  /*15c0*/  HGMMA.64x64x16.F32 R184, gdesc[UR4], R184, gsb0 ;  /* 0x00e0000004b879f0 */ /* 0x000fe200080008b8 */
[----:B------:R-:W-:Y:S02]  /*15d0*/  UIADD3 UR4, UR10, 0x4, URZ ;  /* 0x000000040a047890 */ /* 0x000fe4000fffe03f */
[----:B------:R-:W-:Y:S01]  /*15e0*/  UIADD3 UR6, UR8, 0x4, URZ ;  /* 0x0000000408067890 */ /* 0x000fe2000fffe03f */
[----:B------:R-:W-:Y:S01]  /*15f0*/  UMOV UR5, 0x40000040 ;  /* 0x4000004000057882 */ /* 0x000fe20000000000 */
[----:B------:R-:W-:Y:S01]  /*1600*/  UMOV UR7, 0x40000040 ;  /* 0x4000004000077882 */ /* 0x000fe20000000000 */
[----:B------:R-:W-:Y:S02]  /*1610*/  WARPGROUP.DEPBAR.LE gsb0, 0x0 ;  /* 0x00008000000079c5 */ /* 0x000fe40000010000 */
        /* <DEDUP_REMOVED lines=36> */
[----:B------:R-:W-:Y:S03]  /*1860*/  HGMMA.64x64x16.F32 R184, gdesc[UR4], R184, gsb0 ;  /* 0x00e0000004b879f0 */ /* 0x000fe600080008b8 */
[----:B------:R-:W-:Y:S02]  /*1870*/  WARPGROUP.DEPBAR.LE gsb0, 0x0 ;  /* 0x00008000000079c5 */ /* 0x000fe40000010000 */
[----:B------:R1:W4:Y:S04]  /*1880*/  LDS.64 R18, [R12+0x28000] ;  /* 0x028000000c127984 */ /* 0x0003280000000a00 */
[----:B------:R1:W5:Y:S04]  /*1890*/  LDS.64 R220, [R12+0x28020] ;  /* 0x028020000cdc7984 */ /* 0x0003680000000a00 */
[----:B------:R1:W1:Y:S04]  /*18a0*/  LDS.64 R218, [R12+0x28040] ;  /* 0x028040000cda7984 */ /* 0x0002680000000a00 */
[----:B------:R1:W1:Y:S04]  /*18b0*/  LDS.64 R14, [R12+0x28060] ;  /* 0x028060000c0e7984 */ /* 0x0002680000000a00 */
[----:B------:R1:W1:Y:S04]  /*18c0*/  LDS.64 R20, [R12+0x28080] ;  /* 0x028080000c147984 */ /* 0x0002680000000a00 */
[----:B------:R1:W1:Y:S04]  /*18d0*/  LDS.64 R22, [R12+0x280a0] ;  /* 0x0280a0000c167984 */ /* 0x0002680000000a00 */
[----:B------:R1:W1:Y:S04]  /*18e0*/  LDS.64 R216, [R12+0x280c0] ;  /* 0x0280c0000cd87984 */ /* 0x0002680000000a00 */
[----:B------:R1:W1:Y:S01]  /*18f0*/  LDS.64 R222, [R12+0x280e0] ;  /* 0x0280e0000cde7984 */ /* 0x0002620000000a00 */
[----:B------:R-:W-:Y:S05]  /*1900*/  @!P0 BRA `(.L_x_20) ;  /* 0x0000000000048947 */ /* 0x000fea0003800000 */
[----:B------:R-:W-:Y:S01]  /*1910*/  BPT.TRAP 0x1 ;  /* 0x000000040000795c */ /* 0x000fe20000300000 */
.L_x_20:
[----:B------:R1:W1:Y:S01]  /*1920*/  SYNCS.PHASECHK.TRANS64.TRYWAIT P1, [R2+URZ+0x30830], R17 ;  /* 0x03083011020075a7 */ /* 0x000262000802017f */
[----:B------:R-:W-:Y:S05]  /*1930*/  @!P0 BRA `(.L_x_21) ;  /* 0x0000000000048947 */ /* 0x000fea0003800000 */
[----:B------:R-:W-:Y:S01]  /*1940*/  BPT.TRAP 0x1 ;  /* 0x000000040000795c */ /* 0x000fe20000300000 */
.L_x_21:
[----:B------:R-:W-:-:S05]  /*1950*/  VIADD R13, R16, 0x20000 ;  /* 0x00020000100d7836 */ /* 0x000fca0000000000 */
[----:B------:R-:W-:-:S04]  /*1960*/  SHF.R.U32.HI R13, RZ, 0x4, R13 ;  /* 0x00000004ff0d7819 */ /* 0x000fc8000001160d */
[----:B------:R-:W-:-:S04]  /*1970*/  LOP3.LUT R13, R13, 0x3fff, RZ, 0xc0, !PT ;  /* 0x00003fff0d0d7812 */ /* 0x000fc800078ec0ff */
[----:B------:R-:W-:Y:S01]  /*1980*/  LOP3.LUT R153, R13, 0x10000, RZ, 0xfc, !PT ;  /* 0x000100000d997812 */ /* 0x000fe200078efcff */
[----:B-1----:R-:W-:Y:S06]  /*1990*/  @P1 BRA `(.L_x_22) ;  /* 0x0000000000081947 */ /* 0x002fec0003800000 */
[----:B------:R-:W1:Y:S02]  /*19a0*/  SYNCS.PHASECHK.TRANS64.TRYWAIT P1, [R2+URZ+0x30830], R17 ;  /* 0x03083011020075a7 */ /* 0x000e64000802017f */
[----:B-1----:R-:W-:Y:S05]  /*19b0*/  @!P1 BRA `(.L_x_23) ;  /* 0x0000005c00d49947 */ /* 0x002fea0003800000 */
.L_x_22:
[----:B------:R-:W-:Y:S01]  /*19c0*/  UIADD3 UR9, UR9, 0x8000, URZ ;  /* 0x0000800009097890 */ /* 0x000fe2000fffe03f */
[----:B------:R-:W-:Y:S01]  /*19d0*/  IMAD R153, R4, 0x400, R153 ;  /* 0x0000040004997824 */ /* 0x000fe200078e0299 */
[----:B------:R-:W-:Y:S01]  /*19e0*/  UMOV UR7, 0x40000040 ;  /* 0x4000004000077882 */ /* 0x000fe20000000000 */
[----:B------:R-:W-:Y:S01]  /*19f0*/  UMOV UR5, 0x40000040 ;  /* 0x4000004000057882 */ /* 0x000fe20000000000 */
[----:B------:R-:W-:Y:S01]  /*1a00*/  USHF.R.U32.HI UR9, URZ, 0x4, UR9 ;  /* 0x000000043f097899 */ /* 0x000fe20008011609 */
[----:B------:R-:W-:Y:S01]  /*1a10*/  ISETP.GT.AND P2, PT, R9, RZ, PT ;  /* 0x000000ff0900720c */ /* 0x000fe20003f44270 */
[----:B------:R-:W-:Y:S01]  /*1a20*/  ULDC UR10, c[0x0][0x75c] ;  /* 0x0001d700000a7ab9 */ /* 0x000fe20000000800 */
[----:B------:R-:W-:Y:S01]  /*1a30*/  R2UR UR8, R153 ;  /* 0x00000000990872ca */ /* 0x000fe200000e0000 */
[----:B------:R-:W-:Y:S01]  /*1a40*/  ULOP3.LUT UR9, UR9, 0x3fff, URZ, 0xc0, !UPT ;  /* 0x00003fff09097892 */ /* 0x000fe2000f8ec03f */
[----:B------:R-:W-:Y:S01]  /*1a50*/  WARPGROUP.ARRIVE ;  /* 0x00000000000079c5 */ /* 0x000fe20000000000 */
[----:B--23--:R-:W-:Y:S01]  /*1a60*/  FMUL.FTZ R17, R184, UR10 ;  /* 0x0000000ab8117c20 */ /* 0x00cfe20008410000 */
[----:B------:R-:W-:Y:S01]  /*1a70*/  FMUL.FTZ R184, R185, UR10 ;  /* 0x0000000ab9b87c20 */ /* 0x000fe20008410000 */
[----:B------:R-:W-:Y:S01]  /*1a80*/  ULOP3.LUT UR9, UR9, 0x10000, URZ, 0xfc, !UPT ;  /* 0x0001000009097892 */ /* 0x000fe2000f8efc3f */
[----:B------:R-:W-:Y:S01]  /*1a90*/  FMUL.FTZ R185, R186, UR10 ;  /* 0x0000000abab97c20 */ /* 0x000fe20008410000 */
[----:B------:R-:W-:Y:S01]  /*1aa0*/  FMUL.FTZ R186, R187, UR10 ;  /* 0x0000000abbba7c20 */ /* 0x000fe20008410000 */
[----:B------:R-:W-:Y:S01]  /*1ab0*/  FMUL.FTZ R187, R188, UR10 ;  /* 0x0000000abcbb7c20 */ /* 0x000fe20008410000 */
[----:B------:R-:W1:Y:S01]  /*1ac0*/  MUFU.TANH R17, R17 ;  /* 0x0000001100117308 */ /* 0x000e620000002400 */
[----:B------:R-:W-:Y:S01]  /*1ad0*/  FMUL.FTZ R224, R189, UR10 ;  /* 0x0000000abde07c20 */ /* 0x000fe20008410000 */
[----:B------:R-:W-:Y:S01]  /*1ae0*/  LOP3.LUT R227, R13, 0x2000000, RZ, 0xfc, !PT ;  /* 0x020000000de37812 */ /* 0x000fe200078efcff */
[----:B------:R-:W-:Y:S01]  /*1af0*/  UMOV UR4, UR9 ;  /* 0x0000000900047c82 */ /* 0x000fe20008000000 */
[----:B------:R-:W-:Y:S01]  /*1b00*/  UMOV UR6, UR8 ;  /* 0x0000000800067c82 */ /* 0x000fe20008000000 */
[----:B------:R-:W-:Y:S01]  /*1b10*/  ISETP.GT.AND P1, PT, R9, 0x8, PT ;  /* 0x000000080900780c */ /* 0x000fe20003f24270 */
[----:B------:R-:W-:Y:S01]  /*1b20*/  HGMMA.64x64x16.F32 R152, gdesc[UR4], RZ, !UPT, gsb0 ;  /* 0x00e00000049879f0 */ /* 0x000fe2000c0008ff */
[----:B------:R-:W-:Y:S01]  /*1b30*/  UIADD3 UR6, UR8, 0x2, URZ ;  /* 0x0000000208067890 */ /* 0x000fe2000fffe03f */
[----:B------:R-:W2:Y:S01]  /*1b40*/  MUFU.TANH R185, R185 ;  /* 0x000000b900b97308 */ /* 0x000ea20000002400 */
[----:B------:R-:W-:Y:S01]  /*1b50*/  UIADD3 UR4, UR9, 0x2, URZ ;  /* 0x0000000209047890 */ /* 0x000fe2000fffe03f */
[----:B------:R-:W-:Y:S01]  /*1b60*/  IMAD R227, R4, 0x400, R227 ;  /* 0x0000040004e37824 */ /* 0x000fe200078e02e3 */
[----:B------:R-:W-:Y:S01]  /*1b70*/  UMOV UR7, 0x40000040 ;  /* 0x4000004000077882 */ /* 0x000fe20000000000 */
[----:B------:R-:W-:Y:S01]  /*1b80*/  UMOV UR5, 0x40000040 ;  /* 0x4000004000057882 */ /* 0x000fe20000000000 */
[----:B------:R-:W-:Y:S01]  /*1b90*/  FMUL.FTZ R190, R190, UR10 ;  /* 0x0000000abebe7c20 */ /* 0x000fe20008410000 */
[----:B------:R-:W-:Y:S01]  /*1ba0*/  FMUL.FTZ R191, R191, UR10 ;  /* 0x0000000abfbf7c20 */ /* 0x000fe20008410000 */
[----:B------:R-:W-:Y:S01]  /*1bb0*/  FMUL.FTZ R192, R192, UR10 ;  /* 0x0000000ac0c07c20 */ /* 0x000fe20008410000 */
[----:B------:R-:W-:Y:S01]  /*1bc0*/  MUFU.TANH R184, R184 ;  /* 0x000000b800b87308 */ /* 0x000fe20000002400 */
[C---:B-1----:R-:W-:Y:S01]  /*1bd0*/  FSEL R13, R17.reuse, -INF , P2 ;  /* 0xff800000110d7808 */ /* 0x042fe20001000000 */
[----:B------:R-:W-:Y:S01]  /*1be0*/  FFMA.FTZ R17, -R17, R17, 1 ;  /* 0x3f80000011117423 */ /* 0x000fe20000010111 */
[----:B------:R-:W-:Y:S01]  /*1bf0*/  FMUL.FTZ R194, R194, UR10 ;  /* 0x0000000ac2c27c20 */ /* 0x000fe20008410000 */
[----:B------:R-:W-:Y:S01]  /*1c00*/  FMUL.FTZ R193, R193, UR10 ;  /* 0x0000000ac1c17c20 */ /* 0x000fe20008410000 */
[----:B------:R-:W-:Y:S01]  /*1c10*/  FMUL.FTZ R195, R195, UR10 ;  /* 0x0000000ac3c37c20 */ /* 0x000fe20008410000 */
[----:B------:R-:W-:Y:S01]  /*1c20*/  FMUL.FTZ R196, R196, UR10 ;  /* 0x0000000ac4c47c20 */ /* 0x000fe20008410000 */
[----:B------:R-:W-:Y:S01]  /*1c30*/  FMUL.FTZ R198, R198, UR10 ;  /* 0x0000000ac6c67c20 */ /* 0x000fe20008410000 */
[----:B------:R-:W-:Y:S01]  /*1c40*/  MUFU.TANH R186, R186 ;  /* 0x000000ba00ba7308 */ /* 0x000fe20000002400 */
[----:B--2---:R-:W-:Y:S01]  /*1c50*/  FSEL R229, R185, -INF , P1 ;  /* 0xff800000b9e57808 */ /* 0x004fe20000800000 */
[----:B------:R-:W-:Y:S01]  /*1c60*/  FMUL.FTZ R197, R197, UR10 ;  /* 0x0000000ac5c57c20 */ /* 0x000fe20008410000 */
[----:B------:R-:W-:Y:S01]  /*1c70*/  FMUL.FTZ R199, R199, UR10 ;  /* 0x0000000ac7c77c20 */ /* 0x000fe20008410000 */
[----:B------:R-:W-:Y:S01]  /*1c80*/  FMUL.FTZ R200, R200, UR10 ;  /* 0x0000000ac8c87c20 */ /* 0x000fe20008410000 */
[----:B------:R-:W-:Y:S01]  /*1c90*/  FMUL.FTZ R201, R201, UR10 ;  /* 0x0000000ac9c97c20 */ /* 0x000fe20008410000 */
[----:B------:R-:W-:Y:S01]  /*1ca0*/  FMUL.FTZ R204, R204, UR10 ;  /* 0x0000000acccc7c20 */ /* 0x000fe20008410000 */
[----:B------:R-:W-:Y:S01]  /*1cb0*/  FMUL.FTZ R206, R206, UR10 ;  /* 0x0000000acece7c20 */ /* 0x000fe20008410000 */
[----:B------:R-:W-:Y:S01]  /*1cc0*/  MUFU.TANH R187, R187 ;  /* 0x000000bb00bb7308 */ /* 0x000fe20000002400 */
[----:B------:R-:W-:Y:S01]  /*1cd0*/  FMUL.FTZ R205, R205, UR10 ;  /* 0x0000000acdcd7c20 */ /* 0x000fe20008410000 */
        /* <DEDUP_REMOVED lines=8> */
[----:B------:R-:W-:-:S06]  /*1d60*/  FFMA.FTZ R185, -R185, R185, 1 ;  /* 0x3f800000b9b97423 */ /* 0x000fcc00000101b9 */
[----:B------:R-:W-:Y:S08]  /*1d70*/  MUFU.TANH R224, R224 ;  /* 0x000000e000e07308 */ /* 0x000ff00000002400 */
[----:B------:R-:W-:Y:S08]  /*1d80*/  MUFU.TANH R191, R191 ;  /* 0x000000bf00bf7308 */ /* 0x000ff00000002400 */
[----:B------:R-:W-:Y:S08]  /*1d90*/  MUFU.TANH R192, R192 ;  /* 0x000000c000c07308 */ /* 0x000ff00000002400 */
[----:B------:R-:W-:Y:S08]  /*1da0*/  MUFU.TANH R194, R194 ;  /* 0x000000c200c27308 */ /* 0x000ff00000002400 */
[----:B------:R-:W-:Y:S01]  /*1db0*/  MUFU.TANH R193, R193 ;  /* 0x000000c100c17308 */ /* 0x000fe20000002400 */
[----:B------:R-:W-:-:S02]  /*1dc0*/  WARPGROUP.DEPBAR.LE gsb0, 0x0 ;  /* 0x00008000000079c5 */ /* 0x000fc40000010000 */
[----:B------:R-:W-:-:S05]  /*1dd0*/  WARPGROUP.ARRIVE ;  /* 0x00000000000079c5 */ /* 0x000fca0000000000 */
[----:B------:R-:W-:Y:S01]  /*1de0*/  MUFU.TANH R195, R195 ;  /* 0x000000c300c37308 */ /* 0x000fe20000002400 */
[----:B------:R-:W-:Y:S01]  /*1df0*/  HGMMA.64x64x16.F32 R152, gdesc[UR4], R152, gsb0 ;  /* 0x00e00000049879f0 */ /* 0x000fe20008000898 */
[----:B------:R-:W-:Y:S02]  /*1e00*/  UIADD3 UR6, UR8, 0x4, URZ ;  /* 0x0000000408067890 */ /* 0x000fe4000fffe03f */
[----:B------:R-:W-:Y:S01]  /*1e10*/  UIADD3 UR4, UR9, 0x4, URZ ;  /* 0x0000000409047890 */ /* 0x000fe2000fffe03f */
[----:B------:R-:W-:Y:S01]  /*1e20*/  UMOV UR7, 0x40000040 ;  /* 0x4000004000077882 */ /* 0x000fe20000000000 */
[----:B------:R-:W-:Y:S02]  /*1e30*/  UMOV UR5, 0x40000040 ;  /* 0x4000004000057882 */ /* 0x000fe40000000000 */
[----:B------:R-:W-:Y:S08]  /*1e40*/  MUFU.TANH R196, R196 ;  /* 0x000000c400c47308 */ /* 0x000ff00000002400 */
[----:B------:R-:W-:Y:S08]  /*1e50*/  MUFU.TANH R198, R198 ;  /* 0x000000c600c67308 */ /* 0x000ff00000002400 */
[----:B------:R-:W-:Y:S08]  /*1e60*/  MUFU.TANH R197, R197 ;  /* 0x000000c500c57308 */ /* 0x000ff00000002400 */
[----:B------:R-:W-:Y:S08]  /*1e70*/  MUFU.TANH R199, R199 ;  /* 0x000000c700c77308 */ /* 0x000ff00000002400 */
        /* <DEDUP_REMOVED lines=10> */
[----:B------:R-:W-:-:S04]  /*1f20*/  UIADD3 UR4, UR9, 0x6, URZ ;  /* 0x0000000609047890 */ /* 0x000fc8000fffe03f */
[----:B------:R-:W-:Y:S01]  /*1f30*/  MUFU.TANH R208, R208 ;  /* 0x000000d000d07308 */ /* 0x000fe20000002400 */
[----:B------:R-:W-:Y:S01]  /*1f40*/  UMOV UR7, 0x40000040 ;  /* 0x4000004000077882 */ /* 0x000fe20000000000 */
[----:B------:R-:W-:-:S06]  /*1f50*/  UMOV UR5, 0x40000040 ;  /* 0x4000004000057882 */ /* 0x000fcc0000000000 */
[----:B------:R-:W-:Y:S08]  /*1f60*/  MUFU.TANH R210, R210 ;  /* 0x000000d200d27308 */ /* 0x000ff00000002400 */
[----:B------:R-:W-:Y:S08]  /*1f70*/  MUFU.TANH R211, R211 ;  /* 0x000000d300d37308 */ /* 0x000ff00000002400 */
[----:B------:R-:W-:Y:S08]  /*1f80*/  MUFU.TANH R212, R212 ;  /* 0x000000d400d47308 */ /* 0x000ff00000002400 */
[----:B------:R-:W-:Y:S08]  /*1f90*/  MUFU.TANH R213, R213 ;  /* 0x000000d500d57308 */ /* 0x000ff00000002400 */
[----:B------:R-:W-:Y:S01]  /*1fa0*/  MUFU.TANH R215, R215 ;  /* 0x000000d700d77308 */ /* 0x000fe20000002400 */
        /* <DEDUP_REMOVED lines=31> */
[----:B------:R-:W-:Y:S01]  /*21a0*/  ULDC UR5, c[0x0][0x744] ;  /* 0x0001d10000057ab9 */ /* 0x000fe20000000800 */
[----:B------:R-:W-:Y:S01]  /*21b0*/  R2UR UR4, R227 ;  /* 0x00000000e30472ca */ /* 0x000fe200000e0000 */
[----:B----4-:R-:W-:Y:S01]  /*21c0*/  FFMA.FTZ R13, R13, UR5, -R18 ;  /* 0x000000050d0d7c23 */ /* 0x010fe20008010812 */
[----:B------:R-:W-:-:S05]  /*21d0*/  UMOV UR7, 0x40000040 ;  /* 0x4000004000077882 */ /* 0x000fca0000000000 */
[----:B------:R-:W1:Y:S06]  /*21e0*/  MUFU.EX2 R13, R13 ;  /* 0x0000000d000d7308 */ /* 0x000e6c0000000800 */
[----:B------:R-:W-:Y:S01]  /*21f0*/  UMOV UR6, UR4 ;  /* 0x0000000400067c82 */ /* 0x000fe20008000000 */
[----:B------:R-:W-:Y:S02]  /*2200*/  WARPGROUP.DEPBAR.LE gsb0, 0x0 ;  /* 0x00008000000079c5 */ /* 0x000fe40000010000 */
[----:B------:R-:W2:Y:S02]  /*2210*/  LDS.64 R188, [R12+0x28200] ;  /* 0x028200000cbc7984 */ /* 0x000ea40000000a00 */
[----:B--2---:R-:W-:Y:S01]  /*2220*/  FADD.FTZ R228, R152, -R188 ;  /* 0x800000bc98e47221 */ /* 0x004fe20000010000 */
[----:B------:R-:W-:Y:S01]  /*2230*/  FFMA.FTZ R152, R229, UR5, -R18 ;  /* 0x00000005e5987c23 */ /* 0x000fe20008010812 */
[----:B------:R-:W-:Y:S01]  /*2240*/  FADD.FTZ R227, R154, -R188 ;  /* 0x800000bc9ae37221 */ /* 0x000fe20000010000 */
[--C-:B------:R-:W-:Y:S01]  /*2250*/  FADD.FTZ R154, R155, -R189.reuse ;  /* 0x800000bd9b9a7221 */ /* 0x100fe20000010000 */
[----:B-1----:R-:W-:Y:S01]  /*2260*/  FMUL.FTZ R18, R13, R228 ;  /* 0x000000e40d127220 */ /* 0x002fe20000410000 */
[----:B------:R-:W-:Y:S01]  /*2270*/  FADD.FTZ R228, R153, -R189 ;  /* 0x800000bd99e47221 */ /* 0x000fe20000010000 */
[----:B------:R-:W-:Y:S01]  /*2280*/  FMUL.FTZ R188, R202, UR10 ;  /* 0x0000000acabc7c20 */ /* 0x000fe20008410000 */
[----:B------:R-:W1:Y:S01]  /*2290*/  MUFU.EX2 R152, R152 ;  /* 0x0000009800987308 */ /* 0x000e620000000800 */
[----:B------:R-:W-:Y:S01]  /*22a0*/  FMUL.FTZ R189, R17, R18 ;  /* 0x0000001211bd7220 */ /* 0x000fe20000410000 */
[C---:B------:R-:W-:Y:S01]  /*22b0*/  FSEL R18, R184.reuse, -INF , P2 ;  /* 0xff800000b8127808 */ /* 0x040fe20001000000 */
[----:B------:R-:W-:Y:S01]  /*22c0*/  FFMA.FTZ R184, -R184, R184, 1 ;  /* 0x3f800000b8b87423 */ /* 0x000fe200000101b8 */
[----:B------:R-:W-:Y:S01]  /*22d0*/  FMUL.FTZ R202, R203, UR10 ;  /* 0x0000000acbca7c20 */ /* 0x000fe20008410000 */
[----:B------:R-:W-:-:S02]  /*22e0*/  FFMA.FTZ R203, -R190, R190, 1 ;  /* 0x3f800000becb7423 */ /* 0x000fc400000101be */
[--C-:B------:R-:W-:Y:S01]  /*22f0*/  FFMA.FTZ R17, R18, UR5, -R19.reuse ;  /* 0x0000000512117c23 */ /* 0x100fe20008010813 */
[C---:B------:R-:W-:Y:S01]  /*2300*/  FSEL R18, R186.reuse, -INF , P1 ;  /* 0xff800000ba127808 */ /* 0x040fe20000800000 */
[----:B------:R-:W-:Y:S01]  /*2310*/  FFMA.FTZ R186, -R186, R186, 1 ;  /* 0x3f800000baba7423 */ /* 0x000fe200000101ba */
[----:B------:R-:W-:Y:S03]  /*2320*/  MUFU.TANH R188, R188 ;  /* 0x000000bc00bc7308 */ /* 0x000fe60000002400 */
[----:B------:R-:W-:Y:S02]  /*2330*/  FFMA.FTZ R153, R18, UR5, -R19 ;  /* 0x0000000512997c23 */ /* 0x000fe40008010813 */
[----:B------:R-:W2:Y:S01]  /*2340*/  LDS.64 R18, [R12+0x28220] ;  /* 0x028220000c127984 */ /* 0x000ea20000000a00 */
[----:B-1----:R-:W-:Y:S02]  /*2350*/  FMUL.FTZ R230, R152, R227 ;  /* 0x000000e398e67220 */ /* 0x002fe40000410000 */
[----:B------:R-:W1:Y:S02]  /*2360*/  MUFU.EX2 R17, R17 ;  /* 0x0000001100117308 */ /* 0x000e640000000800 */
[----:B------:R-:W-:-:S06]  /*2370*/  FMUL.FTZ R185, R185, R230 ;  /* 0x000000e6b9b97220 */ /* 0x000fcc0000410000 */
[----:B------:R-:W3:Y:S08]  /*2380*/  MUFU.EX2 R153, R153 ;  /* 0x0000009900997308 */ /* 0x000ef00000000800 */
[----:B------:R-:W-:Y:S01]  /*2390*/  MUFU.TANH R202, R202 ;  /* 0x000000ca00ca7308 */ /* 0x000fe20000002400 */
[----:B-1----:R-:W-:-:S04]  /*23a0*/  FMUL.FTZ R155, R17, R228 ;  /* 0x000000e4119b7220 */ /* 0x002fc80000410000 */
[----:B------:R-:W-:Y:S01]  /*23b0*/  FMUL.FTZ R184, R184, R155 ;  /* 0x0000009bb8b87220 */ /* 0x000fe20000410000 */
[----:B---3--:R-:W-:-:S04]  /*23c0*/  FMUL.FTZ R155, R153, R154 ;  /* 0x0000009a999b7220 */ /* 0x008fc80000410000 */
[----:B------:R-:W-:Y:S01]  /*23d0*/  F2FP.F16.F32.PACK_AB R184, R184, R189 ;  /* 0x000000bdb8b8723e */ /* 0x000fe200000000ff */
[----:B------:R-:W-:Y:S01]  /*23e0*/  FMUL.FTZ R186, R186, R155 ;  /* 0x0000009bbaba7220 */ /* 0x000fe20000410000 */
[C---:B------:R-:W-:Y:S01]  /*23f0*/  FSEL R155, R187.reuse, -INF , P2 ;  /* 0xff800000bb9b7808 */ /* 0x040fe20001000000 */
[----:B------:R-:W-:-:S03]  /*2400*/  FFMA.FTZ R187, -R187, R187, 1 ;  /* 0x3f800000bbbb7423 */ /* 0x000fc600000101bb */
[----:B------:R-:W-:Y:S01]  /*2410*/  F2FP.F16.F32.PACK_AB R185, R186, R185 ;  /* 0x000000b9bab9723e */ /* 0x000fe200000000ff */
[----:B-----5:R-:W-:Y:S01]  /*2420*/  FFMA.FTZ R154, R155, UR5, -R220 ;  /* 0x000000059b9a7c23 */ /* 0x020fe200080108dc */
[----:B------:R-:W-:Y:S01]  /*2430*/  FSEL R155, R190, -INF , P1 ;  /* 0xff800000be9b7808 */ /* 0x000fe20000800000 */
[----:B--2---:R-:W-:-:S04]  /*2440*/  FADD.FTZ R157, R157, -R19 ;  /* 0x800000139d9d7221 */ /* 0x004fc80000010000 */
[----:B------:R-:W-:Y:S01]  /*2450*/  FFMA.FTZ R227, R155, UR5, -R220 ;  /* 0x000000059be37c23 */ /* 0x000fe200080108dc */
[--C-:B------:R-:W-:Y:S01]  /*2460*/  FADD.FTZ R155, R156, -R18.reuse ;  /* 0x800000129c9b7221 */ /* 0x100fe20000010000 */
[----:B------:R-:W-:Y:S01]  /*2470*/  FADD.FTZ R220, R158, -R18 ;  /* 0x800000129edc7221 */ /* 0x000fe20000010000 */
[C---:B------:R-:W-:Y:S01]  /*2480*/  FSEL R18, R224.reuse, -INF , P2 ;  /* 0xff800000e0127808 */ /* 0x040fe20001000000 */
[----:B------:R-:W1:Y:S01]  /*2490*/  MUFU.EX2 R154, R154 ;  /* 0x0000009a009a7308 */ /* 0x000e620000000800 */
[----:B------:R-:W-:Y:S01]  /*24a0*/  FSEL R158, R191, -INF , P1 ;  /* 0xff800000bf9e7808 */ /* 0x000fe20000800000 */
[----:B------:R-:W-:Y:S01]  /*24b0*/  FADD.FTZ R156, R159, -R19 ;  /* 0x800000139f9c7221 */ /* 0x000fe20000010000 */
[----:B------:R-:W-:Y:S01]  /*24c0*/  FFMA.FTZ R224, -R224, R224, 1 ;  /* 0x3f800000e0e07423 */ /* 0x000fe200000101e0 */
[--C-:B------:R-:W-:Y:S01]  /*24d0*/  FFMA.FTZ R228, R18, UR5, -R221.reuse ;  /* 0x0000000512e47c23 */ /* 0x100fe200080108dd */
[----:B------:R-:W-:Y:S01]  /*24e0*/  FFMA.FTZ R191, -R191, R191, 1 ;  /* 0x3f800000bfbf7423 */ /* 0x000fe200000101bf */
[----:B------:R-:W2:Y:S01]  /*24f0*/  LDS.64 R18, [R12+0x28240] ;  /* 0x028240000c127984 */ /* 0x000ea20000000a00 */
[----:B------:R-:W-:Y:S01]  /*2500*/  FFMA.FTZ R221, R158, UR5, -R221 ;  /* 0x000000059edd7c23 */ /* 0x000fe200080108dd */
[----:B------:R-:W3:Y:S08]  /*2510*/  MUFU.EX2 R159, R227 ;  /* 0x000000e3009f7308 */ /* 0x000ef00000000800 */
[----:B------:R-:W4:Y:S01]  /*2520*/  MUFU.EX2 R158, R228 ;  /* 0x000000e4009e7308 */ /* 0x000f220000000800 */
[----:B-1----:R-:W-:-:S04]  /*2530*/  FMUL.FTZ R190, R154, R155 ;  /* 0x0000009b9abe7220 */ /* 0x002fc80000410000 */
[----:B------:R-:W-:-:S03]  /*2540*/  FMUL.FTZ R190, R187, R190 ;  /* 0x000000bebbbe7220 */ /* 0x000fc60000410000 */
[----:B------:R-:W1:Y:S01]  /*2550*/  MUFU.EX2 R155, R221 ;  /* 0x000000dd009b7308 */ /* 0x000e620000000800 */
[----:B---3--:R-:W-:-:S04]  /*2560*/  FMUL.FTZ R220, R159, R220 ;  /* 0x000000dc9fdc7220 */ /* 0x008fc80000410000 */
[----:B------:R-:W-:Y:S01]  /*2570*/  FMUL.FTZ R187, R203, R220 ;  /* 0x000000dccbbb7220 */ /* 0x000fe20000410000 */
[----:B------:R-:W-:Y:S01]  /*2580*/  FMUL.FTZ R220, R209, UR10 ;  /* 0x0000000ad1dc7c20 */ /* 0x000fe20008410000 */
[C---:B----4-:R-:W-:Y:S01]  /*2590*/  FMUL.FTZ R157, R158.reuse, R157 ;  /* 0x0000009d9e9d7220 */ /* 0x050fe20000410000 */
[----:B------:R-:W-:-:S04]  /*25a0*/  F2FP.F16.F32.PACK_AB R158, R158, R154 ;  /* 0x0000009a9e9e723e */ /* 0x000fc800000000ff */
[----:B------:R-:W-:Y:S01]  /*25b0*/  MUFU.TANH R220, R220 ;  /* 0x000000dc00dc7308 */ /* 0x000fe20000002400 */
[----:B------:R-:W-:Y:S01]  /*25c0*/  FMUL.FTZ R209, R224, R157 ;  /* 0x0000009de0d17220 */ /* 0x000fe20000410000 */
[C---:B------:R-:W-:Y:S01]  /*25d0*/  FSEL R157, R192.reuse, -INF , P2 ;  /* 0xff800000c09d7808 */ /* 0x040fe20001000000 */
[----:B------:R-:W-:Y:S01]  /*25e0*/  FFMA.FTZ R192, -R192, R192, 1 ;  /* 0x3f800000c0c07423 */ /* 0x000fe200000101c0 */
[----:B-1----:R-:W-:Y:S02]  /*25f0*/  FMUL.FTZ R156, R155, R156 ;  /* 0x0000009c9b9c7220 */ /* 0x002fe40000410000 */
[----:B------:R-:W-:Y:S01]  /*2600*/  F2FP.F16.F32.PACK_AB R186, R209, R190 ;  /* 0x000000bed1ba723e */ /* 0x000fe200000000ff */
[----:B------:R-:W-:Y:S01]  /*2610*/  FFMA.FTZ R203, R157, UR5, -R218 ;  /* 0x000000059dcb7c23 */ /* 0x000fe200080108da */
[----:B------:R-:W-:Y:S01]  /*2620*/  FSEL R157, R194, -INF , P1 ;  /* 0xff800000c29d7808 */ /* 0x000fe20000800000 */
[----:B------:R-:W-:Y:S01]  /*2630*/  FMUL.FTZ R191, R191, R156 ;  /* 0x0000009cbfbf7220 */ /* 0x000fe20000410000 */
[--C-:B--2---:R-:W-:Y:S01]  /*2640*/  FADD.FTZ R224, R160, -R18.reuse ;  /* 0x80000012a0e07221 */ /* 0x104fe20000010000 */
[----:B------:R-:W-:Y:S01]  /*2650*/  FSEL R160, R193, -INF , P2 ;  /* 0xff800000c1a07808 */ /* 0x000fe20001000000 */
[----:B------:R-:W-:Y:S01]  /*2660*/  FADD.FTZ R221, R162, -R18 ;  /* 0x80000012a2dd7221 */ /* 0x000fe20000010000 */
[----:B------:R-:W-:Y:S01]  /*2670*/  FFMA.FTZ R218, R157, UR5, -R218 ;  /* 0x000000059dda7c23 */ /* 0x000fe200080108da */
[----:B------:R-:W1:Y:S01]  /*2680*/  MUFU.EX2 R203, R203 ;  /* 0x000000cb00cb7308 */ /* 0x000e620000000800 */
[----:B------:R-:W2:Y:S01]  /*2690*/  LDS.64 R156, [R12+0x28260] ;  /* 0x028260000c9c7984 */ /* 0x000ea20000000a00 */
[----:B------:R-:W-:Y:S01]  /*26a0*/  FFMA.FTZ R160, R160, UR5, -R219 ;  /* 0x00000005a0a07c23 */ /* 0x000fe200080108db */
[----:B------:R-:W-:Y:S01]  /*26b0*/  FSEL R162, R195, -INF , P1 ;  /* 0xff800000c3a27808 */ /* 0x000fe20000800000 */
[----:B------:R-:W-:Y:S01]  /*26c0*/  FADD.FTZ R161, R161, -R19 ;  /* 0x80000013a1a17221 */ /* 0x000fe20000010000 */
[----:B------:R-:W-:Y:S01]  /*26d0*/  FFMA.FTZ R194, -R194, R194, 1 ;  /* 0x3f800000c2c27423 */ /* 0x000fe200000101c2 */
[----:B------:R-:W-:Y:S01]  /*26e0*/  FFMA.FTZ R193, -R193, R193, 1 ;  /* 0x3f800000c1c17423 */ /* 0x000fe200000101c1 */
[----:B------:R-:W-:Y:S01]  /*26f0*/  FFMA.FTZ R195, -R195, R195, 1 ;  /* 0x3f800000c3c37423 */ /* 0x000fe200000101c3 */
[----:B------:R-:W3:Y:S01]  /*2700*/  MUFU.EX2 R160, R160 ;  /* 0x000000a000a07308 */ /* 0x000ee20000000800 */
[----:B------:R-:W-:Y:S01]  /*2710*/  FFMA.FTZ R162, R162, UR5, -R219 ;  /* 0x00000005a2a27c23 */ /* 0x000fe200080108db */
[----:B------:R-:W-:-:S02]  /*2720*/  F2FP.F16.F32.PACK_AB R187, R191, R187 ;  /* 0x000000bbbfbb723e */ /* 0x000fc400000000ff */
[----:B------:R-:W-:-:S04]  /*2730*/  F2FP.F16.F32.PACK_AB R159, R155, R159 ;  /* 0x0000009f9b9f723e */ /* 0x000fc800000000ff */
[----:B------:R3:W4:Y:S01]  /*2740*/  MUFU.EX2 R18, R218 ;  /* 0x000000da00127308 */ /* 0x0007220000000800 */
[----:B-1----:R-:W-:Y:S01]  /*2750*/  FMUL.FTZ R219, R203, R224 ;  /* 0x000000e0cbdb7220 */ /* 0x002fe20000410000 */
[----:B------:R-:W-:Y:S01]  /*2760*/  FADD.FTZ R224, R163, -R19 ;  /* 0x80000013a3e07221 */ /* 0x000fe20000010000 */
[----:B------:R-:W-:Y:S02]  /*2770*/  FSEL R163, R198, -INF , P1 ;  /* 0xff800000c6a37808 */ /* 0x000fe40000800000 */
[----:B------:R-:W-:-:S03]  /*2780*/  FMUL.FTZ R192, R192, R219 ;  /* 0x000000dbc0c07220 */ /* 0x000fc60000410000 */
[----:B------:R1:W-:Y:S01]  /*2790*/  MUFU.EX2 R19, R162 ;  /* 0x000000a200137308 */ /* 0x0003e20000000800 */
[----:B---3--:R-:W-:Y:S01]  /*27a0*/  FMUL.FTZ R218, R160, R161 ;  /* 0x000000a1a0da7220 */ /* 0x008fe20000410000 */
[----:B------:R-:W-:-:S03]  /*27b0*/  FSEL R161, R196, -INF , P2 ;  /* 0xff800000c4a17808 */ /* 0x000fc60001000000 */
[----:B------:R-:W-:Y:S02]  /*27c0*/  FMUL.FTZ R193, R193, R218 ;  /* 0x000000dac1c17220 */ /* 0x000fe40000410000 */
[--C-:B-1----:R-:W-:Y:S01]  /*27d0*/  FFMA.FTZ R162, R161, UR5, -R14.reuse ;  /* 0x00000005a1a27c23 */ /* 0x102fe2000801080e */
[----:B------:R-:W-:Y:S01]  /*27e0*/  FFMA.FTZ R161, R163, UR5, -R14 ;  /* 0x00000005a3a17c23 */ /* 0x000fe2000801080e */
[C---:B------:R-:W-:Y:S01]  /*27f0*/  FSEL R14, R197.reuse, -INF , P2 ;  /* 0xff800000c50e7808 */ /* 0x040fe20001000000 */
[----:B----4-:R-:W-:Y:S01]  /*2800*/  FMUL.FTZ R221, R18, R221 ;  /* 0x000000dd12dd7220 */ /* 0x010fe20000410000 */
[----:B------:R-:W-:Y:S02]  /*2810*/  FFMA.FTZ R197, -R197, R197, 1 ;  /* 0x3f800000c5c57423 */ /* 0x000fe400000101c5 */
[----:B------:R-:W1:Y:S01]  /*2820*/  MUFU.EX2 R162, R162 ;  /* 0x000000a200a27308 */ /* 0x000e620000000800 */
[----:B------:R-:W-:Y:S01]  /*2830*/  FFMA.FTZ R163, R14, UR5, -R15 ;  /* 0x000000050ea37c23 */ /* 0x000fe2000801080f */
[--C-:B--2---:R-:W-:Y:S01]  /*2840*/  FADD.FTZ R219, R164, -R156.reuse ;  /* 0x8000009ca4db7221 */ /* 0x104fe20000010000 */
[----:B------:R-:W-:Y:S01]  /*2850*/  FADD.FTZ R166, R166, -R156 ;  /* 0x8000009ca6a67221 */ /* 0x000fe20000010000 */
[----:B------:R-:W-:Y:S01]  /*2860*/  FSEL R156, R199, -INF , P1 ;  /* 0xff800000c79c7808 */ /* 0x000fe20000800000 */
[----:B------:R-:W-:Y:S01]  /*2870*/  FMUL.FTZ R194, R194, R221 ;  /* 0x000000ddc2c27220 */ /* 0x000fe20000410000 */
[----:B------:R-:W-:Y:S01]  /*2880*/  FADD.FTZ R221, R167, -R157 ;  /* 0x8000009da7dd7221 */ /* 0x000fe20000010000 */
[----:B------:R-:W-:Y:S01]  /*2890*/  FSEL R167, R188, -INF , P1 ;  /* 0xff800000bca77808 */ /* 0x000fe20000800000 */
[----:B------:R-:W2:Y:S01]  /*28a0*/  MUFU.EX2 R161, R161 ;  /* 0x000000a100a17308 */ /* 0x000ea20000000800 */
[----:B------:R-:W-:Y:S01]  /*28b0*/  FFMA.FTZ R164, R156, UR5, -R15 ;  /* 0x000000059ca47c23 */ /* 0x000fe2000801080f */
[----:B------:R-:W-:Y:S01]  /*28c0*/  FFMA.FTZ R156, -R196, R196, 1 ;  /* 0x3f800000c49c7423 */ /* 0x000fe200000101c4 */
[----:B------:R-:W3:Y:S01]  /*28d0*/  LDS.64 R14, [R12+0x28280] ;  /* 0x028280000c0e7984 */ /* 0x000ee20000000a00 */
[----:B------:R-:W-:Y:S01]  /*28e0*/  FADD.FTZ R196, R165, -R157 ;  /* 0x8000009da5c47221 */ /* 0x000fe20000010000 */
[----:B------:R-:W-:Y:S01]  /*28f0*/  FFMA.FTZ R157, -R198, R198, 1 ;  /* 0x3f800000c69d7423 */ /* 0x000fe200000101c6 */
[----:B------:R-:W-:Y:S01]  /*2900*/  FSEL R165, R200, -INF , P2 ;  /* 0xff800000c8a57808 */ /* 0x000fe20001000000 */
[----:B------:R-:W-:Y:S01]  /*2910*/  FMUL.FTZ R198, R214, UR10 ;  /* 0x0000000ad6c67c20 */ /* 0x000fe20008410000 */
[----:B------:R-:W4:Y:S01]  /*2920*/  MUFU.EX2 R163, R163 ;  /* 0x000000a300a37308 */ /* 0x000f220000000800 */
[----:B------:R-:W-:Y:S01]  /*2930*/  FFMA.FTZ R199, -R199, R199, 1 ;  /* 0x3f800000c7c77423 */ /* 0x000fe200000101c7 */
[----:B-1----:R-:W-:Y:S01]  /*2940*/  FMUL.FTZ R219, R162, R219 ;  /* 0x000000dba2db7220 */ /* 0x002fe20000410000 */
[----:B------:R-:W-:-:S03]  /*2950*/  FMUL.FTZ R224, R19, R224 ;  /* 0x000000e013e07220 */ /* 0x000fc60000410000 */
[----:B------:R-:W-:Y:S01]  /*2960*/  FMUL.FTZ R156, R156, R219 ;  /* 0x000000db9c9c7220 */ /* 0x000fe20000410000 */
[----:B------:R-:W-:Y:S01]  /*2970*/  FMUL.FTZ R195, R195, R224 ;  /* 0x000000e0c3c37220 */ /* 0x000fe20000410000 */
[----:B------:R-:W1:Y:S01]  /*2980*/  MUFU.EX2 R164, R164 ;  /* 0x000000a400a47308 */ /* 0x000e620000000800 */
[----:B--2---:R-:W-:-:S03]  /*2990*/  FMUL.FTZ R166, R161, R166 ;  /* 0x000000a6a1a67220 */ /* 0x004fc60000410000 */
[----:B------:R-:W-:Y:S01]  /*29a0*/  F2FP.F16.F32.PACK_AB R189, R195, R194 ;  /* 0x000000c2c3bd723e */ /* 0x000fe200000000ff */
[----:B------:R-:W-:Y:S01]  /*29b0*/  FMUL.FTZ R157, R157, R166 ;  /* 0x000000a69d9d7220 */ /* 0x000fe20000410000 */
[--C-:B------:R-:W-:Y:S01]  /*29c0*/  FFMA.FTZ R166, R165, UR5, -R20.reuse ;  /* 0x00000005a5a67c23 */ /* 0x100fe20008010814 */
[----:B------:R-:W-:Y:S01]  /*29d0*/  FFMA.FTZ R165, R167, UR5, -R20 ;  /* 0x00000005a7a57c23 */ /* 0x000fe20008010814 */
[----:B------:R-:W-:Y:S01]  /*29e0*/  MUFU.TANH R198, R198 ;  /* 0x000000c600c67308 */ /* 0x000fe20000002400 */
[C---:B----4-:R-:W-:Y:S01]  /*29f0*/  FMUL.FTZ R196, R163.reuse, R196 ;  /* 0x000000c4a3c47220 */ /* 0x050fe20000410000 */
[----:B------:R-:W-:-:S03]  /*2a00*/  F2FP.F16.F32.PACK_AB R154, R163, R162 ;  /* 0x000000a2a39a723e */ /* 0x000fc600000000ff */
[----:B------:R-:W-:-:S03]  /*2a10*/  FMUL.FTZ R197, R197, R196 ;  /* 0x000000c4c5c57220 */ /* 0x000fc60000410000 */
[----:B------:R2:W4:Y:S01]  /*2a20*/  MUFU.EX2 R20, R166 ;  /* 0x000000a600147308 */ /* 0x0005220000000800 */
[----:B-1----:R-:W-:Y:S01]  /*2a30*/  FMUL.FTZ R214, R164, R221 ;  /* 0x000000dda4d67220 */ /* 0x002fe20000410000 */
[----:B------:R-:W-:Y:S02]  /*2a40*/  F2FP.F16.F32.PACK_AB R190, R197, R156 ;  /* 0x0000009cc5be723e */ /* 0x000fe400000000ff */
[----:B------:R-:W-:Y:S01]  /*2a50*/  F2FP.F16.F32.PACK_AB R156, R17, R13 ;  /* 0x0000000d119c723e */ /* 0x000fe200000000ff */
[----:B------:R-:W-:Y:S01]  /*2a60*/  FMUL.FTZ R196, R199, R214 ;  /* 0x000000d6c7c47220 */ /* 0x000fe20000410000 */
[----:B------:R-:W-:Y:S01]  /*2a70*/  FFMA.FTZ R199, -R200, R200, 1 ;  /* 0x3f800000c8c77423 */ /* 0x000fe200000101c8 */
[----:B------:R-:W-:Y:S01]  /*2a80*/  FFMA.FTZ R214, -R188, R188, 1 ;  /* 0x3f800000bcd67423 */ /* 0x000fe200000101bc */
[----:B------:R-:W1:Y:S01]  /*2a90*/  MUFU.EX2 R165, R165 ;  /* 0x000000a500a57308 */ /* 0x000e620000000800 */
[C---:B--2---:R-:W-:Y:S01]  /*2aa0*/  FSEL R166, R202.reuse, -INF , P1 ;  /* 0xff800000caa67808 */ /* 0x044fe20000800000 */
[----:B------:R-:W-:Y:S01]  /*2ab0*/  FFMA.FTZ R202, -R202, R202, 1 ;  /* 0x3f800000caca7423 */ /* 0x000fe200000101ca */
[--C-:B---3--:R-:W-:Y:S01]  /*2ac0*/  FADD.FTZ R167, R168, -R14.reuse ;  /* 0x8000000ea8a77221 */ /* 0x108fe20000010000 */
[----:B------:R-:W-:Y:S01]  /*2ad0*/  FADD.FTZ R170, R170, -R14 ;  /* 0x8000000eaaaa7221 */ /* 0x000fe20000010000 */
[----:B------:R-:W-:Y:S01]  /*2ae0*/  FSEL R14, R201, -INF , P2 ;  /* 0xff800000c90e7808 */ /* 0x000fe20001000000 */
[--C-:B------:R-:W-:Y:S01]  /*2af0*/  FADD.FTZ R169, R169, -R15.reuse ;  /* 0x8000000fa9a97221 */ /* 0x100fe20000010000 */
[----:B------:R-:W-:Y:S01]  /*2b00*/  FADD.FTZ R171, R171, -R15 ;  /* 0x8000000fabab7221 */ /* 0x000fe20000010000 */
[--C-:B------:R-:W-:Y:S01]  /*2b10*/  FFMA.FTZ R166, R166, UR5, -R21.reuse ;  /* 0x00000005a6a67c23 */ /* 0x100fe20008010815 */
[----:B------:R-:W-:Y:S01]  /*2b20*/  FFMA.FTZ R201, -R201, R201, 1 ;  /* 0x3f800000c9c97423 */ /* 0x000fe200000101c9 */
[----:B------:R-:W-:Y:S01]  /*2b30*/  FFMA.FTZ R168, R14, UR5, -R21 ;  /* 0x000000050ea87c23 */ /* 0x000fe20008010815 */
[----:B----4-:R-:W-:Y:S01]  /*2b40*/  FMUL.FTZ R14, R20, R167 ;  /* 0x000000a7140e7220 */ /* 0x010fe20000410000 */
[C---:B------:R-:W-:Y:S01]  /*2b50*/  FSEL R21, R204.reuse, -INF , P2 ;  /* 0xff800000cc157808 */ /* 0x040fe20001000000 */
[----:B------:R-:W-:Y:S01]  /*2b60*/  FFMA.FTZ R204, -R204, R204, 1 ;  /* 0x3f800000cccc7423 */ /* 0x000fe200000101cc */
[----:B------:R-:W2:Y:S01]  /*2b70*/  MUFU.EX2 R166, R166 ;  /* 0x000000a600a67308 */ /* 0x000ea20000000800 */
[----:B------:R-:W-:Y:S01]  /*2b80*/  FMUL.FTZ R199, R199, R14 ;  /* 0x0000000ec7c77220 */ /* 0x000fe20000410000 */
[----:B------:R-:W-:Y:S01]  /*2b90*/  FSEL R200, R215, -INF , P1 ;  /* 0xff800000d7c87808 */ /* 0x000fe20000800000 */
[----:B------:R-:W3:Y:S01]  /*2ba0*/  LDS.64 R14, [R12+0x282a0] ;  /* 0x0282a0000c0e7984 */ /* 0x000ee20000000a00 */
[----:B-1----:R-:W-:Y:S01]  /*2bb0*/  FMUL.FTZ R167, R165, R170 ;  /* 0x000000aaa5a77220 */ /* 0x002fe20000410000 */
[----:B------:R-:W-:Y:S01]  /*2bc0*/  FFMA.FTZ R21, R21, UR5, -R22 ;  /* 0x0000000515157c23 */ /* 0x000fe20008010816 */
[----:B------:R-:W-:Y:S01]  /*2bd0*/  FFMA.FTZ R215, -R215, R215, 1 ;  /* 0x3f800000d7d77423 */ /* 0x000fe200000101d7 */
[----:B------:R-:W-:Y:S01]  /*2be0*/  F2FP.F16.F32.PACK_AB R191, R196, R157 ;  /* 0x0000009dc4bf723e */ /* 0x000fe200000000ff */
[----:B------:R-:W1:Y:S01]  /*2bf0*/  MUFU.EX2 R168, R168 ;  /* 0x000000a800a87308 */ /* 0x000e620000000800 */
[----:B------:R-:W-:Y:S01]  /*2c00*/  FMUL.FTZ R214, R214, R167 ;  /* 0x000000a7d6d67220 */ /* 0x000fe20000410000 */
[C---:B------:R-:W-:Y:S01]  /*2c10*/  FSEL R167, R206.reuse, -INF , P1 ;  /* 0xff800000cea77808 */ /* 0x040fe20000800000 */
[----:B------:R-:W-:Y:S01]  /*2c20*/  FFMA.FTZ R206, -R206, R206, 1 ;  /* 0x3f800000cece7423 */ /* 0x000fe200000101ce */
[----:B------:R-:W-:Y:S01]  /*2c30*/  IMAD R157, R4, 0x2000, R11 ;  /* 0x00002000049d7824 */ /* 0x000fe200078e020b */
[----:B------:R-:W-:-:S02]  /*2c40*/  F2FP.F16.F32.PACK_AB R155, R164, R161 ;  /* 0x000000a1a49b723e */ /* 0x000fc400000000ff */
[----:B------:R-:W-:Y:S01]  /*2c50*/  FFMA.FTZ R167, R167, UR5, -R22 ;  /* 0x00000005a7a77c23 */ /* 0x000fe20008010816 */
[----:B------:R-:W4:Y:S01]  /*2c60*/  MUFU.EX2 R21, R21 ;  /* 0x0000001500157308 */ /* 0x000f220000000800 */
[C---:B------:R-:W-:Y:S01]  /*2c70*/  FSEL R22, R205.reuse, -INF , P2 ;  /* 0xff800000cd167808 */ /* 0x040fe20001000000 */
[C---:B--2---:R-:W-:Y:S01]  /*2c80*/  FMUL.FTZ R171, R166.reuse, R171 ;  /* 0x000000aba6ab7220 */ /* 0x044fe20000410000 */
[----:B------:R-:W-:Y:S01]  /*2c90*/  FFMA.FTZ R205, -R205, R205, 1 ;  /* 0x3f800000cdcd7423 */ /* 0x000fe200000101cd */
[----:B------:R-:W-:Y:S02]  /*2ca0*/  F2FP.F16.F32.PACK_AB R165, R166, R165 ;  /* 0x000000a5a6a5723e */ /* 0x000fe400000000ff */
[----:B------:R-:W-:Y:S01]  /*2cb0*/  FMUL.FTZ R202, R202, R171 ;  /* 0x000000abcaca7220 */ /* 0x000fe20000410000 */
[----:B------:R-:W-:Y:S01]  /*2cc0*/  FSEL R171, R210, -INF , P1 ;  /* 0xff800000d2ab7808 */ /* 0x000fe20000800000 */
[----:B------:R-:W2:Y:S01]  /*2cd0*/  MUFU.EX2 R167, R167 ;  /* 0x000000a700a77308 */ /* 0x000ea20000000800 */
[----:B-1----:R-:W-:Y:S01]  /*2ce0*/  FMUL.FTZ R170, R168, R169 ;  /* 0x000000a9a8aa7220 */ /* 0x002fe20000410000 */
[----:B------:R-:W-:Y:S01]  /*2cf0*/  FFMA.FTZ R169, R22, UR5, -R23 ;  /* 0x0000000516a97c23 */ /* 0x000fe20008010817 */
[C---:B------:R-:W-:Y:S01]  /*2d00*/  FSEL R22, R207.reuse, -INF , P1 ;  /* 0xff800000cf167808 */ /* 0x040fe20000800000 */
[----:B------:R-:W-:Y:S01]  /*2d10*/  FFMA.FTZ R207, -R207, R207, 1 ;  /* 0x3f800000cfcf7423 */ /* 0x000fe200000101cf */
[----:B------:R-:W-:Y:S01]  /*2d20*/  FMUL.FTZ R201, R201, R170 ;  /* 0x000000aac9c97220 */ /* 0x000fe20000410000 */
[----:B------:R-:W-:-:S02]  /*2d30*/  F2FP.F16.F32.PACK_AB R164, R168, R20 ;  /* 0x00000014a8a4723e */ /* 0x000fc400000000ff */
[----:B------:R-:W-:Y:S01]  /*2d40*/  FFMA.FTZ R170, R22, UR5, -R23 ;  /* 0x0000000516aa7c23 */ /* 0x000fe20008010817 */
[----:B------:R-:W-:Y:S01]  /*2d50*/  FSEL R23, R208, -INF , P2 ;  /* 0xff800000d0177808 */ /* 0x000fe20001000000 */
[----:B------:R-:W1:Y:S01]  /*2d60*/  MUFU.EX2 R169, R169 ;  /* 0x000000a900a97308 */ /* 0x000e620000000800 */
[----:B------:R-:W-:Y:S02]  /*2d70*/  FSEL R22, R220, -INF , P2 ;  /* 0xff800000dc167808 */ /* 0x000fe40001000000 */
[----:B------:R-:W-:Y:S01]  /*2d80*/  SHF.R.U32.HI R13, RZ, 0x4, R226 ;  /* 0x00000004ff0d7819 */ /* 0x000fe200000116e2 */
[--C-:B------:R-:W-:Y:S01]  /*2d90*/  FFMA.FTZ R23, R23, UR5, -R216.reuse ;  /* 0x0000000517177c23 */ /* 0x100fe200080108d8 */
[----:B------:R-:W-:Y:S02]  /*2da0*/  FFMA.FTZ R216, R171, UR5, -R216 ;  /* 0x00000005abd87c23 */ /* 0x000fe400080108d8 */
[----:B------:R-:W-:Y:S01]  /*2db0*/  LOP3.LUT R13, R13, 0x3fff, RZ, 0xc0, !PT ;  /* 0x00003fff0d0d7812 */ /* 0x000fe200078ec0ff */
[----:B------:R2:W-:Y:S01]  /*2dc0*/  MUFU.EX2 R171, R23 ;  /* 0x0000001700ab7308 */ /* 0x0005e20000000800 */
[--C-:B---3--:R-:W-:Y:S01]  /*2dd0*/  FADD.FTZ R172, R172, -R14.reuse ;  /* 0x8000000eacac7221 */ /* 0x108fe20000010000 */
[----:B------:R-:W-:Y:S01]  /*2de0*/  FADD.FTZ R174, R174, -R14 ;  /* 0x8000000eaeae7221 */ /* 0x000fe20000010000 */
[--C-:B------:R-:W-:Y:S01]  /*2df0*/  FADD.FTZ R188, R173, -R15.reuse ;  /* 0x8000000fadbc7221 */ /* 0x100fe20000010000 */
[----:B------:R-:W-:Y:S01]  /*2e00*/  FADD.FTZ R175, R175, -R15 ;  /* 0x8000000fafaf7221 */ /* 0x000fe20000010000 */
[----:B----4-:R-:W-:Y:S01]  /*2e10*/  FMUL.FTZ R173, R21, R172 ;  /* 0x000000ac15ad7220 */ /* 0x010fe20000410000 */
[----:B------:R-:W3:Y:S01]  /*2e20*/  LDS.64 R14, [R12+0x282c0] ;  /* 0x0282c0000c0e7984 */ /* 0x000ee20000000a00 */
[----:B------:R-:W-:Y:S01]  /*2e30*/  LOP3.LUT R13, R13, 0x10000, RZ, 0xfc, !PT ;  /* 0x000100000d0d7812 */ /* 0x000fe200078efcff */
[----:B------:R-:W4:Y:S01]  /*2e40*/  MUFU.EX2 R170, R170 ;  /* 0x000000aa00aa7308 */ /* 0x000f220000000800 */
[----:B------:R-:W-:Y:S01]  /*2e50*/  FMUL.FTZ R204, R204, R173 ;  /* 0x000000adcccc7220 */ /* 0x000fe20000410000 */
[----:B------:R-:W-:Y:S01]  /*2e60*/  FFMA.FTZ R173, R22, UR5, -R217 ;  /* 0x0000000516ad7c23 */ /* 0x000fe200080108d9 */
[----:B------:R-:W-:Y:S01]  /*2e70*/  FSEL R22, R211, -INF , P1 ;  /* 0xff800000d3167808 */ /* 0x000fe20000800000 */
[----:B--2---:R-:W-:Y:S01]  /*2e80*/  FMUL.FTZ R23, R167, R174 ;  /* 0x000000aea7177220 */ /* 0x004fe20000410000 */
[C---:B-1----:R-:W-:Y:S01]  /*2e90*/  FMUL.FTZ R188, R169.reuse, R188 ;  /* 0x000000bca9bc7220 */ /* 0x042fe20000410000 */
[----:B------:R-:W-:Y:S01]  /*2ea0*/  F2FP.F16.F32.PACK_AB R166, R169, R21 ;  /* 0x00000015a9a6723e */ /* 0x000fe200000000ff */
[----:B------:R-:W-:-:S02]  /*2eb0*/  IMAD R13, R4, 0x400, R13 ;  /* 0x00000400040d7824 */ /* 0x000fc400078e020d */
[----:B------:R-:W-:Y:S01]  /*2ec0*/  FFMA.FTZ R174, R22, UR5, -R217 ;  /* 0x0000000516ae7c23 */ /* 0x000fe200080108d9 */
[----:B------:R-:W-:Y:S01]  /*2ed0*/  FMUL.FTZ R206, R206, R23 ;  /* 0x00000017cece7220 */ /* 0x000fe20000410000 */
[C---:B------:R-:W-:Y:S01]  /*2ee0*/  FSEL R217, R212.reuse, -INF , P2 ;  /* 0xff800000d4d97808 */ /* 0x040fe20001000000 */
[----:B------:R1:W2:Y:S01]  /*2ef0*/  LDS.64 R22, [R12+0x282e0] ;  /* 0x0282e0000c167984 */ /* 0x0002a20000000a00 */
[----:B------:R-:W-:Y:S01]  /*2f00*/  FMUL.FTZ R205, R205, R188 ;  /* 0x000000bccdcd7220 */ /* 0x000fe20000410000 */
[----:B------:R5:W1:Y:S01]  /*2f10*/  MUFU.EX2 R172, R216 ;  /* 0x000000d800ac7308 */ /* 0x000a620000000800 */
[----:B------:R-:W-:Y:S01]  /*2f20*/  FFMA.FTZ R212, -R212, R212, 1 ;  /* 0x3f800000d4d47423 */ /* 0x000fe200000101d4 */
[----:B------:R-:W-:Y:S01]  /*2f30*/  R2UR UR8, R13 ;  /* 0x000000000d0872ca */ /* 0x000fe200000e0000 */
[C---:B----4-:R-:W-:Y:S01]  /*2f40*/  FMUL.FTZ R188, R170.reuse, R175 ;  /* 0x000000afaabc7220 */ /* 0x050fe20000410000 */
[----:B------:R-:W-:Y:S02]  /*2f50*/  F2FP.F16.F32.PACK_AB R194, R205, R204 ;  /* 0x000000cccdc2723e */ /* 0x000fe400000000ff */
[----:B------:R-:W-:-:S02]  /*2f60*/  F2FP.F16.F32.PACK_AB R167, R170, R167 ;  /* 0x000000a7aaa7723e */ /* 0x000fc400000000ff */
[----:B------:R-:W4:Y:S01]  /*2f70*/  MUFU.EX2 R173, R173 ;  /* 0x000000ad00ad7308 */ /* 0x000f220000000800 */
[--C-:B-----5:R-:W-:Y:S01]  /*2f80*/  FFMA.FTZ R216, R217, UR5, -R222.reuse ;  /* 0x00000005d9d87c23 */ /* 0x120fe200080108de */
[C---:B------:R-:W-:Y:S01]  /*2f90*/  FSEL R217, R198.reuse, -INF , P1 ;  /* 0xff800000c6d97808 */ /* 0x040fe20000800000 */
[----:B------:R-:W-:Y:S01]  /*2fa0*/  FMUL.FTZ R207, R207, R188 ;  /* 0x000000bccfcf7220 */ /* 0x000fe20000410000 */
[C---:B------:R-:W-:Y:S01]  /*2fb0*/  FSEL R188, R213.reuse, -INF , P2 ;  /* 0xff800000d5bc7808 */ /* 0x040fe20001000000 */
[----:B------:R-:W-:Y:S01]  /*2fc0*/  FFMA.FTZ R198, -R198, R198, 1 ;  /* 0x3f800000c6c67423 */ /* 0x000fe200000101c6 */
[----:B------:R-:W-:Y:S01]  /*2fd0*/  FFMA.FTZ R213, -R213, R213, 1 ;  /* 0x3f800000d5d57423 */ /* 0x000fe200000101d5 */
[----:B------:R-:W-:Y:S01]  /*2fe0*/  FFMA.FTZ R175, R217, UR5, -R222 ;  /* 0x00000005d9af7c23 */ /* 0x000fe200080108de */
[----:B------:R-:W5:Y:S01]  /*2ff0*/  MUFU.EX2 R174, R174 ;  /* 0x000000ae00ae7308 */ /* 0x000f620000000800 */
[--C-:B------:R-:W-:Y:S01]  /*3000*/  FFMA.FTZ R188, R188, UR5, -R223.reuse ;  /* 0x00000005bcbc7c23 */ /* 0x100fe200080108df */
[----:B------:R-:W-:Y:S01]  /*3010*/  FFMA.FTZ R223, R200, UR5, -R223 ;  /* 0x00000005c8df7c23 */ /* 0x000fe200080108df */
[----:B------:R-:W-:-:S05]  /*3020*/  F2FP.F16.F32.PACK_AB R195, R207, R206 ;  /* 0x000000cecfc3723e */ /* 0x000fca00000000ff */
[----:B------:R-:W-:Y:S01]  /*3030*/  MUFU.EX2 R175, R175 ;  /* 0x000000af00af7308 */ /* 0x000fe20000000800 */
[--C-:B---3--:R-:W-:Y:S01]  /*3040*/  FADD.FTZ R218, R176, -R14.reuse ;  /* 0x8000000eb0da7221 */ /* 0x108fe20000010000 */
[----:B------:R-:W-:Y:S01]  /*3050*/  FADD.FTZ R217, R178, -R14 ;  /* 0x8000000eb2d97221 */ /* 0x000fe20000010000 */
[----:B------:R-:W-:Y:S01]  /*3060*/  FADD.FTZ R219, R179, -R15 ;  /* 0x8000000fb3db7221 */ /* 0x000fe20000010000 */
[----:B------:R-:W-:Y:S01]  /*3070*/  FFMA.FTZ R178, -R220, R220, 1 ;  /* 0x3f800000dcb27423 */ /* 0x000fe200000101dc */
[----:B------:R-:W-:Y:S01]  /*3080*/  FMUL.FTZ R218, R171, R218 ;  /* 0x000000daabda7220 */ /* 0x000fe20000410000 */
[----:B------:R-:W-:Y:S01]  /*3090*/  FFMA.FTZ R176, -R210, R210, 1 ;  /* 0x3f800000d2b07423 */ /* 0x000fe200000101d2 */
[----:B-1----:R-:W-:Y:S01]  /*30a0*/  FMUL.FTZ R217, R172, R217 ;  /* 0x000000d9acd97220 */ /* 0x002fe20000410000 */
[----:B------:R1:W3:Y:S03]  /*30b0*/  MUFU.EX2 R12, R216 ;  /* 0x000000d8000c7308 */ /* 0x0002e60000000800 */
[----:B------:R-:W-:Y:S01]  /*30c0*/  FMUL.FTZ R176, R176, R217 ;  /* 0x000000d9b0b07220 */ /* 0x000fe20000410000 */
[--C-:B--2---:R-:W-:Y:S01]  /*30d0*/  FADD.FTZ R181, R181, -R23.reuse ;  /* 0x80000017b5b57221 */ /* 0x104fe20000010000 */
[----:B------:R-:W-:-:S03]  /*30e0*/  FADD.FTZ R183, R183, -R23 ;  /* 0x80000017b7b77221 */ /* 0x000fc60000010000 */
[----:B------:R5:W2:Y:S01]  /*30f0*/  MUFU.EX2 R200, R188 ;  /* 0x000000bc00c87308 */ /* 0x000aa20000000800 */
[----:B-1----:R-:W-:Y:S01]  /*3100*/  FADD.FTZ R216, R177, -R15 ;  /* 0x8000000fb1d87221 */ /* 0x002fe20000010000 */
[----:B------:R-:W-:Y:S01]  /*3110*/  FFMA.FTZ R15, -R208, R208, 1 ;  /* 0x3f800000d00f7423 */ /* 0x000fe200000101d0 */
[----:B------:R-:W-:Y:S02]  /*3120*/  FFMA.FTZ R177, -R211, R211, 1 ;  /* 0x3f800000d3b17423 */ /* 0x000fe400000101d3 */
[----:B----4-:R-:W-:Y:S01]  /*3130*/  FMUL.FTZ R179, R173, R216 ;  /* 0x000000d8adb37220 */ /* 0x010fe20000410000 */
[----:B------:R-:W-:Y:S02]  /*3140*/  FMUL.FTZ R15, R15, R218 ;  /* 0x000000da0f0f7220 */ /* 0x000fe40000410000 */
[----:B------:R-:W1:Y:S01]  /*3150*/  MUFU.EX2 R14, R223 ;  /* 0x000000df000e7308 */ /* 0x000e620000000800 */
[----:B------:R-:W-:Y:S01]  /*3160*/  FMUL.FTZ R178, R178, R179 ;  /* 0x000000b3b2b27220 */ /* 0x000fe20000410000 */
[--C-:B------:R-:W-:Y:S01]  /*3170*/  FADD.FTZ R179, R180, -R22.reuse ;  /* 0x80000016b4b37221 */ /* 0x100fe20000010000 */
[----:B------:R-:W-:Y:S01]  /*3180*/  FADD.FTZ R22, R182, -R22 ;  /* 0x80000016b6167221 */ /* 0x000fe20000010000 */
[----:B-----5:R-:W-:-:S02]  /*3190*/  FMUL.FTZ R188, R174, R219 ;  /* 0x000000dbaebc7220 */ /* 0x020fc40000410000 */
[----:B---3--:R-:W-:Y:S01]  /*31a0*/  FMUL.FTZ R179, R12, R179 ;  /* 0x000000b30cb37220 */ /* 0x008fe20000410000 */
[----:B------:R-:W-:Y:S01]  /*31b0*/  FMUL.FTZ R23, R175, R22 ;  /* 0x00000016af177220 */ /* 0x000fe20000410000 */
[----:B------:R-:W-:Y:S01]  /*31c0*/  FMUL.FTZ R177, R177, R188 ;  /* 0x000000bcb1b17220 */ /* 0x000fe20000410000 */
[----:B--2---:R-:W-:Y:S01]  /*31d0*/  FMUL.FTZ R22, R200, R181 ;  /* 0x000000b5c8167220 */ /* 0x004fe20000410000 */
[----:B------:R-:W-:Y:S01]  /*31e0*/  FMUL.FTZ R179, R212, R179 ;  /* 0x000000b3d4b37220 */ /* 0x000fe20000410000 */
[----:B------:R-:W-:Y:S01]  /*31f0*/  FMUL.FTZ R23, R198, R23 ;  /* 0x00000017c6177220 */ /* 0x000fe20000410000 */
[----:B------:R-:W-:Y:S01]  /*3200*/  F2FP.F16.F32.PACK_AB R196, R178, R15 ;  /* 0x0000000fb2c4723e */ /* 0x000fe200000000ff */
[----:B------:R-:W-:Y:S01]  /*3210*/  FMUL.FTZ R22, R213, R22 ;  /* 0x00000016d5167220 */ /* 0x000fe20000410000 */
[----:B------:R-:W-:Y:S01]  /*3220*/  IMAD R15, R157, 0x2, R16 ;  /* 0x000000029d0f7824 */ /* 0x000fe200078e0210 */
[----:B------:R-:W-:Y:S01]  /*3230*/  F2FP.F16.F32.PACK_AB R188, R193, R192 ;  /* 0x000000c0c1bc723e */ /* 0x000fe200000000ff */
[----:B-1----:R-:W-:Y:S01]  /*3240*/  FMUL.FTZ R180, R14, R183 ;  /* 0x000000b70eb47220 */ /* 0x002fe20000410000 */
[----:B------:R-:W-:-:S02]  /*3250*/  F2FP.F16.F32.PACK_AB R192, R201, R199 ;  /* 0x000000c7c9c0723e */ /* 0x000fc400000000ff */
[----:B------:R-:W-:Y:S01]  /*3260*/  STSM.16.MT88.4 [R15+0x28800], R184 ;  /* 0x028800b80f007844 */ /* 0x000fe20000004200 */
[----:B------:R-:W-:Y:S01]  /*3270*/  F2FP.F16.F32.PACK_AB R193, R202, R214 ;  /* 0x000000d6cac1723e */ /* 0x000fe200000000ff */
[----:B------:R-:W-:Y:S01]  /*3280*/  FMUL.FTZ R180, R215, R180 ;  /* 0x000000b4d7b47220 */ /* 0x000fe20000410000 */
[----:B------:R-:W-:Y:S01]  /*3290*/  F2FP.F16.F32.PACK_AB R197, R177, R176 ;  /* 0x000000b0b1c5723e */ /* 0x000fe200000000ff */
[----:B------:R-:W-:Y:S01]  /*32a0*/  STSM.16.MT88.4 [R15+0x29000], R188 ;  /* 0x029000bc0f007844 */ /* 0x000fe20000004200 */
[----:B------:R-:W-:Y:S02]  /*32b0*/  F2FP.F16.F32.PACK_AB R198, R22, R179 ;  /* 0x000000b316c6723e */ /* 0x000fe400000000ff */
[----:B------:R-:W-:Y:S01]  /*32c0*/  F2FP.F16.F32.PACK_AB R199, R180, R23 ;  /* 0x00000017b4c7723e */ /* 0x000fe200000000ff */
[----:B------:R-:W-:Y:S01]  /*32d0*/  STSM.16.MT88.4 [R15+0x29800], R192 ;  /* 0x029800c00f007844 */ /* 0x000fe20000004200 */
[----:B------:R-:W-:Y:S02]  /*32e0*/  F2FP.F16.F32.PACK_AB R157, R153, R152 ;  /* 0x00000098999d723e */ /* 0x000fe400000000ff */
[----:B------:R-:W-:Y:S01]  /*32f0*/  F2FP.F16.F32.PACK_AB R152, R160, R203 ;  /* 0x000000cba098723e */ /* 0x000fe200000000ff */
[----:B------:R1:W-:Y:S01]  /*3300*/  STSM.16.MT88.4 [R15+0x2a000], R196 ;  /* 0x02a000c40f007844 */ /* 0x0003e20000004200 */
[----:B------:R-:W-:Y:S01]  /*3310*/  WARPGROUP.ARRIVE ;  /* 0x00000000000079c5 */ /* 0x000fe20000000000 */
[----:B------:R-:W-:-:S05]  /*3320*/  F2FP.F16.F32.PACK_AB R153, R19, R18 ;  /* 0x000000121399723e */ /* 0x000fca00000000ff */
[----:B------:R-:W-:Y:S01]  /*3330*/  HGMMA.64x128x16.F32 R24, R156, gdesc[UR4].tnspB, R24, gsb0 ;  /* 0x41e000049c187df0 */ /* 0x000fe20008000818 */
[----:B------:R-:W-:Y:S01]  /*3340*/  UIADD3 UR6, UR4, 0x80, URZ ;  /* 0x0000008004067890 */ /* 0x000fe2000fffe03f */
[----:B------:R-:W-:Y:S01]  /*3350*/  UMOV UR7, 0x40000040 ;  /* 0x4000004000077882 */ /* 0x000fe20000000000 */
[----:B-1----:R-:W-:-:S05]  /*3360*/  IMAD R15, R8, 0x4000, R16 ;  /* 0x00004000080f7824 */ /* 0x002fca00078e0210 */
[----:B------:R-:W-:-:S13]  /*3370*/  R2UR UR5, R15 ;  /* 0x000000000f0572ca */ /* 0x000fda00000e0000 */
[----:B------:R-:W-:-:S04]  /*3380*/  USHF.R.U32.HI UR5, URZ, 0x4, UR5 ;  /* 0x000000043f057899 */ /* 0x000fc80008011605 */
[----:B------:R-:W-:-:S03]  /*3390*/  ULOP3.LUT UR9, UR5, 0x3fff, URZ, 0xc0, !UPT ;  /* 0x00003fff05097892 */ /* 0x000fc6000f8ec03f */
[----:B------:R-:W-:Y:S01]  /*33a0*/  UMOV UR5, 0x40000040 ;  /* 0x4000004000057882 */ /* 0x000fe20000000000 */
[----:B------:R-:W-:Y:S02]  /*33b0*/  WARPGROUP.DEPBAR.LE gsb0, 0x0 ;  /* 0x00008000000079c5 */ /* 0x000fe40000010000 */
[----:B------:R-:W-:-:S06]  /*33c0*/  WARPGROUP.ARRIVE ;  /* 0x00000000000079c5 */ /* 0x000fcc0000000000 */
[----:B------:R-:W-:Y:S01]  /*33d0*/  HGMMA.64x128x16.F32 R24, R152, gdesc[UR4].tnspB, R24, gsb0 ;  /* 0x41e0000498187df0 */ /* 0x000fe20008000818 */
[----:B------:R-:W-:Y:S01]  /*33e0*/  UIADD3 UR6, UR4, 0x100, URZ ;  /* 0x0000010004067890 */ /* 0x000fe2000fffe03f */
[----:B------:R-:W-:Y:S01]  /*33f0*/  UMOV UR7, 0x40000040 ;  /* 0x4000004000077882 */ /* 0x000fe20000000000 */
[----:B------:R-:W-:Y:S02]  /*3400*/  WARPGROUP.DEPBAR.LE gsb0, 0x0 ;  /* 0x00008000000079c5 */ /* 0x000fe40000010000 */
[----:B------:R-:W-:Y:S01]  /*3410*/  WARPGROUP.ARRIVE ;  /* 0x00000000000079c5 */ /* 0x000fe20000000000 */
[----:B------:R-:W-:Y:S02]  /*3420*/  F2FP.F16.F32.PACK_AB R152, R173, R171 ;  /* 0x000000abad98723e */ /* 0x000fe400000000ff */
[----:B------:R-:W-:Y:S02]  /*3430*/  F2FP.F16.F32.PACK_AB R153, R174, R172 ;  /* 0x000000acae99723e */ /* 0x000fe400000000ff */
[----:B------:R-:W-:-:S02]  /*3440*/  F2FP.F16.F32.PACK_AB R154, R200, R12 ;  /* 0x0000000cc89a723e */ /* 0x000fc400000000ff */
[----:B------:R-:W-:Y:S01]  /*3450*/  HGMMA.64x128x16.F32 R24, R164, gdesc[UR4].tnspB, R24, gsb0 ;  /* 0x41e00004a4187df0 */ /* 0x000fe20008000818 */
[----:B------:R-:W-:Y:S01]  /*3460*/  F2FP.F16.F32.PACK_AB R155, R14, R175 ;  /* 0x000000af0e9b723e */ /* 0x000fe200000000ff */
[----:B------:R-:W-:Y:S01]  /*3470*/  UIADD3 UR6, UR4, 0x180, URZ ;  /* 0x0000018004067890 */ /* 0x000fe2000fffe03f */
[----:B------:R-:W-:Y:S02]  /*3480*/  UMOV UR7, 0x40000040 ;  /* 0x4000004000077882 */ /* 0x000fe40000000000 */
[----:B------:R-:W-:Y:S01]  /*3490*/  UMOV UR4, UR8 ;  /* 0x0000000800047c82 */ /* 0x000fe20008000000 */
[----:B------:R-:W-:Y:S02]  /*34a0*/  WARPGROUP.DEPBAR.LE gsb0, 0x0 ;  /* 0x00008000000079c5 */ /* 0x000fe40000010000 */
[----:B------:R-:W-:-:S06]  /*34b0*/  WARPGROUP.ARRIVE ;  /* 0x00000000000079c5 */ /* 0x000fcc0000000000 */
[----:B------:R-:W-:Y:S01]  /*34c0*/  HGMMA.64x128x16.F32 R24, R152, gdesc[UR4].tnspB, R24, gsb0 ;  /* 0x41e0000498187df0 */ /* 0x000fe20008000818 */
[----:B------:R-:W-:Y:S01]  /*34d0*/  UMOV UR6, UR9 ;  /* 0x0000000900067c82 */ /* 0x000fe20008000000 */
[----:B------:R-:W-:Y:S01]  /*34e0*/  UMOV UR7, 0x40000040 ;  /* 0x4000004000077882 */ /* 0x000fe20000000000 */
[----:B------:R-:W-:Y:S02]  /*34f0*/  WARPGROUP.DEPBAR.LE gsb0, 0x0 ;  /* 0x00008000000079c5 */ /* 0x000fe40000010000 */
[----:B------:R-:W-:Y:S01]  /*3500*/  @!PT LDS RZ, [RZ] ;  /* 0x00000000fffff984 */ /* 0x000fe20000000800 */
[----:B------:R-:W-:Y:S01]  /*3510*/  @!PT LDS RZ, [RZ] ;  /* 0x00000000fffff984 */ /* 0x000fe20000000800 */
[----:B------:R-:W-:Y:S01]  /*3520*/  @!PT LDS RZ, [RZ] ;  /* 0x00000000fffff984 */ /* 0x000fe20000000800 */
[----:B------:R-:W-:Y:S01]  /*3530*/  @!PT LDS RZ, [RZ] ;  /* 0x00000000fffff984 */ /* 0x000fe20000000800 */
[----:B------:R1:W-:Y:S06]  /*3540*/  MEMBAR.ALL.CTA ;  /* 0x0000000000007992 */ /* 0x0003ec0000008000 */
[----:B-1----:R-:W1:Y:S02]  /*3550*/  FENCE.VIEW.ASYNC.S ;  /* 0x00000000000073c6 */ /* 0x002e640000000000 */
[----:B-1----:R-:W-:Y:S06]  /*3560*/  BAR.SYNC.DEFER_BLOCKING 0x9, 0x100 ;  /* 0x0244000000007b1d */ /* 0x002fec0000010000 */
[----:B------:R-:W-:-:S06]  /*3570*/  WARPGROUP.ARRIVE ;  /* 0x00000000000079c5 */ /* 0x000fcc0000000000 */
[----:B------:R-:W-:Y:S01]  /*3580*/  HGMMA.64x64x16.F32 R152, gdesc[UR4].tnspB, RZ, !UPT, gsb0 ;  /* 0x40e00000049879f0 */ /* 0x000fe2000c0008ff */
[----:B------:R-:W-:Y:S02]  /*3590*/  UIADD3 UR4, UR8, 0x2, URZ ;  /* 0x0000000208047890 */ /* 0x000fe4000fffe03f */
[----:B------:R-:W-:Y:S01]  /*35a0*/  UIADD3 UR6, UR9, 0x80, URZ ;  /* 0x0000008009067890 */ /* 0x000fe2000fffe03f */
[----:B------:R-:W-:Y:S01]  /*35b0*/  UMOV UR5, 0x40000040 ;  /* 0x4000004000057882 */ /* 0x000fe20000000000 */
[----:B------:R-:W-:Y:S01]  /*35c0*/  UMOV UR7, 0x40000040 ;  /* 0x4000004000077882 */ /* 0x000fe20000000000 */
[----:B------:R-:W-:Y:S02]  /*35d0*/  WARPGROUP.DEPBAR.LE gsb0, 0x0 ;  /* 0x00008000000079c5 */ /* 0x000fe40000010000 */
[----:B------:R-:W-:-:S06]  /*35e0*/  WARPGROUP.ARRIVE ;  /* 0x00000000000079c5 */ /* 0x000fcc0000000000 */
[----:B------:R-:W-:Y:S01]  /*35f0*/  HGMMA.64x64x16.F32 R152, gdesc[UR4].tnspB, R152, gsb0 ;  /* 0x40e00000049879f0 */ /* 0x000fe20008000898 */
        /* <DEDUP_REMOVED lines=41> */
[----:B------:R-:W-:Y:S03]  /*3890*/  HGMMA.64x64x16.F32 R152, gdesc[UR4].tnspB, R152, gsb0 ;  /* 0x40e00000049879f0 */ /* 0x000fe60008000898 */
[----:B------:R-:W-:Y:S02]  /*38a0*/  WARPGROUP.DEPBAR.LE gsb0, 0x0 ;  /* 0x00008000000079c5 */ /* 0x000fe40000010000 */
[----:B------:R-:W-:Y:S05]  /*38b0*/  @!P0 BRA `(.L_x_24) ;  /* 0x0000000000048947 */ /* 0x000fea0003800000 */
[----:B------:R-:W-:Y:S01]  /*38c0*/  BPT.TRAP 0x1 ;  /* 0x000000040000795c */ /* 0x000fe20000300000 */
.L_x_24:
[----:B------:R-:W-:Y:S01]  /*38d0*/  LOP3.LUT R13, R0, 0x2000000, RZ, 0xfc, !PT ;  /* 0x02000000000d7812 */ /* 0x000fe200078efcff */
[----:B------:R-:W-:Y:S01]  /*38e0*/  VIADD R0, R2, 0x30840 ;  /* 0x0003084002007836 */ /* 0x000fe20000000000 */
[----:B------:R-:W-:Y:S01]  /*38f0*/  UMOV UR7, 0x40000040 ;  /* 0x4000004000077882 */ /* 0x000fe20000000000 */
[----:B------:R-:W1:Y:S02]  /*3900*/  S2R R12, SR_TID.X ;  /* 0x00000000000c7919 */ /* 0x000e640000002100 */
[----:B------:R-:W-:Y:S01]  /*3910*/  IMAD R13, R4, 0x400, R13 ;  /* 0x00000400040d7824 */ /* 0x000fe200078e020d */
[----:B------:R-:W-:-:S04]  /*3920*/  PRMT R0, RZ, 0x654, R0 ;  /* 0x00000654ff007816 */ /* 0x000fc80000000000 */
[----:B------:R-:W-:Y:S01]  /*3930*/  R2UR UR4, R13 ;  /* 0x000000000d0472ca */ /* 0x000fe200000e0000 */
[----:B------:R2:W-:Y:S01]  /*3940*/  SYNCS.ARRIVE.TRANS64.RED.A1T0 RZ, [R0+URZ], RZ ;  /* 0x000000ff00ff79a7 */ /* 0x0005e2000810043f */
[----:B------:R-:W-:-:S11]  /*3950*/  WARPGROUP.ARRIVE ;  /* 0x00000000000079c5 */ /* 0x000fd60000000000 */
[----:B------:R-:W-:Y:S02]  /*3960*/  UMOV UR6, UR4 ;  /* 0x0000000400067c82 */ /* 0x000fe40008000000 */
[----:B------:R-:W-:Y:S01]  /*3970*/  HGMMA.64x128x16.F32 R88, R184, gdesc[UR4].tnspB, R88, gsb0 ;  /* 0x41e00004b8587df0 */ /* 0x000fe20008000858 */
[----:B------:R-:W-:Y:S01]  /*3980*/  UIADD3 UR6, UR4, 0x80, URZ ;  /* 0x0000008004067890 */ /* 0x000fe2000fffe03f */
[----:B------:R-:W-:Y:S01]  /*3990*/  UMOV UR7, 0x40000040 ;  /* 0x4000004000077882 */ /* 0x000fe20000000000 */
[----:B-1----:R-:W-:-:S05]  /*39a0*/  SHF.R.U32.HI R14, RZ, 0x7, R12 ;  /* 0x00000007ff0e7819 */ /* 0x002fca000001160c */
[C---:B------:R-:W-:Y:S02]  /*39b0*/  VIADD R12, R14.reuse, 0x9 ;  /* 0x000000090e0c7836 */ /* 0x040fe40000000000 */
[----:B--2---:R-:W-:Y:S01]  /*39c0*/  VIADD R0, R14, 0xc ;  /* 0x0000000c0e007836 */ /* 0x004fe20000000000 */
[----:B------:R-:W-:Y:S02]  /*39d0*/  WARPGROUP.DEPBAR.LE gsb0, 0x0 ;  /* 0x00008000000079c5 */ /* 0x000fe40000010000 */
[----:B------:R-:W-:-:S06]  /*39e0*/  WARPGROUP.ARRIVE ;  /* 0x00000000000079c5 */ /* 0x000fcc0000000000 */
[----:B------:R-:W-:Y:S01]  /*39f0*/  HGMMA.64x128x16.F32 R88, R188, gdesc[UR4].tnspB, R88, gsb0 ;  /* 0x41e00004bc587df0 */ /* 0x000fe20008000858 */
[----:B------:R-:W-:Y:S01]  /*3a00*/  UIADD3 UR6, UR4, 0x100, URZ ;  /* 0x0000010004067890 */ /* 0x000fe2000fffe03f */
[----:B------:R-:W-:Y:S01]  /*3a10*/  UMOV UR7, 0x40000040 ;  /* 0x4000004000077882 */ /* 0x000fe20000000000 */
[----:B------:R-:W-:Y:S01]  /*3a20*/  UIADD3 UR4, UR4, 0x180, URZ ;  /* 0x0000018004047890 */ /* 0x000fe2000fffe03f */
[----:B------:R-:W-:Y:S02]  /*3a30*/  WARPGROUP.DEPBAR.LE gsb0, 0x0 ;  /* 0x00008000000079c5 */ /* 0x000fe40000010000 */
[----:B------:R-:W-:-:S06]  /*3a40*/  WARPGROUP.ARRIVE ;  /* 0x00000000000079c5 */ /* 0x000fcc0000000000 */
[----:B------:R-:W-:Y:S01]  /*3a50*/  HGMMA.64x128x16.F32 R88, R192, gdesc[UR4].tnspB, R88, gsb0 ;  /* 0x41e00004c0587df0 */ /* 0x000fe20008000858 */
[----:B------:R-:W-:Y:S01]  /*3a60*/  UMOV UR6, UR4 ;  /* 0x0000000400067c82 */ /* 0x000fe20008000000 */
[----:B------:R-:W-:Y:S01]  /*3a70*/  UMOV UR7, 0x40000040 ;  /* 0x4000004000077882 */ /* 0x000fe20000000000 */
[----:B------:R-:W-:Y:S02]  /*3a80*/  WARPGROUP.DEPBAR.LE gsb0, 0x0 ;  /* 0x00008000000079c5 */ /* 0x000fe40000010000 */
[----:B------:R-:W-:-:S07]  /*3a90*/  WARPGROUP.ARRIVE ;  /* 0x00000000000079c5 */ /* 0x000fce0000000000 */
[----:B------:R-:W-:Y:S03]  /*3aa0*/  HGMMA.64x128x16.F32 R88, R196, gdesc[UR4].tnspB, R88, gsb0 ;  /* 0x41e00004c4587df0 */ /* 0x000fe60008000858 */
[----:B------:R-:W-:Y:S02]  /*3ab0*/  WARPGROUP.DEPBAR.LE gsb0, 0x0 ;  /* 0x00008000000079c5 */ /* 0x000fe40000010000 */
[----:B------:R1:W-:Y:S06]  /*3ac0*/  BAR.SYNC.DEFER_BLOCKING R12, 0xa0 ;  /* 0x0002800c0000751d */ /* 0x0003ec0000010000 */
[----:B------:R1:W-:Y:S04]  /*3ad0*/  STS.128 [R3+0x10000], R152 ;  /* 0x0100009803007388 */ /* 0x0003e80000000c00 */
[----:B------:R1:W-:Y:S04]  /*3ae0*/  STS.128 [R3+0x10800], R156 ;  /* 0x0108009c03007388 */ /* 0x0003e80000000c00 */
[----:B------:R1:W-:Y:S04]  /*3af0*/  STS.128 [R3+0x11000], R160 ;  /* 0x011000a003007388 */ /* 0x0003e80000000c00 */
[----:B------:R1:W-:Y:S04]  /*3b00*/  STS.128 [R3+0x11800], R164 ;  /* 0x011800a403007388 */ /* 0x0003e80000000c00 */
[----:B------:R1:W-:Y:S04]  /*3b10*/  STS.128 [R3+0x12000], R168 ;  /* 0x012000a803007388 */ /* 0x0003e80000000c00 */
[----:B------:R1:W-:Y:S04]  /*3b20*/  STS.128 [R3+0x12800], R172 ;  /* 0x012800ac03007388 */ /* 0x0003e80000000c00 */
[----:B------:R1:W-:Y:S04]  /*3b30*/  STS.128 [R3+0x13000], R176 ;  /* 0x013000b003007388 */ /* 0x0003e80000000c00 */
[----:B------:R1:W-:Y:S01]  /*3b40*/  STS.128 [R3+0x13800], R180 ;  /* 0x013800b403007388 */ /* 0x0003e20000000c00 */
[----:B------:R-:W-:Y:S01]  /*3b50*/  @!PT LDS RZ, [RZ] ;  /* 0x00000000fffff984 */ /* 0x000fe20000000800 */
[----:B------:R-:W-:Y:S01]  /*3b60*/  @!PT LDS RZ, [RZ] ;  /* 0x00000000fffff984 */ /* 0x000fe20000000800 */
[----:B------:R-:W-:Y:S01]  /*3b70*/  @!PT LDS RZ, [RZ] ;  /* 0x00000000fffff984 */ /* 0x000fe20000000800 */
[----:B------:R-:W-:Y:S01]  /*3b80*/  @!PT LDS RZ, [RZ] ;  /* 0x00000000fffff984 */ /* 0x000fe20000000800 */
[----:B------:R2:W-:Y:S06]  /*3b90*/  MEMBAR.ALL.CTA ;  /* 0x0000000000007992 */ /* 0x0005ec0000008000 */
[----:B--2---:R-:W2:Y:S02]  /*3ba0*/  FENCE.VIEW.ASYNC.S ;  /* 0x00000000000073c6 */ /* 0x004ea40000000000 */
[----:B--2---:R1:W-:Y:S06]  /*3bb0*/  BAR.ARV R0, 0xa0 ;  /* 0x000280000000751d */ /* 0x0043ec0000002000 */
[----:B------:R-:W-:Y:S05]  /*3bc0*/  @!P0 BRA `(.L_x_25) ;  /* 0x0000000000048947 */ /* 0x000fea0003800000 */
[----:B------:R-:W-:Y:S01]  /*3bd0*/  BPT.TRAP 0x1 ;  /* 0x000000040000795c */ /* 0x000fe20000300000 */
.L_x_25:
[----:B------:R-:W-:Y:S02]  /*3be0*/  VIADD R6, R6, 0x1 ;  /* 0x0000000106067836 */ /* 0x000fe40000000000 */
[----:B------:R-:W-:Y:S02]  /*3bf0*/  VIADD R4, R4, 0x1 ;  /* 0x0000000104047836 */ /* 0x000fe40000000000 */
[----:B------:R-:W-:Y:S01]  /*3c00*/  VIADD R2, R2, 0x30820 ;  /* 0x0003082002027836 */ /* 0x000fe20000000000 */
[----:B------:R-:W-:Y:S02]  /*3c10*/  ISETP.GE.AND P1, PT, R6, R10, PT ;  /* 0x0000000a0600720c */ /* 0x000fe40003f26270 */
[----:B------:R-:W-:Y:S02]  /*3c20*/  ISETP.NE.AND P0, PT, R4, 0x2, PT ;  /* 0x000000020400780c */ /* 0x000fe40003f05270 */
[----:B------:R-:W-:Y:S02]  /*3c30*/  PRMT R2, RZ, 0x654, R2 ;  /* 0x00000654ff027816 */ /* 0x000fe40000000002 */
[----:B-1----:R-:W-:-:S02]  /*3c40*/  SEL R0, RZ, 0x1, P0 ;  /* 0x00000001ff007807 */ /* 0x002fc40000000000 */
[----:B------:R3:W-:Y:S01]  /*3c50*/  SYNCS.ARRIVE.TRANS64.RED.A1T0 RZ, [R2+URZ], RZ ;  /* 0x000000ff02ff79a7 */ /* 0x0007e2000810043f */
[----:B------:R-:W-:Y:S02]  /*3c60*/  SEL R4, R4, RZ, P0 ;  /* 0x000000ff04047207 */ /* 0x000fe40000000000 */
[----:B------:R-:W-:Y:S02]  /*3c70*/  LOP3.LUT R5, R5, R0, RZ, 0x3c, !PT ;  /* 0x0000000005057212 */ /* 0x000fe400078e3cff */
[----:B------:R-:W-:Y:S05]  /*3c80*/  @!P1 BRA `(.L_x_26) ;  /* 0xffffffd400b09947 */ /* 0x000fea000383ffff */
.L_x_15:
[----:B------:R-:W-:Y:S01]  /*3c90*/  LOP3.LUT P0, RZ, R16, 0x3ff, RZ, 0xc0, !PT ;  /* 0x000003ff10ff7812 */ /* 0x000fe2000780c0ff */
[----:B------:R-:W-:Y:S02]  /*3ca0*/  ULDC UR4, c[0x0][0x740] ;  /* 0x0001d00000047ab9 */ /* 0x000fe40000000800 */
[----:B------:R-:W-:Y:S01]  /*3cb0*/  FMUL.FTZ R88, R88, UR4 ;  /* 0x0000000458587c20 */ /* 0x000fe20008410000 */
        /* <DEDUP_REMOVED lines=63> */
[----:B------:R-:W-:Y:S06]  /*40b0*/  @!P0 BRA `(.L_x_27) ;  /* 0x0000000000408947 */ /* 0x000fec0003800000 */
[----:B------:R-:W-:Y:S01]  /*40c0*/  MOV R0, 0x0 ;  /* 0x0000000000007802 */ /* 0x000fe20000000f00 */
[----:B------:R-:W-:Y:S01]  /*40d0*/  ULDC.64 UR4, c[0x4][0x90] ;  /* 0x0100240000047ab9 */ /* 0x000fe20000000a00 */
[----:B------:R-:W-:Y:S01]  /*40e0*/  ULDC.64 UR6, c[0x4][0x98] ;  /* 0x0100260000067ab9 */ /* 0x000fe20000000a00 */
[----:B------:R-:W-:Y:S01]  /*40f0*/  IMAD.U32 R4, RZ, RZ, UR4 ;  /* 0x00000004ff047e24 */ /* 0x000fe2000f8e00ff */
[----:B---3--:R3:W4:Y:S01]  /*4100*/  LDC.64 R2, c[0x4][R0] ;  /* 0x0100000000027b82 */ /* 0x0087220000000a00 */
        /* <DEDUP_REMOVED lines=8> */
[----:B-1-3--:R-:W-:-:S07]  /*4190*/  IMAD.MOV.U32 R13, RZ, RZ, RZ ;  /* 0x000000ffff0d7224 */ /* 0x00afce00078e00ff */
[----:B------:R-:W-:-:S07]  /*41a0*/  LEPC R20, `(.L_x_27) ;  /* 0x000000001014794e */ /* 0x000fce0000000000 */
[----:B--2-4-:R-:W-:Y:S05]  /*41b0*/  CALL.ABS.NOINC R2 ;  /* 0x0000000002007343 */ /* 0x014fea0003c00000 */
.L_x_27:
[----:B------:R-:W-:-:S05]  /*41c0*/  VIADD R17, R16, 0x8000 ;  /* 0x0000800010117836 */ /* 0x000fca0000000000 */
[----:B------:R-:W-:-:S13]  /*41d0*/  LOP3.LUT P0, RZ, R17, 0x3ff, RZ, 0xc0, !PT ;  /* 0x000003ff11ff7812 */ /* 0x000fda000780c0ff */
[----:B------:R-:W-:Y:S05]  /*41e0*/  @!P0 BRA `(.L_x_28) ;  /* 0x0000000000408947 */ /* 0x000fea0003800000 */
        /* <DEDUP_REMOVED lines=16> */
.L_x_28:
[----:B------:R-:W-:-:S13]  /*42f0*/  LOP3.LUT P6, RZ, R16, 0x3ff, RZ, 0xc0, !PT ;  /* 0x000003ff10ff7812 */ /* 0x000fda00078cc0ff */
[----:B------:R-:W-:Y:S05]  /*4300*/  @!P6 BRA `(.L_x_29) ;  /* 0x000000000040e947 */ /* 0x000fea0003800000 */
[----:B------:R-:W-:Y:S01]  /*4310*/  MOV R0, 0x0 ;  /* 0x0000000000007802 */ /* 0x000fe20000000f00 */
[----:B------:R-:W-:Y:S01]  /*4320*/  ULDC.64 UR4, c[0x4][0x90] ;  /* 0x0100240000047ab9 */ /* 0x000fe20000000a00 */
[----:B------:R-:W-:Y:S01]  /*4330*/  ULDC.64 UR6, c[0x4][0x98] ;  /* 0x0100260000067ab9 */ /* 0x000fe20000000a00 */
[----:B------:R-:W-:Y:S01]  /*4340*/  IMAD.U32 R4, RZ, RZ, UR4 ;  /* 0x00000004ff047e24 */ /* 0x000fe2000f8e00ff */
[----:B---3--:R3:W4:Y:S01]  /*4350*/  LDC.64 R2, c[0x4][R0] ;  /* 0x0100000000027b82 */ /* 0x0087220000000a00 */
[----:B------:R-:W-:Y:S01]  /*4360*/  MOV R5, UR5 ;  /* 0x0000000500057c02 */ /* 0x000fe20008000f00 */
        /* <DEDUP_REMOVED lines=10> */
.L_x_29:
        /* <DEDUP_REMOVED lines=18> */
.L_x_30:
[----:B------:R-:W4:Y:S01]  /*4530*/  S2R R0, SR_TID.X ;  /* 0x0000000000007919 */ /* 0x000f220000002100 */
[----:B------:R-:W-:Y:S02]  /*4540*/  F2FP.F16.F32.PACK_AB R24, R25, R24 ;  /* 0x000000181918723e */ /* 0x000fe400000000ff */
[----:B------:R-:W-:Y:S01]  /*4550*/  F2FP.F16.F32.PACK_AB R25, R27, R26 ;  /* 0x0000001a1b19723e */ /* 0x000fe200000000ff */
[----:B------:R-:W5:Y:S01]  /*4560*/  S2R R3, SR_TID.X ;  /* 0x0000000000037919 */ /* 0x000f620000002100 */
[----:B------:R-:W-:Y:S02]  /*4570*/  F2FP.F16.F32.PACK_AB R32, R33, R32 ;  /* 0x000000202120723e */ /* 0x000fe400000000ff */
[----:B------:R-:W-:Y:S01]  /*4580*/  F2FP.F16.F32.PACK_AB R26, R29, R28 ;  /* 0x0000001c1d1a723e */ /* 0x000fe200000000ff */
[----:B------:R-:W-:Y:S01]  /*4590*/  BAR.SYNC.DEFER_BLOCKING 0x1, 0x100 ;  /* 0x0044000000007b1d */ /* 0x000fe20000010000 */
[----:B------:R-:W-:Y:S02]  /*45a0*/  F2FP.F16.F32.PACK_AB R27, R31, R30 ;  /* 0x0000001e1f1b723e */ /* 0x000fe400000000ff */
[----:B------:R-:W-:-:S02]  /*45b0*/  F2FP.F16.F32.PACK_AB R33, R35, R34 ;  /* 0x000000222321723e */ /* 0x000fc400000000ff */
[----:B------:R-:W-:Y:S02]  /*45c0*/  F2FP.F16.F32.PACK_AB R40, R41, R40 ;  /* 0x000000282928723e */ /* 0x000fe400000000ff */
[----:B------:R-:W-:Y:S02]  /*45d0*/  F2FP.F16.F32.PACK_AB R34, R37, R36 ;  /* 0x000000242522723e */ /* 0x000fe400000000ff */
[----:B------:R-:W-:Y:S02]  /*45e0*/  F2FP.F16.F32.PACK_AB R35, R39, R38 ;  /* 0x000000262723723e */ /* 0x000fe400000000ff */
[----:B------:R-:W-:Y:S02]  /*45f0*/  F2FP.F16.F32.PACK_AB R41, R43, R42 ;  /* 0x0000002a2b29723e */ /* 0x000fe400000000ff */
[----:B------:R-:W-:Y:S02]  /*4600*/  F2FP.F16.F32.PACK_AB R48, R49, R48 ;  /* 0x000000303130723e */ /* 0x000fe400000000ff */
[----:B------:R-:W-:-:S02]  /*4610*/  F2FP.F16.F32.PACK_AB R42, R45, R44 ;  /* 0x0000002c2d2a723e */ /* 0x000fc400000000ff */
[----:B------:R-:W-:Y:S02]  /*4620*/  F2FP.F16.F32.PACK_AB R43, R47, R46 ;  /* 0x0000002e2f2b723e */ /* 0x000fe400000000ff */
[----:B------:R-:W-:Y:S02]  /*4630*/  F2FP.F16.F32.PACK_AB R49, R51, R50 ;  /* 0x000000323331723e */ /* 0x000fe400000000ff */
[----:B------:R-:W-:Y:S02]  /*4640*/  F2FP.F16.F32.PACK_AB R56, R57, R56 ;  /* 0x000000383938723e */ /* 0x000fe400000000ff */
[----:B------:R-:W-:Y:S01]  /*4650*/  F2FP.F16.F32.PACK_AB R50, R53, R52 ;  /* 0x000000343532723e */ /* 0x000fe200000000ff */
[----:B----4-:R-:W-:Y:S01]  /*4660*/  VIADD R7, R0, 0xffffff80 ;  /* 0xffffff8000077836 */ /* 0x010fe20000000000 */
[----:B------:R-:W-:Y:S02]  /*4670*/  F2FP.F16.F32.PACK_AB R51, R55, R54 ;  /* 0x000000363733723e */ /* 0x000fe400000000ff */
[----:B------:R-:W-:Y:S01]  /*4680*/  F2FP.F16.F32.PACK_AB R57, R59, R58 ;  /* 0x0000003a3b39723e */ /* 0x000fe200000000ff */
[----:B-----5:R-:W-:Y:S01]  /*4690*/  VIADD R3, R3, 0xffffff80 ;  /* 0xffffff8003037836 */ /* 0x020fe20000000000 */
[----:B---3--:R-:W-:-:S02]  /*46a0*/  SHF.R.S32.HI R2, RZ, 0x1f, R7 ;  /* 0x0000001fff027819 */ /* 0x008fc40000011407 */
[----:B------:R-:W-:Y:S02]  /*46b0*/  F2FP.F16.F32.PACK_AB R64, R65, R64 ;  /* 0x000000404140723e */ /* 0x000fe400000000ff */
[----:B------:R-:W-:Y:S02]  /*46c0*/  LEA.HI R0, R2, R7, RZ, 0x4 ;  /* 0x0000000702007211 */ /* 0x000fe400078f20ff */
[----:B------:R-:W-:Y:S02]  /*46d0*/  SHF.R.S32.HI R4, RZ, 0x1f, R3 ;  /* 0x0000001fff047819 */ /* 0x000fe40000011403 */
[----:B------:R-:W-:Y:S02]  /*46e0*/  LOP3.LUT R0, R0, 0xfffffff0, RZ, 0xc0, !PT ;  /* 0xfffffff000007812 */ /* 0x000fe400078ec0ff */
[----:B------:R-:W-:Y:S02]  /*46f0*/  LEA.HI R4, R4, R3, RZ, 0x4 ;  /* 0x0000000304047211 */ /* 0x000fe400078f20ff */
[----:B------:R-:W-:Y:S01]  /*4700*/  LEA.HI R2, R2, R7, RZ, 0x5 ;  /* 0x0000000702027211 */ /* 0x000fe200078f28ff */
[----:B------:R-:W-:Y:S01]  /*4710*/  IMAD.IADD R0, R7, 0x1, -R0 ;  /* 0x0000000107007824 */ /* 0x000fe200078e0a00 */
[----:B--2---:R-:W-:-:S02]  /*4720*/  SHF.R.S32.HI R9, RZ, 0x4, R4 ;  /* 0x00000004ff097819 */ /* 0x004fc40000011404 */
[----:B------:R-:W-:Y:S01]  /*4730*/  SHF.R.S32.HI R6, RZ, 0x5, R2 ;  /* 0x00000005ff067819 */ /* 0x000fe20000011402 */
[----:B------:R-:W-:Y:S01]  /*4740*/  IMAD.MOV.U32 R2, RZ, RZ, 0x40 ;  /* 0x00000040ff027424 */ /* 0x000fe200078e00ff */
[----:B------:R-:W-:Y:S02]  /*4750*/  SHF.R.S32.HI R3, RZ, 0x1f, R0 ;  /* 0x0000001fff037819 */ /* 0x000fe40000011400 */
[----:B------:R-:W-:Y:S02]  /*4760*/  LEA.HI R4, R4, R9, RZ, 0x1 ;  /* 0x0000000904047211 */ /* 0x000fe400078f08ff */
[----:B------:R-:W-:Y:S02]  /*4770*/  LEA.HI R3, R3, R0, RZ, 0x3 ;  /* 0x0000000003037211 */ /* 0x000fe400078f18ff */
[----:B------:R-:W-:Y:S02]  /*4780*/  LOP3.LUT R4, R4, 0xfffffffe, RZ, 0xc0, !PT ;  /* 0xfffffffe04047812 */ /* 0x000fe400078ec0ff */
[C---:B------:R-:W-:Y:S01]  /*4790*/  LOP3.LUT R5, R3.reuse, 0xfffffff8, RZ, 0xc0, !PT ;  /* 0xfffffff803057812 */ /* 0x040fe200078ec0ff */
[----:B------:R-:W-:Y:S01]  /*47a0*/  IMAD.SHL.U32 R3, R3, 0x40, RZ ;  /* 0x0000004003037824 */ /* 0x000fe200078e00ff */
[----:B------:R-:W-:Y:S01]  /*47b0*/  F2FP.F16.F32.PACK_AB R58, R61, R60 ;  /* 0x0000003c3d3a723e */ /* 0x000fe200000000ff */
[----:B------:R-:W-:Y:S01]  /*47c0*/  IMAD.IADD R4, R9, 0x1, -R4 ;  /* 0x0000000109047824 */ /* 0x000fe200078e0a04 */
[----:B------:R-:W-:Y:S01]  /*47d0*/  F2FP.F16.F32.PACK_AB R59, R63, R62 ;  /* 0x0000003e3f3b723e */ /* 0x000fe200000000ff */
[----:B------:R-:W-:Y:S01]  /*47e0*/  IMAD.IADD R5, R0, 0x1, -R5 ;  /* 0x0000000100057824 */ /* 0x000fe200078e0a05 */
[----:B------:R-:W-:Y:S01]  /*47f0*/  LOP3.LUT R3, R3, 0x7ffffe00, RZ, 0xc0, !PT ;  /* 0x7ffffe0003037812 */ /* 0x000fe200078ec0ff */
[----:B------:R-:W-:Y:S01]  /*4800*/  IMAD.SHL.U32 R7, R4, 0x8, RZ ;  /* 0x0000000804077824 */ /* 0x000fe200078e00ff */
[----:B------:R-:W-:Y:S01]  /*4810*/  F2FP.F16.F32.PACK_AB R65, R67, R66 ;  /* 0x000000424341723e */ /* 0x000fe200000000ff */
[C---:B------:R-:W-:Y:S01]  /*4820*/  IMAD.SHL.U32 R0, R5.reuse, 0x40, RZ ;  /* 0x0000004005007824 */ /* 0x040fe200078e00ff */
[----:B------:R-:W-:Y:S01]  /*4830*/  R2P PR, R5, 0x6 ;  /* 0x0000000605007804 */ /* 0x000fe20000000000 */
[----:B------:R-:W-:Y:S01]  /*4840*/  IMAD R3, R6, 0x400, R3 ;  /* 0x0000040006037824 */ /* 0x000fe200078e0203 */
[----:B------:R-:W-:Y:S01]  /*4850*/  F2FP.F16.F32.PACK_AB R72, R73, R72 ;  /* 0x000000484948723e */ /* 0x000fe200000000ff */
[----:B------:R-:W2:Y:S01]  /*4860*/  SHFL.IDX PT, R5, R6, RZ, 0x1f ;  /* 0x00001fff06057589 */ /* 0x000ea200000e0000 */
[----:B------:R-:W-:-:S02]  /*4870*/  LOP3.LUT R0, R0, 0x1c0, RZ, 0xc0, !PT ;  /* 0x000001c000007812 */ /* 0x000fc400078ec0ff */
[----:B------:R-:W-:Y:S02]  /*4880*/  SEL R2, R2, 0xffffffc0, !P2 ;  /* 0xffffffc002027807 */ /* 0x000fe40005000000 */
[----:B------:R-:W-:Y:S02]  /*4890*/  LOP3.LUT R7, R0, 0x8, R7, 0xf8, !PT ;  /* 0x0000000800077812 */ /* 0x000fe400078ef807 */
[----:B------:R-:W-:Y:S02]  /*48a0*/  SHF.R.U32.HI R0, RZ, 0x3, R0 ;  /* 0x00000003ff007819 */ /* 0x000fe40000011600 */
[----:B------:R-:W-:Y:S02]  /*48b0*/  F2FP.F16.F32.PACK_AB R66, R69, R68 ;  /* 0x000000444542723e */ /* 0x000fe400000000ff */
[----:B------:R-:W-:Y:S02]  /*48c0*/  LOP3.LUT R0, R7, R0, RZ, 0x3c, !PT ;  /* 0x0000000007007212 */ /* 0x000fe400078e3cff */
[----:B------:R-:W-:-:S02]  /*48d0*/  F2FP.F16.F32.PACK_AB R67, R71, R70 ;  /* 0x000000464743723e */ /* 0x000fc400000000ff */
[----:B------:R-:W-:Y:S01]  /*48e0*/  F2FP.F16.F32.PACK_AB R73, R75, R74 ;  /* 0x0000004a4b49723e */ /* 0x000fe200000000ff */
[----:B------:R-:W-:Y:S01]  /*48f0*/  IMAD.IADD R3, R0, 0x1, R3 ;  /* 0x0000000100037824 */ /* 0x000fe200078e0203 */
[----:B------:R-:W-:Y:S01]  /*4900*/  F2FP.F16.F32.PACK_AB R80, R81, R80 ;  /* 0x000000505150723e */ /* 0x000fe200000000ff */
[----:B------:R-:W-:Y:S01]  /*4910*/  IMAD.MOV.U32 R0, RZ, RZ, 0x20 ;  /* 0x00000020ff007424 */ /* 0x000fe200078e00ff */
[----:B------:R-:W-:Y:S01]  /*4920*/  F2FP.F16.F32.PACK_AB R74, R77, R76 ;  /* 0x0000004c4d4a723e */ /* 0x000fe200000000ff */
[----:B------:R-:W-:Y:S01]  /*4930*/  IMAD R3, R3, 0x2, R16 ;  /* 0x0000000203037824 */ /* 0x000fe200078e0210 */
[----:B------:R-:W-:Y:S02]  /*4940*/  F2FP.F16.F32.PACK_AB R75, R79, R78 ;  /* 0x0000004e4f4b723e */ /* 0x000fe400000000ff */
[----:B------:R-:W-:Y:S02]  /*4950*/  SEL R0, R0, 0xffffffe0, !P1 ;  /* 0xffffffe000007807 */ /* 0x000fe40004800000 */
[--C-:B------:R-:W-:Y:S01]  /*4960*/  IADD3 R4, R2, 0x8000, R3.reuse ;  /* 0x0000800002047810 */ /* 0x100fe20007ffe003 */
[----:B------:R3:W-:Y:S01]  /*4970*/  STSM.16.M88.4 [R3+0x8000], R24 ;  /* 0x0080001803007844 */ /* 0x0007e20000000200 */
[----:B------:R-:W-:-:S02]  /*4980*/  IADD3 R0, R0, 0x8000, R3 ;  /* 0x0000800000007810 */ /* 0x000fc40007ffe003 */
[----:B------:R-:W-:Y:S02]  /*4990*/  F2FP.F16.F32.PACK_AB R81, R83, R82 ;  /* 0x000000525351723e */ /* 0x000fe400000000ff */
[----:B------:R-:W-:Y:S01]  /*49a0*/  F2FP.F16.F32.PACK_AB R88, R89, R88 ;  /* 0x000000585958723e */ /* 0x000fe200000000ff */
[----:B------:R-:W-:Y:S01]  /*49b0*/  IMAD.IADD R2, R0, 0x1, R2 ;  /* 0x0000000100027824 */ /* 0x000fe200078e0202 */
[----:B------:R3:W-:Y:S01]  /*49c0*/  STSM.16.M88.4 [R0], R32 ;  /* 0x0000002000007844 */ /* 0x0007e20000000200 */
[----:B------:R-:W-:Y:S02]  /*49d0*/  F2FP.F16.F32.PACK_AB R82, R85, R84 ;  /* 0x000000545552723e */ /* 0x000fe400000000ff */
[----:B------:R-:W-:Y:S01]  /*49e0*/  F2FP.F16.F32.PACK_AB R83, R87, R86 ;  /* 0x000000565753723e */ /* 0x000fe200000000ff */
[----:B------:R3:W-:Y:S01]  /*49f0*/  STSM.16.M88.4 [R4], R40 ;  /* 0x0000002804007844 */ /* 0x0007e20000000200 */
[----:B------:R-:W-:Y:S02]  /*4a00*/  F2FP.F16.F32.PACK_AB R89, R91, R90 ;  /* 0x0000005a5b59723e */ /* 0x000fe400000000ff */
[----:B------:R-:W-:Y:S01]  /*4a10*/  F2FP.F16.F32.PACK_AB R96, R97, R96 ;  /* 0x000000606160723e */ /* 0x000fe200000000ff */
[----:B------:R3:W-:Y:S01]  /*4a20*/  STSM.16.M88.4 [R2], R48 ;  /* 0x0000003002007844 */ /* 0x0007e20000000200 */
[----:B------:R-:W-:-:S02]  /*4a30*/  F2FP.F16.F32.PACK_AB R90, R93, R92 ;  /* 0x0000005c5d5a723e */ /* 0x000fc400000000ff */
[----:B------:R-:W-:Y:S01]  /*4a40*/  F2FP.F16.F32.PACK_AB R91, R95, R94 ;  /* 0x0000005e5f5b723e */ /* 0x000fe200000000ff */
[----:B------:R3:W-:Y:S01]  /*4a50*/  STSM.16.M88.4 [R3+0xc000], R56 ;  /* 0x00c0003803007844 */ /* 0x0007e20000000200 */
[----:B------:R-:W-:Y:S02]  /*4a60*/  F2FP.F16.F32.PACK_AB R97, R99, R98 ;  /* 0x000000626361723e */ /* 0x000fe400000000ff */
[----:B------:R-:W-:Y:S01]  /*4a70*/  F2FP.F16.F32.PACK_AB R104, R105, R104 ;  /* 0x000000686968723e */ /* 0x000fe200000000ff */
[----:B------:R3:W-:Y:S01]  /*4a80*/  STSM.16.M88.4 [R0+0x4000], R64 ;  /* 0x0040004000007844 */ /* 0x0007e20000000200 */
[----:B------:R-:W-:Y:S02]  /*4a90*/  F2FP.F16.F32.PACK_AB R98, R101, R100 ;  /* 0x000000646562723e */ /* 0x000fe400000000ff */
[----:B------:R-:W-:Y:S01]  /*4aa0*/  F2FP.F16.F32.PACK_AB R99, R103, R102 ;  /* 0x000000666763723e */ /* 0x000fe200000000ff */
[----:B------:R3:W-:Y:S01]  /*4ab0*/  STSM.16.M88.4 [R4+0x4000], R72 ;  /* 0x0040004804007844 */ /* 0x0007e20000000200 */
[----:B------:R-:W-:-:S02]  /*4ac0*/  F2FP.F16.F32.PACK_AB R105, R107, R106 ;  /* 0x0000006a6b69723e */ /* 0x000fc400000000ff */
[----:B------:R-:W-:Y:S01]  /*4ad0*/  F2FP.F16.F32.PACK_AB R112, R113, R112 ;  /* 0x000000707170723e */ /* 0x000fe200000000ff */
[----:B------:R3:W-:Y:S01]  /*4ae0*/  STSM.16.M88.4 [R2+0x4000], R80 ;  /* 0x0040005002007844 */ /* 0x0007e20000000200 */
[----:B------:R-:W-:Y:S02]  /*4af0*/  F2FP.F16.F32.PACK_AB R106, R109, R108 ;  /* 0x0000006c6d6a723e */ /* 0x000fe400000000ff */
[----:B------:R-:W-:Y:S01]  /*4b00*/  F2FP.F16.F32.PACK_AB R107, R111, R110 ;  /* 0x0000006e6f6b723e */ /* 0x000fe200000000ff */
[----:B------:R3:W-:Y:S01]  /*4b10*/  STSM.16.M88.4 [R3], R88 ;  /* 0x0000005803007844 */ /* 0x0007e20000000200 */
[----:B------:R-:W-:Y:S02]  /*4b20*/  F2FP.F16.F32.PACK_AB R113, R115, R114 ;  /* 0x000000727371723e */ /* 0x000fe400000000ff */
[----:B------:R-:W-:Y:S01]  /*4b30*/  F2FP.F16.F32.PACK_AB R120, R121, R120 ;  /* 0x000000787978723e */ /* 0x000fe200000000ff */
[----:B------:R3:W-:Y:S01]  /*4b40*/  STSM.16.M88.4 [R0+-0x8000], R96 ;  /* 0xff80006000007844 */ /* 0x0007e20000000200 */
[----:B------:R-:W-:-:S02]  /*4b50*/  F2FP.F16.F32.PACK_AB R114, R117, R116 ;  /* 0x000000747572723e */ /* 0x000fc400000000ff */
[----:B------:R-:W-:Y:S01]  /*4b60*/  F2FP.F16.F32.PACK_AB R115, R119, R118 ;  /* 0x000000767773723e */ /* 0x000fe200000000ff */
[----:B------:R3:W-:Y:S01]  /*4b70*/  STSM.16.M88.4 [R4+-0x8000], R104 ;  /* 0xff80006804007844 */ /* 0x0007e20000000200 */
[----:B------:R-:W-:Y:S02]  /*4b80*/  F2FP.F16.F32.PACK_AB R121, R123, R122 ;  /* 0x0000007a7b79723e */ /* 0x000fe400000000ff */
[----:B------:R-:W-:Y:S01]  /*4b90*/  F2FP.F16.F32.PACK_AB R128, R129, R128 ;  /* 0x000000808180723e */ /* 0x000fe200000000ff */
[----:B------:R3:W-:Y:S01]  /*4ba0*/  STSM.16.M88.4 [R2+-0x8000], R112 ;  /* 0xff80007002007844 */ /* 0x0007e20000000200 */
[----:B------:R-:W-:Y:S02]  /*4bb0*/  F2FP.F16.F32.PACK_AB R122, R125, R124 ;  /* 0x0000007c7d7a723e */ /* 0x000fe400000000ff */
[----:B------:R-:W-:Y:S02]  /*4bc0*/  F2FP.F16.F32.PACK_AB R123, R127, R126 ;  /* 0x0000007e7f7b723e */ /* 0x000fe400000000ff */
[----:B------:R-:W-:-:S02]  /*4bd0*/  F2FP.F16.F32.PACK_AB R129, R131, R130 ;  /* 0x000000828381723e */ /* 0x000fc400000000ff */
[----:B------:R-:W-:Y:S01]  /*4be0*/  F2FP.F16.F32.PACK_AB R136, R137, R136 ;  /* 0x000000888988723e */ /* 0x000fe200000000ff */
[----:B------:R3:W-:Y:S01]  /*4bf0*/  STSM.16.M88.4 [R3+0x4000], R120 ;  /* 0x0040007803007844 */ /* 0x0007e20000000200 */
[----:B------:R-:W-:Y:S02]  /*4c00*/  F2FP.F16.F32.PACK_AB R130, R133, R132 ;  /* 0x000000848582723e */ /* 0x000fe400000000ff */
[----:B------:R-:W-:Y:S02]  /*4c10*/  F2FP.F16.F32.PACK_AB R131, R135, R134 ;  /* 0x000000868783723e */ /* 0x000fe400000000ff */
[----:B------:R-:W-:Y:S02]  /*4c20*/  F2FP.F16.F32.PACK_AB R137, R139, R138 ;  /* 0x0000008a8b89723e */ /* 0x000fe400000000ff */
[----:B------:R-:W-:Y:S01]  /*4c30*/  F2FP.F16.F32.PACK_AB R144, R145, R144 ;  /* 0x000000909190723e */ /* 0x000fe200000000ff */
[----:B------:R3:W-:Y:S01]  /*4c40*/  STSM.16.M88.4 [R0+-0x4000], R128 ;  /* 0xffc0008000007844 */ /* 0x0007e20000000200 */
[----:B------:R-:W-:-:S02]  /*4c50*/  F2FP.F16.F32.PACK_AB R138, R141, R140 ;  /* 0x0000008c8d8a723e */ /* 0x000fc400000000ff */
[----:B------:R-:W-:Y:S02]  /*4c60*/  F2FP.F16.F32.PACK_AB R139, R143, R142 ;  /* 0x0000008e8f8b723e */ /* 0x000fe400000000ff */
[----:B------:R-:W-:Y:S02]  /*4c70*/  F2FP.F16.F32.PACK_AB R145, R147, R146 ;  /* 0x000000929391723e */ /* 0x000fe400000000ff */
[----:B------:R-:W-:Y:S01]  /*4c80*/  F2FP.F16.F32.PACK_AB R146, R149, R148 ;  /* 0x000000949592723e */ /* 0x000fe200000000ff */
[----:B------:R3:W-:Y:S01]  /*4c90*/  STSM.16.M88.4 [R4+-0x4000], R136 ;  /* 0xffc0008804007844 */ /* 0x0007e20000000200 */
[----:B------:R-:W-:Y:S02]  /*4ca0*/  F2FP.F16.F32.PACK_AB R147, R151, R150 ;  /* 0x000000969793723e */ /* 0x000fe400000000ff */
[----:B--2---:R-:W-:-:S03]  /*4cb0*/  ISETP.NE.AND P0, PT, R5, 0x7, PT ;  /* 0x000000070500780c */ /* 0x004fc60003f05270 */
[----:B------:R3:W-:Y:S01]  /*4cc0*/  STSM.16.M88.4 [R2+-0x4000], R144 ;  /* 0xffc0009002007844 */ /* 0x0007e20000000200 */
[----:B------:R-:W-:Y:S01]  /*4cd0*/  @!PT LDS RZ, [RZ] ;  /* 0x00000000fffff984 */ /* 0x000fe20000000800 */
[----:B------:R-:W-:Y:S01]  /*4ce0*/  @!PT LDS RZ, [RZ] ;  /* 0x00000000fffff984 */ /* 0x000fe20000000800 */
[----:B------:R-:W-:Y:S01]  /*4cf0*/  @!PT LDS RZ, [RZ] ;  /* 0x00000000fffff984 */ /* 0x000fe20000000800 */
[----:B------:R2:W-:Y:S06]  /*4d00*/  MEMBAR.ALL.CTA ;  /* 0x0000000000007992 */ /* 0x0005ec0000008000 */
[----:B--2---:R-:W2:Y:S02]  /*4d10*/  FENCE.VIEW.ASYNC.S ;  /* 0x00000000000073c6 */ /* 0x004ea40000000000 */
[----:B--2---:R-:W-:Y:S06]  /*4d20*/  BAR.ARV 0x1, 0x120 ;  /* 0x0044800000007b1d */ /* 0x004fec0000002000 */
[----:B------:R-:W-:Y:S05]  /*4d30*/  @P0 BRA `(.L_x_31) ;  /* 0x0000000000840947 */ /* 0x000fea0003800000 */
[----:B------:R-:W-:Y:S01]  /*4d40*/  BAR.SYNC.DEFER_BLOCKING 0x1, 0x120 ;  /* 0x0044800000007b1d */ /* 0x000fe20000010000 */
[----:B------:R-:W-:-:S05]  /*4d50*/  ELECT P0, URZ, PT ;  /* 0x00000000003f782f */ /* 0x000fca0003800000 */
[----:B------:R-:W-:Y:S08]  /*4d60*/  BSSY B0, `(.L_x_31) ;  /* 0x000001e000007945 */ /* 0x000ff00003800000 */
[----:B------:R-:W-:Y:S05]  /*4d70*/  @!P0 BRA `(.L_x_32) ;  /* 0x0000000000708947 */ /* 0x000fea0003800000 */
[----:B------:R-:W2:Y:S01]  /*4d80*/  S2UR UR10, SR_CTAID.X ;  /* 0x00000000000a79c3 */ /* 0x000ea20000002500 */
[----:B------:R-:W-:Y:S01]  /*4d90*/  R2UR UR13, R16 ;  /* 0x00000000100d72ca */ /* 0x000fe200000e0000 */
[----:B------:R-:W-:Y:S01]  /*4da0*/  ULDC.64 UR6, c[0x0][0x198] ;  /* 0x0000660000067ab9 */ /* 0x000fe20000000a00 */
[----:B------:R-:W-:Y:S01]  /*4db0*/  UMOV UR9, URZ ;  /* 0x0000003f00097c82 */ /* 0x000fe20008000000 */
[----:B------:R-:W-:Y:S02]  /*4dc0*/  UIADD3 UR4, UP0, UR6, 0x770, URZ ;  /* 0x0000077006047890 */ /* 0x000fe4000ff1e03f */
[----:B------:R-:W-:Y:S02]  /*4dd0*/  UIADD3 UR6, UP1, UR6, 0x670, URZ ;  /* 0x0000067006067890 */ /* 0x000fe4000ff3e03f */
[----:B------:R-:W4:Y:S01]  /*4de0*/  S2UR UR11, SR_CTAID.Y ;  /* 0x00000000000b79c3 */ /* 0x000f220000002600 */
[----:B------:R-:W-:Y:S02]  /*4df0*/  UIADD3.X UR5, URZ, UR7, URZ, UP0, !UPT ;  /* 0x000000073f057290 */ /* 0x000fe400087fe43f */
[----:B------:R-:W-:Y:S01]  /*4e00*/  UIADD3.X UR7, URZ, UR7, URZ, UP1, !UPT ;  /* 0x000000073f077290 */ /* 0x000fe20008ffe43f */
[----:B------:R-:W-:-:S02]  /*4e10*/  UMOV UR25, 0x40 ;  /* 0x0000004000197882 */ /* 0x000fc40000000000 */
[----:B------:R-:W-:Y:S02]  /*4e20*/  UIADD3 UR8, UR13, 0x8000, URZ ;  /* 0x000080000d087890 */ /* 0x000fe4000fffe03f */
[----:B------:R-:W5:Y:S01]  /*4e30*/  S2UR UR12, SR_CTAID.Z ;  /* 0x00000000000c79c3 */ /* 0x000f620000002700 */
[----:B------:R-:W-:Y:S02]  /*4e40*/  UIADD3 UR24, UR13, 0xc000, URZ ;  /* 0x0000c0000d187890 */ /* 0x000fe4000fffe03f */
[----:B------:R-:W-:Y:S01]  /*4e50*/  UIADD3 UR16, UR13, 0x4000, URZ ;  /* 0x000040000d107890 */ /* 0x000fe2000fffe03f */
[----:B------:R-:W-:Y:S01]  /*4e60*/  UMOV UR17, 0x40 ;  /* 0x0000004000117882 */ /* 0x000fe20000000000 */
[----:B--2---:R-:W-:-:S07]  /*4e70*/  USHF.L.U32 UR10, UR10, 0x7, URZ ;  /* 0x000000070a0a7899 */ /* 0x004fce000800063f */
[----:B------:R-:W-:Y:S01]  /*4e80*/  UMOV UR26, UR10 ;  /* 0x0000000a001a7c82 */ /* 0x000fe20008000000 */
[----:B----4-:R-:W-:Y:S01]  /*4e90*/  UMOV UR27, UR11 ;  /* 0x0000000b001b7c82 */ /* 0x010fe20008000000 */
[----:B------:R-:W-:Y:S01]  /*4ea0*/  UMOV UR19, UR11 ;  /* 0x0000000b00137c82 */ /* 0x000fe20008000000 */
[----:B------:R-:W-:Y:S01]  /*4eb0*/  UMOV UR18, UR10 ;  /* 0x0000000a00127c82 */ /* 0x000fe20008000000 */
[----:B-----5:R-:W-:Y:S01]  /*4ec0*/  UMOV UR28, UR12 ;  /* 0x0000000c001c7c82 */ /* 0x020fe20008000000 */
[----:B------:R2:W-:Y:S01]  /*4ed0*/  UTMASTG.4D [UR8], [UR4] ;  /* 0x00000008040073b5 */ /* 0x0005e20008018000 */
[----:B------:R-:W-:Y:S01]  /*4ee0*/  UMOV UR20, UR12 ;  /* 0x0000000c00147c82 */ /* 0x000fe20008000000 */
[----:B------:R4:W-:Y:S01]  /*4ef0*/  UTMASTG.4D [UR24], [UR4] ;  /* 0x00000018040073b5 */ /* 0x0009e20008018000 */
[----:B--2---:R-:W-:Y:S02]  /*4f00*/  UMOV UR8, UR13 ;  /* 0x0000000d00087c82 */ /* 0x004fe40008000000 */
[----:B------:R4:W-:Y:S01]  /*4f10*/  UTMASTG.4D [UR8], [UR6] ;  /* 0x00000008060073b5 */ /* 0x0009e20008018000 */
[----:B------:R4:W-:Y:S02]  /*4f20*/  UTMASTG.4D [UR16], [UR6] ;  /* 0x00000010060073b5 */ /* 0x0009e40008018000 */
[----:B----4-:R0:W-:Y:S02]  /*4f30*/  UTMACMDFLUSH ;  /* 0x00000000000079b7 */ /* 0x0101e40000000000 */
.L_x_32:
[----:B------:R-:W-:Y:S05]  /*4f40*/  BSYNC B0 ;  /* 0x0000000000007941 */ /* 0x000fea0003800000 */
.L_x_31:
[----:B------:R-:W-:-:S04]  /*4f50*/  DEPBAR.LE SB0, 0x0 ;  /* 0x000080000000791a */ /* 0x000fc80000000000 */
[----:B------:R-:W-:Y:S05]  /*4f60*/  BRA `(.L_x_7) ;  /* 0x00000028001c7947 */ /* 0x000fea0003800000 */
.L_x_5:
[----:B------:R-:W-:-:S08]  /*4f70*/  NOP ;  /* 0x0000000000007918 */ /* 0x000fd00000000000 */
[----:B------:R-:W1:-:S00]  /*4f80*/  USETMAXREG.DEALLOC.CTAPOOL 0x18 ;  /* 0x00000018000079c8 */ /* 0x000e4000080e0500 */
[----:B-1----:R-:W-:Y:S01]  /*4f90*/  LOP3.LUT R2, R0, 0x3, RZ, 0xc0, !PT ;  /* 0x0000000300027812 */ /* 0x002fe200078ec0ff */
[----:B------:R-:W-:-:S05]  /*4fa0*/  IMAD.MOV.U32 R0, RZ, RZ, RZ ;  /* 0x000000ffff007224 */ /* 0x000fca00078e00ff */
[----:B------:R-:W1:Y:S02]  /*4fb0*/  SHFL.IDX PT, R2, R2, RZ, 0x1f ;  /* 0x00001fff02027589 */ /* 0x000e6400000e0000 */
[----:B-1----:R-:W-:-:S13]  /*4fc0*/  ISETP.NE.AND P0, PT, R2, RZ, PT ;  /* 0x000000ff0200720c */ /* 0x002fda0003f05270 */
[----:B------:R-:W-:Y:S05]  /*4fd0*/  @!P0 BRA `(.L_x_33) ;  /* 0x0000000800b08947 */ /* 0x000fea0003800000 */
[----:B------:R-:W-:-:S13]  /*4fe0*/  ISETP.NE.AND P0, PT, R2, 0x1, PT ;  /* 0x000000010200780c */ /* 0x000fda0003f05270 */
[----:B------:R-:W-:Y:S05]  /*4ff0*/  @P0 BRA `(.L_x_7) ;  /* 0x0000002400f80947 */ /* 0x000fea0003800000 */
[----:B------:R-:W1:Y:S02]  /*5000*/  S2UR UR11, SR_CTAID.Z ;  /* 0x00000000000b79c3 */ /* 0x000e640000002700 */
[----:B-1----:R-:W-:-:S13]  /*5010*/  ISETP.LE.AND P0, PT, RZ, UR11, PT ;  /* 0x0000000bff007c0c */ /* 0x002fda000bf03270 */
[----:B------:R-:W-:Y:S05]  /*5020*/  @!P0 BRA `(.L_x_7) ;  /* 0x0000002400ec8947 */ /* 0x000fea0003800000 */
[----:B------:R-:W1:Y:S01]  /*5030*/  S2UR UR7, SR_CTAID.Y ;  /* 0x00000000000779c3 */ /* 0x000e620000002600 */
[----:B------:R-:W-:Y:S01]  /*5040*/  ULDC.64 UR8, c[0x0][0x2d8] ;  /* 0x0000b60000087ab9 */ /* 0x000fe20000000a00 */
[----:B------:R-:W-:-:S06]  /*5050*/  ELECT P0, URZ, PT ;  /* 0x00000000003f782f */ /* 0x000fcc0003800000 */
[----:B------:R-:W2:Y:S01]  /*5060*/  LDC R2, c[0x0][0x280] ;  /* 0x0000a000ff027b82 */ /* 0x000ea20000000800 */
[----:B-1----:R-:W-:-:S04]  /*5070*/  USHF.R.S32.HI UR4, URZ, 0x1f, UR7 ;  /* 0x0000001f3f047899 */ /* 0x002fc80008011407 */
[----:B------:R-:W-:Y:S02]  /*5080*/  UIMAD UR6, UR4, UR8, URZ ;  /* 0x00000008040672a4 */ /* 0x000fe4000f8e023f */
[----:B------:R-:W-:Y:S01]  /*5090*/  UIMAD.WIDE.U32 UR4, UR7, UR8, URZ ;  /* 0x00000008070472a5 */ /* 0x000fe2000f8e003f */
[----:B--2---:R-:W-:Y:S01]  /*50a0*/  ISETP.GE.AND P1, PT, R2, 0x1, PT ;  /* 0x000000010200780c */ /* 0x004fe20003f26270 */
[----:B------:R-:W-:Y:S02]  /*50b0*/  UIMAD UR7, UR7, UR9, UR6 ;  /* 0x00000009070772a4 */ /* 0x000fe4000f8e0206 */
[----:B------:R-:W-:Y:S01]  /*50c0*/  USHF.R.S32.HI UR6, URZ, 0x1f, UR11 ;  /* 0x0000001f3f067899 */ /* 0x000fe2000801140b */
[----:B------:R-:W-:Y:S01]  /*50d0*/  ULDC.64 UR8, c[0x0][0x2e0] ;  /* 0x0000b80000087ab9 */ /* 0x000fe20000000a00 */
[----:B------:R-:W-:Y:S02]  /*50e0*/  UIADD3 UR5, UR5, UR7, URZ ;  /* 0x0000000705057290 */ /* 0x000fe4000fffe03f */
[----:B------:R-:W-:-:S04]  /*50f0*/  UIMAD UR6, UR6, UR8, URZ ;  /* 0x00000008060672a4 */ /* 0x000fc8000f8e023f */
[----:B------:R-:W-:Y:S02]  /*5100*/  UIMAD UR10, UR11, UR9, UR6 ;  /* 0x000000090b0a72a4 */ /* 0x000fe4000f8e0206 */
[----:B------:R-:W-:Y:S01]  /*5110*/  UIMAD.WIDE.U32 UR6, UR11, UR8, UR4 ;  /* 0x000000080b0672a5 */ /* 0x000fe2000f8e0004 */
[----:B------:R-:W-:Y:S11]  /*5120*/  @!P1 BRA `(.L_x_7) ;  /* 0x0000002400ac9947 */ /* 0x000ff60003800000 */
[C---:B------:R-:W-:Y:S01]  /*5130*/  VIADD R0, R2.reuse, 0x3f ;  /* 0x0000003f02007836 */ /* 0x040fe20000000000 */
[----:B------:R-:W-:Y:S01]  /*5140*/  ISETP.GE.AND P1, PT, R2, 0x41, PT ;  /* 0x000000410200780c */ /* 0x000fe20003f26270 */
[----:B------:R-:W-:Y:S01]  /*5150*/  UIADD3 UR10, UR7, UR10, URZ ;  /* 0x0000000a070a7290 */ /* 0x000fe2000fffe03f */
[----:B------:R-:W-:Y:S02]  /*5160*/  UMOV UR5, URZ ;  /* 0x0000003f00057c82 */ /* 0x000fe40008000000 */
[----:B------:R-:W-:-:S04]  /*5170*/  SHF.R.S32.HI R3, RZ, 0x1f, R0 ;  /* 0x0000001fff037819 */ /* 0x000fc80000011400 */
[----:B------:R-:W-:-:S04]  /*5180*/  LEA.HI R3, R3, R0, RZ, 0x6 ;  /* 0x0000000003037211 */ /* 0x000fc800078f30ff */
[----:B------:R-:W-:-:S04]  /*5190*/  SHF.R.S32.HI R0, RZ, 0x6, R3 ;  /* 0x00000006ff007819 */ /* 0x000fc80000011403 */
[----:B------:R-:W-:-:S04]  /*51a0*/  VIMNMX R0, R0, 0x1, !PT ;  /* 0x0000000100007848 */ /* 0x000fc80007fe0100 */
[----:B------:R-:W-:Y:S01]  /*51b0*/  LOP3.LUT R3, R0, 0x1, RZ, 0xc0, !PT ;  /* 0x0000000100037812 */ /* 0x000fe200078ec0ff */
[----:B------:R-:W-:Y:S06]  /*51c0*/  @!P1 BRA `(.L_x_34) ;  /* 0x0000000400789947 */ /* 0x000fec0003800000 */
[----:B------:R-:W-:Y:S01]  /*51d0*/  ULDC.64 UR16, c[0x0][0x2c0] ;  /* 0x0000b00000107ab9 */ /* 0x000fe20000000a00 */
[----:B------:R-:W-:Y:S01]  /*51e0*/  IMAD.IADD R0, R0, 0x1, -R3 ;  /* 0x0000000100007824 */ /* 0x000fe200078e0a03 */
[----:B------:R-:W-:Y:S01]  /*51f0*/  ULEA UR16, UP0, UR6, UR16, 0x2 ;  /* 0x0000001006107291 */ /* 0x000fe2000f80103f */
[----:B------:R-:W-:Y:S01]  /*5200*/  UMOV UR4, URZ ;  /* 0x0000003f00047c82 */ /* 0x000fe20008000000 */
[----:B------:R-:W-:Y:S02]  /*5210*/  UMOV UR5, URZ ;  /* 0x0000003f00057c82 */ /* 0x000fe40008000000 */
[----:B------:R-:W-:Y:S02]  /*5220*/  ULEA.HI.X UR17, UR6, UR17, UR10, 0x2, UP0 ;  /* 0x0000001106117291 */ /* 0x000fe400080f140a */
[----:B------:R-:W-:Y:S02]  /*5230*/  UIADD3 UR12, UP0, UR16, 0x4000, URZ ;  /* 0x00004000100c7890 */ /* 0x000fe4000ff1e03f */
[----:B------:R-:W-:-:S02]  /*5240*/  UIADD3 UR14, UP1, UR16, 0x8000, URZ ;  /* 0x00008000100e7890 */ /* 0x000fc4000ff3e03f */
[----:B------:R-:W-:Y:S02]  /*5250*/  UIADD3 UR16, UP2, UR16, 0xc000, URZ ;  /* 0x0000c00010107890 */ /* 0x000fe4000ff5e03f */
[----:B------:R-:W-:Y:S02]  /*5260*/  UIADD3.X UR13, URZ, UR17, URZ, UP0, !UPT ;  /* 0x000000113f0d7290 */ /* 0x000fe400087fe43f */
[----:B------:R-:W-:Y:S02]  /*5270*/  UIADD3.X UR15, URZ, UR17, URZ, UP1, !UPT ;  /* 0x000000113f0f7290 */ /* 0x000fe40008ffe43f */
[----:B------:R-:W-:Y:S01]  /*5280*/  UIADD3.X UR17, URZ, UR17, URZ, UP2, !UPT ;  /* 0x000000113f117290 */ /* 0x000fe200097fe43f */
[----:B------:R-:W-:-:S11]  /*5290*/  ULDC.64 UR20, c[0x0][0x2c0] ;  /* 0x0000b00000147ab9 */ /* 0x000fd60000000a00 */
.L_x_47:
[----:B------:R-:W-:Y:S01]  /*52a0*/  USHF.L.U32 UR8, UR4, 0xe, URZ ;  /* 0x0000000e04087899 */ /* 0x000fe2000800063f */
[----:B------:R-:W-:Y:S03]  /*52b0*/  BAR.SYNC.DEFER_BLOCKING 0xd, 0xa0 ;  /* 0x0342800000007b1d */ /* 0x000fe60000010000 */
[----:B------:R-:W-:Y:S02]  /*52c0*/  UIMAD.WIDE UR24, UR8, 0x4, UR12 ;  /* 0x00000004081878a5 */ /* 0x000fe4000f8e020c */
[----:B------:R-:W-:Y:S01]  /*52d0*/  UIMAD.WIDE UR22, UR8, 0x4, UR14 ;  /* 0x00000004081678a5 */ /* 0x000fe2000f8e020e */
[----:B------:R-:W-:Y:S01]  /*52e0*/  BSSY B0, `(.L_x_35) ;  /* 0x0000011000007945 */ /* 0x000fe20003800000 */
[----:B------:R-:W-:-:S03]  /*52f0*/  UIMAD.WIDE UR8, UR8, 0x4, UR16 ;  /* 0x00000004080878a5 */ /* 0x000fc6000f8e0210 */
[----:B------:R-:W-:Y:S09]  /*5300*/  @!P0 BRA `(.L_x_36) ;  /* 0x0000000000388947 */ /* 0x000ff20003800000 */
[----:B------:R-:W1:Y:S01]  /*5310*/  S2UR UR19, SR_CgaCtaId ;  /* 0x00000000001379c3 */ /* 0x000e620000008800 */
[----:B------:R-:W-:Y:S01]  /*5320*/  USHF.L.U32 UR11, UR5, 0xd, URZ ;  /* 0x0000000d050b7899 */ /* 0x000fe2000800063f */
[----:B------:R-:W-:Y:S01]  /*5330*/  UMOV UR18, 0x400 ;  /* 0x0000040000127882 */ /* 0x000fe20000000000 */
[----:B------:R-:W-:Y:S02]  /*5340*/  UMOV UR27, 0x14f00000 ;  /* 0x14f00000001b7882 */ /* 0x000fe40000000000 */
[----:B------:R-:W-:-:S04]  /*5350*/  UIADD3 UR26, UP0, UR11, UR6, URZ ;  /* 0x000000060b1a7290 */ /* 0x000fc8000ff1e03f */
[----:B------:R-:W-:Y:S02]  /*5360*/  ULEA.HI.X.SX32 UR11, UR11, UR10, 0x1, UP0 ;  /* 0x0000000a0b0b7291 */ /* 0x000fe400080f0e3f */
[----:B------:R-:W-:-:S04]  /*5370*/  ULEA UR28, UP0, UR26, UR20, 0x2 ;  /* 0x000000141a1c7291 */ /* 0x000fc8000f80103f */
[----:B------:R-:W-:-:S03]  /*5380*/  ULEA.HI.X UR29, UR26, UR21, UR11, 0x2, UP0 ;  /* 0x000000151a1d7291 */ /* 0x000fc600080f140b */
[----:B------:R-:W-:Y:S01]  /*5390*/  UMOV UR11, 0x400 ;  /* 0x00000400000b7882 */ /* 0x000fe20000000000 */
[----:B------:R-:W-:Y:S01]  /*53a0*/  UMOV UR26, 0x0 ;  /* 0x00000000001a7882 */ /* 0x000fe20000000000 */
[----:B-1----:R-:W-:-:S04]  /*53b0*/  ULEA UR18, UR19, UR18, 0x18 ;  /* 0x0000001213127291 */ /* 0x002fc8000f8ec03f */
[----:B------:R-:W-:-:S09]  /*53c0*/  UIADD3 UR18, UR18, 0x10000, URZ ;  /* 0x0001000012127890 */ /* 0x000fd2000fffe03f */
[----:B------:R1:W-:Y:S02]  /*53d0*/  UBLKRED.G.S.ADD.F32.RN [UR28], [UR18], UR11, desc[UR26] ;  /* 0x00001a1c120073bb */ /* 0x0003e400080a140b */
[----:B-1----:R0:W-:Y:S02]  /*53e0*/  UTMACMDFLUSH ;  /* 0x00000000000079b7 */ /* 0x0021e40000000000 */
.L_x_36:
[----:B------:R-:W-:Y:S05]  /*53f0*/  BSYNC B0 ;  /* 0x0000000000007941 */ /* 0x000fea0003800000 */
.L_x_35:
[----:B------:R-:W-:Y:S06]  /*5400*/  BAR.SYNC.DEFER_BLOCKING 0xe, 0xa0 ;  /* 0x0382800000007b1d */ /* 0x000fec0000010000 */
[----:B------:R-:W-:Y:S04]  /*5410*/  BSSY B0, `(.L_x_37) ;  /* 0x000000c000007945 */ /* 0x000fe80003800000 */
[----:B------:R-:W-:Y:S05]  /*5420*/  @!P0 BRA `(.L_x_38) ;  /* 0x0000000000288947 */ /* 0x000fea0003800000 */
[----:B------:R-:W1:Y:S01]  /*5430*/  S2UR UR18, SR_CgaCtaId ;  /* 0x00000000001279c3 */ /* 0x000e620000008800 */
[----:B------:R-:W-:Y:S01]  /*5440*/  UMOV UR11, 0x400 ;  /* 0x00000400000b7882 */ /* 0x000fe20000000000 */
[----:B------:R-:W-:Y:S01]  /*5450*/  UMOV UR26, 0x0 ;  /* 0x00000000001a7882 */ /* 0x000fe20000000000 */
[----:B------:R-:W-:Y:S01]  /*5460*/  UMOV UR27, 0x14f00000 ;  /* 0x14f00000001b7882 */ /* 0x000fe20000000000 */
[----:B-1----:R-:W-:-:S03]  /*5470*/  ULEA UR11, UR18, UR11, 0x18 ;  /* 0x0000000b120b7291 */ /* 0x002fc6000f8ec03f */
[----:B------:R-:W-:Y:S01]  /*5480*/  UMOV UR18, 0x400 ;  /* 0x0000040000127882 */ /* 0x000fe20000000000 */
[----:B------:R-:W-:-:S09]  /*5490*/  UIADD3 UR11, UR11, 0x14000, URZ ;  /* 0x000140000b0b7890 */ /* 0x000fd2000fffe03f */
[----:B------:R1:W-:Y:S01]  /*54a0*/  UBLKRED.G.S.ADD.F32.RN [UR24], [UR11], UR18, desc[UR26] ;  /* 0x00001a180b0073bb */ /* 0x0003e200080a1412 */
[----:B------:R0:W-:Y:S01]  /*54b0*/  UTMACMDFLUSH ;  /* 0x00000000000079b7 */ /* 0x0001e20000000000 */
[----:B-1----:R-:W-:-:S04]  /*54c0*/  DEPBAR.LE SB0, 0x1 ;  /* 0x000080400000791a */ /* 0x002fc80000000000 */
.L_x_38:
[----:B------:R-:W-:Y:S05]  /*54d0*/  BSYNC B0 ;  /* 0x0000000000007941 */ /* 0x000fea0003800000 */
.L_x_37:
[----:B------:R-:W-:Y:S06]  /*54e0*/  BAR.ARV 0xa, 0xa0 ;  /* 0x0282800000007b1d */ /* 0x000fec0000002000 */
[----:B------:R-:W-:Y:S04]  /*54f0*/  BSSY B0, `(.L_x_39) ;  /* 0x0000003000007945 */ /* 0x000fe80003800000 */
[----:B------:R-:W-:Y:S05]  /*5500*/  @!P0 BRA `(.L_x_40) ;  /* 0x0000000000048947 */ /* 0x000fea0003800000 */
[----:B------:R-:W-:-:S04]  /*5510*/  DEPBAR.LE SB0, 0x0 ;  /* 0x000080000000791a */ /* 0x000fc80000000000 */
.L_x_40:
[----:B------:R-:W-:Y:S05]  /*5520*/  BSYNC B0 ;  /* 0x0000000000007941 */ /* 0x000fea0003800000 */
.L_x_39:
[----:B------:R-:W-:Y:S06]  /*5530*/  BAR.ARV 0xb, 0xa0 ;  /* 0x02c2800000007b1d */ /* 0x000fec0000002000 */
[----:B------:R-:W-:Y:S02]  /*5540*/  BSSY B0, `(.L_x_41) ;  /* 0x000000c000007945 */ /* 0x000fe40003800000 */
[----:B------:R-:W-:Y:S06]  /*5550*/  BAR.SYNC.DEFER_BLOCKING 0xd, 0xa0 ;  /* 0x0342800000007b1d */ /* 0x000fec0000010000 */
        /* <DEDUP_REMOVED lines=8> */
[----:B------:R1:W-:Y:S02]  /*55e0*/  UBLKRED.G.S.ADD.F32.RN [UR22], [UR11], UR18, desc[UR24] ;  /* 0x000018160b0073bb */ /* 0x0003e400080a1412 */
[----:B-1----:R0:W-:Y:S02]  /*55f0*/  UTMACMDFLUSH ;  /* 0x00000000000079b7 */ /* 0x0021e40000000000 */
.L_x_42:
[----:B------:R-:W-:Y:S05]  /*5600*/  BSYNC B0 ;  /* 0x0000000000007941 */ /* 0x000fea0003800000 */
.L_x_41:
        /* <DEDUP_REMOVED lines=13> */
.L_x_44:
[----:B------:R-:W-:Y:S05]  /*56e0*/  BSYNC B0 ;  /* 0x0000000000007941 */ /* 0x000fea0003800000 */
.L_x_43:
[----:B------:R-:W-:Y:S01]  /*56f0*/  VIADD R0, R0, 0xfffffffe ;  /* 0xfffffffe00007836 */ /* 0x000fe20000000000 */
[----:B------:R-:W-:Y:S06]  /*5700*/  BAR.ARV 0xa, 0xa0 ;  /* 0x0282800000007b1d */ /* 0x000fec0000002000 */
[----:B------:R-:W-:Y:S01]  /*5710*/  BSSY B0, `(.L_x_45) ;  /* 0x0000004000007945 */ /* 0x000fe20003800000 */
[----:B------:R-:W-:-:S03]  /*5720*/  ISETP.NE.AND P1, PT, R0, RZ, PT ;  /* 0x000000ff0000720c */ /* 0x000fc60003f25270 */
[----:B------:R-:W-:Y:S10]  /*5730*/  @!P0 BRA `(.L_x_46) ;  /* 0x0000000000048947 */ /* 0x000ff40003800000 */
[----:B------:R-:W-:-:S04]  /*5740*/  DEPBAR.LE SB0, 0x0 ;  /* 0x000080000000791a */ /* 0x000fc80000000000 */
.L_x_46:
[----:B------:R-:W-:Y:S05]  /*5750*/  BSYNC B0 ;  /* 0x0000000000007941 */ /* 0x000fea0003800000 */
.L_x_45:
[----:B------:R-:W-:Y:S06]  /*5760*/  BAR.ARV 0xb, 0xa0 ;  /* 0x02c2800000007b1d */ /* 0x000fec0000002000 */
[----:B------:R-:W-:Y:S02]  /*5770*/  UIADD3 UR5, UR5, 0x2, URZ ;  /* 0x0000000205057890 */ /* 0x000fe4000fffe03f */
[----:B------:R-:W-:Y:S01]  /*5780*/  UIADD3 UR4, UR4, 0x1, URZ ;  /* 0x0000000104047890 */ /* 0x000fe2000fffe03f */
[----:B------:R-:W-:Y:S11]  /*5790*/  @P1 BRA `(.L_x_47) ;  /* 0xfffffff800c01947 */ /* 0x000ff6000383ffff */
[----:B------:R-:W-:-:S12]  /*57a0*/  USHF.L.U32 UR5, UR5, 0xd, URZ ;  /* 0x0000000d05057899 */ /* 0x000fd8000800063f */
.L_x_34:
[----:B------:R-:W-:-:S13]  /*57b0*/  ISETP.NE.AND P1, PT, R3, RZ, PT ;  /* 0x000000ff0300720c */ /* 0x000fda0003f25270 */
[----:B------:R-:W-:Y:S05]  /*57c0*/  @!P1 BRA `(.L_x_7) ;  /* 0x0000002000049947 */ /* 0x000fea0003800000 */
[----:B------:R-:W-:Y:S06]  /*57d0*/  BAR.SYNC.DEFER_BLOCKING 0xd, 0xa0 ;  /* 0x0342800000007b1d */ /* 0x000fec0000010000 */
[----:B------:R-:W-:Y:S04]  /*57e0*/  BSSY B0, `(.L_x_48) ;  /* 0x0000010000007945 */ /* 0x000fe80003800000 */
[----:B------:R-:W-:Y:S05]  /*57f0*/  @!P0 BRA `(.L_x_49) ;  /* 0x0000000000388947 */ /* 0x000fea0003800000 */
[----:B------:R-:W1:Y:S01]  /*5800*/  S2UR UR11, SR_CgaCtaId ;  /* 0x00000000000b79c3 */ /* 0x000e620000008800 */
[----:B------:R-:W-:Y:S01]  /*5810*/  UIADD3 UR12, UP0, UR5, UR6, URZ ;  /* 0x00000006050c7290 */ /* 0x000fe2000ff1e03f */
[----:B------:R-:W-:Y:S01]  /*5820*/  UMOV UR4, 0x400 ;  /* 0x0000040000047882 */ /* 0x000fe20000000000 */
[----:B------:R-:W-:Y:S02]  /*5830*/  ULDC.64 UR8, c[0x0][0x2c0] ;  /* 0x0000b00000087ab9 */ /* 0x000fe40000000a00 */
[----:B------:R-:W-:Y:S02]  /*5840*/  ULEA.HI.X.SX32 UR13, UR5, UR10, 0x1, UP0 ;  /* 0x0000000a050d7291 */ /* 0x000fe400080f0e3f */
[----:B------:R-:W-:-:S04]  /*5850*/  ULEA UR8, UP0, UR12, UR8, 0x2 ;  /* 0x000000080c087291 */ /* 0x000fc8000f80103f */
[----:B------:R-:W-:-:S03]  /*5860*/  ULEA.HI.X UR9, UR12, UR9, UR13, 0x2, UP0 ;  /* 0x000000090c097291 */ /* 0x000fc600080f140d */
[----:B------:R-:W-:Y:S01]  /*5870*/  UMOV UR12, 0x0 ;  /* 0x00000000000c7882 */ /* 0x000fe20000000000 */
[----:B------:R-:W-:Y:S01]  /*5880*/  UMOV UR13, 0x14f00000 ;  /* 0x14f00000000d7882 */ /* 0x000fe20000000000 */
[----:B-1----:R-:W-:-:S03]  /*5890*/  ULEA UR4, UR11, UR4, 0x18 ;  /* 0x000000040b047291 */ /* 0x002fc6000f8ec03f */
[----:B------:R-:W-:Y:S01]  /*58a0*/  UMOV UR11, 0x400 ;  /* 0x00000400000b7882 */ /* 0x000fe20000000000 */
[----:B------:R-:W-:-:S09]  /*58b0*/  UIADD3 UR4, UR4, 0x10000, URZ ;  /* 0x0001000004047890 */ /* 0x000fd2000fffe03f */
[----:B------:R1:W-:Y:S02]  /*58c0*/  UBLKRED.G.S.ADD.F32.RN [UR8], [UR4], UR11, desc[UR12] ;  /* 0x00000c08040073bb */ /* 0x0003e400080a140b */
[----:B-1----:R0:W-:Y:S02]  /*58d0*/  UTMACMDFLUSH ;  /* 0x00000000000079b7 */ /* 0x0021e40000000000 */
.L_x_49:
[----:B------:R-:W-:Y:S05]  /*58e0*/  BSYNC B0 ;  /* 0x0000000000007941 */ /* 0x000fea0003800000 */
.L_x_48:
[----:B------:R-:W-:Y:S06]  /*58f0*/  BAR.SYNC.DEFER_BLOCKING 0xe, 0xa0 ;  /* 0x0382800000007b1d */ /* 0x000fec0000010000 */
[----:B------:R-:W-:Y:S04]  /*5900*/  BSSY B0, `(.L_x_50) ;  /* 0x0000012000007945 */ /* 0x000fe80003800000 */
[----:B------:R-:W-:Y:S05]  /*5910*/  @!P0 BRA `(.L_x_51) ;  /* 0x0000000000408947 */ /* 0x000fea0003800000 */
[----:B------:R-:W1:Y:S01]  /*5920*/  S2UR UR12, SR_CgaCtaId ;  /* 0x00000000000c79c3 */ /* 0x000e620000008800 */
[----:B------:R-:W-:Y:S01]  /*5930*/  UIADD3 UR4, UR5, 0x1000, URZ ;  /* 0x0000100005047890 */ /* 0x000fe2000fffe03f */
[----:B------:R-:W-:Y:S01]  /*5940*/  UMOV UR11, 0x400 ;  /* 0x00000400000b7882 */ /* 0x000fe20000000000 */
[----:B------:R-:W-:Y:S02]  /*5950*/  ULDC.64 UR8, c[0x0][0x2c0] ;  /* 0x0000b00000087ab9 */ /* 0x000fe40000000a00 */
[----:B------:R-:W-:-:S04]  /*5960*/  UIADD3 UR13, UP0, UR4, UR6, URZ ;  /* 0x00000006040d7290 */ /* 0x000fc8000ff1e03f */
        /* <DEDUP_REMOVED lines=11> */
.L_x_51:
[----:B------:R-:W-:Y:S05]  /*5a20*/  BSYNC B0 ;  /* 0x0000000000007941 */ /* 0x000fea0003800000 */
.L_x_50:
[----:B------:R-:W-:Y:S06]  /*5a30*/  BAR.ARV 0xa, 0xa0 ;  /* 0x0282800000007b1d */ /* 0x000fec0000002000 */
[----:B------:R-:W-:Y:S04]  /*5a40*/  BSSY B0, `(.L_x_52) ;  /* 0x0000003000007945 */ /* 0x000fe80003800000 */
[----:B------:R-:W-:Y:S05]  /*5a50*/  @!P0 BRA `(.L_x_53) ;  /* 0x0000000000048947 */ /* 0x000fea0003800000 */
[----:B------:R-:W-:-:S04]  /*5a60*/  DEPBAR.LE SB0, 0x0 ;  /* 0x000080000000791a */ /* 0x000fc80000000000 */
.L_x_53:
[----:B------:R-:W-:Y:S05]  /*5a70*/  BSYNC B0 ;  /* 0x0000000000007941 */ /* 0x000fea0003800000 */
.L_x_52:
[----:B------:R-:W-:Y:S06]  /*5a80*/  BAR.ARV 0xb, 0xa0 ;  /* 0x02c2800000007b1d */ /* 0x000fec0000002000 */
[----:B------:R-:W-:Y:S05]  /*5a90*/  BRA `(.L_x_7) ;  /* 0x0000001c00507947 */ /* 0x000fea0003800000 */
.L_x_33:
[----:B------:R-:W1:Y:S01]  /*5aa0*/  S2UR UR21, SR_CTAID.Z ;  /* 0x00000000001579c3 */ /* 0x000e620000002700 */
[----:B------:R-:W-:Y:S01]  /*5ab0*/  IMAD.MOV.U32 R9, RZ, RZ, 0x1 ;  /* 0x00000001ff097424 */ /* 0x000fe200078e00ff */
[----:B-1----:R-:W-:-:S13]  /*5ac0*/  ISETP.LE.AND P0, PT, RZ, UR21, PT ;  /* 0x00000015ff007c0c */ /* 0x002fda000bf03270 */
[----:B------:R-:W-:Y:S05]  /*5ad0*/  @!P0 BRA `(.L_x_54) ;  /* 0x0000001800b08947 */ /* 0x000fea0003800000 */
[----:B------:R-:W1:Y:S01]  /*5ae0*/  S2R R15, SR_CTAID.Y ;  /* 0x00000000000f7919 */ /* 0x000e620000002600 */
[----:B------:R-:W2:Y:S01]  /*5af0*/  LDC.64 R2, c[0x0][0x718] ;  /* 0x0001c600ff027b82 */ /* 0x000ea20000000a00 */
[----:B------:R-:W-:Y:S01]  /*5b00*/  ULDC UR4, c[0x0][0x2e8] ;  /* 0x0000ba0000047ab9 */ /* 0x000fe20000000800 */
[----:B------:R-:W-:Y:S01]  /*5b10*/  BSSY B0, `(.L_x_54) ;  /* 0x00001a8000007945 */ /* 0x000fe20003800000 */
[----:B------:R-:W3:Y:S01]  /*5b20*/  S2R R13, SR_CTAID.Z ;  /* 0x00000000000d7919 */ /* 0x000ee20000002700 */
[----:B------:R-:W-:-:S04]  /*5b30*/  UISETP.NE.AND UP0, UPT, UR4, 0x1, UPT ;  /* 0x000000010400788c */ /* 0x000fc8000bf05270 */
[----:B------:R-:W4:Y:S07]  /*5b40*/  S2UR UR20, SR_CTAID.Y ;  /* 0x00000000001479c3 */ /* 0x000f2e0000002600 */
[----:B------:R-:W-:Y:S01]  /*5b50*/  @UP0 ULDC UR6, c[0x0][0x2ec] ;  /* 0x0000bb0000060ab9 */ /* 0x000fe20000000800 */
[----:B------:R-:W5:Y:S01]  /*5b60*/  LDC.64 R10, c[0x0][0x720] ;  /* 0x0001c800ff0a7b82 */ /* 0x000f620000000a00 */
[----:B------:R-:W-:-:S07]  /*5b70*/  @UP0 ULDC UR8, c[0x0][0x2f0] ;  /* 0x0000bc0000080ab9 */ /* 0x000fce0000000800 */
[----:B------:R-:W5:Y:S01]  /*5b80*/  LDC.64 R4, c[0x0][0x700] ;  /* 0x0001c000ff047b82 */ /* 0x000f620000000a00 */
[----:B-1----:R-:W-:Y:S01]  /*5b90*/  SHF.R.S32.HI R15, RZ, 0x1f, R15 ;  /* 0x0000001fff0f7819 */ /* 0x002fe2000001140f */
[----:B----4-:R-:W-:Y:S02]  /*5ba0*/  UIMAD.WIDE.U32 UR6, UR20, UR6, URZ ;  /* 0x00000006140672a5 */ /* 0x010fe4000f8e003f */
[----:B------:R-:W-:Y:S01]  /*5bb0*/  UMOV UR12, UR20 ;  /* 0x00000014000c7c82 */ /* 0x000fe20008000000 */
[----:B---3--:R-:W-:Y:S01]  /*5bc0*/  SHF.R.S32.HI R13, RZ, 0x1f, R13 ;  /* 0x0000001fff0d7819 */ /* 0x008fe2000001140d */
[----:B--2---:R-:W-:Y:S01]  /*5bd0*/  IMAD R0, R15, R2, RZ ;  /* 0x000000020f007224 */ /* 0x004fe200078e02ff */
[----:B------:R-:W-:-:S03]  /*5be0*/  @UP0 USHF.R.U32.HI UR12, URZ, UR8, UR7 ;  /* 0x000000083f0c0299 */ /* 0x000fc60008011607 */
[----:B------:R-:W-:Y:S02]  /*5bf0*/  IMAD R7, R3, UR20, R0 ;  /* 0x0000001403077c24 */ /* 0x000fe4000f8e0200 */
[----:B------:R-:W-:-:S04]  /*5c00*/  IMAD.WIDE.U32 R2, R2, UR20, RZ ;  /* 0x0000001402027c25 */ /* 0x000fc8000f8e00ff */
[----:B------:R-:W-:Y:S02]  /*5c10*/  IMAD.IADD R3, R3, 0x1, R7 ;  /* 0x0000000103037824 */ /* 0x000fe400078e0207 */
[----:B------:R-:W1:Y:S01]  /*5c20*/  LDC.64 R6, c[0x0][0x730] ;  /* 0x0001cc00ff067b82 */ /* 0x000e620000000a00 */
[----:B-----5:R-:W-:Y:S02]  /*5c30*/  IMAD R0, R13, R10, RZ ;  /* 0x0000000a0d007224 */ /* 0x020fe400078e02ff */
[----:B------:R-:W-:-:S04]  /*5c40*/  IMAD.WIDE.U32 R2, R10, UR21, R2 ;  /* 0x000000150a027c25 */ /* 0x000fc8000f8e0002 */
[----:B------:R-:W-:Y:S01]  /*5c50*/  IMAD R11, R11, UR21, R0 ;  /* 0x000000150b0b7c24 */ /* 0x000fe2000f8e0200 */
[----:B------:R-:W-:-:S03]  /*5c60*/  LEA R4, P0, R2, R4, 0x2 ;  /* 0x0000000402047211 */ /* 0x000fc600078010ff */
[----:B------:R-:W-:Y:S01]  /*5c70*/  IMAD.IADD R0, R3, 0x1, R11 ;  /* 0x0000000103007824 */ /* 0x000fe200078e020b */
[----:B------:R-:W-:-:S04]  /*5c80*/  R2UR UR4, R4 ;  /* 0x00000000040472ca */ /* 0x000fc800000e0000 */
[----:B------:R-:W-:Y:S02]  /*5c90*/  LEA.HI.X R0, R2, R5, R0, 0x2, P0 ;  /* 0x0000000502007211 */ /* 0x000fe400000f1400 */
[----:B------:R-:W-:Y:S02]  /*5ca0*/  ELECT P0, URZ, PT ;  /* 0x00000000003f782f */ /* 0x000fe40003800000 */
[----:B------:R-:W-:Y:S01]  /*5cb0*/  R2UR UR5, R0 ;  /* 0x00000000000572ca */ /* 0x000fe200000e0000 */
[----:B-1----:R-:W-:-:S04]  /*5cc0*/  IMAD R2, R15, R6, RZ ;  /* 0x000000060f027224 */ /* 0x002fc800078e02ff */
[----:B------:R-:W-:Y:S02]  /*5cd0*/  IMAD R5, R7, UR20, R2 ;  /* 0x0000001407057c24 */ /* 0x000fe4000f8e0202 */
[----:B------:R-:W1:Y:S01]  /*5ce0*/  LDC.64 R2, c[0x0][0x738] ;  /* 0x0001ce00ff027b82 */ /* 0x000e620000000a00 */
[----:B------:R-:W-:-:S04]  /*5cf0*/  IMAD.WIDE.U32 R6, R6, UR20, RZ ;  /* 0x0000001406067c25 */ /* 0x000fc8000f8e00ff */
[----:B------:R-:W-:Y:S02]  /*5d00*/  IMAD.IADD R7, R7, 0x1, R5 ;  /* 0x0000000107077824 */ /* 0x000fe400078e0205 */
[----:B-1----:R-:W-:Y:S02]  /*5d10*/  IMAD R0, R13, R2, RZ ;  /* 0x000000020d007224 */ /* 0x002fe400078e02ff */
[----:B------:R-:W-:-:S04]  /*5d20*/  IMAD.WIDE.U32 R6, R2, UR21, R6 ;  /* 0x0000001502067c25 */ /* 0x000fc8000f8e0006 */
[----:B------:R-:W-:Y:S02]  /*5d30*/  IMAD R3, R3, UR21, R0 ;  /* 0x0000001503037c24 */ /* 0x000fe4000f8e0200 */
[----:B------:R-:W-:Y:S01]  /*5d40*/  IMAD.MOV.U32 R0, RZ, RZ, RZ ;  /* 0x000000ffff007224 */ /* 0x000fe200078e00ff */
[----:B------:R-:W-:Y:S06]  /*5d50*/  @!P0 BRA `(.L_x_55) ;  /* 0x00000018000c8947 */ /* 0x000fec0003800000 */
[----:B------:R-:W1:Y:S01]  /*5d60*/  S2R R0, SR_CgaCtaId ;  /* 0x0000000000007919 */ /* 0x000e620000008800 */
[----:B------:R-:W-:Y:S01]  /*5d70*/  MOV R11, 0x400 ;  /* 0x00000400000b7802 */ /* 0x000fe20000000f00 */
[----:B------:R-:W2:Y:S01]  /*5d80*/  S2R R8, SR_TID.X ;  /* 0x0000000000087919 */ /* 0x000ea20000002100 */
[----:B------:R-:W3:Y:S02]  /*5d90*/  S2R R2, SR_CTAID.X ;  /* 0x0000000000027919 */ /* 0x000ee40000002500 */
[----:B-1----:R-:W-:Y:S01]  /*5da0*/  LEA R11, R0, R11, 0x18 ;  /* 0x0000000b000b7211 */ /* 0x002fe200078ec0ff */
[----:B------:R-:W-:Y:S01]  /*5db0*/  IMAD.MOV.U32 R0, RZ, RZ, 0x1 ;  /* 0x00000001ff007424 */ /* 0x000fe200078e00ff */
[----:B--2---:R-:W-:-:S04]  /*5dc0*/  LOP3.LUT R8, R8, 0x7f, RZ, 0xc0, !PT ;  /* 0x0000007f08087812 */ /* 0x004fc800078ec0ff */
[----:B------:R-:W-:Y:S02]  /*5dd0*/  SHF.L.U32 R0, R0, 0x1f, RZ ;  /* 0x0000001f00007819 */ /* 0x000fe400000006ff */
[----:B------:R-:W-:Y:S02]  /*5de0*/  ISETP.NE.AND P0, PT, R8, RZ, PT ;  /* 0x000000ff0800720c */ /* 0x000fe40003f05270 */
[----:B------:R-:W1:Y:S02]  /*5df0*/  SYNCS.PHASECHK.TRANS64.TRYWAIT P1, [R11+URZ+0x30820], R0 ;  /* 0x030820000b0075a7 */ /* 0x000e64000802017f */
[----:B-1-3--:R-:W-:Y:S09]  /*5e00*/  @!P1 BRA `(.L_x_56) ;  /* 0x0000001800d49947 */ /* 0x00aff20003800000 */
.L_x_84:
[----:B------:R-:W-:Y:S02]  /*5e10*/  IMAD.IADD R10, R7, 0x1, R3 ;  /* 0x00000001070a7824 */ /* 0x000fe400078e0203 */
[----:B------:R-:W-:Y:S02]  /*5e20*/  IMAD.SHL.U32 R2, R2, 0x80, RZ ;  /* 0x0000008002027824 */ /* 0x000fe400078e00ff */
[----:B------:R-:W-:Y:S01]  /*5e30*/  IMAD.MOV.U32 R9, RZ, RZ, 0x1 ;  /* 0x00000001ff097424 */ /* 0x000fe200078e00ff */
[----:B------:R-:W-:Y:S06]  /*5e40*/  @P0 BRA `(.L_x_57) ;  /* 0x0000000000180947 */ /* 0x000fec0003800000 */
[----:B------:R-:W2:Y:S01]  /*5e50*/  S2R R4, SR_TID.X ;  /* 0x0000000000047919 */ /* 0x000ea20000002100 */
[----:B-1----:R-:W-:-:S04]  /*5e60*/  IMAD.MOV.U32 R0, RZ, RZ, 0x4100 ;  /* 0x00004100ff007424 */ /* 0x002fc800078e00ff */
[----:B------:R3:W-:Y:S01]  /*5e70*/  SYNCS.ARRIVE.TRANS64 RZ, [R11+URZ+0x30810], R0 ;  /* 0x030810000bff79a7 */ /* 0x0007e2000800003f */
[----:B--2---:R-:W-:-:S13]  /*5e80*/  LOP3.LUT P1, RZ, R4, 0x1f, RZ, 0xc0, !PT ;  /* 0x0000001f04ff7812 */ /* 0x004fda000782c0ff */
[----:B---3--:R-:W-:Y:S05]  /*5e90*/  @!P1 BRA `(.L_x_57) ;  /* 0x0000000000049947 */ /* 0x008fea0003800000 */
[----:B------:R-:W-:Y:S01]  /*5ea0*/  BPT.TRAP 0x1 ;  /* 0x000000040000795c */ /* 0x000fe20000300000 */
.L_x_57:
[----:B------:R-:W2:Y:S01]  /*5eb0*/  LDC.64 R4, c[0x0][0x198] ;  /* 0x00006600ff047b82 */ /* 0x000ea20000000a00 */
[----:B------:R-:W-:Y:S01]  /*5ec0*/  R2UR UR11, R2 ;  /* 0x00000000020b72ca */ /* 0x000fe200000e0000 */
[----:B------:R-:W-:Y:S01]  /*5ed0*/  UMOV UR19, URZ ;  /* 0x0000003f00137c82 */ /* 0x000fe20008000000 */
[----:B------:R-:W-:Y:S01]  /*5ee0*/  R2UR UR8, R11 ;  /* 0x000000000b0872ca */ /* 0x000fe200000e0000 */
[----:B------:R-:W-:Y:S01]  /*5ef0*/  UMOV UR22, 0x0 ;  /* 0x0000000000167882 */ /* 0x000fe20000000000 */
[----:B------:R-:W-:Y:S01]  /*5f00*/  UMOV UR23, 0x14f00000 ;  /* 0x14f0000000177882 */ /* 0x000fe20000000000 */
[----:B------:R-:W-:Y:S01]  /*5f10*/  UMOV UR18, URZ ;  /* 0x0000003f00127c82 */ /* 0x000fe20008000000 */
[----:B------:R-:W-:Y:S01]  /*5f20*/  UMOV UR26, 0x40 ;  /* 0x00000040001a7882 */ /* 0x000fe20000000000 */
[----:B------:R-:W3:Y:S01]  /*5f30*/  LDC R12, c[0x0][0x280] ;  /* 0x0000a000ff0c7b82 */ /* 0x000ee20000000800 */
[----:B------:R-:W-:Y:S01]  /*5f40*/  UMOV UR28, UR20 ;  /* 0x00000014001c7c82 */ /* 0x000fe20008000000 */
[----:B------:R-:W-:Y:S01]  /*5f50*/  UMOV UR29, UR21 ;  /* 0x00000015001d7c82 */ /* 0x000fe20008000000 */
[----:B------:R-:W-:Y:S01]  /*5f60*/  UMOV UR27, UR19 ;  /* 0x00000013001b7c82 */ /* 0x000fe20008000000 */
[----:B------:R-:W-:Y:S01]  /*5f70*/  UMOV UR10, 0x10 ;  /* 0x00000010000a7882 */ /* 0x000fe20000000000 */
[----:B------:R-:W-:Y:S01]  /*5f80*/  UMOV UR30, 0x0 ;  /* 0x00000000001e7882 */ /* 0x000fe20000000000 */
[----:B------:R-:W-:Y:S01]  /*5f90*/  UMOV UR31, 0x10000000 ;  /* 0x10000000001f7882 */ /* 0x000fe20000000000 */
[----:B------:R-:W-:Y:S01]  /*5fa0*/  UMOV UR13, UR21 ;  /* 0x00000015000d7c82 */ /* 0x000fe20008000000 */
[----:B------:R-:W-:Y:S01]  /*5fb0*/  UIADD3 UR16, UR8, 0x18000, URZ ;  /* 0x0001800008107890 */ /* 0x000fe2000fffe03f */
[----:B------:R-:W-:Y:S01]  /*5fc0*/  IMAD.MOV.U32 R20, RZ, RZ, RZ ;  /* 0x000000ffff147224 */ /* 0x000fe200078e00ff */
[----:B------:R-:W-:-:S02]  /*5fd0*/  UIADD3 UR17, UR8, 0x30810, URZ ;  /* 0x0003081008117890 */ /* 0x000fc4000fffe03f */
[----:B------:R-:W-:Y:S02]  /*5fe0*/  UIADD3 UR24, UR8, 0x1a000, URZ ;  /* 0x0001a00008187890 */ /* 0x000fe4000fffe03f */
[----:B------:R-:W-:Y:S01]  /*5ff0*/  UIADD3 UR32, UR8, 0x28000, URZ ;  /* 0x0002800008207890 */ /* 0x000fe2000fffe03f */
[----:B--2---:R-:W-:Y:S02]  /*6000*/  IMAD.MOV.U32 R8, RZ, RZ, R4 ;  /* 0x000000ffff087224 */ /* 0x004fe400078e0004 */
[----:B------:R-:W-:Y:S01]  /*6010*/  UMOV UR25, UR17 ;  /* 0x0000001100197c82 */ /* 0x000fe20008000000 */
[----:B------:R-:W-:Y:S01]  /*6020*/  UMOV UR33, UR17 ;  /* 0x0000001100217c82 */ /* 0x000fe20008000000 */
[----:B------:R-:W-:Y:S01]  /*6030*/  UIADD3 UR9, UR8, 0x30800, URZ ;  /* 0x0003080008097890 */ /* 0x000fe2000fffe03f */
[----:B------:R-:W-:Y:S01]  /*6040*/  IMAD.MOV.U32 R4, RZ, RZ, 0x10000 ;  /* 0x00010000ff047424 */ /* 0x000fe200078e00ff */
[----:B-1----:R-:W-:Y:S01]  /*6050*/  IADD3 R0, P1, R8, 0x2f0, RZ ;  /* 0x000002f008007810 */ /* 0x002fe20007f3e0ff */
[----:B------:R-:W-:Y:S01]  /*6060*/  UIADD3 UR40, UR8, 0x4000, URZ ;  /* 0x0000400008287890 */ /* 0x000fe2000fffe03f */
[----:B------:R-:W-:-:S02]  /*6070*/  UMOV UR42, 0x40 ;  /* 0x00000040002a7882 */ /* 0x000fc40000000000 */
[----:B------:R-:W-:Y:S01]  /*6080*/  R2UR UR6, R0 ;  /* 0x00000000000672ca */ /* 0x000fe200000e0000 */
[----:B------:R-:W-:Y:S01]  /*6090*/  UMOV UR44, UR12 ;  /* 0x0000000c002c7c82 */ /* 0x000fe20008000000 */
[----:B------:R-:W-:Y:S01]  /*60a0*/  IADD3 R0, P2, R8, 0x3f0, RZ ;  /* 0x000003f008007810 */ /* 0x000fe20007f5e0ff */
[----:B------:R-:W-:Y:S01]  /*60b0*/  UMOV UR45, UR21 ;  /* 0x00000015002d7c82 */ /* 0x000fe20008000000 */
[----:B------:R-:W-:Y:S01]  /*60c0*/  UMOV UR43, UR11 ;  /* 0x0000000b002b7c82 */ /* 0x000fe20008000000 */
[----:B------:R-:W-:Y:S01]  /*60d0*/  UMOV UR41, UR9 ;  /* 0x0000000900297c82 */ /* 0x000fe20008000000 */
[----:B------:R-:W-:Y:S01]  /*60e0*/  R2UR UR38, R0 ;  /* 0x00000000002672ca */ /* 0x000fe200000e0000 */
[----:B------:R-:W-:Y:S01]  /*60f0*/  IMAD.MOV.U32 R0, RZ, RZ, R5 ;  /* 0x000000ffff007224 */ /* 0x000fe200078e0005 */
[----:B------:R-:W-:Y:S01]  /*6100*/  UMOV UR36, UR12 ;  /* 0x0000000c00247c82 */ /* 0x000fe20008000000 */
[----:B------:R-:W-:Y:S01]  /*6110*/  UMOV UR37, UR21 ;  /* 0x0000001500257c82 */ /* 0x000fe20008000000 */
[----:B------:R-:W-:Y:S01]  /*6120*/  UMOV UR35, UR11 ;  /* 0x0000000b00237c82 */ /* 0x000fe20008000000 */
[----:B------:R-:W-:Y:S01]  /*6130*/  IMAD.X R2, RZ, RZ, R0, P1 ;  /* 0x000000ffff027224 */ /* 0x000fe200008e0600 */
[----:B------:R-:W-:Y:S01]  /*6140*/  UMOV UR34, UR18 ;  /* 0x0000001200227c82 */ /* 0x000fe20008000000 */
[----:B------:R-:W-:-:S03]  /*6150*/  IMAD.MOV.U32 R5, RZ, RZ, RZ ;  /* 0x000000ffff057224 */ /* 0x000fc600078e00ff */
[----:B------:R-:W-:Y:S01]  /*6160*/  R2UR UR7, R2 ;  /* 0x00000000020772ca */ /* 0x000fe200000e0000 */
[----:B------:R-:W-:-:S05]  /*6170*/  IMAD.X R2, RZ, RZ, R0, P2 ;  /* 0x000000ffff027224 */ /* 0x000fca00010e0600 */
[----:B------:R-:W-:Y:S02]  /*6180*/  R2UR UR39, R2 ;  /* 0x00000000022772ca */ /* 0x000fe400000e0000 */
[----:B------:R-:W-:-:S04]  /*6190*/  IADD3 R2, P1, R8, 0xf0, RZ ;  /* 0x000000f008027810 */ /* 0x000fc80007f3e0ff */
[----:B------:R-:W-:Y:S02]  /*61a0*/  IADD3.X R3, RZ, R0, RZ, P1, !PT ;  /* 0x00000000ff037210 */ /* 0x000fe40000ffe4ff */
[----:B------:R-:W-:Y:S02]  /*61b0*/  R2UR UR14, R2 ;  /* 0x00000000020e72ca */ /* 0x000fe400000e0000 */
[----:B------:R-:W-:Y:S02]  /*61c0*/  R2UR UR15, R3 ;  /* 0x00000000030f72ca */ /* 0x000fe400000e0000 */
[----:B---3--:R-:W-:-:S11]  /*61d0*/  ISETP.GE.AND P1, PT, R12, 0x41, PT ;  /* 0x000000410c00780c */ /* 0x008fd60003f26270 */
[----:B------:R-:W-:Y:S01]  /*61e0*/  UTMALDG.4D [UR16], [UR14], desc[UR22] ;  /* 0x000016100e0075b4 */ /* 0x000fe20008019000 */
[----:B------:R-:W-:Y:S01]  /*61f0*/  UTMALDG.4D [UR24], [UR14], desc[UR22] ;  /* 0x000016180e0075b4 */ /* 0x000fe20008019000 */
[----:B------:R1:W-:Y:S01]  /*6200*/  UBLKCP.S.G [UR32], [UR4], UR10 ;  /* 0x00000020040073ba */ /* 0x0003e2000800020a */
[----:B------:R2:W-:Y:S01]  /*6210*/  SYNCS.ARRIVE.TRANS64 RZ, [R11+URZ+0x30800], R4 ;  /* 0x030800040bff79a7 */ /* 0x0005e2000800003f */
[----:B-1----:R-:W-:Y:S02]  /*6220*/  UIADD3 UR32, UR8, 0x8000, URZ ;  /* 0x0000800008207890 */ /* 0x002fe4000fffe03f */
[----:B------:R-:W-:Y:S01]  /*6230*/  UIADD3 UR24, UR8, 0xc000, URZ ;  /* 0x0000c00008187890 */ /* 0x000fe2000fffe03f */
[----:B------:R-:W-:Y:S01]  /*6240*/  UMOV UR10, UR18 ;  /* 0x00000012000a7c82 */ /* 0x000fe20008000000 */
[----:B------:R-:W-:Y:S01]  /*6250*/  UMOV UR33, UR9 ;  /* 0x0000000900217c82 */ /* 0x000fe20008000000 */
[----:B------:R2:W-:Y:S01]  /*6260*/  UTMALDG.4D [UR8], [UR6], desc[UR30] ;  /* 0x00001e08060075b4 */ /* 0x0005e20008019000 */
[----:B------:R-:W-:Y:S01]  /*6270*/  UMOV UR28, UR12 ;  /* 0x0000000c001c7c82 */ /* 0x000fe20008000000 */
[----:B------:R-:W-:Y:S01]  /*6280*/  UMOV UR27, UR11 ;  /* 0x0000000b001b7c82 */ /* 0x000fe20008000000 */
[----:B------:R-:W-:Y:S01]  /*6290*/  UMOV UR25, UR9 ;  /* 0x0000000900197c82 */ /* 0x000fe20008000000 */
[----:B------:R2:W-:Y:S01]  /*62a0*/  UTMALDG.4D [UR40], [UR6], desc[UR30] ;  /* 0x00001e28060075b4 */ /* 0x0005e20008019000 */
[----:B------:R2:W-:Y:S01]  /*62b0*/  UTMALDG.4D [UR32], [UR38], desc[UR30] ;  /* 0x00001e20260075b4 */ /* 0x0005e20008019000 */
[----:B------:R2:W-:Y:S02]  /*62c0*/  UTMALDG.4D [UR24], [UR38], desc[UR30] ;  /* 0x00001e18260075b4 */ /* 0x0005e40008019000 */
[----:B--2---:R-:W-:Y:S05]  /*62d0*/  @!P1 BRA `(.L_x_58) ;  /* 0x0000000c00d49947 */ /* 0x004fea0003800000 */
[----:B------:R-:W1:Y:S01]  /*62e0*/  S2R R13, SR_TID.X ;  /* 0x00000000000d7919 */ /* 0x000e620000002100 */
[C---:B------:R-:W-:Y:S01]  /*62f0*/  VIADD R4, R12.reuse, 0x3f ;  /* 0x0000003f0c047836 */ /* 0x040fe20000000000 */
[----:B------:R-:W-:Y:S01]  /*6300*/  ISETP.GE.AND P1, PT, R12, 0x81, PT ;  /* 0x000000810c00780c */ /* 0x000fe20003f26270 */
[----:B------:R-:W-:Y:S02]  /*6310*/  IMAD.MOV.U32 R20, RZ, RZ, RZ ;  /* 0x000000ffff147224 */ /* 0x000fe400078e00ff */
[----:B------:R-:W-:Y:S01]  /*6320*/  IMAD.MOV.U32 R15, RZ, RZ, RZ ;  /* 0x000000ffff0f7224 */ /* 0x000fe200078e00ff */
[----:B------:R-:W-:-:S04]  /*6330*/  SHF.R.S32.HI R9, RZ, 0x1f, R4 ;  /* 0x0000001fff097819 */ /* 0x000fc80000011404 */
[----:B------:R-:W-:Y:S01]  /*6340*/  LEA.HI R4, R9, R4, RZ, 0x6 ;  /* 0x0000000409047211 */ /* 0x000fe200078f30ff */
[----:B------:R-:W-:-:S03]  /*6350*/  IMAD.MOV.U32 R9, RZ, RZ, 0x1 ;  /* 0x00000001ff097424 */ /* 0x000fc600078e00ff */
[----:B------:R-:W-:-:S04]  /*6360*/  LEA.HI.SX32 R4, R4, 0xffffffff, 0x1a ;  /* 0xffffffff04047811 */ /* 0x000fc800078fd2ff */
[----:B------:R-:W-:-:S04]  /*6370*/  VIMNMX R4, R4, 0x1, !PT ;  /* 0x0000000104047848 */ /* 0x000fc80007fe0100 */
[----:B------:R-:W-:Y:S02]  /*6380*/  LOP3.LUT R19, R4, 0x1, RZ, 0xc0, !PT ;  /* 0x0000000104137812 */ /* 0x000fe400078ec0ff */
[----:B-1----:R-:W-:Y:S01]  /*6390*/  LOP3.LUT R14, R13, 0x1f, RZ, 0xc0, !PT ;  /* 0x0000001f0d0e7812 */ /* 0x002fe200078ec0ff */
[----:B------:R-:W-:Y:S06]  /*63a0*/  @!P1 BRA `(.L_x_59) ;  /* 0x0000000800709947 */ /* 0x000fec0003800000 */
[----:B------:R-:W-:Y:S02]  /*63b0*/  IMAD.IADD R18, R4, 0x1, -R19 ;  /* 0x0000000104127824 */ /* 0x000fe400078e0a13 */
[----:B------:R-:W-:Y:S02]  /*63c0*/  IMAD.MOV.U32 R9, RZ, RZ, 0x1 ;  /* 0x00000001ff097424 */ /* 0x000fe400078e00ff */
[----:B------:R-:W-:-:S07]  /*63d0*/  IMAD.MOV.U32 R15, RZ, RZ, RZ ;  /* 0x000000ffff0f7224 */ /* 0x000fce00078e00ff */
.L_x_68:
[----:B------:R-:W-:-:S04]  /*63e0*/  SHF.L.U32 R21, R9, 0x1f, RZ ;  /* 0x0000001f09157819 */ /* 0x000fc800000006ff */
[----:B-1----:R-:W1:Y:S02]  /*63f0*/  SYNCS.PHASECHK.TRANS64.TRYWAIT P1, [R11+URZ+0x30840], R21 ;  /* 0x030840150b0075a7 */ /* 0x002e64000802017f */
[----:B-12---:R-:W-:Y:S05]  /*6400*/  @!P1 BRA `(.L_x_60) ;  /* 0x0000001400689947 */ /* 0x006fea0003800000 */
.L_x_85:
[----:B------:R-:W-:Y:S05]  /*6410*/  @P0 BRA `(.L_x_61) ;  /* 0x0000000000140947 */ /* 0x000fea0003800000 */
[----:B------:R-:W-:Y:S01]  /*6420*/  ISETP.NE.AND P1, PT, R14, RZ, PT ;  /* 0x000000ff0e00720c */ /* 0x000fe20003f25270 */
[----:B------:R-:W-:-:S04]  /*6430*/  IMAD.MOV.U32 R0, RZ, RZ, 0x4100 ;  /* 0x00004100ff007424 */ /* 0x000fc800078e00ff */
[----:B------:R2:W-:Y:S08]  /*6440*/  SYNCS.ARRIVE.TRANS64 RZ, [R11+URZ+0x30830], R0 ;  /* 0x030830000bff79a7 */ /* 0x0005f0000800003f */
[----:B------:R-:W-:Y:S05]  /*6450*/  @!P1 BRA `(.L_x_61) ;  /* 0x0000000000049947 */ /* 0x000fea0003800000 */
[----:B------:R-:W-:Y:S01]  /*6460*/  BPT.TRAP 0x1 ;  /* 0x000000040000795c */ /* 0x000fe20000300000 */
.L_x_61:
[----:B------:R-:W3:Y:S01]  /*6470*/  LDC.64 R12, c[0x0][0x728] ;  /* 0x0001ca00ff0c7b82 */ /* 0x000ee20000000a00 */
[----:B------:R-:W-:Y:S01]  /*6480*/  IMAD.SHL.U32 R16, R15, 0x40, RZ ;  /* 0x000000400f107824 */ /* 0x000fe200078e00ff */
[----:B------:R-:W-:Y:S01]  /*6490*/  R2UR UR10, R11 ;  /* 0x000000000b0a72ca */ /* 0x000fe200000e0000 */
[----:B------:R-:W-:Y:S01]  /*64a0*/  UMOV UR8, 0x0 ;  /* 0x0000000000087882 */ /* 0x000fe20000000000 */
[----:B------:R-:W-:Y:S01]  /*64b0*/  UMOV UR9, 0x14f00000 ;  /* 0x14f0000000097882 */ /* 0x000fe20000000000 */
[----:B------:R-:W-:Y:S01]  /*64c0*/  UMOV UR18, URZ ;  /* 0x0000003f00127c82 */ /* 0x000fe20008000000 */
[C---:B--2---:R-:W-:Y:S01]  /*64d0*/  IADD3 R0, P1, R16.reuse, R6, RZ ;  /* 0x0000000610007210 */ /* 0x044fe20007f3e0ff */
[----:B------:R-:W-:Y:S01]  /*64e0*/  UMOV UR26, 0x40 ;  /* 0x00000040001a7882 */ /* 0x000fe20000000000 */
[----:B------:R-:W2:Y:S01]  /*64f0*/  LDC.64 R4, c[0x0][0x198] ;  /* 0x00006600ff047b82 */ /* 0x000ea20000000a00 */
[----:B------:R-:W-:Y:S01]  /*6500*/  R2UR UR19, R16 ;  /* 0x00000000101372ca */ /* 0x000fe200000e0000 */
[----:B------:R-:W-:Y:S01]  /*6510*/  UMOV UR28, UR20 ;  /* 0x00000014001c7c82 */ /* 0x000fe20008000000 */
[----:B------:R-:W-:Y:S01]  /*6520*/  UMOV UR29, UR21 ;  /* 0x00000015001d7c82 */ /* 0x000fe20008000000 */
[----:B------:R-:W-:-:S03]  /*6530*/  UMOV UR13, 0x10 ;  /* 0x00000010000d7882 */ /* 0x000fc60000000000 */
[----:B------:R-:W-:Y:S02]  /*6540*/  UIADD3 UR16, UR10, 0x20000, URZ ;  /* 0x000200000a107890 */ /* 0x000fe4000fffe03f */
[----:B------:R-:W-:Y:S02]  /*6550*/  UIADD3 UR17, UR10, 0x30830, URZ ;  /* 0x000308300a117890 */ /* 0x000fe4000fffe03f */
[----:B------:R-:W-:Y:S02]  /*6560*/  UIADD3 UR24, UR10, 0x22000, URZ ;  /* 0x000220000a187890 */ /* 0x000fe4000fffe03f */
[----:B------:R-:W-:Y:S01]  /*6570*/  UIADD3 UR10, UR10, 0x28200, URZ ;  /* 0x000282000a0a7890 */ /* 0x000fe2000fffe03f */
[----:B------:R-:W-:Y:S01]  /*6580*/  UMOV UR27, UR19 ;  /* 0x00000013001b7c82 */ /* 0x000fe20008000000 */
[----:B---3--:R-:W-:Y:S01]  /*6590*/  LEA R2, P2, R0, R12, 0x2 ;  /* 0x0000000c00027211 */ /* 0x008fe200078410ff */
[----:B------:R-:W-:Y:S01]  /*65a0*/  UMOV UR25, UR17 ;  /* 0x0000001100197c82 */ /* 0x000fe20008000000 */
[----:B------:R-:W-:-:S02]  /*65b0*/  UMOV UR11, UR17 ;  /* 0x00000011000b7c82 */ /* 0x000fc40008000000 */
[----:B------:R-:W-:Y:S02]  /*65c0*/  R2UR UR14, R2 ;  /* 0x00000000020e72ca */ /* 0x000fe400000e0000 */
[----:B------:R-:W-:Y:S01]  /*65d0*/  LEA.HI.X.SX32 R2, R16, R10, 0x1, P1 ;  /* 0x0000000a10027211 */ /* 0x000fe200008f0eff */
[----:B--2---:R-:W-:-:S03]  /*65e0*/  IMAD.MOV.U32 R8, RZ, RZ, R4 ;  /* 0x000000ffff087224 */ /* 0x004fc600078e0004 */
[----:B------:R-:W-:Y:S02]  /*65f0*/  LEA.HI.X R0, R0, R13, R2, 0x2, P2 ;  /* 0x0000000d00007211 */ /* 0x000fe400010f1402 */
[----:B------:R-:W-:Y:S02]  /*6600*/  IADD3 R4, P1, R8, 0x1f0, RZ ;  /* 0x000001f008047810 */ /* 0x000fe40007f3e0ff */
[----:B------:R-:W-:Y:S01]  /*6610*/  R2UR UR15, R0 ;  /* 0x00000000000f72ca */ /* 0x000fe200000e0000 */
[----:B------:R-:W-:Y:S01]  /*6620*/  IMAD.MOV.U32 R0, RZ, RZ, R5 ;  /* 0x000000ffff007224 */ /* 0x000fe200078e0005 */
[----:B------:R-:W-:-:S03]  /*6630*/  R2UR UR6, R4 ;  /* 0x00000000040672ca */ /* 0x000fc600000e0000 */
[----:B------:R-:W-:-:S05]  /*6640*/  IMAD.X R5, RZ, RZ, R0, P1 ;  /* 0x000000ffff057224 */ /* 0x000fca00008e0600 */
[----:B------:R-:W-:-:S13]  /*6650*/  R2UR UR7, R5 ;  /* 0x00000000050772ca */ /* 0x000fda00000e0000 */
[----:B------:R2:W-:Y:S01]  /*6660*/  UTMALDG.4D [UR16], [UR6], desc[UR8] ;  /* 0x00000810060075b4 */ /* 0x0005e20008019000 */
[----:B------:R2:W-:Y:S01]  /*6670*/  UTMALDG.4D [UR24], [UR6], desc[UR8] ;  /* 0x00000818060075b4 */ /* 0x0005e20008019000 */
[----:B------:R2:W-:Y:S01]  /*6680*/  UBLKCP.S.G [UR10], [UR14], UR13 ;  /* 0x0000000a0e0073ba */ /* 0x0005e2000800020d */
[----:B------:R-:W3:Y:S02]  /*6690*/  SYNCS.PHASECHK.TRANS64.TRYWAIT P1, [R11+URZ+0x30828], R21 ;  /* 0x030828150b0075a7 */ /* 0x000ee4000802017f */
[----:B--23--:R-:W-:Y:S05]  /*66a0*/  @!P1 BRA `(.L_x_62) ;  /* 0x0000001000d49947 */ /* 0x00cfea0003800000 */
.L_x_86:
[----:B------:R-:W-:Y:S05]  /*66b0*/  @P0 BRA `(.L_x_63) ;  /* 0x0000000000140947 */ /* 0x000fea0003800000 */
[----:B------:R-:W-:Y:S01]  /*66c0*/  ISETP.NE.AND P1, PT, R14, RZ, PT ;  /* 0x000000ff0e00720c */ /* 0x000fe20003f25270 */
[----:B------:R-:W-:-:S04]  /*66d0*/  IMAD.MOV.U32 R2, RZ, RZ, 0x4100 ;  /* 0x00004100ff027424 */ /* 0x000fc800078e00ff */
[----:B------:R3:W-:Y:S08]  /*66e0*/  SYNCS.ARRIVE.TRANS64 RZ, [R11+URZ+0x30818], R2 ;  /* 0x030818020bff79a7 */ /* 0x0007f0000800003f */
[----:B------:R-:W-:Y:S05]  /*66f0*/  @!P1 BRA `(.L_x_63) ;  /* 0x0000000000049947 */ /* 0x000fea0003800000 */
[----:B------:R-:W-:Y:S01]  /*6700*/  BPT.TRAP 0x1 ;  /* 0x000000040000795c */ /* 0x000fe20000300000 */
.L_x_63:
[----:B------:R-:W-:Y:S01]  /*6710*/  VIADD R16, R16, 0x40 ;  /* 0x0000004010107836 */ /* 0x000fe20000000000 */
[----:B---3--:R-:W-:Y:S01]  /*6720*/  IADD3 R2, P1, R8, 0xf0, RZ ;  /* 0x000000f008027810 */ /* 0x008fe20007f3e0ff */
[----:B------:R-:W-:Y:S01]  /*6730*/  UMOV UR8, 0x0 ;  /* 0x0000000000087882 */ /* 0x000fe20000000000 */
[----:B------:R-:W-:Y:S01]  /*6740*/  R2UR UR16, R11 ;  /* 0x000000000b1072ca */ /* 0x000fe200000e0000 */
[----:B------:R-:W-:Y:S01]  /*6750*/  UMOV UR9, 0x14f00000 ;  /* 0x14f0000000097882 */ /* 0x000fe20000000000 */
[----:B------:R-:W-:Y:S01]  /*6760*/  R2UR UR27, R16 ;  /* 0x00000000101b72ca */ /* 0x000fe200000e0000 */
[----:B------:R-:W-:Y:S01]  /*6770*/  IMAD.X R3, RZ, RZ, R0, P1 ;  /* 0x000000ffff037224 */ /* 0x000fe200008e0600 */
[----:B------:R-:W-:Y:S01]  /*6780*/  R2UR UR6, R2 ;  /* 0x00000000020672ca */ /* 0x000fe200000e0000 */
[----:B------:R-:W-:Y:S01]  /*6790*/  UMOV UR26, URZ ;  /* 0x0000003f001a7c82 */ /* 0x000fe20008000000 */
[----:B------:R-:W-:Y:S01]  /*67a0*/  UMOV UR28, UR20 ;  /* 0x00000014001c7c82 */ /* 0x000fe20008000000 */
[----:B------:R-:W-:Y:S01]  /*67b0*/  UMOV UR29, UR21 ;  /* 0x00000015001d7c82 */ /* 0x000fe20008000000 */
[----:B------:R-:W-:Y:S01]  /*67c0*/  R2UR UR7, R3 ;  /* 0x00000000030772ca */ /* 0x000fe200000e0000 */
[----:B------:R-:W-:Y:S01]  /*67d0*/  UMOV UR18, 0x40 ;  /* 0x0000004000127882 */ /* 0x000fe20000000000 */
[----:B------:R-:W-:-:S03]  /*67e0*/  UMOV UR10, 0x10 ;  /* 0x00000010000a7882 */ /* 0x000fc60000000000 */
[----:B------:R-:W-:Y:S02]  /*67f0*/  UIADD3 UR24, UR16, 0x1c000, URZ ;  /* 0x0001c00010187890 */ /* 0x000fe4000fffe03f */
[----:B------:R-:W-:Y:S02]  /*6800*/  UIADD3 UR25, UR16, 0x30818, URZ ;  /* 0x0003081810197890 */ /* 0x000fe4000fffe03f */
[----:B------:R-:W-:Y:S02]  /*6810*/  UIADD3 UR22, UR16, 0x28100, URZ ;  /* 0x0002810010167890 */ /* 0x000fe4000fffe03f */
[----:B------:R-:W-:Y:S02]  /*6820*/  UIADD3 UR16, UR16, 0x1e000, URZ ;  /* 0x0001e00010107890 */ /* 0x000fe4000fffe03f */
[----:B------:R-:W-:Y:S01]  /*6830*/  UIMAD.WIDE UR14, UR27, 0x4, UR4 ;  /* 0x000000041b0e78a5 */ /* 0x000fe2000f8e0204 */
[----:B------:R-:W-:Y:S01]  /*6840*/  UMOV UR17, UR25 ;  /* 0x0000001900117c82 */ /* 0x000fe20008000000 */
[----:B------:R-:W-:Y:S01]  /*6850*/  UMOV UR19, UR27 ;  /* 0x0000001b00137c82 */ /* 0x000fe20008000000 */
[----:B------:R-:W-:Y:S01]  /*6860*/  UMOV UR23, UR25 ;  /* 0x0000001900177c82 */ /* 0x000fe20008000000 */
[----:B------:R3:W-:Y:S03]  /*6870*/  UTMALDG.4D [UR24], [UR6], desc[UR8] ;  /* 0x00000818060075b4 */ /* 0x0007e60008019000 */
[----:B------:R3:W-:Y:S02]  /*6880*/  UTMALDG.4D [UR16], [UR6], desc[UR8] ;  /* 0x00000810060075b4 */ /* 0x0007e40008019000 */
[----:B------:R3:W-:Y:S01]  /*6890*/  UBLKCP.S.G [UR22], [UR14], UR10 ;  /* 0x000000160e0073ba */ /* 0x0007e2000800020a */
[----:B------:R-:W4:Y:S02]  /*68a0*/  SYNCS.PHASECHK.TRANS64.TRYWAIT P1, [R11+URZ+0x30848], R21 ;  /* 0x030848150b0075a7 */ /* 0x000f24000802017f */
[----:B---34-:R-:W-:Y:S05]  /*68b0*/  @!P1 BRA `(.L_x_64) ;  /* 0x0000001000649947 */ /* 0x018fea0003800000 */
.L_x_87:
[----:B-123--:R-:W-:Y:S01]  /*68c0*/  SHF.R.S32.HI R21, RZ, 0x1f, R16 ;  /* 0x0000001fff157819 */ /* 0x00efe20000011410 */
[----:B------:R-:W-:Y:S06]  /*68d0*/  @P0 BRA `(.L_x_65) ;  /* 0x00000000001c0947 */ /* 0x000fec0003800000 */
[----:B------:R-:W-:-:S04]  /*68e0*/  IMAD.MOV.U32 R14, RZ, RZ, 0x4100 ;  /* 0x00004100ff0e7424 */ /* 0x000fc800078e00ff */
[----:B------:R1:W-:Y:S02]  /*68f0*/  SYNCS.ARRIVE.TRANS64 RZ, [R11+URZ+0x30838], R14 ;  /* 0x0308380e0bff79a7 */ /* 0x0003e4000800003f */
[----:B-1----:R-:W1:Y:S02]  /*6900*/  S2R R14, SR_TID.X ;  /* 0x00000000000e7919 */ /* 0x002e640000002100 */
[----:B-1----:R-:W-:-:S04]  /*6910*/  LOP3.LUT R14, R14, 0x1f, RZ, 0xc0, !PT ;  /* 0x0000001f0e0e7812 */ /* 0x002fc800078ec0ff */
[----:B------:R-:W-:-:S13]  /*6920*/  ISETP.NE.AND P1, PT, R14, RZ, PT ;  /* 0x000000ff0e00720c */ /* 0x000fda0003f25270 */
[----:B------:R-:W-:Y:S05]  /*6930*/  @!P1 BRA `(.L_x_65) ;  /* 0x0000000000049947 */ /* 0x000fea0003800000 */
[----:B------:R-:W-:Y:S01]  /*6940*/  BPT.TRAP 0x1 ;  /* 0x000000040000795c */ /* 0x000fe20000300000 */
.L_x_65:
[C---:B------:R-:W-:Y:S01]  /*6950*/  R2UR UR27, R16.reuse ;  /* 0x00000000101b72ca */ /* 0x040fe200000e0000 */
[----:B------:R-:W-:Y:S01]  /*6960*/  UMOV UR8, 0x0 ;  /* 0x0000000000087882 */ /* 0x000fe20000000000 */
[----:B------:R-:W-:Y:S01]  /*6970*/  IADD3 R16, P1, R16, R6, RZ ;  /* 0x0000000610107210 */ /* 0x000fe20007f3e0ff */
[----:B------:R-:W-:Y:S01]  /*6980*/  UMOV UR9, 0x14f00000 ;  /* 0x14f0000000097882 */ /* 0x000fe20000000000 */
[----:B------:R-:W-:Y:S01]  /*6990*/  R2UR UR10, R11 ;  /* 0x000000000b0a72ca */ /* 0x000fe200000e0000 */
[----:B------:R-:W-:Y:S01]  /*69a0*/  UMOV UR26, URZ ;  /* 0x0000003f001a7c82 */ /* 0x000fe20008000000 */
[----:B------:R-:W-:Y:S01]  /*69b0*/  R2UR UR6, R4 ;  /* 0x00000000040672ca */ /* 0x000fe200000e0000 */
[----:B------:R-:W-:Y:S01]  /*69c0*/  IMAD.X R21, R21, 0x1, R10, P1 ;  /* 0x0000000115157824 */ /* 0x000fe200008e060a */
[C---:B------:R-:W-:Y:S01]  /*69d0*/  LEA R12, P1, R16.reuse, R12, 0x2 ;  /* 0x0000000c100c7211 */ /* 0x040fe200078210ff */
[----:B------:R-:W-:Y:S01]  /*69e0*/  UMOV UR28, UR20 ;  /* 0x00000014001c7c82 */ /* 0x000fe20008000000 */
[----:B------:R-:W-:Y:S01]  /*69f0*/  R2UR UR7, R5 ;  /* 0x00000000050772ca */ /* 0x000fe200000e0000 */
[----:B------:R-:W-:Y:S01]  /*6a00*/  UMOV UR29, UR21 ;  /* 0x00000015001d7c82 */ /* 0x000fe20008000000 */
[----:B------:R-:W-:Y:S01]  /*6a10*/  LEA.HI.X R21, R16, R13, R21, 0x2, P1 ;  /* 0x0000000d10157211 */ /* 0x000fe200008f1415 */
[----:B------:R-:W-:Y:S01]  /*6a20*/  UMOV UR18, 0x40 ;  /* 0x0000004000127882 */ /* 0x000fe20000000000 */
[----:B------:R-:W-:Y:S01]  /*6a30*/  R2UR UR14, R12 ;  /* 0x000000000c0e72ca */ /* 0x000fe200000e0000 */
[----:B------:R-:W-:Y:S01]  /*6a40*/  UMOV UR19, UR27 ;  /* 0x0000001b00137c82 */ /* 0x000fe20008000000 */
[----:B------:R-:W-:Y:S01]  /*6a50*/  R2UR UR15, R21 ;  /* 0x00000000150f72ca */ /* 0x000fe200000e0000 */
[----:B------:R-:W-:Y:S01]  /*6a60*/  UIADD3 UR24, UR10, 0x24000, URZ ;  /* 0x000240000a187890 */ /* 0x000fe2000fffe03f */
[----:B------:R-:W-:Y:S01]  /*6a70*/  LOP3.LUT R9, R9, 0x1, RZ, 0x3c, !PT ;  /* 0x0000000109097812 */ /* 0x000fe200078e3cff */
[----:B------:R-:W-:-:S02]  /*6a80*/  UIADD3 UR25, UR10, 0x30838, URZ ;  /* 0x000308380a197890 */ /* 0x000fc4000fffe03f */
[----:B------:R-:W-:Y:S01]  /*6a90*/  UIADD3 UR16, UR10, 0x26000, URZ ;  /* 0x000260000a107890 */ /* 0x000fe2000fffe03f */
[----:B------:R-:W-:Y:S01]  /*6aa0*/  SHF.L.U32 R4, R9, 0x1f, RZ ;  /* 0x0000001f09047819 */ /* 0x000fe200000006ff */
[----:B------:R-:W-:Y:S01]  /*6ab0*/  UIADD3 UR10, UR10, 0x28300, URZ ;  /* 0x000283000a0a7890 */ /* 0x000fe2000fffe03f */
[----:B------:R-:W-:Y:S02]  /*6ac0*/  UMOV UR13, 0x10 ;  /* 0x00000010000d7882 */ /* 0x000fe40000000000 */
[----:B------:R-:W-:Y:S01]  /*6ad0*/  UMOV UR17, UR25 ;  /* 0x0000001900117c82 */ /* 0x000fe20008000000 */
[----:B------:R-:W-:Y:S01]  /*6ae0*/  UMOV UR11, UR25 ;  /* 0x00000019000b7c82 */ /* 0x000fe20008000000 */
[----:B------:R1:W-:Y:S02]  /*6af0*/  UTMALDG.4D [UR24], [UR6], desc[UR8] ;  /* 0x00000818060075b4 */ /* 0x0003e40008019000 */
[----:B------:R1:W-:Y:S02]  /*6b00*/  UTMALDG.4D [UR16], [UR6], desc[UR8] ;  /* 0x00000810060075b4 */ /* 0x0003e40008019000 */
[----:B------:R1:W-:Y:S01]  /*6b10*/  UBLKCP.S.G [UR10], [UR14], UR13 ;  /* 0x0000000a0e0073ba */ /* 0x0003e2000800020d */
[----:B------:R-:W2:Y:S02]  /*6b20*/  SYNCS.PHASECHK.TRANS64.TRYWAIT P1, [R11+URZ+0x30820], R4 ;  /* 0x030820040b0075a7 */ /* 0x000ea4000802017f */
[----:B-12---:R-:W-:Y:S05]  /*6b30*/  @!P1 BRA `(.L_x_66) ;  /* 0x0000000c00d89947 */ /* 0x006fea0003800000 */
.L_x_89:
[----:B------:R-:W-:Y:S05]  /*6b40*/  @P0 BRA `(.L_x_67) ;  /* 0x0000000000140947 */ /* 0x000fea0003800000 */
[----:B------:R-:W-:Y:S01]  /*6b50*/  ISETP.NE.AND P1, PT, R14, RZ, PT ;  /* 0x000000ff0e00720c */ /* 0x000fe20003f25270 */
[----:B-1----:R-:W-:-:S04]  /*6b60*/  IMAD.MOV.U32 R4, RZ, RZ, 0x4100 ;  /* 0x00004100ff047424 */ /* 0x002fc800078e00ff */
[----:B------:R2:W-:Y:S08]  /*6b70*/  SYNCS.ARRIVE.TRANS64 RZ, [R11+URZ+0x30810], R4 ;  /* 0x030810040bff79a7 */ /* 0x0005f0000800003f */
[----:B------:R-:W-:Y:S05]  /*6b80*/  @!P1 BRA `(.L_x_67) ;  /* 0x0000000000049947 */ /* 0x000fea0003800000 */
[----:B------:R-:W-:Y:S01]  /*6b90*/  BPT.TRAP 0x1 ;  /* 0x000000040000795c */ /* 0x000fe20000300000 */
.L_x_67:
[----:B------:R-:W-:Y:S01]  /*6ba0*/  R2UR UR6, R15 ;  /* 0x000000000f0672ca */ /* 0x000fe200000e0000 */
[----:B------:R-:W-:Y:S01]  /*6bb0*/  VIADD R18, R18, 0xfffffffe ;  /* 0xfffffffe12127836 */ /* 0x000fe20000000000 */
[----:B------:R-:W-:Y:S01]  /*6bc0*/  R2UR UR16, R11 ;  /* 0x000000000b1072ca */ /* 0x000fe200000e0000 */
[----:B------:R-:W-:Y:S01]  /*6bd0*/  UMOV UR22, 0x0 ;  /* 0x0000000000167882 */ /* 0x000fe20000000000 */
[----:B------:R-:W-:Y:S01]  /*6be0*/  R2UR UR14, R2 ;  /* 0x00000000020e72ca */ /* 0x000fe200000e0000 */
[----:B------:R-:W-:Y:S01]  /*6bf0*/  UMOV UR23, 0x14f00000 ;  /* 0x14f0000000177882 */ /* 0x000fe20000000000 */
[----:B------:R-:W-:Y:S01]  /*6c00*/  R2UR UR15, R3 ;  /* 0x00000000030f72ca */ /* 0x000fe200000e0000 */
[----:B------:R-:W-:Y:S01]  /*6c10*/  UMOV UR26, URZ ;  /* 0x0000003f001a7c82 */ /* 0x000fe20008000000 */
[----:B------:R-:W-:Y:S01]  /*6c20*/  ISETP.NE.AND P1, PT, R18, RZ, PT ;  /* 0x000000ff1200720c */ /* 0x000fe20003f25270 */
[----:B------:R-:W-:Y:S01]  /*6c30*/  UMOV UR28, UR20 ;  /* 0x00000014001c7c82 */ /* 0x000fe20008000000 */
[----:B------:R-:W-:Y:S01]  /*6c40*/  UMOV UR29, UR21 ;  /* 0x00000015001d7c82 */ /* 0x000fe20008000000 */
[----:B------:R-:W-:Y:S01]  /*6c50*/  UMOV UR18, 0x40 ;  /* 0x0000004000127882 */ /* 0x000fe20000000000 */
[----:B------:R-:W-:Y:S01]  /*6c60*/  UMOV UR7, 0x10 ;  /* 0x0000001000077882 */ /* 0x000fe20000000000 */
[----:B------:R-:W-:-:S02]  /*6c70*/  UIADD3 UR6, UR6, 0x2, URZ ;  /* 0x0000000206067890 */ /* 0x000fc4000fffe03f */
[----:B------:R-:W-:Y:S02]  /*6c80*/  UIADD3 UR10, UR16, 0x28000, URZ ;  /* 0x00028000100a7890 */ /* 0x000fe4000fffe03f */
[----:B------:R-:W-:Y:S02]  /*6c90*/  USHF.L.U32 UR27, UR6, 0x6, URZ ;  /* 0x00000006061b7899 */ /* 0x000fe4000800063f */
[----:B------:R-:W-:Y:S01]  /*6ca0*/  UIADD3 UR24, UR16, 0x18000, URZ ;  /* 0x0001800010187890 */ /* 0x000fe2000fffe03f */
[----:B------:R-:W-:Y:S01]  /*6cb0*/  IMAD.U32 R15, RZ, RZ, UR6 ;  /* 0x00000006ff0f7e24 */ /* 0x000fe2000f8e00ff */
[----:B------:R-:W-:Y:S02]  /*6cc0*/  UIADD3 UR25, UR16, 0x30810, URZ ;  /* 0x0003081010197890 */ /* 0x000fe4000fffe03f */
[----:B------:R-:W-:Y:S02]  /*6cd0*/  UIADD3 UR16, UR16, 0x1a000, URZ ;  /* 0x0001a00010107890 */ /* 0x000fe4000fffe03f */
[----:B------:R-:W-:-:S02]  /*6ce0*/  UIMAD.WIDE UR8, UR27, 0x4, UR4 ;  /* 0x000000041b0878a5 */ /* 0x000fc4000f8e0204 */
[----:B------:R-:W-:Y:S01]  /*6cf0*/  UMOV UR19, UR27 ;  /* 0x0000001b00137c82 */ /* 0x000fe20008000000 */
[----:B------:R-:W-:Y:S01]  /*6d00*/  UMOV UR17, UR25 ;  /* 0x0000001900117c82 */ /* 0x000fe20008000000 */
[----:B------:R-:W-:Y:S01]  /*6d10*/  UMOV UR11, UR25 ;  /* 0x00000019000b7c82 */ /* 0x000fe20008000000 */
[----:B------:R3:W-:Y:S02]  /*6d20*/  UTMALDG.4D [UR24], [UR14], desc[UR22] ;  /* 0x000016180e0075b4 */ /* 0x0007e40008019000 */
[----:B------:R3:W-:Y:S02]  /*6d30*/  UTMALDG.4D [UR16], [UR14], desc[UR22] ;  /* 0x000016100e0075b4 */ /* 0x0007e40008019000 */
[----:B------:R3:W-:Y:S02]  /*6d40*/  UBLKCP.S.G [UR10], [UR8], UR7 ;  /* 0x0000000a080073ba */ /* 0x0007e40008000207 */
[----:B---3--:R-:W-:Y:S05]  /*6d50*/  @P1 BRA `(.L_x_68) ;  /* 0xfffffff400a01947 */ /* 0x008fea000383ffff */
[----:B------:R-:W-:-:S07]  /*6d60*/  IMAD.U32 R5, RZ, RZ, UR27 ;  /* 0x0000001bff057e24 */ /* 0x000fce000f8e00ff */
.L_x_59:
[----:B------:R-:W-:-:S13]  /*6d70*/  ISETP.NE.AND P1, PT, R19, RZ, PT ;  /* 0x000000ff1300720c */ /* 0x000fda0003f25270 */
[----:B------:R-:W-:Y:S05]  /*6d80*/  @!P1 BRA `(.L_x_58) ;  /* 0x0000000400289947 */ /* 0x000fea0003800000 */
[----:B------:R-:W-:-:S04]  /*6d90*/  SHF.L.U32 R12, R9, 0x1f, RZ ;  /* 0x0000001f090c7819 */ /* 0x000fc800000006ff */
[----:B------:R-:W3:Y:S02]  /*6da0*/  SYNCS.PHASECHK.TRANS64.TRYWAIT P1, [R11+URZ+0x30840], R12 ;  /* 0x0308400c0b0075a7 */ /* 0x000ee4000802017f */
[----:B---3--:R-:W-:Y:S05]  /*6db0*/  @!P1 BRA `(.L_x_69) ;  /* 0x0000000c00509947 */ /* 0x008fea0003800000 */
.L_x_90:
[----:B------:R-:W-:Y:S05]  /*6dc0*/  @P0 BRA `(.L_x_70) ;  /* 0x0000000000140947 */ /* 0x000fea0003800000 */
[----:B------:R-:W-:Y:S01]  /*6dd0*/  ISETP.NE.AND P1, PT, R14, RZ, PT ;  /* 0x000000ff0e00720c */ /* 0x000fe20003f25270 */
[----:B-12---:R-:W-:-:S04]  /*6de0*/  IMAD.MOV.U32 R4, RZ, RZ, 0x4100 ;  /* 0x00004100ff047424 */ /* 0x006fc800078e00ff */
[----:B------:R4:W-:Y:S08]  /*6df0*/  SYNCS.ARRIVE.TRANS64 RZ, [R11+URZ+0x30830], R4 ;  /* 0x030830040bff79a7 */ /* 0x0009f0000800003f */
[----:B------:R-:W-:Y:S05]  /*6e00*/  @!P1 BRA `(.L_x_70) ;  /* 0x0000000000049947 */ /* 0x000fea0003800000 */
[----:B------:R-:W-:Y:S01]  /*6e10*/  BPT.TRAP 0x1 ;  /* 0x000000040000795c */ /* 0x000fe20000300000 */
.L_x_70:
[----:B-12-4-:R-:W1:Y:S01]  /*6e20*/  LDC.64 R4, c[0x0][0x728] ;  /* 0x0001ca00ff047b82 */ /* 0x016e620000000a00 */
[----:B------:R-:W-:Y:S01]  /*6e30*/  IMAD.SHL.U32 R15, R15, 0x40, RZ ;  /* 0x000000400f0f7824 */ /* 0x000fe200078e00ff */
[----:B------:R-:W-:Y:S01]  /*6e40*/  R2UR UR10, R11 ;  /* 0x000000000b0a72ca */ /* 0x000fe200000e0000 */
[----:B------:R-:W-:Y:S01]  /*6e50*/  UMOV UR8, 0x0 ;  /* 0x0000000000087882 */ /* 0x000fe20000000000 */
[----:B------:R-:W-:Y:S01]  /*6e60*/  UMOV UR9, 0x14f00000 ;  /* 0x14f0000000097882 */ /* 0x000fe20000000000 */
[----:B------:R-:W-:Y:S01]  /*6e70*/  UMOV UR26, URZ ;  /* 0x0000003f001a7c82 */ /* 0x000fe20008000000 */
[C---:B------:R-:W-:Y:S01]  /*6e80*/  IADD3 R13, P1, R15.reuse, R6, RZ ;  /* 0x000000060f0d7210 */ /* 0x040fe20007f3e0ff */
[----:B------:R-:W-:Y:S01]  /*6e90*/  UMOV UR28, UR20 ;  /* 0x00000014001c7c82 */ /* 0x000fe20008000000 */
[----:B------:R-:W-:Y:S01]  /*6ea0*/  R2UR UR27, R15 ;  /* 0x000000000f1b72ca */ /* 0x000fe200000e0000 */
[----:B------:R-:W-:Y:S01]  /*6eb0*/  UMOV UR29, UR21 ;  /* 0x00000015001d7c82 */ /* 0x000fe20008000000 */
[----:B------:R-:W-:Y:S01]  /*6ec0*/  UMOV UR18, 0x40 ;  /* 0x0000004000127882 */ /* 0x000fe20000000000 */
[----:B------:R-:W-:-:S04]  /*6ed0*/  UMOV UR13, 0x10 ;  /* 0x00000010000d7882 */ /* 0x000fc80000000000 */
[----:B------:R-:W-:Y:S02]  /*6ee0*/  UIADD3 UR25, UR10, 0x30830, URZ ;  /* 0x000308300a197890 */ /* 0x000fe4000fffe03f */
[----:B------:R-:W-:Y:S02]  /*6ef0*/  UIADD3 UR24, UR10, 0x20000, URZ ;  /* 0x000200000a187890 */ /* 0x000fe4000fffe03f */
[----:B------:R-:W-:Y:S02]  /*6f00*/  UIADD3 UR16, UR10, 0x22000, URZ ;  /* 0x000220000a107890 */ /* 0x000fe4000fffe03f */
[----:B------:R-:W-:Y:S01]  /*6f10*/  UIADD3 UR10, UR10, 0x28200, URZ ;  /* 0x000282000a0a7890 */ /* 0x000fe2000fffe03f */
[----:B------:R-:W-:Y:S01]  /*6f20*/  UMOV UR17, UR25 ;  /* 0x0000001900117c82 */ /* 0x000fe20008000000 */
[----:B-1----:R-:W-:Y:S01]  /*6f30*/  LEA R4, P2, R13, R4, 0x2 ;  /* 0x000000040d047211 */ /* 0x002fe200078410ff */
[----:B------:R-:W-:Y:S01]  /*6f40*/  UMOV UR19, UR27 ;  /* 0x0000001b00137c82 */ /* 0x000fe20008000000 */
[----:B------:R-:W-:-:S02]  /*6f50*/  UMOV UR11, UR25 ;  /* 0x00000019000b7c82 */ /* 0x000fc40008000000 */
[----:B------:R-:W-:Y:S02]  /*6f60*/  R2UR UR14, R4 ;  /* 0x00000000040e72ca */ /* 0x000fe400000e0000 */
[----:B------:R-:W-:-:S04]  /*6f70*/  LEA.HI.X.SX32 R4, R15, R10, 0x1, P1 ;  /* 0x0000000a0f047211 */ /* 0x000fc800008f0eff */
[----:B------:R-:W-:Y:S02]  /*6f80*/  LEA.HI.X R5, R13, R5, R4, 0x2, P2 ;  /* 0x000000050d057211 */ /* 0x000fe400010f1404 */
[----:B------:R-:W-:Y:S02]  /*6f90*/  IADD3 R4, P1, R8, 0x1f0, RZ ;  /* 0x000001f008047810 */ /* 0x000fe40007f3e0ff */
[----:B------:R-:W-:Y:S02]  /*6fa0*/  R2UR UR15, R5 ;  /* 0x00000000050f72ca */ /* 0x000fe400000e0000 */
[----:B------:R-:W-:Y:S01]  /*6fb0*/  R2UR UR6, R4 ;  /* 0x00000000040672ca */ /* 0x000fe200000e0000 */
[----:B------:R-:W-:-:S05]  /*6fc0*/  IMAD.X R4, RZ, RZ, R0, P1 ;  /* 0x000000ffff047224 */ /* 0x000fca00008e0600 */
[----:B------:R-:W-:-:S13]  /*6fd0*/  R2UR UR7, R4 ;  /* 0x00000000040772ca */ /* 0x000fda00000e0000 */
[----:B------:R1:W-:Y:S01]  /*6fe0*/  UTMALDG.4D [UR24], [UR6], desc[UR8] ;  /* 0x00000818060075b4 */ /* 0x0003e20008019000 */
[----:B------:R1:W-:Y:S01]  /*6ff0*/  UTMALDG.4D [UR16], [UR6], desc[UR8] ;  /* 0x00000810060075b4 */ /* 0x0003e20008019000 */
[----:B------:R1:W-:Y:S01]  /*7000*/  UBLKCP.S.G [UR10], [UR14], UR13 ;  /* 0x0000000a0e0073ba */ /* 0x0003e2000800020d */
[----:B------:R-:W2:Y:S02]  /*7010*/  SYNCS.PHASECHK.TRANS64.TRYWAIT P1, [R11+URZ+0x30828], R12 ;  /* 0x0308280c0b0075a7 */ /* 0x000ea4000802017f */
[----:B-12---:R-:W-:Y:S05]  /*7020*/  @!P1 BRA `(.L_x_71) ;  /* 0x0000000800c89947 */ /* 0x006fea0003800000 */
.L_x_91:
[----:B------:R-:W-:Y:S05]  /*7030*/  @P0 BRA `(.L_x_72) ;  /* 0x0000000000140947 */ /* 0x000fea0003800000 */
[----:B------:R-:W-:Y:S01]  /*7040*/  ISETP.NE.AND P0, PT, R14, RZ, PT ;  /* 0x000000ff0e00720c */ /* 0x000fe20003f05270 */
[----:B------:R-:W-:-:S04]  /*7050*/  IMAD.MOV.U32 R4, RZ, RZ, 0x4100 ;  /* 0x00004100ff047424 */ /* 0x000fc800078e00ff */
[----:B------:R2:W-:Y:S08]  /*7060*/  SYNCS.ARRIVE.TRANS64 RZ, [R11+URZ+0x30818], R4 ;  /* 0x030818040bff79a7 */ /* 0x0005f0000800003f */
[----:B------:R-:W-:Y:S05]  /*7070*/  @!P0 BRA `(.L_x_72) ;  /* 0x0000000000048947 */ /* 0x000fea0003800000 */
[----:B------:R-:W-:Y:S01]  /*7080*/  BPT.TRAP 0x1 ;  /* 0x000000040000795c */ /* 0x000fe20000300000 */
.L_x_72:
[----:B------:R-:W-:Y:S01]  /*7090*/  R2UR UR27, R15 ;  /* 0x000000000f1b72ca */ /* 0x000fe200000e0000 */
[----:B------:R-:W-:Y:S01]  /*70a0*/  UMOV UR8, 0x0 ;  /* 0x0000000000087882 */ /* 0x000fe20000000000 */
[----:B------:R-:W-:Y:S01]  /*70b0*/  R2UR UR16, R11 ;  /* 0x000000000b1072ca */ /* 0x000fe200000e0000 */
[----:B------:R-:W-:Y:S01]  /*70c0*/  UMOV UR9, 0x14f00000 ;  /* 0x14f0000000097882 */ /* 0x000fe20000000000 */
[----:B------:R-:W-:Y:S01]  /*70d0*/  R2UR UR6, R2 ;  /* 0x00000000020672ca */ /* 0x000fe200000e0000 */
[----:B------:R-:W-:Y:S01]  /*70e0*/  UMOV UR26, URZ ;  /* 0x0000003f001a7c82 */ /* 0x000fe20008000000 */
[----:B------:R-:W-:Y:S01]  /*70f0*/  R2UR UR7, R3 ;  /* 0x00000000030772ca */ /* 0x000fe200000e0000 */
[----:B------:R-:W-:Y:S01]  /*7100*/  UMOV UR28, UR20 ;  /* 0x00000014001c7c82 */ /* 0x000fe20008000000 */
[----:B------:R-:W-:Y:S01]  /*7110*/  UMOV UR29, UR21 ;  /* 0x00000015001d7c82 */ /* 0x000fe20008000000 */
[----:B------:R-:W-:Y:S01]  /*7120*/  UMOV UR18, 0x40 ;  /* 0x0000004000127882 */ /* 0x000fe20000000000 */
[----:B------:R-:W-:Y:S01]  /*7130*/  UMOV UR13, 0x10 ;  /* 0x00000010000d7882 */ /* 0x000fe20000000000 */
[----:B------:R-:W-:-:S02]  /*7140*/  IMAD.MOV.U32 R20, RZ, RZ, 0x1 ;  /* 0x00000001ff147424 */ /* 0x000fc400078e00ff */
[----:B------:R-:W-:Y:S02]  /*7150*/  UIADD3 UR27, UR27, 0x40, URZ ;  /* 0x000000401b1b7890 */ /* 0x000fe4000fffe03f */
[----:B------:R-:W-:Y:S02]  /*7160*/  UIADD3 UR24, UR16, 0x1c000, URZ ;  /* 0x0001c00010187890 */ /* 0x000fe4000fffe03f */
[----:B------:R-:W-:Y:S02]  /*7170*/  UIADD3 UR25, UR16, 0x30818, URZ ;  /* 0x0003081810197890 */ /* 0x000fe4000fffe03f */
[----:B------:R-:W-:Y:S01]  /*7180*/  UIADD3 UR14, UR16, 0x28100, URZ ;  /* 0x00028100100e7890 */ /* 0x000fe2000fffe03f */
[----:B------:R-:W-:Y:S01]  /*7190*/  IMAD.U32 R5, RZ, RZ, UR27 ;  /* 0x0000001bff057e24 */ /* 0x000fe2000f8e00ff */
[----:B------:R-:W-:Y:S02]  /*71a0*/  UIADD3 UR16, UR16, 0x1e000, URZ ;  /* 0x0001e00010107890 */ /* 0x000fe4000fffe03f */
[----:B------:R-:W-:Y:S01]  /*71b0*/  UIMAD.WIDE UR10, UR27, 0x4, UR4 ;  /* 0x000000041b0a78a5 */ /* 0x000fe2000f8e0204 */
[----:B------:R-:W-:Y:S01]  /*71c0*/  UMOV UR17, UR25 ;  /* 0x0000001900117c82 */ /* 0x000fe20008000000 */
[----:B------:R-:W-:Y:S01]  /*71d0*/  UMOV UR19, UR27 ;  /* 0x0000001b00137c82 */ /* 0x000fe20008000000 */
[----:B------:R4:W-:Y:S01]  /*71e0*/  UTMALDG.4D [UR24], [UR6], desc[UR8] ;  /* 0x00000818060075b4 */ /* 0x0009e20008019000 */
[----:B------:R-:W-:-:S03]  /*71f0*/  UMOV UR15, UR25 ;  /* 0x00000019000f7c82 */ /* 0x000fc60008000000 */
[----:B------:R4:W-:Y:S02]  /*7200*/  UTMALDG.4D [UR16], [UR6], desc[UR8] ;  /* 0x00000810060075b4 */ /* 0x0009e40008019000 */
[----:B------:R4:W-:Y:S02]  /*7210*/  UBLKCP.S.G [UR14], [UR10], UR13 ;  /* 0x0000000e0a0073ba */ /* 0x0009e4000800020d */
[----:B----4-:R-:W-:Y:S01]  /*7220*/  NOP ;  /* 0x0000000000007918 */ /* 0x010fe20000000000 */
.L_x_58:
[----:B-12---:R-:W-:Y:S01]  /*7230*/  IMAD R4, R20, 0x8, R11 ;  /* 0x0000000814047824 */ /* 0x006fe200078e020b */
[----:B------:R-:W-:Y:S01]  /*7240*/  SHF.L.U32 R3, R9, 0x1f, RZ ;  /* 0x0000001f09037819 */ /* 0x000fe200000006ff */
[----:B------:R-:W1:Y:S03]  /*7250*/  S2R R2, SR_TID.X ;  /* 0x0000000000027919 */ /* 0x000e660000002100 */
[----:B------:R-:W2:Y:S01]  /*7260*/  SYNCS.PHASECHK.TRANS64.TRYWAIT P0, [R4+URZ+0x30840], R3 ;  /* 0x03084003040075a7 */ /* 0x000ea2000800017f */
[----:B-1----:R-:W-:-:S04]  /*7270*/  LOP3.LUT R2, R2, 0x7f, RZ, 0xc0, !PT ;  /* 0x0000007f02027812 */ /* 0x002fc800078ec0ff */
[----:B------:R-:W-:Y:S01]  /*7280*/  ISETP.NE.AND P1, PT, R2, RZ, PT ;  /* 0x000000ff0200720c */ /* 0x000fe20003f25270 */
[----:B--2---:R-:W-:-:S12]  /*7290*/  @!P0 BRA `(.L_x_73) ;  /* 0x0000000800408947 */ /* 0x004fd80003800000 */
.L_x_92:
[----:B------:R-:W-:Y:S05]  /*72a0*/  @P1 BRA `(.L_x_74) ;  /* 0x0000000000181947 */ /* 0x000fea0003800000 */
[----:B------:R-:W2:Y:S01]  /*72b0*/  S2R R2, SR_TID.X ;  /* 0x0000000000027919 */ /* 0x000ea20000002100 */
[----:B-1----:R-:W-:-:S04]  /*72c0*/  IMAD.MOV.U32 R3, RZ, RZ, 0x4100 ;  /* 0x00004100ff037424 */ /* 0x002fc800078e00ff */
[----:B------:R4:W-:Y:S01]  /*72d0*/  SYNCS.ARRIVE.TRANS64 RZ, [R4+URZ+0x30830], R3 ;  /* 0x0308300304ff79a7 */ /* 0x0009e2000800003f */
[----:B--2---:R-:W-:-:S13]  /*72e0*/  LOP3.LUT P0, RZ, R2, 0x1f, RZ, 0xc0, !PT ;  /* 0x0000001f02ff7812 */ /* 0x004fda000780c0ff */
[----:B----4-:R-:W-:Y:S05]  /*72f0*/  @!P0 BRA `(.L_x_74) ;  /* 0x0000000000048947 */ /* 0x010fea0003800000 */
[----:B------:R-:W-:Y:S01]  /*7300*/  BPT.TRAP 0x1 ;  /* 0x000000040000795c */ /* 0x000fe20000300000 */
.L_x_74:
[----:B-1----:R-:W1:Y:S01]  /*7310*/  LDC.64 R2, c[0x0][0x728] ;  /* 0x0001ca00ff027b82 */ /* 0x002e620000000a00 */
[C---:B------:R-:W-:Y:S01]  /*7320*/  IADD3 R6, P0, R5.reuse, R6, RZ ;  /* 0x0000000605067210 */ /* 0x040fe20007f1e0ff */
[----:B------:R-:W-:Y:S01]  /*7330*/  UMOV UR8, 0x0 ;  /* 0x0000000000087882 */ /* 0x000fe20000000000 */
[----:B------:R-:W-:Y:S01]  /*7340*/  R2UR UR25, R4 ;  /* 0x00000000041972ca */ /* 0x000fe200000e0000 */
[C-C-:B------:R-:W-:Y:S01]  /*7350*/  IMAD R4, R20.reuse, 0x4000, R11.reuse ;  /* 0x0000400014047824 */ /* 0x140fe200078e020b */
[C---:B------:R-:W-:Y:S01]  /*7360*/  LEA.HI.X.SX32 R10, R5.reuse, R10, 0x1, P0 ;  /* 0x0000000a050a7211 */ /* 0x040fe200000f0eff */
[----:B---3--:R-:W-:Y:S01]  /*7370*/  IMAD R11, R20, 0x100, R11 ;  /* 0x00000100140b7824 */ /* 0x008fe200078e020b */
        /* <DEDUP_REMOVED lines=9> */
[----:B------:R-:W-:-:S04]  /*7410*/  UIADD3 UR25, UR25, 0x30830, URZ ;  /* 0x0003083019197890 */ /* 0x000fc8000fffe03f */
[----:B------:R-:W-:Y:S02]  /*7420*/  UMOV UR19, UR27 ;  /* 0x0000001b00137c82 */ /* 0x000fe40008000000 */
[----:B------:R-:W-:Y:S01]  /*7430*/  UIADD3 UR24, UR16, 0x20000, URZ ;  /* 0x0002000010187890 */ /* 0x000fe2000fffe03f */
[C---:B-1----:R-:W-:Y:S01]  /*7440*/  LEA R2, P0, R6.reuse, R2, 0x2 ;  /* 0x0000000206027211 */ /* 0x042fe200078010ff */
[----:B------:R-:W-:Y:S02]  /*7450*/  UIADD3 UR16, UR16, 0x22000, URZ ;  /* 0x0002200010107890 */ /* 0x000fe4000fffe03f */
[----:B------:R-:W-:Y:S01]  /*7460*/  UIADD3 UR10, UR10, 0x28200, URZ ;  /* 0x000282000a0a7890 */ /* 0x000fe2000fffe03f */
[----:B------:R-:W-:Y:S01]  /*7470*/  LEA.HI.X R3, R6, R3, R10, 0x2, P0 ;  /* 0x0000000306037211 */ /* 0x000fe200000f140a */
[----:B------:R-:W-:Y:S01]  /*7480*/  UMOV UR17, UR25 ;  /* 0x0000001900117c82 */ /* 0x000fe20008000000 */
[----:B------:R-:W-:Y:S01]  /*7490*/  IADD3 R8, P0, R8, 0x1f0, RZ ;  /* 0x000001f008087810 */ /* 0x000fe20007f1e0ff */
[----:B------:R-:W-:Y:S01]  /*74a0*/  UMOV UR11, UR25 ;  /* 0x00000019000b7c82 */ /* 0x000fe20008000000 */
[----:B------:R-:W-:-:S02]  /*74b0*/  R2UR UR14, R2 ;  /* 0x00000000020e72ca */ /* 0x000fc400000e0000 */
[----:B------:R-:W-:Y:S01]  /*74c0*/  R2UR UR6, R8 ;  /* 0x00000000080672ca */ /* 0x000fe200000e0000 */
[----:B------:R-:W-:Y:S01]  /*74d0*/  IMAD.X R0, RZ, RZ, R0, P0 ;  /* 0x000000ffff007224 */ /* 0x000fe200000e0600 */
[----:B------:R-:W-:-:S04]  /*74e0*/  R2UR UR15, R3 ;  /* 0x00000000030f72ca */ /* 0x000fc800000e0000 */
[----:B------:R-:W-:Y:S01]  /*74f0*/  R2UR UR7, R0 ;  /* 0x00000000000772ca */ /* 0x000fe200000e0000 */
[----:B------:R-:W-:-:S05]  /*7500*/  VIADD R0, R20, 0x1 ;  /* 0x0000000114007836 */ /* 0x000fca0000000000 */
[----:B------:R-:W-:-:S04]  /*7510*/  ISETP.NE.AND P0, PT, R0, 0x2, PT ;  /* 0x000000020000780c */ /* 0x000fc80003f05270 */
[----:B------:R-:W-:Y:S02]  /*7520*/  SEL R2, RZ, 0x1, P0 ;  /* 0x00000001ff027807 */ /* 0x000fe40000000000 */
[----:B------:R-:W-:Y:S01]  /*7530*/  SEL R0, R0, RZ, P0 ;  /* 0x000000ff00007207 */ /* 0x000fe20000000000 */
[----:B------:R1:W-:Y:S01]  /*7540*/  UTMALDG.4D [UR24], [UR6], desc[UR8] ;  /* 0x00000818060075b4 */ /* 0x0003e20008019000 */
[----:B------:R-:W-:Y:S01]  /*7550*/  LOP3.LUT R9, R9, R2, RZ, 0x3c, !PT ;  /* 0x0000000209097212 */ /* 0x000fe200078e3cff */
[----:B------:R1:W-:Y:S01]  /*7560*/  UTMALDG.4D [UR16], [UR6], desc[UR8] ;  /* 0x00000810060075b4 */ /* 0x0003e20008019000 */
[----:B------:R1:W-:Y:S02]  /*7570*/  UBLKCP.S.G [UR10], [UR14], UR13 ;  /* 0x0000000a0e0073ba */ /* 0x0003e4000800020d */
[----:B-1----:R-:W-:-:S03]  /*7580*/  NOP ;  /* 0x0000000000007918 */ /* 0x002fc60000000000 */
.L_x_55:
[----:B------:R-:W-:Y:S05]  /*7590*/  BSYNC B0 ;  /* 0x0000000000007941 */ /* 0x000fea0003800000 */
.L_x_54:
[----:B------:R-:W-:-:S03]  /*75a0*/  UMOV UR6, 0xffffffff ;  /* 0xffffffff00067882 */ /* 0x000fc60000000000 */
[----:B------:R-:W-:Y:S05]  /*75b0*/  BRA.DIV UR6, `(.L_x_75) ;  /* 0x00000006068c7947 */ /* 0x000fea000b800000 */
[----:B------:R-:W-:-:S13]  /*75c0*/  ELECT P0, URZ, PT ;  /* 0x00000000003f782f */ /* 0x000fda0003800000 */
.L_x_95:
[----:B------:R-:W-:Y:S05]  /*75d0*/  @!P0 BRA `(.L_x_7) ;  /* 0x0000000000808947 */ /* 0x000fea0003800000 */
[----:B------:R-:W-:-:S04]  /*75e0*/  LOP3.LUT R17, R17, 0x2, RZ, 0xfc, !PT ;  /* 0x0000000211117812 */ /* 0x000fc800078efcff */
[----:B------:R-:W-:-:S13]  /*75f0*/  ISETP.NE.AND P0, PT, R17, 0x3, PT ;  /* 0x000000031100780c */ /* 0x000fda0003f05270 */
[----:B------:R-:W-:Y:S05]  /*7600*/  @!P0 BRA `(.L_x_76) ;  /* 0x0000000000048947 */ /* 0x000fea0003800000 */
[----:B------:R-:W-:Y:S01]  /*7610*/  BPT.TRAP 0x1 ;  /* 0x000000040000795c */ /* 0x000fe20000300000 */
.L_x_76:
[----:B------:R-:W1:Y:S01]  /*7620*/  S2R R3, SR_CgaCtaId ;  /* 0x0000000000037919 */ /* 0x000e620000008800 */
[----:B------:R-:W-:Y:S02]  /*7630*/  MOV R2, 0x400 ;  /* 0x0000040000027802 */ /* 0x000fe40000000f00 */
[----:B------:R-:W-:Y:S02]  /*7640*/  SHF.L.U32 R5, R9, 0x1f, RZ ;  /* 0x0000001f09057819 */ /* 0x000fe400000006ff */
[----:B-1----:R-:W-:Y:S01]  /*7650*/  LEA R7, R3, R2, 0x18 ;  /* 0x0000000203077211 */ /* 0x002fe200078ec0ff */
[----:B------:R-:W-:-:S04]  /*7660*/  VIADD R2, R0, 0x1 ;  /* 0x0000000100027836 */ /* 0x000fc80000000000 */
[----:B------:R-:W-:Y:S01]  /*7670*/  VIADD R3, R7, 0x30820 ;  /* 0x0003082007037836 */ /* 0x000fe20000000000 */
[----:B------:R-:W-:-:S03]  /*7680*/  ISETP.NE.AND P2, PT, R2, 0x2, PT ;  /* 0x000000020200780c */ /* 0x000fc60003f45270 */
[----:B------:R-:W-:Y:S01]  /*7690*/  IMAD R6, R0, 0x8, R3 ;  /* 0x0000000800067824 */ /* 0x000fe200078e0203 */
[----:B------:R-:W-:-:S03]  /*76a0*/  SEL R4, RZ, 0x1, P2 ;  /* 0x00000001ff047807 */ /* 0x000fc60001000000 */
[----:B------:R-:W1:Y:S01]  /*76b0*/  SYNCS.PHASECHK.TRANS64.TRYWAIT P1, [R6+URZ], R5 ;  /* 0x00000005060075a7 */ /* 0x000e62000802017f */
[----:B------:R-:W-:Y:S02]  /*76c0*/  LOP3.LUT R9, R9, R4, RZ, 0x3c, !PT ;  /* 0x0000000409097212 */ /* 0x000fe400078e3cff */
[----:B------:R-:W-:Y:S02]  /*76d0*/  SEL R4, R2, RZ, P2 ;  /* 0x000000ff02047207 */ /* 0x000fe40001000000 */
[----:B------:R-:W-:-:S03]  /*76e0*/  SHF.L.U32 R2, R9, 0x1f, RZ ;  /* 0x0000001f09027819 */ /* 0x000fc600000006ff */
[----:B------:R-:W-:Y:S01]  /*76f0*/  IMAD R3, R4, 0x8, R3 ;  /* 0x0000000804037824 */ /* 0x000fe200078e0203 */
[----:B-1----:R-:W-:Y:S06]  /*7700*/  @!P1 BRA `(.L_x_77) ;  /* 0x00000004005c9947 */ /* 0x002fec0003800000 */
.L_x_96:
[----:B------:R-:W2:Y:S02]  /*7710*/  SYNCS.PHASECHK.TRANS64.TRYWAIT P1, [R3+URZ], R2 ;  /* 0x00000002030075a7 */ /* 0x000ea4000802017f */
[----:B--2---:R-:W-:Y:S05]  /*7720*/  @!P1 BRA `(.L_x_78) ;  /* 0x0000000400689947 */ /* 0x004fea0003800000 */
.L_x_97:
[----:B------:R-:W-:Y:S05]  /*7730*/  @!P0 BRA `(.L_x_79) ;  /* 0x0000000000048947 */ /* 0x000fea0003800000 */
[----:B------:R-:W-:Y:S01]  /*7740*/  BPT.TRAP 0x1 ;  /* 0x000000040000795c */ /* 0x000fe20000300000 */
.L_x_79:
[----:B--2---:R-:W-:-:S04]  /*7750*/  VIADD R3, R7, 0x30840 ;  /* 0x0003084007037836 */ /* 0x004fc80000000000 */
[----:B------:R-:W-:-:S04]  /*7760*/  IMAD R0, R0, 0x8, R3 ;  /* 0x0000000800007824 */ /* 0x000fc800078e0203 */
[----:B------:R-:W2:Y:S02]  /*7770*/  SYNCS.PHASECHK.TRANS64.TRYWAIT P0, [R0+URZ], R5 ;  /* 0x00000005000075a7 */ /* 0x000ea4000800017f */
[----:B--2---:R-:W-:Y:S05]  /*7780*/  @!P0 BRA `(.L_x_80) ;  /* 0x0000000400648947 */ /* 0x004fea0003800000 */
.L_x_98:
[----:B------:R-:W-:-:S07]  /*7790*/  IMAD R3, R4, 0x8, R3 ;  /* 0x0000000804037824 */ /* 0x000fce00078e0203 */
.L_x_81:
[----:B---3--:R3:W4:Y:S02]  /*77a0*/  SYNCS.PHASECHK.TRANS64.TRYWAIT P0, [R3+URZ], R2 ;  /* 0x00000002030075a7 */ /* 0x008724000800017f */
[----:B----4-:R-:W-:Y:S05]  /*77b0*/  @!P0 NANOSLEEP.SYNCS 0x989680 ;  /* 0x009896800000895d */ /* 0x010fea0003900000 */
[----:B------:R-:W4:Y:S02]  /*77c0*/  @!P0 SYNCS.PHASECHK.TRANS64 P0, [R3+URZ], R2 ;  /* 0x00000002030085a7 */ /* 0x000f24000800007f */
[----:B----4-:R-:W-:Y:S05]  /*77d0*/  @!P0 BRA `(.L_x_81) ;  /* 0xfffffffc00f08947 */ /* 0x010fea000383ffff */
.L_x_7:
[----:B------:R-:W-:Y:S05]  /*77e0*/  BSYNC B6 ;  /* 0x0000000000067941 */ /* 0x000fea0003800000 */
.L_x_4:
[----:B------:R-:W-:Y:S05]  /*77f0*/  EXIT ;  /* 0x000000000000794d */ /* 0x000fea0003800000 */
.L_x_12:
[----:B------:R-:W-:Y:S02]  /*7800*/  IMAD.MOV.U32 R12, RZ, RZ, RZ ;  /* 0x000000ffff0c7224 */ /* 0x000fe400078e00ff */
[----:B------:R-:W-:Y:S02]  /*7810*/  IMAD.MOV.U32 R11, RZ, RZ, 0x1f ;  /* 0x0000001fff0b7424 */ /* 0x000fe400078e00ff */
[----:B------:R-:W-:-:S07]  /*7820*/  IMAD.MOV.U32 R15, RZ, RZ, -0x1 ;  /* 0xffffffffff0f7424 */ /* 0x000fce00078e00ff */
[----:B------:R-:W-:Y:S05]  /*7830*/  WARPSYNC.COLLECTIVE R15, `(.L_x_82) ;  /* 0x000000000f087348 */ /* 0x000fea0003c00000 */
[----:B------:R1:W2:Y:S02]  /*7840*/  SHFL.IDX P6, R14, R13, R12, R11 ;  /* 0x0000000c0d0e7389 */ /* 0x0002a400000c000b */
[----:B-12---:R-:W-:Y:S01]  /*7850*/  ENDCOLLECTIVE ;  /* 0x000000000000791b */ /* 0x006fe20003800000 */
.L_x_82:
[----:B------:R-:W-:Y:S05]  /*7860*/  BRA `(.L_x_83) ;  /* 0xffffff9000c87947 */ /* 0x000fea000383ffff */
.L_x_14:
[----:B--2---:R2:W3:Y:S02]  /*7870*/  SYNCS.PHASECHK.TRANS64.TRYWAIT P0, [R16+URZ+0x30800], R9 ;  /* 0x03080009100075a7 */ /* 0x0044e4000800017f */
[----:B---3--:R-:W-:Y:S05]  /*7880*/  @!P0 NANOSLEEP.SYNCS 0x989680 ;  /* 0x009896800000895d */ /* 0x008fea0003900000 */
[----:B------:R-:W3:Y:S02]  /*7890*/  @!P0 SYNCS.PHASECHK.TRANS64 P0, [R16+URZ+0x30800], R9 ;  /* 0x03080009100085a7 */ /* 0x000ee4000800007f */
[----:B---3--:R-:W-:Y:S05]  /*78a0*/  @!P0 BRA `(.L_x_14) ;  /* 0xfffffffc00f08947 */ /* 0x008fea000383ffff */
[----:B------:R-:W-:Y:S05]  /*78b0*/  BRA `(.L_x_13) ;  /* 0xffffff9000e87947 */ /* 0x000fea000383ffff */
.L_x_19:
[----:B---3--:R3:W4:Y:S02]  /*78c0*/  SYNCS.PHASECHK.TRANS64.TRYWAIT P1, [R2+URZ+0x30810], R17 ;  /* 0x03081011020075a7 */ /* 0x008724000802017f */
[----:B----4-:R-:W-:Y:S05]  /*78d0*/  @!P1 NANOSLEEP.SYNCS 0x989680 ;  /* 0x009896800000995d */ /* 0x010fea0003900000 */
[----:B------:R-:W4:Y:S02]  /*78e0*/  @!P1 SYNCS.PHASECHK.TRANS64 P1, [R2+URZ+0x30810], R17 ;  /* 0x03081011020095a7 */ /* 0x000f24000802007f */
[----:B----4-:R-:W-:Y:S05]  /*78f0*/  @!P1 BRA `(.L_x_19) ;  /* 0xfffffffc00f09947 */ /* 0x010fea000383ffff */
[----:B------:R-:W-:Y:S05]  /*7900*/  BRA `(.L_x_18) ;  /* 0xffffff9800c07947 */ /* 0x000fea000383ffff */
.L_x_23:
[----:B------:R1:W1:Y:S02]  /*7910*/  SYNCS.PHASECHK.TRANS64.TRYWAIT P1, [R2+URZ+0x30830], R17 ;  /* 0x03083011020075a7 */ /* 0x000264000802017f */
[----:B-1----:R-:W-:Y:S05]  /*7920*/  @!P1 NANOSLEEP.SYNCS 0x989680 ;  /* 0x009896800000995d */ /* 0x002fea0003900000 */
[----:B------:R-:W1:Y:S02]  /*7930*/  @!P1 SYNCS.PHASECHK.TRANS64 P1, [R2+URZ+0x30830], R17 ;  /* 0x03083011020095a7 */ /* 0x000e64000802007f */
[----:B-1----:R-:W-:Y:S05]  /*7940*/  @!P1 BRA `(.L_x_23) ;  /* 0xfffffffc00f09947 */ /* 0x002fea000383ffff */
[----:B------:R-:W-:Y:S05]  /*7950*/  BRA `(.L_x_22) ;  /* 0xffffffa000187947 */ /* 0x000fea000383ffff */
.L_x_56:
[----:B-1----:R1:W2:Y:S02]  /*7960*/  SYNCS.PHASECHK.TRANS64.TRYWAIT P1, [R11+URZ+0x30820], R0 ;  /* 0x030820000b0075a7 */ /* 0x0022a4000802017f */
[----:B--2---:R-:W-:Y:S05]  /*7970*/  @!P1 NANOSLEEP.SYNCS 0x989680 ;  /* 0x009896800000995d */ /* 0x004fea0003900000 */
[----:B------:R-:W2:Y:S02]  /*7980*/  @!P1 SYNCS.PHASECHK.TRANS64 P1, [R11+URZ+0x30820], R0 ;  /* 0x030820000b0095a7 */ /* 0x000ea4000802007f */
[----:B--2---:R-:W-:Y:S05]  /*7990*/  @!P1 BRA `(.L_x_56) ;  /* 0xfffffffc00f09947 */ /* 0x004fea000383ffff */
[----:B------:R-:W-:Y:S05]  /*79a0*/  BRA `(.L_x_84) ;  /* 0xffffffe400187947 */ /* 0x000fea000383ffff */
.L_x_60:
[----:B-1----:R1:W2:Y:S02]  /*79b0*/  SYNCS.PHASECHK.TRANS64.TRYWAIT P1, [R11+URZ+0x30840], R21 ;  /* 0x030840150b0075a7 */ /* 0x0022a4000802017f */
[----:B--2---:R-:W-:Y:S05]  /*79c0*/  @!P1 NANOSLEEP.SYNCS 0x989680 ;  /* 0x009896800000995d */ /* 0x004fea0003900000 */
[----:B------:R-:W2:Y:S02]  /*79d0*/  @!P1 SYNCS.PHASECHK.TRANS64 P1, [R11+URZ+0x30840], R21 ;  /* 0x030840150b0095a7 */ /* 0x000ea4000802007f */
[----:B--2---:R-:W-:Y:S05]  /*79e0*/  @!P1 BRA `(.L_x_60) ;  /* 0xfffffffc00f09947 */ /* 0x004fea000383ffff */
[----:B------:R-:W-:Y:S05]  /*79f0*/  BRA `(.L_x_85) ;  /* 0xffffffe800847947 */ /* 0x000fea000383ffff */
.L_x_62:
[----:B--2---:R2:W3:Y:S02]  /*7a00*/  SYNCS.PHASECHK.TRANS64.TRYWAIT P1, [R11+URZ+0x30828], R21 ;  /* 0x030828150b0075a7 */ /* 0x0044e4000802017f */
[----:B---3--:R-:W-:Y:S05]  /*7a10*/  @!P1 NANOSLEEP.SYNCS 0x989680 ;  /* 0x009896800000995d */ /* 0x008fea0003900000 */
[----:B------:R-:W3:Y:S02]  /*7a20*/  @!P1 SYNCS.PHASECHK.TRANS64 P1, [R11+URZ+0x30828], R21 ;  /* 0x030828150b0095a7 */ /* 0x000ee4000802007f */
[----:B---3--:R-:W-:Y:S05]  /*7a30*/  @!P1 BRA `(.L_x_62) ;  /* 0xfffffffc00f09947 */ /* 0x008fea000383ffff */
[----:B------:R-:W-:Y:S05]  /*7a40*/  BRA `(.L_x_86) ;  /* 0xffffffec00187947 */ /* 0x000fea000383ffff */
.L_x_64:
[----:B---3--:R3:W4:Y:S02]  /*7a50*/  SYNCS.PHASECHK.TRANS64.TRYWAIT P1, [R11+URZ+0x30848], R21 ;  /* 0x030848150b0075a7 */ /* 0x008724000802017f */
[----:B----4-:R-:W-:Y:S05]  /*7a60*/  @!P1 NANOSLEEP.SYNCS 0x989680 ;  /* 0x009896800000995d */ /* 0x010fea0003900000 */
[----:B------:R-:W4:Y:S02]  /*7a70*/  @!P1 SYNCS.PHASECHK.TRANS64 P1, [R11+URZ+0x30848], R21 ;  /* 0x030848150b0095a7 */ /* 0x000f24000802007f */
[----:B----4-:R-:W-:Y:S05]  /*7a80*/  @!P1 BRA `(.L_x_64) ;  /* 0xfffffffc00f09947 */ /* 0x010fea000383ffff */
[----:B------:R-:W-:Y:S05]  /*7a90*/  BRA `(.L_x_87) ;  /* 0xffffffec00887947 */ /* 0x000fea000383ffff */
.L_x_66:
[----:B------:R-:W-:-:S07]  /*7aa0*/  SHF.L.U32 R4, R9, 0x1f, RZ ;  /* 0x0000001f09047819 */ /* 0x000fce00000006ff */
.L_x_88:
[----:B-1----:R1:W2:Y:S02]  /*7ab0*/  SYNCS.PHASECHK.TRANS64.TRYWAIT P1, [R11+URZ+0x30820], R4 ;  /* 0x030820040b0075a7 */ /* 0x0022a4000802017f */
[----:B--2---:R-:W-:Y:S05]  /*7ac0*/  @!P1 NANOSLEEP.SYNCS 0x989680 ;  /* 0x009896800000995d */ /* 0x004fea0003900000 */
[----:B------:R-:W2:Y:S02]  /*7ad0*/  @!P1 SYNCS.PHASECHK.TRANS64 P1, [R11+URZ+0x30820], R4 ;  /* 0x030820040b0095a7 */ /* 0x000ea4000802007f */
[----:B--2---:R-:W-:Y:S05]  /*7ae0*/  @!P1 BRA `(.L_x_88) ;  /* 0xfffffffc00f09947 */ /* 0x004fea000383ffff */
[----:B------:R-:W-:Y:S05]  /*7af0*/  BRA `(.L_x_89) ;  /* 0xfffffff000107947 */ /* 0x000fea000383ffff */
.L_x_69:
[----:B---3--:R3:W4:Y:S02]  /*7b00*/  SYNCS.PHASECHK.TRANS64.TRYWAIT P1, [R11+URZ+0x30840], R12 ;  /* 0x0308400c0b0075a7 */ /* 0x008724000802017f */
[----:B----4-:R-:W-:Y:S05]  /*7b10*/  @!P1 NANOSLEEP.SYNCS 0x989680 ;  /* 0x009896800000995d */ /* 0x010fea0003900000 */
[----:B------:R-:W4:Y:S02]  /*7b20*/  @!P1 SYNCS.PHASECHK.TRANS64 P1, [R11+URZ+0x30840], R12 ;  /* 0x0308400c0b0095a7 */ /* 0x000f24000802007f */
[----:B----4-:R-:W-:Y:S05]  /*7b30*/  @!P1 BRA `(.L_x_69) ;  /* 0xfffffffc00f09947 */ /* 0x010fea000383ffff */
[----:B------:R-:W-:Y:S05]  /*7b40*/  BRA `(.L_x_90) ;  /* 0xfffffff0009c7947 */ /* 0x000fea000383ffff */
.L_x_71:
[----:B-1----:R1:W2:Y:S02]  /*7b50*/  SYNCS.PHASECHK.TRANS64.TRYWAIT P1, [R11+URZ+0x30828], R12 ;  /* 0x0308280c0b0075a7 */ /* 0x0022a4000802017f */
[----:B--2---:R-:W-:Y:S05]  /*7b60*/  @!P1 NANOSLEEP.SYNCS 0x989680 ;  /* 0x009896800000995d */ /* 0x004fea0003900000 */
[----:B------:R-:W2:Y:S02]  /*7b70*/  @!P1 SYNCS.PHASECHK.TRANS64 P1, [R11+URZ+0x30828], R12 ;  /* 0x0308280c0b0095a7 */ /* 0x000ea4000802007f */
[----:B--2---:R-:W-:Y:S05]  /*7b80*/  @!P1 BRA `(.L_x_71) ;  /* 0xfffffffc00f09947 */ /* 0x004fea000383ffff */
[----:B------:R-:W-:Y:S05]  /*7b90*/  BRA `(.L_x_91) ;  /* 0xfffffff400247947 */ /* 0x000fea000383ffff */
.L_x_73:
[----:B-1----:R1:W2:Y:S02]  /*7ba0*/  SYNCS.PHASECHK.TRANS64.TRYWAIT P0, [R4+URZ+0x30840], R3 ;  /* 0x03084003040075a7 */ /* 0x0022a4000800017f */
[----:B--2---:R-:W-:Y:S05]  /*7bb0*/  @!P0 NANOSLEEP.SYNCS 0x989680 ;  /* 0x009896800000895d */ /* 0x004fea0003900000 */
[----:B------:R-:W2:Y:S02]  /*7bc0*/  @!P0 SYNCS.PHASECHK.TRANS64 P0, [R4+URZ+0x30840], R3 ;  /* 0x03084003040085a7 */ /* 0x000ea4000800007f */
[----:B--2---:R-:W-:Y:S05]  /*7bd0*/  @!P0 BRA `(.L_x_73) ;  /* 0xfffffffc00f08947 */ /* 0x004fea000383ffff */
[----:B------:R-:W-:Y:S05]  /*7be0*/  BRA `(.L_x_92) ;  /* 0xfffffff400ac7947 */ /* 0x000fea000383ffff */
.L_x_75:
[----:B------:R-:W-:Y:S01]  /*7bf0*/  BSSY B0, `(.L_x_93) ;  /* 0x0000006000007945 */ /* 0x000fe20003800000 */
[----:B------:R-:W-:-:S07]  /*7c00*/  IMAD.MOV.U32 R15, RZ, RZ, -0x1 ;  /* 0xffffffffff0f7424 */ /* 0x000fce00078e00ff */
[----:B------:R-:W-:Y:S05]  /*7c10*/  WARPSYNC.COLLECTIVE R15, `(.L_x_94) ;  /* 0x000000000f0c7348 */ /* 0x000fea0003c00000 */
[----:B------:R-:W-:Y:S02]  /*7c20*/  ELECT P6, UR62, PT ;  /* 0x00000000003e782f */ /* 0x000fe400038c0000 */
[----:B------:R-:W-:Y:S01]  /*7c30*/  MOV R14, UR62 ;  /* 0x0000003e000e7c02 */ /* 0x000fe20008000f00 */
[----:B------:R-:W-:Y:S10]  /*7c40*/  ENDCOLLECTIVE ;  /* 0x000000000000791b */ /* 0x000ff40003800000 */
.L_x_94:
[----:B------:R-:W-:Y:S05]  /*7c50*/  BSYNC B0 ;  /* 0x0000000000007941 */ /* 0x000fea0003800000 */
.L_x_93:
[----:B------:R-:W-:Y:S01]  /*7c60*/  PLOP3.LUT P0, PT, P6, PT, PT, 0x80, 0x0 ;  /* 0x000000000000781c */ /* 0x000fe2000370f070 */
[----:B------:R-:W-:-:S12]  /*7c70*/  BRA `(.L_x_95) ;  /* 0xfffffff800547947 */ /* 0x000fd8000383ffff */
.L_x_77:
[----:B-1----:R1:W2:Y:S02]  /*7c80*/  SYNCS.PHASECHK.TRANS64.TRYWAIT P1, [R6+URZ], R5 ;  /* 0x00000005060075a7 */ /* 0x0022a4000802017f */
[----:B--2---:R-:W-:Y:S05]  /*7c90*/  @!P1 NANOSLEEP.SYNCS 0x989680 ;  /* 0x009896800000995d */ /* 0x004fea0003900000 */
[----:B------:R-:W2:Y:S02]  /*7ca0*/  @!P1 SYNCS.PHASECHK.TRANS64 P1, [R6+URZ], R5 ;  /* 0x00000005060095a7 */ /* 0x000ea4000802007f */
[----:B--2---:R-:W-:Y:S05]  /*7cb0*/  @!P1 BRA `(.L_x_77) ;  /* 0xfffffffc00f09947 */ /* 0x004fea000383ffff */
[----:B------:R-:W-:Y:S05]  /*7cc0*/  BRA `(.L_x_96) ;  /* 0xfffffff800907947 */ /* 0x000fea000383ffff */
.L_x_78:
[----:B--2---:R2:W3:Y:S02]  /*7cd0*/  SYNCS.PHASECHK.TRANS64.TRYWAIT P1, [R3+URZ], R2 ;  /* 0x00000002030075a7 */ /* 0x0044e4000802017f */
[----:B---3--:R-:W-:Y:S05]  /*7ce0*/  @!P1 NANOSLEEP.SYNCS 0x989680 ;  /* 0x009896800000995d */ /* 0x008fea0003900000 */
[----:B------:R-:W3:Y:S02]  /*7cf0*/  @!P1 SYNCS.PHASECHK.TRANS64 P1, [R3+URZ], R2 ;  /* 0x00000002030095a7 */ /* 0x000ee4000802007f */
[----:B---3--:R-:W-:Y:S05]  /*7d00*/  @!P1 BRA `(.L_x_78) ;  /* 0xfffffffc00f09947 */ /* 0x008fea000383ffff */
[----:B------:R-:W-:Y:S05]  /*7d10*/  BRA `(.L_x_97) ;  /* 0xfffffff800847947 */ /* 0x000fea000383ffff */
.L_x_80:
[----:B--2---:R2:W3:Y:S02]  /*7d20*/  SYNCS.PHASECHK.TRANS64.TRYWAIT P0, [R0+URZ], R5 ;  /* 0x00000005000075a7 */ /* 0x0044e4000800017f */
[----:B---3--:R-:W-:Y:S05]  /*7d30*/  @!P0 NANOSLEEP.SYNCS 0x989680 ;  /* 0x009896800000895d */ /* 0x008fea0003900000 */
[----:B------:R-:W3:Y:S02]  /*7d40*/  @!P0 SYNCS.PHASECHK.TRANS64 P0, [R0+URZ], R5 ;  /* 0x00000005000085a7 */ /* 0x000ee4000800007f */
[----:B---3--:R-:W-:Y:S05]  /*7d50*/  @!P0 BRA `(.L_x_80) ;  /* 0xfffffffc00f08947 */ /* 0x008fea000383ffff */
[----:B------:R-:W-:Y:S05]  /*7d60*/  BRA `(.L_x_98) ;  /* 0xfffffff800887947 */ /* 0x000fea000383ffff */
.L_x_99:
[----:B------:R-:W-:-:S00]  /*7d70*/  BRA `(.L_x_99) ;  /* 0xfffffffc00fc7947 */ /* 0x000fc0000383ffff */
[----:B------:R-:W-:-:S00]  /*7d80*/  NOP ;  /* 0x0000000000007918 */ /* 0x000fc00000000000 */
[----:B------:R-:W-:-:S00]  /*7d90*/  NOP ;  /* 0x0000000000007918 */ /* 0x000fc00000000000 */
[----:B------:R-:W-:-:S00]  /*7da0*/  NOP ;  /* 0x0000000000007918 */ /* 0x000fc00000000000 */
[----:B------:R-:W-:-:S00]  /*7db0*/  NOP ;  /* 0x0000000000007918 */ /* 0x000fc00000000000 */
[----:B------:R-:W-:-:S00]  /*7dc0*/  NOP ;  /* 0x0000000000007918 */ /* 0x000fc00000000000 */
[----:B------:R-:W-:-:S00]  /*7dd0*/  NOP ;  /* 0x0000000000007918 */ /* 0x000fc00000000000 */
[----:B------:R-:W-:-:S00]  /*7de0*/  NOP ;  /* 0x0000000000007918 */ /* 0x000fc00000000000 */
[----:B------:R-:W-:-:S00]  /*7df0*/  NOP ;  /* 0x0000000000007918 */ /* 0x000fc00000000000 */
.L_x_7290:


//--------------------- .text._ZN7cutlass13device_kernelIN5flash11enable_sm90INS1_16FlashAttnBwdSm90INS1_25CollectiveMainloopBwdSm90ILi2ELi2ELi2EN4cute5tupleIJNS5_1CILi1EEES8_S8_EEENS6_IJNS7_ILi64EEENS7_ILi128EEESB_EEENS_6half_tEfNS_4arch4Sm90ELb0ELb0ELb1ELb0ELb1ELb1ELb0ELb0ELi2ELi1ELi2ELi1ELb0EEENS1_21CollectiveEpilogueBwdISC_SD_SF_Li256ELb0ELb0ELi1EEENS1_19SingleTileSchedulerILb0ELb0ELb0ELi128EEEEEEEEEvNT_6ParamsE --------------------------
	.section	.text._ZN7cutlass13device_kernelIN5flash11enable_sm90INS1_16FlashAttnBwdSm90INS1_25CollectiveMainloopBwdSm90ILi2ELi2ELi2EN4cute5tupleIJNS5_1CILi1EEES8_S8_EEENS6_IJNS7_ILi64EEENS7_ILi128EEESB_EEENS_6half_tEfNS_4arch4Sm90ELb0ELb0ELb1ELb0ELb1ELb1ELb0ELb0ELi2ELi1ELi2ELi1ELb0EEENS1_21CollectiveEpilogueBwdISC_SD_SF_Li256ELb0ELb0ELi1EEENS1_19SingleTileSchedulerILb0ELb0ELb0ELi128EEEEEEEEEvNT_6ParamsE,"ax",@progbits
	.align	128
.text._ZN7cutlass13device_kernelIN5flash11enable_sm90INS1_16FlashAttnBwdSm90INS1_25CollectiveMainloopBwdSm90ILi2ELi2ELi2EN4cute5tupleIJNS5_1CILi1EEES8_S8_EEENS6_IJNS7_ILi64EEENS7_ILi128EEESB_EEENS_6half_tEfNS_4arch4Sm90ELb0ELb0ELb1ELb0ELb1ELb1ELb0ELb0ELi2ELi1ELi2ELi1ELb0EEENS1_21CollectiveEpilogueBwdISC_SD_SF_Li256ELb0ELb0ELi1EEENS1_19SingleTileSchedulerILb0ELb0ELb0ELi128EEEEEEEEEvNT_6ParamsE:
        .type           _ZN7cutlass13device_kernelIN5flash11enable_sm90INS1_16FlashAttnBwdSm90INS1_25CollectiveMainloopBwdSm90ILi2ELi2ELi2EN4cute5tupleIJNS5_1CILi1EEES8_S8_EEENS6_IJNS7_ILi64EEENS7_ILi128EEESB_EEENS_6half_tEfNS_4arch4Sm90ELb0ELb0ELb1ELb0ELb1ELb1ELb0ELb0ELi2ELi1ELi2ELi1ELb0EEENS1_21CollectiveEpilogueBwdISC_SD_SF_Li256ELb0ELb0ELi1EEENS1_19SingleTileSchedulerILb0ELb0ELb0ELi128EEEEEEEEEvNT_6ParamsE,@function
        .size           _ZN7cutlass13device_kernelIN5flash11enable_sm90INS1_16FlashAttnBwdSm90INS1_25CollectiveMainloopBwdSm90ILi2ELi2ELi2EN4cute5tupleIJNS5_1CILi1EEES8_S8_EEENS6_IJNS7_ILi64EEENS7_ILi128EEESB_EEENS_6half_tEfNS_4arch4Sm90ELb0ELb0ELb1ELb0ELb1ELb1ELb0ELb0ELi2ELi1ELi2ELi1ELb0EEENS1_21CollectiveEpilogueBwdISC_SD_SF_Li256ELb0ELb0ELi1EEENS1_19SingleTileSchedulerILb0ELb0ELb0ELi128EEEEEEEEEvNT_6ParamsE,(.L_x_7291 - _ZN7cutlass13device_kernelIN5flash11enable_sm90INS1_16FlashAttnBwdSm90INS1_25CollectiveMainloopBwdSm90ILi2ELi2ELi2EN4cute5tupleIJNS5_1CILi1EEES8_S8_EEENS6_IJNS7_ILi64EEENS7_ILi128EEESB_EEENS_6half_tEfNS_4arch4Sm90ELb0ELb0ELb1ELb0ELb1ELb1ELb0ELb0ELi2ELi1ELi2ELi1ELb0EEENS1_21CollectiveEpilogueBwdISC_SD_SF_Li256ELb0ELb0ELi1EEENS1_19SingleTileSchedulerILb0ELb0ELb0ELi128EEEEEEEEEvNT_6ParamsE)
        .other          _ZN7cutlass13device_kernelIN5flash11enable_sm90INS1_16FlashAttnBwdSm90INS1_25CollectiveMainloopBwdSm90ILi2ELi2ELi2EN4cute5tupleIJNS5_1CILi1EEES8_S8_EEENS6_IJNS7_ILi64EEENS7_ILi128EEESB_EEENS_6half_tEfNS_4arch4Sm90ELb0ELb0ELb1ELb0ELb1ELb1ELb0ELb0ELi2ELi1ELi2ELi1ELb0EEENS1_21CollectiveEpilogueBwdISC_SD_SF_Li256ELb0ELb0ELi1EEENS1_19SingleTileSchedulerILb0ELb0ELb0ELi128EEEEEEEEEvNT_6ParamsE,@"STO_CUDA_ENTRY STV_DEFAULT"
_ZN7cutlass13device_kernelIN5flash11enable_sm90INS1_16FlashAttnBwdSm90INS1_25CollectiveMainloopBwdSm90ILi2ELi2ELi2EN4cute5tupleIJNS5_1CILi1EEES8_S8_EEENS6_IJNS7_ILi64EEENS7_ILi128EEESB_EEENS_6half_tEfNS_4arch4Sm90ELb0ELb0ELb1ELb0ELb1ELb1ELb0ELb0ELi2ELi1ELi2ELi1ELb0EEENS1_21CollectiveEpilogueBwdISC_SD_SF_Li256ELb0ELb0ELi1EEENS1_19SingleTileSchedulerILb0ELb0ELb0ELi128EEEEEEEEEvNT_6ParamsE:
        /* <DEDUP_REMOVED lines=28> */
.L_x_101:
[----:B------:R-:W-:Y:S05]  /*01c0*/  BSYNC B0 ;  /* 0x0000000000007941 */ /* 0x000fea0003800000 */
.L_x_100:
        /* <DEDUP_REMOVED lines=30> */
[----:B------:R1:W1:Y:S01]  /*03b0*/  SYNCS.EXCH.64 URZ, [UR8+0x30820], UR4 ;  /* 0x03082004083f75b2 */ /* 0x0002620008000100 */
[----:B------:R1:W1:Y:S01]  /*03c0*/  SYNCS.EXCH.64 URZ, [UR8+0x30818], UR6 ;  /* 0x03081806083f75b2 */ /* 0x0002620008000100 */
[----:B------:R1:W1:Y:S01]  /*03d0*/  SYNCS.EXCH.64 URZ, [UR8+0x30828], UR4 ;  /* 0x03082804083f75b2 */ /* 0x0002620008000100 */
[----:B------:R-:W-:Y:S01]  /*03e0*/  NOP ;  /* 0x0000000000007918 */ /* 0x000fe20000000000 */
.L_x_102:
[----:B------:R-:W5:Y:S01]  /*03f0*/  SHFL.IDX PT, R3, R0, RZ, 0x1f ;  /* 0x00001fff00037589 */ /* 0x000f6200000e0000 */
[----:B------:R-:W-:Y:S01]  /*0400*/  NOP ;  /* 0x0000000000007918 */ /* 0x000fe20000000000 */
[----:B-----5:R-:W-:-:S13]  /*0410*/  ISETP.NE.AND P0, PT, R3, RZ, PT ;  /* 0x000000ff0300720c */ /* 0x020fda0003f05270 */
        /* <DEDUP_REMOVED lines=17> */
[----:B------:R1:W1:Y:S01]  /*0530*/  SYNCS.EXCH.64 URZ, [UR8+0x30848], UR6 ;  /* 0x03084806083f75b2 */ /* 0x0002620008000100 */
[----:B------:R-:W-:Y:S01]  /*0540*/  NOP ;  /* 0x0000000000007918 */ /* 0x000fe20000000000 */
.L_x_103:
[----:B---3--:R-:W-:Y:S01]  /*0550*/  ISETP.NE.AND P0, PT, R2, RZ, PT ;  /* 0x000000ff0200720c */ /* 0x008fe20003f05270 */
[----:B------:R-:W-:Y:S01]  /*0560*/  IMAD.MOV.U32 R17, RZ, RZ, 0x1 ;  /* 0x00000001ff117424 */ /* 0x000fe200078e00ff */
[----:B------:R-:W-:Y:S01]  /*0570*/  NOP ;  /* 0x0000000000007918 */ /* 0x000fe20000000000 */
[----:B------:R-:W-:Y:S03]  /*0580*/  BSSY B6, `(.L_x_104) ;  /* 0x00007a8000067945 */ /* 0x000fe60003800000 */
[----:B------:R-:W-:Y:S01]  /*0590*/  SEL R17, R17, 0x2, !P0 ;  /* 0x0000000211117807 */ /* 0x000fe20004000000 */
[----:B-12-4-:R-:W-:Y:S06]  /*05a0*/  BAR.SYNC.DEFER_BLOCKING 0x0 ;  /* 0x0000000000007b1d */ /* 0x016fec0000010000 */
[----:B------:R-:W-:Y:S05]  /*05b0*/  @!P0 BRA `(.L_x_105) ;  /* 0x00000048006c8947 */ /* 0x000fea0003800000 */
.L_x_106:
        /* <DEDUP_REMOVED lines=33> */
.L_x_109:
        /* <DEDUP_REMOVED lines=15> */
.L_x_108:
        /* <DEDUP_REMOVED lines=22> */
.L_x_111:
        /* <DEDUP_REMOVED lines=15> */
.L_x_110:
        /* <DEDUP_REMOVED lines=8> */
.L_x_199:
        /* <DEDUP_REMOVED lines=13> */
.L_x_113:
        /* <DEDUP_REMOVED lines=111> */
.L_x_126:
[----:B------:R-:W-:Y:S01]  /*1350*/  ISETP.NE.AND P0, PT, R7, 0x3, PT ;  /* 0x000000030700780c */ /* 0x000fe20003f05270 */
[----:B------:R-:W-:-:S12]  /*1360*/  YIELD ;  /* 0x0000000000007946 */ /* 0x000fd80003800000 */
[----:B---3--:R-:W-:Y:S05]  /*1370*/  @!P0 BRA `(.L_x_116) ;  /* 0x0000000000048947 */ /* 0x008fea0003800000 */
[----:B------:R-:W-:Y:S01]  /*1380*/  BPT.TRAP 0x1 ;  /* 0x000000040000795c */ /* 0x000fe20000300000 */
.L_x_116:
[----:B------:R-:W-:Y:S01]  /*1390*/  IMAD R2, R4, 0x8, R16 ;  /* 0x0000000804027824 */ /* 0x000fe200078e0210 */
[----:B------:R-:W-:-:S04]  /*13a0*/  SHF.L.U32 R17, R5, 0x1f, RZ ;  /* 0x0000001f05117819 */ /* 0x000fc800000006ff */
[----:B------:R2:W3:Y:S01]  /*13b0*/  SYNCS.PHASECHK.TRANS64.TRYWAIT P1, [R2+URZ+0x30810], R17 ;  /* 0x03081011020075a7 */ /* 0x0004e2000802017f */
[----:B------:R-:W-:Y:S05]  /*13c0*/  @!P0 BRA `(.L_x_117) ;  /* 0x0000000000048947 */ /* 0x000fea0003800000 */
[----:B------:R-:W-:Y:S01]  /*13d0*/  BPT.TRAP 0x1 ;  /* 0x000000040000795c */ /* 0x000fe20000300000 */
.L_x_117:
[----:B---3--:R-:W-:Y:S05]  /*13e0*/  @P1 BRA `(.L_x_118) ;  /* 0x0000000000081947 */ /* 0x008fea0003800000 */
[----:B------:R-:W3:Y:S02]  /*13f0*/  SYNCS.PHASECHK.TRANS64.TRYWAIT P1, [R2+URZ+0x30810], R17 ;  /* 0x03081011020075a7 */ /* 0x000ee4000802017f */
[----:B---3--:R-:W-:Y:S05]  /*1400*/  @!P1 BRA `(.L_x_119) ;  /* 0x0000006c00349947 */ /* 0x008fea0003800000 */
.L_x_118:
        /* <DEDUP_REMOVED lines=72> */
[----:B------:R1:W1:Y:S04]  /*1890*/  LDS.64 R220, [R12+0x28020] ;  /* 0x028020000cdc7984 */ /* 0x0002680000000a00 */
        /* <DEDUP_REMOVED lines=8> */
.L_x_120:
[----:B------:R1:W1:Y:S01]  /*1920*/  SYNCS.PHASECHK.TRANS64.TRYWAIT P1, [R2+URZ+0x30830], R17 ;  /* 0x03083011020075a7 */ /* 0x000262000802017f */
[----:B------:R-:W-:Y:S05]  /*1930*/  @!P0 BRA `(.L_x_121) ;  /* 0x0000000000048947 */ /* 0x000fea0003800000 */
[----:B------:R-:W-:Y:S01]  /*1940*/  BPT.TRAP 0x1 ;  /* 0x000000040000795c */ /* 0x000fe20000300000 */
.L_x_121:
[----:B------:R-:W-:-:S05]  /*1950*/  VIADD R13, R16, 0x20000 ;  /* 0x00020000100d7836 */ /* 0x000fca0000000000 */
[----:B------:R-:W-:-:S04]  /*1960*/  SHF.R.U32.HI R13, RZ, 0x4, R13 ;  /* 0x00000004ff0d7819 */ /* 0x000fc8000001160d */
[----:B------:R-:W-:-:S04]  /*1970*/  LOP3.LUT R13, R13, 0x3fff, RZ, 0xc0, !PT ;  /* 0x00003fff0d0d7812 */ /* 0x000fc800078ec0ff */
[----:B------:R-:W-:Y:S01]  /*1980*/  LOP3.LUT R153, R13, 0x10000, RZ, 0xfc, !PT ;  /* 0x000100000d997812 */ /* 0x000fe200078efcff */
[----:B-1----:R-:W-:Y:S06]  /*1990*/  @P1 BRA `(.L_x_122) ;  /* 0x0000000000081947 */ /* 0x002fec0003800000 */
[----:B------:R-:W1:Y:S02]  /*19a0*/  SYNCS.PHASECHK.TRANS64.TRYWAIT P1, [R2+URZ+0x30830], R17 ;  /* 0x03083011020075a7 */ /* 0x000e64000802017f */
[----:B-1----:R-:W-:Y:S05]  /*19b0*/  @!P1 BRA `(.L_x_123) ;  /* 0x0000006400dc9947 */ /* 0x002fea0003800000 */
.L_x_122:
        /* <DEDUP_REMOVED lines=166> */
[----:B------:R-:W-:Y:S01]  /*2420*/  FFMA.FTZ R154, R155, UR5, -R220 ;  /* 0x000000059b9a7c23 */ /* 0x000fe200080108dc */
        /* <DEDUP_REMOVED lines=330> */
.L_x_124:
        /* <DEDUP_REMOVED lines=49> */
.L_x_125:
        /* <DEDUP_REMOVED lines=11> */
.L_x_115:
        /* <DEDUP_REMOVED lines=83> */
.L_x_127:
        /* <DEDUP_REMOVED lines=19> */
.L_x_128:
        /* <DEDUP_REMOVED lines=18> */
.L_x_129:
        /* <DEDUP_REMOVED lines=18> */
.L_x_130:
        /* <DEDUP_REMOVED lines=161> */
.L_x_132:
[----:B------:R-:W-:Y:S05]  /*4f40*/  BSYNC B0 ;  /* 0x0000000000007941 */ /* 0x000fea0003800000 */
.L_x_131:
[----:B------:R-:W-:-:S04]  /*4f50*/  DEPBAR.LE SB0, 0x0 ;  /* 0x000080000000791a */ /* 0x000fc80000000000 */
[----:B------:R-:W-:Y:S05]  /*4f60*/  BRA `(.L_x_107) ;  /* 0x0000003000247947 */ /* 0x000fea0003800000 */
.L_x_105:
        /* <DEDUP_REMOVED lines=14> */
[----:B------:R-:W-:Y:S01]  /*5050*/  ULDC UR13, c[0x0][0x288] ;  /* 0x0000a200000d7ab9 */ /* 0x000fe20000000800 */
[----:B------:R-:W-:Y:S01]  /*5060*/  ULDC.64 UR14, c[0x0][0x2e0] ;  /* 0x0000b800000e7ab9 */ /* 0x000fe20000000a00 */
[----:B------:R-:W-:-:S04]  /*5070*/  ELECT P0, URZ, PT ;  /* 0x00000000003f782f */ /* 0x000fc80003800000 */
[----:B------:R-:W2:Y:S01]  /*5080*/  LDC R4, c[0x0][0x280] ;  /* 0x0000a000ff047b82 */ /* 0x000ea20000000800 */
[----:B-1----:R-:W-:Y:S02]  /*5090*/  USHF.R.S32.HI UR8, URZ, 0x1f, UR16 ;  /* 0x0000001f3f087899 */ /* 0x002fe40008011410 */
[----:B------:R-:W-:Y:S02]  /*50a0*/  UIMAD.WIDE.U32 UR4, UR16, UR10, URZ ;  /* 0x0000000a100472a5 */ /* 0x000fe4000f8e003f */
[----:B------:R-:W-:Y:S01]  /*50b0*/  UIMAD UR6, UR8, UR10, URZ ;  /* 0x0000000a080672a4 */ /* 0x000fe2000f8e023f */
[----:B--2---:R-:W-:-:S03]  /*50c0*/  ISETP.GE.AND P1, PT, R4, 0x1, PT ;  /* 0x000000010400780c */ /* 0x004fc60003f26270 */
[----:B------:R-:W-:Y:S02]  /*50d0*/  UIMAD UR7, UR16, UR11, UR6 ;  /* 0x0000000b100772a4 */ /* 0x000fe4000f8e0206 */
[----:B------:R-:W-:Y:S02]  /*50e0*/  USHF.R.S32.HI UR6, URZ, 0x1f, UR9 ;  /* 0x0000001f3f067899 */ /* 0x000fe40008011409 */
[----:B------:R-:W-:Y:S02]  /*50f0*/  UIMAD UR11, UR9, UR13, URZ ;  /* 0x0000000d090b72a4 */ /* 0x000fe4000f8e023f */
[----:B------:R-:W-:Y:S02]  /*5100*/  UIMAD UR6, UR6, UR14, URZ ;  /* 0x0000000e060672a4 */ /* 0x000fe4000f8e023f */
[----:B------:R-:W-:Y:S02]  /*5110*/  UIADD3 UR5, UR5, UR7, URZ ;  /* 0x0000000705057290 */ /* 0x000fe4000fffe03f */
[----:B------:R-:W-:-:S02]  /*5120*/  UIADD3 UR10, UP0, UR11, UR16, URZ ;  /* 0x000000100b0a7290 */ /* 0x000fc4000ff1e03f */
[----:B------:R-:W-:Y:S02]  /*5130*/  UIMAD UR12, UR9, UR15, UR6 ;  /* 0x0000000f090c72a4 */ /* 0x000fe4000f8e0206 */
[----:B------:R-:W-:Y:S02]  /*5140*/  UIMAD.WIDE.U32 UR6, UR9, UR14, UR4 ;  /* 0x0000000e090672a5 */ /* 0x000fe4000f8e0004 */
[----:B------:R-:W-:Y:S01]  /*5150*/  ULEA.HI.X.SX32 UR11, UR11, UR8, 0x1, UP0 ;  /* 0x000000080b0b7291 */ /* 0x000fe200080f0e3f */
[----:B------:R-:W-:Y:S11]  /*5160*/  @!P1 BRA `(.L_x_107) ;  /* 0x0000002c00a49947 */ /* 0x000ff60003800000 */
[----:B------:R-:W1:Y:S01]  /*5170*/  S2R R5, SR_TID.X ;  /* 0x0000000000057919 */ /* 0x000e620000002100 */
[C---:B------:R-:W-:Y:S01]  /*5180*/  VIADD R0, R4.reuse, 0x3f ;  /* 0x0000003f04007836 */ /* 0x040fe20000000000 */
[----:B------:R-:W-:Y:S01]  /*5190*/  ISETP.GE.AND P1, PT, R4, 0x41, PT ;  /* 0x000000410400780c */ /* 0x000fe20003f26270 */
[----:B------:R-:W-:Y:S01]  /*51a0*/  ULDC UR4, c[0x0][0x760] ;  /* 0x0001d80000047ab9 */ /* 0x000fe20000000800 */
[----:B------:R-:W2:Y:S01]  /*51b0*/  S2UR UR28, SR_CTAID.X ;  /* 0x00000000001c79c3 */ /* 0x000ea20000002500 */
[----:B------:R-:W-:Y:S01]  /*51c0*/  UIMAD UR13, UR13, UR4, URZ ;  /* 0x000000040d0d72a4 */ /* 0x000fe2000f8e023f */
[----:B------:R-:W-:Y:S01]  /*51d0*/  SHF.R.S32.HI R3, RZ, 0x1f, R0 ;  /* 0x0000001fff037819 */ /* 0x000fe20000011400 */
[----:B------:R-:W-:Y:S01]  /*51e0*/  UIADD3 UR12, UR7, UR12, URZ ;  /* 0x0000000c070c7290 */ /* 0x000fe2000fffe03f */
[----:B------:R-:W-:Y:S02]  /*51f0*/  UMOV UR4, URZ ;  /* 0x0000003f00047c82 */ /* 0x000fe40008000000 */
[----:B------:R-:W-:Y:S01]  /*5200*/  LEA.HI R3, R3, R0, RZ, 0x6 ;  /* 0x0000000003037211 */ /* 0x000fe200078f30ff */
[----:B------:R-:W-:-:S03]  /*5210*/  ULDC.64 UR26, c[0x0][0x208] ;  /* 0x00008200001a7ab9 */ /* 0x000fc60000000a00 */
[----:B------:R-:W-:-:S04]  /*5220*/  SHF.R.S32.HI R2, RZ, 0x6, R3 ;  /* 0x00000006ff027819 */ /* 0x000fc80000011403 */
[----:B------:R-:W-:Y:S02]  /*5230*/  VIMNMX R2, R2, 0x1, !PT ;  /* 0x0000000102027848 */ /* 0x000fe40007fe0100 */
[----:B-1----:R-:W-:Y:S02]  /*5240*/  LOP3.LUT R0, R5, 0x1f, RZ, 0xc0, !PT ;  /* 0x0000001f05007812 */ /* 0x002fe400078ec0ff */
[----:B------:R-:W-:Y:S01]  /*5250*/  LOP3.LUT R5, R2, 0x1, RZ, 0xc0, !PT ;  /* 0x0000000102057812 */ /* 0x000fe200078ec0ff */
[----:B--2---:R-:W-:Y:S06]  /*5260*/  @!P1 BRA `(.L_x_134) ;  /* 0x0000000800ac9947 */ /* 0x004fec0003800000 */
        /* <DEDUP_REMOVED lines=11> */
[----:B------:R-:W-:-:S12]  /*5320*/  UIADD3.X UR21, URZ, UR21, URZ, UP2, !UPT ;  /* 0x000000153f157290 */ /* 0x000fd800097fe43f */
.L_x_159:
[----:B------:R-:W-:Y:S01]  /*5330*/  UIMAD UR22, UR13, UR4, URZ ;  /* 0x000000040d1672a4 */ /* 0x000fe2000f8e023f */
[----:B------:R-:W-:Y:S01]  /*5340*/  ISETP.NE.AND P1, PT, R0, RZ, PT ;  /* 0x000000ff0000720c */ /* 0x000fe20003f25270 */
[----:B------:R-:W-:Y:S01]  /*5350*/  ULDC.64 UR8, c[0x0][0x768] ;  /* 0x0001da0000087ab9 */ /* 0x000fe20000000a00 */
[----:B------:R-:W-:Y:S01]  /*5360*/  USHF.L.U32 UR14, UR5, 0xe, URZ ;  /* 0x0000000e050e7899 */ /* 0x000fe2000800063f */
[----:B------:R-:W-:Y:S01]  /*5370*/  VIADD R4, R4, 0xfffffffe ;  /* 0xfffffffe04047836 */ /* 0x000fe20000000000 */
[----:B------:R-:W-:Y:S01]  /*5380*/  UIADD3 UR15, UP0, UR22, UR10, URZ ;  /* 0x0000000a160f7290 */ /* 0x000fe2000ff1e03f */
[----:B------:R-:W-:Y:S01]  /*5390*/  BSSY B0, `(.L_x_135) ;  /* 0x0000010000007945 */ /* 0x000fe20003800000 */
[----:B------:R-:W-:Y:S02]  /*53a0*/  UIMAD.WIDE UR32, UR14, 0x4, UR16 ;  /* 0x000000040e2078a5 */ /* 0x000fe4000f8e0210 */
[----:B------:R-:W-:Y:S01]  /*53b0*/  ULEA.HI.X.SX32 UR23, UR22, UR11, 0x1, UP0 ;  /* 0x0000000b16177291 */ /* 0x000fe200080f0e3f */
[----:B------:R-:W-:Y:S01]  /*53c0*/  ISETP.NE.AND P2, PT, R4, RZ, PT ;  /* 0x000000ff0400720c */ /* 0x000fe20003f45270 */
[----:B------:R-:W-:-:S02]  /*53d0*/  ULEA UR24, UP0, UR15, UR8, 0x2 ;  /* 0x000000080f187291 */ /* 0x000fc4000f80103f */
[----:B------:R-:W-:Y:S02]  /*53e0*/  UIMAD.WIDE UR30, UR14, 0x4, UR18 ;  /* 0x000000040e1e78a5 */ /* 0x000fe4000f8e0212 */
[----:B------:R-:W-:Y:S02]  /*53f0*/  ULEA.HI.X UR23, UR15, UR9, UR23, 0x2, UP0 ;  /* 0x000000090f177291 */ /* 0x000fe400080f1417 */
[----:B-1----:R-:W-:Y:S01]  /*5400*/  IMAD.U32 R2, RZ, RZ, UR24 ;  /* 0x00000018ff027e24 */ /* 0x002fe2000f8e00ff */
[----:B------:R-:W-:-:S03]  /*5410*/  UIMAD.WIDE UR14, UR14, 0x4, UR20 ;  /* 0x000000040e0e78a5 */ /* 0x000fc6000f8e0214 */
[----:B------:R-:W-:Y:S01]  /*5420*/  IMAD.U32 R3, RZ, RZ, UR23 ;  /* 0x00000017ff037e24 */ /* 0x000fe2000f8e00ff */
[----:B------:R-:W-:Y:S08]  /*5430*/  @P1 BRA `(.L_x_136) ;  /* 0x0000000000141947 */ /* 0x000ff00003800000 */
.L_x_137:
[----:B------:R-:W2:Y:S04]  /*5440*/  LDG.E.STRONG.GPU R6, desc[UR26][R2.64] ;  /* 0x0000001a02067981 */ /* 0x000ea8000c1ef900 */
[----:B--2---:R-:W-:Y:S01]  /*5450*/  CCTL.IVALL ;  /* 0x00000000ff00798f */ /* 0x004fe20002000000 */
[----:B------:R-:W-:Y:S05]  /*5460*/  YIELD ;  /* 0x0000000000007946 */ /* 0x000fea0003800000 */
[----:B------:R-:W-:-:S13]  /*5470*/  ISETP.NE.AND P3, PT, R6, UR28, PT ;  /* 0x0000001c06007c0c */ /* 0x000fda000bf65270 */
[----:B------:R-:W-:Y:S05]  /*5480*/  @P3 BRA `(.L_x_137) ;  /* 0xfffffffc00ec3947 */ /* 0x000fea000383ffff */
.L_x_136:
[----:B------:R-:W-:Y:S05]  /*5490*/  BSYNC B0 ;  /* 0x0000000000007941 */ /* 0x000fea0003800000 */
.L_x_135:
[----:B------:R-:W-:-:S03]  /*54a0*/  UMOV UR23, 0xffffffff ;  /* 0xffffffff00177882 */ /* 0x000fc60000000000 */
[----:B------:R-:W-:Y:S05]  /*54b0*/  BRA.DIV UR23, `(.L_x_138) ;  /* 0x0000002e17307947 */ /* 0x000fea000b800000 */
[----:B------:R-:W-:Y:S01]  /*54c0*/  NOP ;  /* 0x0000000000007918 */ /* 0x000fe20000000000 */
.L_x_202:
[----:B------:R-:W-:Y:S05]  /*54d0*/  WARPSYNC.ALL ;  /* 0x0000000000007948 */ /* 0x000fea0003800000 */
[----:B------:R-:W-:Y:S06]  /*54e0*/  BAR.SYNC.DEFER_BLOCKING 0xd, 0xa0 ;  /* 0x0342800000007b1d */ /* 0x000fec0000010000 */
[----:B------:R-:W-:Y:S04]  /*54f0*/  BSSY B0, `(.L_x_139) ;  /* 0x0000011000007945 */ /* 0x000fe80003800000 */
[----:B------:R-:W-:Y:S05]  /*5500*/  @!P0 BRA `(.L_x_140) ;  /* 0x00000000003c8947 */ /* 0x000fea0003800000 */
[----:B------:R-:W1:Y:S01]  /*5510*/  S2UR UR34, SR_CgaCtaId ;  /* 0x00000000002279c3 */ /* 0x000e620000008800 */
[----:B------:R-:W-:Y:S01]  /*5520*/  USHF.L.U32 UR23, UR4, 0xd, URZ ;  /* 0x0000000d04177899 */ /* 0x000fe2000800063f */
        /* <DEDUP_REMOVED lines=13> */
.L_x_140:
[----:B------:R-:W-:Y:S05]  /*5600*/  BSYNC B0 ;  /* 0x0000000000007941 */ /* 0x000fea0003800000 */
.L_x_139:
        /* <DEDUP_REMOVED lines=13> */
.L_x_142:
[----:B------:R-:W-:Y:S05]  /*56e0*/  BSYNC B0 ;  /* 0x0000000000007941 */ /* 0x000fea0003800000 */
.L_x_141:
[----:B------:R-:W-:Y:S06]  /*56f0*/  BAR.ARV 0xa, 0xa0 ;  /* 0x0282800000007b1d */ /* 0x000fec0000002000 */
[----:B------:R-:W-:Y:S04]  /*5700*/  BSSY B0, `(.L_x_143) ;  /* 0x0000003000007945 */ /* 0x000fe80003800000 */
[----:B------:R-:W-:Y:S05]  /*5710*/  @!P0 BRA `(.L_x_144) ;  /* 0x0000000000048947 */ /* 0x000fea0003800000 */
[----:B------:R-:W-:-:S04]  /*5720*/  DEPBAR.LE SB0, 0x0 ;  /* 0x000080000000791a */ /* 0x000fc80000000000 */
.L_x_144:
[----:B------:R-:W-:Y:S05]  /*5730*/  BSYNC B0 ;  /* 0x0000000000007941 */ /* 0x000fea0003800000 */
.L_x_143:
[----:B------:R-:W-:Y:S06]  /*5740*/  BAR.ARV 0xb, 0xa0 ;  /* 0x02c2800000007b1d */ /* 0x000fec0000002000 */
[----:B------:R-:W-:Y:S01]  /*5750*/  NOP ;  /* 0x0000000000007918 */ /* 0x000fe20000000000 */
[----:B------:R-:W-:Y:S04]  /*5760*/  BSSY B0, `(.L_x_145) ;  /* 0x0000011000007945 */ /* 0x000fe80003800000 */
[----:B------:R-:W-:Y:S05]  /*5770*/  @P1 BRA `(.L_x_146) ;  /* 0x00000000003c1947 */ /* 0x000fea0003800000 */
[----:B------:R-:W-:Y:S01]  /*5780*/  @!PT LDS RZ, [RZ] ;  /* 0x00000000fffff984 */ /* 0x000fe20000000800 */
[----:B------:R-:W-:Y:S01]  /*5790*/  @!PT LDS RZ, [RZ] ;  /* 0x00000000fffff984 */ /* 0x000fe20000000800 */
[----:B------:R-:W-:Y:S01]  /*57a0*/  @!PT LDS RZ, [RZ] ;  /* 0x00000000fffff984 */ /* 0x000fe20000000800 */
[----:B------:R-:W-:Y:S01]  /*57b0*/  @!PT LDS RZ, [RZ] ;  /* 0x00000000fffff984 */ /* 0x000fe20000000800 */
[----:B------:R1:W-:Y:S06]  /*57c0*/  MEMBAR.ALL.CTA ;  /* 0x0000000000007992 */ /* 0x0003ec0000008000 */
[----:B-1----:R-:W-:Y:S06]  /*57d0*/  MEMBAR.ALL.GPU ;  /* 0x0000000000007992 */ /* 0x002fec000000a000 */
[----:B------:R-:W-:-:S00]  /*57e0*/  ERRBAR ;  /* 0x00000000000079ab */ /* 0x000fc00000000000 */
[----:B------:R-:W-:Y:S06]  /*57f0*/  CGAERRBAR ;  /* 0x00000000000075ab */ /* 0x000fec0000000000 */
[----:B012345:R-:W-:Y:S01]  /*5800*/  CCTL.IVALL ;  /* 0x00000000ff00798f */ /* 0x03ffe20002000000 */
[----:B------:R-:W1:Y:S01]  /*5810*/  S2R R6, SR_LANEID ;  /* 0x0000000000067919 */ /* 0x000e620000000000 */
[----:B------:R-:W-:Y:S02]  /*5820*/  VOTEU.ANY UR23, UPT, PT ;  /* 0x0000000000177886 */ /* 0x000fe400038e0100 */
[----:B------:R-:W-:-:S02]  /*5830*/  UFLO.U32 UR24, UR23 ;  /* 0x00000017001872bd */ /* 0x000fc400080e0000 */
[----:B------:R-:W2:Y:S04]  /*5840*/  POPC R7, UR23 ;  /* 0x0000001700077d09 */ /* 0x000ea80008000000 */
[----:B-1----:R-:W-:-:S13]  /*5850*/  ISETP.EQ.U32.AND P3, PT, R6, UR24, PT ;  /* 0x0000001806007c0c */ /* 0x002fda000bf62070 */
[----:B--2---:R1:W-:Y:S02]  /*5860*/  @P3 REDG.E.ADD.S32.STRONG.GPU desc[UR26][R2.64], R7 ;  /* 0x000000070200398e */ /* 0x0043e4000c10e39a */
.L_x_146:
[----:B------:R-:W-:Y:S05]  /*5870*/  BSYNC B0 ;  /* 0x0000000000007941 */ /* 0x000fea0003800000 */
.L_x_145:
[----:B------:R-:W-:Y:S01]  /*5880*/  UIADD3 UR22, UR13, UR22, URZ ;  /* 0x000000160d167290 */ /* 0x000fe2000fffe03f */
[----:B------:R-:W-:Y:S03]  /*5890*/  BSSY B0, `(.L_x_147) ;  /* 0x000000d000007945 */ /* 0x000fe60003800000 */
[----:B------:R-:W-:-:S04]  /*58a0*/  UIADD3 UR23, UP0, UR22, UR10, URZ ;  /* 0x0000000a16177290 */ /* 0x000fc8000ff1e03f */
[----:B------:R-:W-:Y:S02]  /*58b0*/  ULEA.HI.X.SX32 UR22, UR22, UR11, 0x1, UP0 ;  /* 0x0000000b16167291 */ /* 0x000fe400080f0e3f */
[----:B------:R-:W-:-:S04]  /*58c0*/  ULEA UR8, UP0, UR23, UR8, 0x2 ;  /* 0x0000000817087291 */ /* 0x000fc8000f80103f */
[----:B------:R-:W-:Y:S02]  /*58d0*/  ULEA.HI.X UR22, UR23, UR9, UR22, 0x2, UP0 ;  /* 0x0000000917167291 */ /* 0x000fe400080f1416 */
[----:B-1----:R-:W-:-:S04]  /*58e0*/  IMAD.U32 R2, RZ, RZ, UR8 ;  /* 0x00000008ff027e24 */ /* 0x002fc8000f8e00ff */
[----:B------:R-:W-:Y:S01]  /*58f0*/  IMAD.U32 R3, RZ, RZ, UR22 ;  /* 0x00000016ff037e24 */ /* 0x000fe2000f8e00ff */
[----:B------:R-:W-:Y:S06]  /*5900*/  @P1 BRA `(.L_x_148) ;  /* 0x0000000000141947 */ /* 0x000fec0003800000 */
.L_x_149:
[----:B------:R-:W2:Y:S04]  /*5910*/  LDG.E.STRONG.GPU R6, desc[UR26][R2.64] ;  /* 0x0000001a02067981 */ /* 0x000ea8000c1ef900 */
[----:B--2---:R-:W-:Y:S01]  /*5920*/  CCTL.IVALL ;  /* 0x00000000ff00798f */ /* 0x004fe20002000000 */
[----:B------:R-:W-:Y:S05]  /*5930*/  YIELD ;  /* 0x0000000000007946 */ /* 0x000fea0003800000 */
[----:B------:R-:W-:-:S13]  /*5940*/  ISETP.NE.AND P3, PT, R6, UR28, PT ;  /* 0x0000001c06007c0c */ /* 0x000fda000bf65270 */
[----:B------:R-:W-:Y:S05]  /*5950*/  @P3 BRA `(.L_x_149) ;  /* 0xfffffffc00ec3947 */ /* 0x000fea000383ffff */
.L_x_148:
[----:B------:R-:W-:Y:S05]  /*5960*/  BSYNC B0 ;  /* 0x0000000000007941 */ /* 0x000fea0003800000 */
.L_x_147:
[----:B------:R-:W-:-:S03]  /*5970*/  UMOV UR8, 0xffffffff ;  /* 0xffffffff00087882 */ /* 0x000fc60000000000 */
[----:B------:R-:W-:Y:S05]  /*5980*/  BRA.DIV UR8, `(.L_x_150) ;  /* 0x0000002a08187947 */ /* 0x000fea000b800000 */
[----:B------:R-:W-:Y:S01]  /*5990*/  NOP ;  /* 0x0000000000007918 */ /* 0x000fe20000000000 */
.L_x_205:
[----:B------:R-:W-:Y:S05]  /*59a0*/  WARPSYNC.ALL ;  /* 0x0000000000007948 */ /* 0x000fea0003800000 */
        /* <DEDUP_REMOVED lines=12> */
.L_x_152:
[----:B------:R-:W-:Y:S05]  /*5a70*/  BSYNC B0 ;  /* 0x0000000000007941 */ /* 0x000fea0003800000 */
.L_x_151:
        /* <DEDUP_REMOVED lines=13> */
.L_x_154:
[----:B------:R-:W-:Y:S05]  /*5b50*/  BSYNC B0 ;  /* 0x0000000000007941 */ /* 0x000fea0003800000 */
.L_x_153:
[----:B------:R-:W-:Y:S06]  /*5b60*/  BAR.ARV 0xa, 0xa0 ;  /* 0x0282800000007b1d */ /* 0x000fec0000002000 */
[----:B------:R-:W-:Y:S04]  /*5b70*/  BSSY B0, `(.L_x_155) ;  /* 0x0000003000007945 */ /* 0x000fe80003800000 */
[----:B------:R-:W-:Y:S05]  /*5b80*/  @!P0 BRA `(.L_x_156) ;  /* 0x0000000000048947 */ /* 0x000fea0003800000 */
[----:B------:R-:W-:-:S04]  /*5b90*/  DEPBAR.LE SB0, 0x0 ;  /* 0x000080000000791a */ /* 0x000fc80000000000 */
.L_x_156:
[----:B------:R-:W-:Y:S05]  /*5ba0*/  BSYNC B0 ;  /* 0x0000000000007941 */ /* 0x000fea0003800000 */
.L_x_155:
[----:B------:R-:W-:Y:S06]  /*5bb0*/  BAR.ARV 0xb, 0xa0 ;  /* 0x02c2800000007b1d */ /* 0x000fec0000002000 */
[----:B------:R-:W-:Y:S01]  /*5bc0*/  NOP ;  /* 0x0000000000007918 */ /* 0x000fe20000000000 */
[----:B------:R-:W-:Y:S04]  /*5bd0*/  BSSY B0, `(.L_x_157) ;  /* 0x0000011000007945 */ /* 0x000fe80003800000 */
[----:B------:R-:W-:Y:S05]  /*5be0*/  @P1 BRA `(.L_x_158) ;  /* 0x00000000003c1947 */ /* 0x000fea0003800000 */
[----:B------:R-:W1:Y:S01]  /*5bf0*/  S2R R6, SR_LANEID ;  /* 0x0000000000067919 */ /* 0x000e620000000000 */
[----:B------:R-:W-:Y:S01]  /*5c00*/  @!PT LDS RZ, [RZ] ;  /* 0x00000000fffff984 */ /* 0x000fe20000000800 */
[----:B------:R-:W-:Y:S01]  /*5c10*/  @!PT LDS RZ, [RZ] ;  /* 0x00000000fffff984 */ /* 0x000fe20000000800 */
[----:B------:R-:W-:Y:S01]  /*5c20*/  @!PT LDS RZ, [RZ] ;  /* 0x00000000fffff984 */ /* 0x000fe20000000800 */
[----:B------:R-:W-:Y:S01]  /*5c30*/  @!PT LDS RZ, [RZ] ;  /* 0x00000000fffff984 */ /* 0x000fe20000000800 */
[----:B------:R2:W-:Y:S06]  /*5c40*/  MEMBAR.ALL.CTA ;  /* 0x0000000000007992 */ /* 0x0005ec0000008000 */
[----:B--2---:R-:W-:Y:S06]  /*5c50*/  MEMBAR.ALL.GPU ;  /* 0x0000000000007992 */ /* 0x004fec000000a000 */
[----:B------:R-:W-:-:S00]  /*5c60*/  ERRBAR ;  /* 0x00000000000079ab */ /* 0x000fc00000000000 */
[----:B------:R-:W-:Y:S06]  /*5c70*/  CGAERRBAR ;  /* 0x00000000000075ab */ /* 0x000fec0000000000 */
[----:B012345:R-:W-:Y:S01]  /*5c80*/  CCTL.IVALL ;  /* 0x00000000ff00798f */ /* 0x03ffe20002000000 */
[----:B------:R-:W-:Y:S02]  /*5c90*/  VOTEU.ANY UR8, UPT, PT ;  /* 0x0000000000087886 */ /* 0x000fe400038e0100 */
[----:B------:R-:W-:Y:S02]  /*5ca0*/  UFLO.U32 UR9, UR8 ;  /* 0x00000008000972bd */ /* 0x000fe400080e0000 */
[----:B------:R-:W2:Y:S04]  /*5cb0*/  POPC R7, UR8 ;  /* 0x0000000800077d09 */ /* 0x000ea80008000000 */
[----:B-1----:R-:W-:-:S13]  /*5cc0*/  ISETP.EQ.U32.AND P1, PT, R6, UR9, PT ;  /* 0x0000000906007c0c */ /* 0x002fda000bf22070 */
[----:B--2---:R1:W-:Y:S02]  /*5cd0*/  @P1 REDG.E.ADD.S32.STRONG.GPU desc[UR26][R2.64], R7 ;  /* 0x000000070200198e */ /* 0x0043e4000c10e39a */
.L_x_158:
[----:B------:R-:W-:Y:S05]  /*5ce0*/  BSYNC B0 ;  /* 0x0000000000007941 */ /* 0x000fea0003800000 */
.L_x_157:
[----:B------:R-:W-:Y:S02]  /*5cf0*/  UIADD3 UR4, UR4, 0x2, URZ ;  /* 0x0000000204047890 */ /* 0x000fe4000fffe03f */
[----:B------:R-:W-:Y:S01]  /*5d00*/  UIADD3 UR5, UR5, 0x1, URZ ;  /* 0x0000000105057890 */ /* 0x000fe2000fffe03f */
[----:B------:R-:W-:Y:S11]  /*5d10*/  @P2 BRA `(.L_x_159) ;  /* 0xfffffff400842947 */ /* 0x000ff6000383ffff */
.L_x_134:
[----:B------:R-:W-:-:S13]  /*5d20*/  ISETP.NE.AND P1, PT, R5, RZ, PT ;  /* 0x000000ff0500720c */ /* 0x000fda0003f25270 */
[----:B------:R-:W-:Y:S05]  /*5d30*/  @!P1 BRA `(.L_x_107) ;  /* 0x0000002000b09947 */ /* 0x000fea0003800000 */
[----:B------:R-:W-:Y:S01]  /*5d40*/  UIMAD UR5, UR13, UR4, URZ ;  /* 0x000000040d0572a4 */ /* 0x000fe2000f8e023f */
[----:B------:R-:W-:Y:S01]  /*5d50*/  ISETP.NE.AND P1, PT, R0, RZ, PT ;  /* 0x000000ff0000720c */ /* 0x000fe20003f25270 */
[----:B------:R-:W-:Y:S01]  /*5d60*/  ULDC.64 UR14, c[0x0][0x768] ;  /* 0x0001da00000e7ab9 */ /* 0x000fe20000000a00 */
[----:B------:R-:W-:Y:S01]  /*5d70*/  BSSY B0, `(.L_x_160) ;  /* 0x000000d000007945 */ /* 0x000fe20003800000 */
[----:B------:R-:W-:-:S04]  /*5d80*/  UIADD3 UR8, UP0, UR5, UR10, URZ ;  /* 0x0000000a05087290 */ /* 0x000fc8000ff1e03f */
[----:B------:R-:W-:Y:S02]  /*5d90*/  ULEA.HI.X.SX32 UR5, UR5, UR11, 0x1, UP0 ;  /* 0x0000000b05057291 */ /* 0x000fe400080f0e3f */
[----:B------:R-:W-:-:S04]  /*5da0*/  ULEA UR9, UP0, UR8, UR14, 0x2 ;  /* 0x0000000e08097291 */ /* 0x000fc8000f80103f */
[----:B------:R-:W-:Y:S02]  /*5db0*/  ULEA.HI.X UR5, UR8, UR15, UR5, 0x2, UP0 ;  /* 0x0000000f08057291 */ /* 0x000fe400080f1405 */
[----:B-1----:R-:W-:-:S04]  /*5dc0*/  IMAD.U32 R2, RZ, RZ, UR9 ;  /* 0x00000009ff027e24 */ /* 0x002fc8000f8e00ff */
[----:B------:R-:W-:Y:S01]  /*5dd0*/  IMAD.U32 R3, RZ, RZ, UR5 ;  /* 0x00000005ff037e24 */ /* 0x000fe2000f8e00ff */
[----:B------:R-:W-:Y:S06]  /*5de0*/  @P1 BRA `(.L_x_161) ;  /* 0x0000000000141947 */ /* 0x000fec0003800000 */
.L_x_162:
[----:B------:R-:W2:Y:S04]  /*5df0*/  LDG.E.STRONG.GPU R0, desc[UR26][R2.64] ;  /* 0x0000001a02007981 */ /* 0x000ea8000c1ef900 */
[----:B--2---:R-:W-:Y:S01]  /*5e00*/  CCTL.IVALL ;  /* 0x00000000ff00798f */ /* 0x004fe20002000000 */
[----:B------:R-:W-:Y:S05]  /*5e10*/  YIELD ;  /* 0x0000000000007946 */ /* 0x000fea0003800000 */
[----:B------:R-:W-:-:S13]  /*5e20*/  ISETP.NE.AND P2, PT, R0, UR28, PT ;  /* 0x0000001c00007c0c */ /* 0x000fda000bf45270 */
[----:B------:R-:W-:Y:S05]  /*5e30*/  @P2 BRA `(.L_x_162) ;  /* 0xfffffffc00ec2947 */ /* 0x000fea000383ffff */
.L_x_161:
[----:B------:R-:W-:Y:S05]  /*5e40*/  BSYNC B0 ;  /* 0x0000000000007941 */ /* 0x000fea0003800000 */
.L_x_160:
[----:B------:R-:W-:-:S03]  /*5e50*/  UMOV UR5, 0xffffffff ;  /* 0xffffffff00057882 */ /* 0x000fc60000000000 */
[----:B------:R-:W-:Y:S05]  /*5e60*/  BRA.DIV UR5, `(.L_x_163) ;  /* 0x0000002205fc7947 */ /* 0x000fea000b800000 */
[----:B------:R-:W-:Y:S01]  /*5e70*/  NOP ;  /* 0x0000000000007918 */ /* 0x000fe20000000000 */
.L_x_208:
[----:B------:R-:W-:Y:S01]  /*5e80*/  IMAD.U32 R6, RZ, RZ, UR4 ;  /* 0x00000004ff067e24 */ /* 0x000fe2000f8e00ff */
[----:B------:R-:W-:Y:S05]  /*5e90*/  WARPSYNC.ALL ;  /* 0x0000000000007948 */ /* 0x000fea0003800000 */
[----:B------:R-:W-:Y:S01]  /*5ea0*/  BAR.SYNC.DEFER_BLOCKING 0xd, 0xa0 ;  /* 0x0342800000007b1d */ /* 0x000fe20000010000 */
[----:B------:R-:W-:-:S05]  /*5eb0*/  IMAD.SHL.U32 R6, R6, 0x2000, RZ ;  /* 0x0000200006067824 */ /* 0x000fca00078e00ff */
[----:B------:R-:W-:Y:S04]  /*5ec0*/  BSSY B0, `(.L_x_164) ;  /* 0x0000012000007945 */ /* 0x000fe80003800000 */
[----:B------:R-:W-:Y:S05]  /*5ed0*/  @!P0 BRA `(.L_x_165) ;  /* 0x0000000000408947 */ /* 0x000fea0003800000 */
[----:B------:R-:W1:Y:S01]  /*5ee0*/  LDC.64 R8, c[0x0][0x2c0] ;  /* 0x0000b000ff087b82 */ /* 0x000e620000000a00 */
[C---:B------:R-:W-:Y:S01]  /*5ef0*/  IADD3 R4, P2, R6.reuse, UR6, RZ ;  /* 0x0000000606047c10 */ /* 0x040fe2000ff5e0ff */
[----:B------:R-:W-:Y:S01]  /*5f00*/  UMOV UR5, 0x400 ;  /* 0x0000040000057882 */ /* 0x000fe20000000000 */
[----:B------:R-:W-:Y:S01]  /*5f10*/  UMOV UR16, 0x0 ;  /* 0x0000000000107882 */ /* 0x000fe20000000000 */
[----:B------:R-:W-:Y:S01]  /*5f20*/  UMOV UR17, 0x14f00000 ;  /* 0x14f0000000117882 */ /* 0x000fe20000000000 */
[----:B------:R-:W-:-:S03]  /*5f30*/  LEA.HI.X.SX32 R5, R6, UR12, 0x1, P2 ;  /* 0x0000000c06057c11 */ /* 0x000fc600090f0eff */
[----:B------:R-:W2:Y:S01]  /*5f40*/  S2UR UR8, SR_CgaCtaId ;  /* 0x00000000000879c3 */ /* 0x000ea20000008800 */
[----:B-1----:R-:W-:-:S04]  /*5f50*/  LEA R0, P3, R4, R8, 0x2 ;  /* 0x0000000804007211 */ /* 0x002fc800078610ff */
[----:B------:R-:W-:Y:S02]  /*5f60*/  LEA.HI.X R4, R4, R9, R5, 0x2, P3 ;  /* 0x0000000904047211 */ /* 0x000fe400018f1405 */
[----:B------:R-:W-:Y:S02]  /*5f70*/  R2UR UR14, R0 ;  /* 0x00000000000e72ca */ /* 0x000fe400000e0000 */
[----:B------:R-:W-:Y:S01]  /*5f80*/  R2UR UR15, R4 ;  /* 0x00000000040f72ca */ /* 0x000fe200000e0000 */
[----:B--2---:R-:W-:-:S03]  /*5f90*/  ULEA UR5, UR8, UR5, 0x18 ;  /* 0x0000000508057291 */ /* 0x004fc6000f8ec03f */
[----:B------:R-:W-:Y:S01]  /*5fa0*/  UMOV UR8, 0x400 ;  /* 0x0000040000087882 */ /* 0x000fe20000000000 */
[----:B------:R-:W-:-:S09]  /*5fb0*/  UIADD3 UR5, UR5, 0x10000, URZ ;  /* 0x0001000005057890 */ /* 0x000fd2000fffe03f */
[----:B------:R1:W-:Y:S02]  /*5fc0*/  UBLKRED.G.S.ADD.F32.RN [UR14], [UR5], UR8, desc[UR16] ;  /* 0x0000100e050073bb */ /* 0x0003e400080a1408 */
[----:B-1----:R0:W-:Y:S02]  /*5fd0*/  UTMACMDFLUSH ;  /* 0x00000000000079b7 */ /* 0x0021e40000000000 */
.L_x_165:
[----:B------:R-:W-:Y:S05]  /*5fe0*/  BSYNC B0 ;  /* 0x0000000000007941 */ /* 0x000fea0003800000 */
.L_x_164:
[----:B------:R-:W-:Y:S06]  /*5ff0*/  BAR.SYNC.DEFER_BLOCKING 0xe, 0xa0 ;  /* 0x0382800000007b1d */ /* 0x000fec0000010000 */
[----:B------:R-:W-:Y:S04]  /*6000*/  BSSY B0, `(.L_x_166) ;  /* 0x0000013000007945 */ /* 0x000fe80003800000 */
[----:B------:R-:W-:Y:S05]  /*6010*/  @!P0 BRA `(.L_x_167) ;  /* 0x0000000000448947 */ /* 0x000fea0003800000 */
[----:B------:R-:W1:Y:S01]  /*6020*/  S2UR UR15, SR_CgaCtaId ;  /* 0x00000000000f79c3 */ /* 0x000e620000008800 */
[----:B------:R-:W-:Y:S01]  /*6030*/  R2UR UR5, R6 ;  /* 0x00000000060572ca */ /* 0x000fe200000e0000 */
[----:B------:R-:W-:Y:S01]  /*6040*/  UMOV UR14, 0x400 ;  /* 0x00000400000e7882 */ /* 0x000fe20000000000 */
[----:B------:R-:W-:Y:S01]  /*6050*/  ULDC.64 UR8, c[0x0][0x2c0] ;  /* 0x0000b00000087ab9 */ /* 0x000fe20000000a00 */
[----:B------:R-:W-:-:S10]  /*6060*/  UMOV UR17, 0x14f00000 ;  /* 0x14f0000000117882 */ /* 0x000fd40000000000 */
[----:B------:R-:W-:-:S04]  /*6070*/  UIADD3 UR5, UR5, 0x1000, URZ ;  /* 0x0000100005057890 */ /* 0x000fc8000fffe03f */
[----:B------:R-:W-:-:S04]  /*6080*/  UIADD3 UR16, UP0, UR5, UR6, URZ ;  /* 0x0000000605107290 */ /* 0x000fc8000ff1e03f */
[----:B------:R-:W-:Y:S02]  /*6090*/  ULEA.HI.X.SX32 UR5, UR5, UR12, 0x1, UP0 ;  /* 0x0000000c05057291 */ /* 0x000fe400080f0e3f */
[----:B-1----:R-:W-:Y:S02]  /*60a0*/  ULEA UR14, UR15, UR14, 0x18 ;  /* 0x0000000e0f0e7291 */ /* 0x002fe4000f8ec03f */
[----:B------:R-:W-:Y:S02]  /*60b0*/  ULEA UR8, UP0, UR16, UR8, 0x2 ;  /* 0x0000000810087291 */ /* 0x000fe4000f80103f */
[----:B------:R-:W-:Y:S02]  /*60c0*/  UIADD3 UR14, UR14, 0x14000, URZ ;  /* 0x000140000e0e7890 */ /* 0x000fe4000fffe03f */
[----:B------:R-:W-:-:S03]  /*60d0*/  ULEA.HI.X UR9, UR16, UR9, UR5, 0x2, UP0 ;  /* 0x0000000910097291 */ /* 0x000fc600080f1405 */
[----:B------:R-:W-:Y:S01]  /*60e0*/  UMOV UR5, 0x400 ;  /* 0x0000040000057882 */ /* 0x000fe20000000000 */
[----:B------:R-:W-:-:S05]  /*60f0*/  UMOV UR16, 0x0 ;  /* 0x0000000000107882 */ /* 0x000fca0000000000 */
[----:B------:R1:W-:Y:S01]  /*6100*/  UBLKRED.G.S.ADD.F32.RN [UR8], [UR14], UR5, desc[UR16] ;  /* 0x000010080e0073bb */ /* 0x0003e200080a1405 */
[----:B------:R0:W-:Y:S01]  /*6110*/  UTMACMDFLUSH ;  /* 0x00000000000079b7 */ /* 0x0001e20000000000 */
[----:B-1----:R-:W-:-:S04]  /*6120*/  DEPBAR.LE SB0, 0x1 ;  /* 0x000080400000791a */ /* 0x002fc80000000000 */
.L_x_167:
[----:B------:R-:W-:Y:S05]  /*6130*/  BSYNC B0 ;  /* 0x0000000000007941 */ /* 0x000fea0003800000 */
.L_x_166:
[----:B------:R-:W-:Y:S06]  /*6140*/  BAR.ARV 0xa, 0xa0 ;  /* 0x0282800000007b1d */ /* 0x000fec0000002000 */
[----:B------:R-:W-:Y:S04]  /*6150*/  BSSY B0, `(.L_x_168) ;  /* 0x0000003000007945 */ /* 0x000fe80003800000 */
[----:B------:R-:W-:Y:S05]  /*6160*/  @!P0 BRA `(.L_x_169) ;  /* 0x0000000000048947 */ /* 0x000fea0003800000 */
[----:B------:R-:W-:-:S04]  /*6170*/  DEPBAR.LE SB0, 0x0 ;  /* 0x000080000000791a */ /* 0x000fc80000000000 */
.L_x_169:
[----:B------:R-:W-:Y:S05]  /*6180*/  BSYNC B0 ;  /* 0x0000000000007941 */ /* 0x000fea0003800000 */
.L_x_168:
[----:B------:R-:W-:Y:S06]  /*6190*/  BAR.ARV 0xb, 0xa0 ;  /* 0x02c2800000007b1d */ /* 0x000fec0000002000 */
[----:B------:R-:W-:Y:S01]  /*61a0*/  NOP ;  /* 0x0000000000007918 */ /* 0x000fe20000000000 */
        /* <DEDUP_REMOVED lines=15> */
[----:B--2---:R4:W-:Y:S01]  /*62a0*/  @P0 REDG.E.ADD.S32.STRONG.GPU desc[UR26][R2.64], R5 ;  /* 0x000000050200098e */ /* 0x0049e2000c10e39a */
[----:B------:R-:W-:Y:S05]  /*62b0*/  BRA `(.L_x_107) ;  /* 0x0000001c00507947 */ /* 0x000fea0003800000 */
.L_x_133:
        /* <DEDUP_REMOVED lines=55> */
.L_x_209:
        /* <DEDUP_REMOVED lines=10> */
.L_x_173:
        /* <DEDUP_REMOVED lines=47> */
[----:B------:R-:W-:Y:S01]  /*69c0*/  R2UR UR14, R2 ;  /* 0x00000000020e72ca */ /* 0x000fe200000e0000 */
[----:B------:R-:W-:Y:S01]  /*69d0*/  IMAD.X R3, RZ, RZ, R0, P1 ;  /* 0x000000ffff037224 */ /* 0x000fe200008e0600 */
[----:B---3--:R-:W-:-:S04]  /*69e0*/  ISETP.GE.AND P1, PT, R12, 0x41, PT ;  /* 0x000000410c00780c */ /* 0x008fc80003f26270 */
[----:B------:R-:W-:-:S13]  /*69f0*/  R2UR UR15, R3 ;  /* 0x00000000030f72ca */ /* 0x000fda00000e0000 */
        /* <DEDUP_REMOVED lines=32> */
.L_x_184:
[----:B------:R-:W-:-:S04]  /*6c00*/  SHF.L.U32 R21, R9, 0x1f, RZ ;  /* 0x0000001f09157819 */ /* 0x000fc800000006ff */
[----:B-1----:R-:W1:Y:S02]  /*6c10*/  SYNCS.PHASECHK.TRANS64.TRYWAIT P1, [R11+URZ+0x30840], R21 ;  /* 0x030840150b0075a7 */ /* 0x002e64000802017f */
[----:B-12---:R-:W-:Y:S05]  /*6c20*/  @!P1 BRA `(.L_x_176) ;  /* 0x0000001400bc9947 */ /* 0x006fea0003800000 */
.L_x_210:
[----:B------:R-:W-:Y:S05]  /*6c30*/  @P0 BRA `(.L_x_177) ;  /* 0x0000000000140947 */ /* 0x000fea0003800000 */
[----:B------:R-:W-:Y:S01]  /*6c40*/  ISETP.NE.AND P1, PT, R14, RZ, PT ;  /* 0x000000ff0e00720c */ /* 0x000fe20003f25270 */
[----:B------:R-:W-:-:S04]  /*6c50*/  IMAD.MOV.U32 R0, RZ, RZ, 0x4100 ;  /* 0x00004100ff007424 */ /* 0x000fc800078e00ff */
[----:B------:R2:W-:Y:S08]  /*6c60*/  SYNCS.ARRIVE.TRANS64 RZ, [R11+URZ+0x30830], R0 ;  /* 0x030830000bff79a7 */ /* 0x0005f0000800003f */
[----:B------:R-:W-:Y:S05]  /*6c70*/  @!P1 BRA `(.L_x_177) ;  /* 0x0000000000049947 */ /* 0x000fea0003800000 */
[----:B------:R-:W-:Y:S01]  /*6c80*/  BPT.TRAP 0x1 ;  /* 0x000000040000795c */ /* 0x000fe20000300000 */
.L_x_177:
        /* <DEDUP_REMOVED lines=36> */
.L_x_211:
[----:B------:R-:W-:Y:S05]  /*6ed0*/  @P0 BRA `(.L_x_179) ;  /* 0x0000000000140947 */ /* 0x000fea0003800000 */
[----:B------:R-:W-:Y:S01]  /*6ee0*/  ISETP.NE.AND P1, PT, R14, RZ, PT ;  /* 0x000000ff0e00720c */ /* 0x000fe20003f25270 */
[----:B------:R-:W-:-:S04]  /*6ef0*/  IMAD.MOV.U32 R2, RZ, RZ, 0x4100 ;  /* 0x00004100ff027424 */ /* 0x000fc800078e00ff */
[----:B------:R3:W-:Y:S08]  /*6f00*/  SYNCS.ARRIVE.TRANS64 RZ, [R11+URZ+0x30818], R2 ;  /* 0x030818020bff79a7 */ /* 0x0007f0000800003f */
[----:B------:R-:W-:Y:S05]  /*6f10*/  @!P1 BRA `(.L_x_179) ;  /* 0x0000000000049947 */ /* 0x000fea0003800000 */
[----:B------:R-:W-:Y:S01]  /*6f20*/  BPT.TRAP 0x1 ;  /* 0x000000040000795c */ /* 0x000fe20000300000 */
.L_x_179:
        /* <DEDUP_REMOVED lines=27> */
.L_x_212:
        /* <DEDUP_REMOVED lines=9> */
.L_x_181:
        /* <DEDUP_REMOVED lines=31> */
.L_x_214:
[----:B------:R-:W-:Y:S05]  /*7360*/  @P0 BRA `(.L_x_183) ;  /* 0x0000000000140947 */ /* 0x000fea0003800000 */
[----:B------:R-:W-:Y:S01]  /*7370*/  ISETP.NE.AND P1, PT, R14, RZ, PT ;  /* 0x000000ff0e00720c */ /* 0x000fe20003f25270 */
[----:B-1----:R-:W-:-:S04]  /*7380*/  IMAD.MOV.U32 R4, RZ, RZ, 0x4100 ;  /* 0x00004100ff047424 */ /* 0x002fc800078e00ff */
[----:B------:R2:W-:Y:S08]  /*7390*/  SYNCS.ARRIVE.TRANS64 RZ, [R11+URZ+0x30810], R4 ;  /* 0x030810040bff79a7 */ /* 0x0005f0000800003f */
[----:B------:R-:W-:Y:S05]  /*73a0*/  @!P1 BRA `(.L_x_183) ;  /* 0x0000000000049947 */ /* 0x000fea0003800000 */
[----:B------:R-:W-:Y:S01]  /*73b0*/  BPT.TRAP 0x1 ;  /* 0x000000040000795c */ /* 0x000fe20000300000 */
.L_x_183:
        /* <DEDUP_REMOVED lines=29> */
.L_x_175:
[----:B------:R-:W-:-:S13]  /*7590*/  ISETP.NE.AND P1, PT, R19, RZ, PT ;  /* 0x000000ff1300720c */ /* 0x000fda0003f25270 */
[----:B------:R-:W-:Y:S05]  /*75a0*/  @!P1 BRA `(.L_x_174) ;  /* 0x0000000400289947 */ /* 0x000fea0003800000 */
[----:B------:R-:W-:-:S04]  /*75b0*/  SHF.L.U32 R12, R9, 0x1f, RZ ;  /* 0x0000001f090c7819 */ /* 0x000fc800000006ff */
[----:B------:R-:W3:Y:S02]  /*75c0*/  SYNCS.PHASECHK.TRANS64.TRYWAIT P1, [R11+URZ+0x30840], R12 ;  /* 0x0308400c0b0075a7 */ /* 0x000ee4000802017f */
[----:B---3--:R-:W-:Y:S05]  /*75d0*/  @!P1 BRA `(.L_x_185) ;  /* 0x0000000c00a49947 */ /* 0x008fea0003800000 */
.L_x_215:
[----:B------:R-:W-:Y:S05]  /*75e0*/  @P0 BRA `(.L_x_186) ;  /* 0x0000000000140947 */ /* 0x000fea0003800000 */
[----:B------:R-:W-:Y:S01]  /*75f0*/  ISETP.NE.AND P1, PT, R14, RZ, PT ;  /* 0x000000ff0e00720c */ /* 0x000fe20003f25270 */
[----:B-12---:R-:W-:-:S04]  /*7600*/  IMAD.MOV.U32 R4, RZ, RZ, 0x4100 ;  /* 0x00004100ff047424 */ /* 0x006fc800078e00ff */
[----:B------:R4:W-:Y:S08]  /*7610*/  SYNCS.ARRIVE.TRANS64 RZ, [R11+URZ+0x30830], R4 ;  /* 0x030830040bff79a7 */ /* 0x0009f0000800003f */
[----:B------:R-:W-:Y:S05]  /*7620*/  @!P1 BRA `(.L_x_186) ;  /* 0x0000000000049947 */ /* 0x000fea0003800000 */
[----:B------:R-:W-:Y:S01]  /*7630*/  BPT.TRAP 0x1 ;  /* 0x000000040000795c */ /* 0x000fe20000300000 */
.L_x_186:
        /* <DEDUP_REMOVED lines=33> */
.L_x_216:
[----:B------:R-:W-:Y:S05]  /*7850*/  @P0 BRA `(.L_x_188) ;  /* 0x0000000000140947 */ /* 0x000fea0003800000 */
[----:B------:R-:W-:Y:S01]  /*7860*/  ISETP.NE.AND P0, PT, R14, RZ, PT ;  /* 0x000000ff0e00720c */ /* 0x000fe20003f05270 */
[----:B------:R-:W-:-:S04]  /*7870*/  IMAD.MOV.U32 R4, RZ, RZ, 0x4100 ;  /* 0x00004100ff047424 */ /* 0x000fc800078e00ff */
[----:B------:R2:W-:Y:S08]  /*7880*/  SYNCS.ARRIVE.TRANS64 RZ, [R11+URZ+0x30818], R4 ;  /* 0x030818040bff79a7 */ /* 0x0005f0000800003f */
[----:B------:R-:W-:Y:S05]  /*7890*/  @!P0 BRA `(.L_x_188) ;  /* 0x0000000000048947 */ /* 0x000fea0003800000 */
[----:B------:R-:W-:Y:S01]  /*78a0*/  BPT.TRAP 0x1 ;  /* 0x000000040000795c */ /* 0x000fe20000300000 */
.L_x_188:
        /* <DEDUP_REMOVED lines=26> */
.L_x_174:
[----:B-12---:R-:W-:Y:S01]  /*7a50*/  IMAD R4, R20, 0x8, R11 ;  /* 0x0000000814047824 */ /* 0x006fe200078e020b */
[----:B------:R-:W-:Y:S01]  /*7a60*/  SHF.L.U32 R3, R9, 0x1f, RZ ;  /* 0x0000001f09037819 */ /* 0x000fe200000006ff */
[----:B------:R-:W1:Y:S03]  /*7a70*/  S2R R2, SR_TID.X ;  /* 0x0000000000027919 */ /* 0x000e660000002100 */
[----:B------:R-:W2:Y:S01]  /*7a80*/  SYNCS.PHASECHK.TRANS64.TRYWAIT P0, [R4+URZ+0x30840], R3 ;  /* 0x03084003040075a7 */ /* 0x000ea2000800017f */
[----:B-1----:R-:W-:-:S04]  /*7a90*/  LOP3.LUT R2, R2, 0x7f, RZ, 0xc0, !PT ;  /* 0x0000007f02027812 */ /* 0x002fc800078ec0ff */
[----:B------:R-:W-:Y:S01]  /*7aa0*/  ISETP.NE.AND P1, PT, R2, RZ, PT ;  /* 0x000000ff0200720c */ /* 0x000fe20003f25270 */
[----:B--2---:R-:W-:-:S12]  /*7ab0*/  @!P0 BRA `(.L_x_189) ;  /* 0x0000000800948947 */ /* 0x004fd80003800000 */
.L_x_217:
[----:B------:R-:W-:Y:S05]  /*7ac0*/  @P1 BRA `(.L_x_190) ;  /* 0x0000000000181947 */ /* 0x000fea0003800000 */
[----:B------:R-:W2:Y:S01]  /*7ad0*/  S2R R2, SR_TID.X ;  /* 0x0000000000027919 */ /* 0x000ea20000002100 */
[----:B-1----:R-:W-:-:S04]  /*7ae0*/  IMAD.MOV.U32 R3, RZ, RZ, 0x4100 ;  /* 0x00004100ff037424 */ /* 0x002fc800078e00ff */
[----:B------:R4:W-:Y:S01]  /*7af0*/  SYNCS.ARRIVE.TRANS64 RZ, [R4+URZ+0x30830], R3 ;  /* 0x0308300304ff79a7 */ /* 0x0009e2000800003f */
[----:B--2---:R-:W-:-:S13]  /*7b00*/  LOP3.LUT P0, RZ, R2, 0x1f, RZ, 0xc0, !PT ;  /* 0x0000001f02ff7812 */ /* 0x004fda000780c0ff */
[----:B----4-:R-:W-:Y:S05]  /*7b10*/  @!P0 BRA `(.L_x_190) ;  /* 0x0000000000048947 */ /* 0x010fea0003800000 */
[----:B------:R-:W-:Y:S01]  /*7b20*/  BPT.TRAP 0x1 ;  /* 0x000000040000795c */ /* 0x000fe20000300000 */
.L_x_190:
        /* <DEDUP_REMOVED lines=40> */
.L_x_171:
[----:B------:R-:W-:Y:S05]  /*7db0*/  BSYNC B0 ;  /* 0x0000000000007941 */ /* 0x000fea0003800000 */
.L_x_170:
[----:B------:R-:W-:-:S03]  /*7dc0*/  UMOV UR6, 0xffffffff ;  /* 0xffffffff00067882 */ /* 0x000fc60000000000 */
[----:B------:R-:W-:Y:S05]  /*7dd0*/  BRA.DIV UR6, `(.L_x_191) ;  /* 0x0000000606e07947 */ /* 0x000fea000b800000 */
[----:B------:R-:W-:-:S13]  /*7de0*/  ELECT P0, URZ, PT ;  /* 0x00000000003f782f */ /* 0x000fda0003800000 */
.L_x_220:
[----:B------:R-:W-:Y:S05]  /*7df0*/  @!P0 BRA `(.L_x_107) ;  /* 0x0000000000808947 */ /* 0x000fea0003800000 */
[----:B------:R-:W-:-:S04]  /*7e00*/  LOP3.LUT R17, R17, 0x2, RZ, 0xfc, !PT ;  /* 0x0000000211117812 */ /* 0x000fc800078efcff */
[----:B------:R-:W-:-:S13]  /*7e10*/  ISETP.NE.AND P0, PT, R17, 0x3, PT ;  /* 0x000000031100780c */ /* 0x000fda0003f05270 */
[----:B------:R-:W-:Y:S05]  /*7e20*/  @!P0 BRA `(.L_x_192) ;  /* 0x0000000000048947 */ /* 0x000fea0003800000 */
[----:B------:R-:W-:Y:S01]  /*7e30*/  BPT.TRAP 0x1 ;  /* 0x000000040000795c */ /* 0x000fe20000300000 */
.L_x_192:
        /* <DEDUP_REMOVED lines=15> */
.L_x_221:
[----:B------:R-:W2:Y:S02]  /*7f30*/  SYNCS.PHASECHK.TRANS64.TRYWAIT P1, [R3+URZ], R2 ;  /* 0x00000002030075a7 */ /* 0x000ea4000802017f */
[----:B--2---:R-:W-:Y:S05]  /*7f40*/  @!P1 BRA `(.L_x_194) ;  /* 0x0000000400bc9947 */ /* 0x004fea0003800000 */
.L_x_222:
[----:B------:R-:W-:Y:S05]  /*7f50*/  @!P0 BRA `(.L_x_195) ;  /* 0x0000000000048947 */ /* 0x000fea0003800000 */
[----:B------:R-:W-:Y:S01]  /*7f60*/  BPT.TRAP 0x1 ;  /* 0x000000040000795c */ /* 0x000fe20000300000 */
.L_x_195:
[----:B--2---:R-:W-:-:S04]  /*7f70*/  VIADD R3, R7, 0x30840 ;  /* 0x0003084007037836 */ /* 0x004fc80000000000 */
[----:B------:R-:W-:-:S04]  /*7f80*/  IMAD R0, R0, 0x8, R3 ;  /* 0x0000000800007824 */ /* 0x000fc800078e0203 */
[----:B------:R-:W2:Y:S02]  /*7f90*/  SYNCS.PHASECHK.TRANS64.TRYWAIT P0, [R0+URZ], R5 ;  /* 0x00000005000075a7 */ /* 0x000ea4000800017f */
[----:B--2---:R-:W-:Y:S05]  /*7fa0*/  @!P0 BRA `(.L_x_196) ;  /* 0x0000000400b88947 */ /* 0x004fea0003800000 */
.L_x_223:
[----:B------:R-:W-:-:S07]  /*7fb0*/  IMAD R3, R4, 0x8, R3 ;  /* 0x0000000804037824 */ /* 0x000fce00078e0203 */
.L_x_197:
[----:B---3--:R3:W4:Y:S02]  /*7fc0*/  SYNCS.PHASECHK.TRANS64.TRYWAIT P0, [R3+URZ], R2 ;  /* 0x00000002030075a7 */ /* 0x008724000800017f */
[----:B----4-:R-:W-:Y:S05]  /*7fd0*/  @!P0 NANOSLEEP.SYNCS 0x989680 ;  /* 0x009896800000895d */ /* 0x010fea0003900000 */
[----:B------:R-:W4:Y:S02]  /*7fe0*/  @!P0 SYNCS.PHASECHK.TRANS64 P0, [R3+URZ], R2 ;  /* 0x00000002030085a7 */ /* 0x000f24000800007f */
[----:B----4-:R-:W-:Y:S05]  /*7ff0*/  @!P0 BRA `(.L_x_197) ;  /* 0xfffffffc00f08947 */ /* 0x010fea000383ffff */
.L_x_107:
[----:B------:R-:W-:Y:S05]  /*8000*/  BSYNC B6 ;  /* 0x0000000000067941 */ /* 0x000fea0003800000 */
.L_x_104:
[----:B------:R-:W-:Y:S05]  /*8010*/  EXIT ;  /* 0x000000000000794d */ /* 0x000fea0003800000 */
.L_x_112:
[----:B------:R-:W-:Y:S02]  /*8020*/  IMAD.MOV.U32 R12, RZ, RZ, RZ ;  /* 0x000000ffff0c7224 */ /* 0x000fe400078e00ff */
[----:B------:R-:W-:Y:S02]  /*8030*/  IMAD.MOV.U32 R11, RZ, RZ, 0x1f ;  /* 0x0000001fff0b7424 */ /* 0x000fe400078e00ff */
[----:B------:R-:W-:-:S07]  /*8040*/  IMAD.MOV.U32 R15, RZ, RZ, -0x1 ;  /* 0xffffffffff0f7424 */ /* 0x000fce00078e00ff */
[----:B------:R-:W-:Y:S05]  /*8050*/  WARPSYNC.COLLECTIVE R15, `(.L_x_198) ;  /* 0x000000000f087348 */ /* 0x000fea0003c00000 */
[----:B------:R1:W2:Y:S02]  /*8060*/  SHFL.IDX P6, R14, R13, R12, R11 ;  /* 0x0000000c0d0e7389 */ /* 0x0002a400000c000b */
[----:B-12---:R-:W-:Y:S01]  /*8070*/  ENDCOLLECTIVE ;  /* 0x000000000000791b */ /* 0x006fe20003800000 */
.L_x_198:
[----:B------:R-:W-:Y:S05]  /*8080*/  BRA `(.L_x_199) ;  /* 0xffffff8800c07947 */ /* 0x000fea000383ffff */
.L_x_114:
[----:B--2---:R2:W3:Y:S02]  /*8090*/  SYNCS.PHASECHK.TRANS64.TRYWAIT P0, [R16+URZ+0x30800], R9 ;  /* 0x03080009100075a7 */ /* 0x0044e4000800017f */
[----:B---3--:R-:W-:Y:S05]  /*80a0*/  @!P0 NANOSLEEP.SYNCS 0x989680 ;  /* 0x009896800000895d */ /* 0x008fea0003900000 */
[----:B------:R-:W3:Y:S02]  /*80b0*/  @!P0 SYNCS.PHASECHK.TRANS64 P0, [R16+URZ+0x30800], R9 ;  /* 0x03080009100085a7 */ /* 0x000ee4000800007f */
[----:B---3--:R-:W-:Y:S05]  /*80c0*/  @!P0 BRA `(.L_x_114) ;  /* 0xfffffffc00f08947 */ /* 0x008fea000383ffff */
[----:B------:R-:W-:Y:S05]  /*80d0*/  BRA `(.L_x_113) ;  /* 0xffffff8800e07947 */ /* 0x000fea000383ffff */
.L_x_119:
[----:B---3--:R3:W4:Y:S02]  /*80e0*/  SYNCS.PHASECHK.TRANS64.TRYWAIT P1, [R2+URZ+0x30810], R17 ;  /* 0x03081011020075a7 */ /* 0x008724000802017f */
[----:B----4-:R-:W-:Y:S05]  /*80f0*/  @!P1 NANOSLEEP.SYNCS 0x989680 ;  /* 0x009896800000995d */ /* 0x010fea0003900000 */
[----:B------:R-:W4:Y:S02]  /*8100*/  @!P1 SYNCS.PHASECHK.TRANS64 P1, [R2+URZ+0x30810], R17 ;  /* 0x03081011020095a7 */ /* 0x000f24000802007f */
[----:B----4-:R-:W-:Y:S05]  /*8110*/  @!P1 BRA `(.L_x_119) ;  /* 0xfffffffc00f09947 */ /* 0x010fea000383ffff */
[----:B------:R-:W-:Y:S05]  /*8120*/  BRA `(.L_x_118) ;  /* 0xffffff9000b87947 */ /* 0x000fea000383ffff */
.L_x_123:
[----:B------:R1:W1:Y:S02]  /*8130*/  SYNCS.PHASECHK.TRANS64.TRYWAIT P1, [R2+URZ+0x30830], R17 ;  /* 0x03083011020075a7 */ /* 0x000264000802017f */
[----:B-1----:R-:W-:Y:S05]  /*8140*/  @!P1 NANOSLEEP.SYNCS 0x989680 ;  /* 0x009896800000995d */ /* 0x002fea0003900000 */
[----:B------:R-:W1:Y:S02]  /*8150*/  @!P1 SYNCS.PHASECHK.TRANS64 P1, [R2+URZ+0x30830], R17 ;  /* 0x03083011020095a7 */ /* 0x000e64000802007f */
[----:B-1----:R-:W-:Y:S05]  /*8160*/  @!P1 BRA `(.L_x_123) ;  /* 0xfffffffc00f09947 */ /* 0x002fea000383ffff */
[----:B------:R-:W-:Y:S05]  /*8170*/  BRA `(.L_x_122) ;  /* 0xffffff9800107947 */ /* 0x000fea000383ffff */
.L_x_138:
[----:B------:R-:W-:Y:S01]  /*8180*/  BSSY B0, `(.L_x_200) ;  /* 0x0000005000007945 */ /* 0x000fe20003800000 */
[----:B------:R-:W-:-:S07]  /*8190*/  IMAD.MOV.U32 R15, RZ, RZ, -0x1 ;  /* 0xffffffffff0f7424 */ /* 0x000fce00078e00ff */
[----:B------:R-:W-:Y:S05]  /*81a0*/  WARPSYNC.COLLECTIVE R15, `(.L_x_201) ;  /* 0x000000000f087348 */ /* 0x000fea0003c00000 */
[----:B------:R-:W-:Y:S01]  /*81b0*/  NOP ;  /* 0x0000000000007918 */ /* 0x000fe20000000000 */
[----:B------:R-:W-:Y:S01]  /*81c0*/  ENDCOLLECTIVE ;  /* 0x000000000000791b */ /* 0x000fe20003800000 */
.L_x_201:
[----:B------:R-:W-:Y:S05]  /*81d0*/  BSYNC B0 ;  /* 0x0000000000007941 */ /* 0x000fea0003800000 */
.L_x_200:
[----:B------:R-:W-:Y:S05]  /*81e0*/  BRA `(.L_x_202) ;  /* 0xffffffd000b87947 */ /* 0x000fea000383ffff */
.L_x_150:
[----:B------:R-:W-:Y:S01]  /*81f0*/  BSSY B0, `(.L_x_203) ;  /* 0x0000005000007945 */ /* 0x000fe20003800000 */
[----:B------:R-:W-:-:S07]  /*8200*/  IMAD.MOV.U32 R15, RZ, RZ, -0x1 ;  /* 0xffffffffff0f7424 */ /* 0x000fce00078e00ff */
[----:B------:R-:W-:Y:S05]  /*8210*/  WARPSYNC.COLLECTIVE R15, `(.L_x_204) ;  /* 0x000000000f087348 */ /* 0x000fea0003c00000 */
[----:B------:R-:W-:Y:S01]  /*8220*/  NOP ;  /* 0x0000000000007918 */ /* 0x000fe20000000000 */
[----:B------:R-:W-:Y:S01]  /*8230*/  ENDCOLLECTIVE ;  /* 0x000000000000791b */ /* 0x000fe20003800000 */
.L_x_204:
[----:B------:R-:W-:Y:S05]  /*8240*/  BSYNC B0 ;  /* 0x0000000000007941 */ /* 0x000fea0003800000 */
.L_x_203:
[----:B------:R-:W-:Y:S05]  /*8250*/  BRA `(.L_x_205) ;  /* 0xffffffd400d07947 */ /* 0x000fea000383ffff */
.L_x_163:
[----:B------:R-:W-:Y:S01]  /*8260*/  BSSY B0, `(.L_x_206) ;  /* 0x0000005000007945 */ /* 0x000fe20003800000 */
[----:B------:R-:W-:-:S07]  /*8270*/  IMAD.MOV.U32 R15, RZ, RZ, -0x1 ;  /* 0xffffffffff0f7424 */ /* 0x000fce00078e00ff */
[----:B------:R-:W-:Y:S05]  /*8280*/  WARPSYNC.COLLECTIVE R15, `(.L_x_207) ;  /* 0x000000000f087348 */ /* 0x000fea0003c00000 */
[----:B------:R-:W-:Y:S01]  /*8290*/  NOP ;  /* 0x0000000000007918 */ /* 0x000fe20000000000 */
[----:B------:R-:W-:Y:S01]  /*82a0*/  ENDCOLLECTIVE ;  /* 0x000000000000791b */ /* 0x000fe20003800000 */
.L_x_207:
[----:B------:R-:W-:Y:S05]  /*82b0*/  BSYNC B0 ;  /* 0x0000000000007941 */ /* 0x000fea0003800000 */
.L_x_206:
[----:B------:R-:W-:Y:S05]  /*82c0*/  BRA `(.L_x_208) ;  /* 0xffffffd800ec7947 */ /* 0x000fea000383ffff */
.L_x_172:
[----:B-1----:R1:W2:Y:S02]  /*82d0*/  SYNCS.PHASECHK.TRANS64.TRYWAIT P1, [R11+URZ+0x30820], R0 ;  /* 0x030820000b0075a7 */ /* 0x0022a4000802017f */
[----:B--2---:R-:W-:Y:S05]  /*82e0*/  @!P1 NANOSLEEP.SYNCS 0x989680 ;  /* 0x009896800000995d */ /* 0x004fea0003900000 */
[----:B------:R-:W2:Y:S02]  /*82f0*/  @!P1 SYNCS.PHASECHK.TRANS64 P1, [R11+URZ+0x30820], R0 ;  /* 0x030820000b0095a7 */ /* 0x000ea4000802007f */
[----:B--2---:R-:W-:Y:S05]  /*8300*/  @!P1 BRA `(.L_x_172) ;  /* 0xfffffffc00f09947 */ /* 0x004fea000383ffff */
[----:B------:R-:W-:Y:S05]  /*8310*/  BRA `(.L_x_209) ;  /* 0xffffffe000c47947 */ /* 0x000fea000383ffff */
.L_x_176:
[----:B-1----:R1:W2:Y:S02]  /*8320*/  SYNCS.PHASECHK.TRANS64.TRYWAIT P1, [R11+URZ+0x30840], R21 ;  /* 0x030840150b0075a7 */ /* 0x0022a4000802017f */
[----:B--2---:R-:W-:Y:S05]  /*8330*/  @!P1 NANOSLEEP.SYNCS 0x989680 ;  /* 0x009896800000995d */ /* 0x004fea0003900000 */
[----:B------:R-:W2:Y:S02]  /*8340*/  @!P1 SYNCS.PHASECHK.TRANS64 P1, [R11+URZ+0x30840], R21 ;  /* 0x030840150b0095a7 */ /* 0x000ea4000802007f */
[----:B--2---:R-:W-:Y:S05]  /*8350*/  @!P1 BRA `(.L_x_176) ;  /* 0xfffffffc00f09947 */ /* 0x004fea000383ffff */
[----:B------:R-:W-:Y:S05]  /*8360*/  BRA `(.L_x_210) ;  /* 0xffffffe800307947 */ /* 0x000fea000383ffff */
.L_x_178:
[----:B--2---:R2:W3:Y:S02]  /*8370*/  SYNCS.PHASECHK.TRANS64.TRYWAIT P1, [R11+URZ+0x30828], R21 ;  /* 0x030828150b0075a7 */ /* 0x0044e4000802017f */
[----:B---3--:R-:W-:Y:S05]  /*8380*/  @!P1 NANOSLEEP.SYNCS 0x989680 ;  /* 0x009896800000995d */ /* 0x008fea0003900000 */
[----:B------:R-:W3:Y:S02]  /*8390*/  @!P1 SYNCS.PHASECHK.TRANS64 P1, [R11+URZ+0x30828], R21 ;  /* 0x030828150b0095a7 */ /* 0x000ee4000802007f */
[----:B---3--:R-:W-:Y:S05]  /*83a0*/  @!P1 BRA `(.L_x_178) ;  /* 0xfffffffc00f09947 */ /* 0x008fea000383ffff */
[----:B------:R-:W-:Y:S05]  /*83b0*/  BRA `(.L_x_211) ;  /* 0xffffffe800c47947 */ /* 0x000fea000383ffff */
.L_x_180:
[----:B---3--:R3:W4:Y:S02]  /*83c0*/  SYNCS.PHASECHK.TRANS64.TRYWAIT P1, [R11+URZ+0x30848], R21 ;  /* 0x030848150b0075a7 */ /* 0x008724000802017f */
[----:B----4-:R-:W-:Y:S05]  /*83d0*/  @!P1 NANOSLEEP.SYNCS 0x989680 ;  /* 0x009896800000995d */ /* 0x010fea0003900000 */
[----:B------:R-:W4:Y:S02]  /*83e0*/  @!P1 SYNCS.PHASECHK.TRANS64 P1, [R11+URZ+0x30848], R21 ;  /* 0x030848150b0095a7 */ /* 0x000f24000802007f */
[----:B----4-:R-:W-:Y:S05]  /*83f0*/  @!P1 BRA `(.L_x_180) ;  /* 0xfffffffc00f09947 */ /* 0x010fea000383ffff */
[----:B------:R-:W-:Y:S05]  /*8400*/  BRA `(.L_x_212) ;  /* 0xffffffec00347947 */ /* 0x000fea000383ffff */
.L_x_182:
[----:B------:R-:W-:-:S07]  /*8410*/  SHF.L.U32 R4, R9, 0x1f, RZ ;  /* 0x0000001f09047819 */ /* 0x000fce00000006ff */
.L_x_213:
[----:B-1----:R1:W2:Y:S02]  /*8420*/  SYNCS.PHASECHK.TRANS64.TRYWAIT P1, [R11+URZ+0x30820], R4 ;  /* 0x030820040b0075a7 */ /* 0x0022a4000802017f */
[----:B--2---:R-:W-:Y:S05]  /*8430*/  @!P1 NANOSLEEP.SYNCS 0x989680 ;  /* 0x009896800000995d */ /* 0x004fea0003900000 */
[----:B------:R-:W2:Y:S02]  /*8440*/  @!P1 SYNCS.PHASECHK.TRANS64 P1, [R11+URZ+0x30820], R4 ;  /* 0x030820040b0095a7 */ /* 0x000ea4000802007f */
[----:B--2---:R-:W-:Y:S05]  /*8450*/  @!P1 BRA `(.L_x_213) ;  /* 0xfffffffc00f09947 */ /* 0x004fea000383ffff */
[----:B------:R-:W-:Y:S05]  /*8460*/  BRA `(.L_x_214) ;  /* 0xffffffec00bc7947 */ /* 0x000fea000383ffff */
.L_x_185:
[----:B---3--:R3:W4:Y:S02]  /*8470*/  SYNCS.PHASECHK.TRANS64.TRYWAIT P1, [R11+URZ+0x30840], R12 ;  /* 0x0308400c0b0075a7 */ /* 0x008724000802017f */
[----:B----4-:R-:W-:Y:S05]  /*8480*/  @!P1 NANOSLEEP.SYNCS 0x989680 ;  /* 0x009896800000995d */ /* 0x010fea0003900000 */
[----:B------:R-:W4:Y:S02]  /*8490*/  @!P1 SYNCS.PHASECHK.TRANS64 P1, [R11+URZ+0x30840], R12 ;  /* 0x0308400c0b0095a7 */ /* 0x000f24000802007f */
[----:B----4-:R-:W-:Y:S05]  /*84a0*/  @!P1 BRA `(.L_x_185) ;  /* 0xfffffffc00f09947 */ /* 0x010fea000383ffff */
[----:B------:R-:W-:Y:S05]  /*84b0*/  BRA `(.L_x_215) ;  /* 0xfffffff000487947 */ /* 0x000fea000383ffff */
.L_x_187:
[----:B-1----:R1:W2:Y:S02]  /*84c0*/  SYNCS.PHASECHK.TRANS64.TRYWAIT P1, [R11+URZ+0x30828], R12 ;  /* 0x0308280c0b0075a7 */ /* 0x0022a4000802017f */
[----:B--2---:R-:W-:Y:S05]  /*84d0*/  @!P1 NANOSLEEP.SYNCS 0x989680 ;  /* 0x009896800000995d */ /* 0x004fea0003900000 */
[----:B------:R-:W2:Y:S02]  /*84e0*/  @!P1 SYNCS.PHASECHK.TRANS64 P1, [R11+URZ+0x30828], R12 ;  /* 0x0308280c0b0095a7 */ /* 0x000ea4000802007f */
[----:B--2---:R-:W-:Y:S05]  /*84f0*/  @!P1 BRA `(.L_x_187) ;  /* 0xfffffffc00f09947 */ /* 0x004fea000383ffff */
[----:B------:R-:W-:Y:S05]  /*8500*/  BRA `(.L_x_216) ;  /* 0xfffffff000d07947 */ /* 0x000fea000383ffff */
.L_x_189:
[----:B-1----:R1:W2:Y:S02]  /*8510*/  SYNCS.PHASECHK.TRANS64.TRYWAIT P0, [R4+URZ+0x30840], R3 ;  /* 0x03084003040075a7 */ /* 0x0022a4000800017f */
[----:B--2---:R-:W-:Y:S05]  /*8520*/  @!P0 NANOSLEEP.SYNCS 0x989680 ;  /* 0x009896800000895d */ /* 0x004fea0003900000 */
[----:B------:R-:W2:Y:S02]  /*8530*/  @!P0 SYNCS.PHASECHK.TRANS64 P0, [R4+URZ+0x30840], R3 ;  /* 0x03084003040085a7 */ /* 0x000ea4000800007f */
[----:B--2---:R-:W-:Y:S05]  /*8540*/  @!P0 BRA `(.L_x_189) ;  /* 0xfffffffc00f08947 */ /* 0x004fea000383ffff */
[----:B------:R-:W-:Y:S05]  /*8550*/  BRA `(.L_x_217) ;  /* 0xfffffff400587947 */ /* 0x000fea000383ffff */
.L_x_191:
[----:B------:R-:W-:Y:S01]  /*8560*/  BSSY B0, `(.L_x_218) ;  /* 0x0000006000007945 */ /* 0x000fe20003800000 */
[----:B------:R-:W-:-:S07]  /*8570*/  IMAD.MOV.U32 R15, RZ, RZ, -0x1 ;  /* 0xffffffffff0f7424 */ /* 0x000fce00078e00ff */
[----:B------:R-:W-:Y:S05]  /*8580*/  WARPSYNC.COLLECTIVE R15, `(.L_x_219) ;  /* 0x000000000f0c7348 */ /* 0x000fea0003c00000 */
[----:B------:R-:W-:Y:S02]  /*8590*/  ELECT P6, UR62, PT ;  /* 0x00000000003e782f */ /* 0x000fe400038c0000 */
[----:B------:R-:W-:Y:S01]  /*85a0*/  MOV R14, UR62 ;  /* 0x0000003e000e7c02 */ /* 0x000fe20008000f00 */
[----:B------:R-:W-:Y:S10]  /*85b0*/  ENDCOLLECTIVE ;  /* 0x000000000000791b */ /* 0x000ff40003800000 */
.L_x_219:
[----:B------:R-:W-:Y:S05]  /*85c0*/  BSYNC B0 ;  /* 0x0000000000007941 */ /* 0x000fea0003800000 */
.L_x_218:
[----:B------:R-:W-:Y:S01]  /*85d0*/  PLOP3.LUT P0, PT, P6, PT, PT, 0x80, 0x0 ;  /* 0x000000000000781c */ /* 0x000fe2000370f070 */
[----:B------:R-:W-:-:S12]  /*85e0*/  BRA `(.L_x_220) ;  /* 0xfffffff800007947 */ /* 0x000fd8000383ffff */
.L_x_193:
[----:B-1----:R1:W2:Y:S02]  /*85f0*/  SYNCS.PHASECHK.TRANS64.TRYWAIT P1, [R6+URZ], R5 ;  /* 0x00000005060075a7 */ /* 0x0022a4000802017f */
[----:B--2---:R-:W-:Y:S05]  /*8600*/  @!P1 NANOSLEEP.SYNCS 0x989680 ;  /* 0x009896800000995d */ /* 0x004fea0003900000 */
[----:B------:R-:W2:Y:S02]  /*8610*/  @!P1 SYNCS.PHASECHK.TRANS64 P1, [R6+URZ], R5 ;  /* 0x00000005060095a7 */ /* 0x000ea4000802007f */
[----:B--2---:R-:W-:Y:S05]  /*8620*/  @!P1 BRA `(.L_x_193) ;  /* 0xfffffffc00f09947 */ /* 0x004fea000383ffff */
[----:B------:R-:W-:Y:S05]  /*8630*/  BRA `(.L_x_221) ;  /* 0xfffffff8003c7947 */ /* 0x000fea000383ffff */
.L_x_194:
[----:B--2---:R2:W3:Y:S02]  /*8640*/  SYNCS.PHASECHK.TRANS64.TRYWAIT P1, [R3+URZ], R2 ;  /* 0x00000002030075a7 */ /* 0x0044e4000802017f */
[----:B---3--:R-:W-:Y:S05]  /*8650*/  @!P1 NANOSLEEP.SYNCS 0x989680 ;  /* 0x009896800000995d */ /* 0x008fea0003900000 */
[----:B------:R-:W3:Y:S02]  /*8660*/  @!P1 SYNCS.PHASECHK.TRANS64 P1, [R3+URZ], R2 ;  /* 0x00000002030095a7 */ /* 0x000ee4000802007f */
[----:B---3--:R-:W-:Y:S05]  /*8670*/  @!P1 BRA `(.L_x_194) ;  /* 0xfffffffc00f09947 */ /* 0x008fea000383ffff */
[----:B------:R-:W-:Y:S05]  /*8680*/  BRA `(.L_x_222) ;  /* 0xfffffff800307947 */ /* 0x000fea000383ffff */
.L_x_196:
[----:B--2---:R2:W3:Y:S02]  /*8690*/  SYNCS.PHASECHK.TRANS64.TRYWAIT P0, [R0+URZ], R5 ;  /* 0x00000005000075a7 */ /* 0x0044e4000800017f */
[----:B---3--:R-:W-:Y:S05]  /*86a0*/  @!P0 NANOSLEEP.SYNCS 0x989680 ;  /* 0x009896800000895d */ /* 0x008fea0003900000 */
[----:B------:R-:W3:Y:S02]  /*86b0*/  @!P0 SYNCS.PHASECHK.TRANS64 P0, [R0+URZ], R5 ;  /* 0x00000005000085a7 */ /* 0x000ee4000800007f */
[----:B---3--:R-:W-:Y:S05]  /*86c0*/  @!P0 BRA `(.L_x_196) ;  /* 0xfffffffc00f08947 */ /* 0x008fea000383ffff */
[----:B------:R-:W-:Y:S05]  /*86d0*/  BRA `(.L_x_223) ;  /* 0xfffffff800347947 */ /* 0x000fea000383ffff */
.L_x_224:
        /* <DEDUP_REMOVED lines=10> */
.L_x_7291:


//--------------------- .text._ZN7cutlass13device_kernelIN5flash11enable_sm90INS1_16FlashAttnBwdSm90INS1_25CollectiveMainloopBwdSm90ILi2ELi2ELi2EN4cute5tupleIJNS5_1CILi1EEES8_S8_EEENS6_IJNS7_ILi64EEENS7_ILi128EEESB_EEENS_6half_tEfNS_4arch4Sm90ELb0ELb0ELb1ELb0ELb0ELb1ELb0ELb0ELi2ELi1ELi2ELi1ELb0EEENS1_24CollectiveEpilogueBwdGQAISC_fSF_Li256ELb0ELb0EEENS1_19SingleTileSchedulerILb0ELb0ELb0ELi128EEEEEEEEEvNT_6ParamsE --------------------------
	.section	.text._ZN7cutlass13device_kernelIN5flash11enable_sm90INS1_16FlashAttnBwdSm90INS1_25CollectiveMainloopBwdSm90ILi2ELi2ELi2EN4cute5tupleIJNS5_1CILi1EEES8_S8_EEENS6_IJNS7_ILi64EEENS7_ILi128EEESB_EEENS_6half_tEfNS_4arch4Sm90ELb0ELb0ELb1ELb0ELb0ELb1ELb0ELb0ELi2ELi1ELi2ELi1ELb0EEENS1_24CollectiveEpilogueBwdGQAISC_fSF_Li256ELb0ELb0EEENS1_19SingleTileSchedulerILb0ELb0ELb0ELi128EEEEEEEEEvNT_6ParamsE,"ax",@progbits
	.align	128
.text._ZN7cutlass13device_kernelIN5flash11enable_sm90INS1_16FlashAttnBwdSm90INS1_25CollectiveMainloopBwdSm90ILi2ELi2ELi2EN4cute5tupleIJNS5_1CILi1EEES8_S8_EEENS6_IJNS7_ILi64EEENS7_ILi128EEESB_EEENS_6half_tEfNS_4arch4Sm90ELb0ELb0ELb1ELb0ELb0ELb1ELb0ELb0ELi2ELi1ELi2ELi1ELb0EEENS1_24CollectiveEpilogueBwdGQAISC_fSF_Li256ELb0ELb0EEENS1_19SingleTileSchedulerILb0ELb0ELb0ELi128EEEEEEEEEvNT_6ParamsE:
        .type           _ZN7cutlass13device_kernelIN5flash11enable_sm90INS1_16FlashAttnBwdSm90INS1_25CollectiveMainloopBwdSm90ILi2ELi2ELi2EN4cute5tupleIJNS5_1CILi1EEES8_S8_EEENS6_IJNS7_ILi64EEENS7_ILi128EEESB_EEENS_6half_tEfNS_4arch4Sm90ELb0ELb0ELb1ELb0ELb0ELb1ELb0ELb0ELi2ELi1ELi2ELi1ELb0EEENS1_24CollectiveEpilogueBwdGQAISC_fSF_Li256ELb0ELb0EEENS1_19SingleTileSchedulerILb0ELb0ELb0ELi128EEEEEEEEEvNT_6ParamsE,@function
        .size           _ZN7cutlass13device_kernelIN5flash11enable_sm90INS1_16FlashAttnBwdSm90INS1_25CollectiveMainloopBwdSm90ILi2ELi2ELi2EN4cute5tupleIJNS5_1CILi1EEES8_S8_EEENS6_IJNS7_ILi64EEENS7_ILi128EEESB_EEENS_6half_tEfNS_4arch4Sm90ELb0ELb0ELb1ELb0ELb0ELb1ELb0ELb0ELi2ELi1ELi2ELi1ELb0EEENS1_24CollectiveEpilogueBwdGQAISC_fSF_Li256ELb0ELb0EEENS1_19SingleTileSchedulerILb0ELb0ELb0ELi128EEEEEEEEEvNT_6ParamsE,(.L_x_7292 - _ZN7cutlass13device_kernelIN5flash11enable_sm90INS1_16FlashAttnBwdSm90INS1_25CollectiveMainloopBwdSm90ILi2ELi2ELi2EN4cute5tupleIJNS5_1CILi1EEES8_S8_EEENS6_IJNS7_ILi64EEENS7_ILi128EEESB_EEENS_6half_tEfNS_4arch4Sm90ELb0ELb0ELb1ELb0ELb0ELb1ELb0ELb0ELi2ELi1ELi2ELi1ELb0EEENS1_24CollectiveEpilogueBwdGQAISC_fSF_Li256ELb0ELb0EEENS1_19SingleTileSchedulerILb0ELb0ELb0ELi128EEEEEEEEEvNT_6ParamsE)
        .other          _ZN7cutlass13device_kernelIN5flash11enable_sm90INS1_16FlashAttnBwdSm90INS1_25CollectiveMainloopBwdSm90ILi2ELi2ELi2EN4cute5tupleIJNS5_1CILi1EEES8_S8_EEENS6_IJNS7_ILi64EEENS7_ILi128EEESB_EEENS_6half_tEfNS_4arch4Sm90ELb0ELb0ELb1ELb0ELb0ELb1ELb0ELb0ELi2ELi1ELi2ELi1ELb0EEENS1_24CollectiveEpilogueBwdGQAISC_fSF_Li256ELb0ELb0EEENS1_19SingleTileSchedulerILb0ELb0ELb0ELi128EEEEEEEEEvNT_6ParamsE,@"STO_CUDA_ENTRY STV_DEFAULT"
_ZN7cutlass13device_kernelIN5flash11enable_sm90INS1_16FlashAttnBwdSm90INS1_25CollectiveMainloopBwdSm90ILi2ELi2ELi2EN4cute5tupleIJNS5_1CILi1EEES8_S8_EEENS6_IJNS7_ILi64EEENS7_ILi128EEESB_EEENS_6half_tEfNS_4arch4Sm90ELb0ELb0ELb1ELb0ELb0ELb1ELb0ELb0ELi2ELi1ELi2ELi1ELb0EEENS1_24CollectiveEpilogueBwdGQAISC_fSF_Li256ELb0ELb0EEENS1_19SingleTileSchedulerILb0ELb0ELb0ELi128EEEEEEEEEvNT_6ParamsE:
        /* <DEDUP_REMOVED lines=13> */
[----:B------:R-:W-:-:S02]  /*00d0*/  UIADD3.X UR7, URZ, UR5, URZ, UP0, !UPT ;  /* 0x000000053f077290 */ /* 0x000fc400087fe43f */
[----:B------:R-:W-:Y:S02]  /*00e0*/  UIADD3.X UR9, URZ, UR5, URZ, UP1, !UPT ;  /* 0x000000053f097290 */ /* 0x000fe40008ffe43f */
[----:B------:R-:W-:Y:S02]  /*00f0*/  UIADD3.X UR11, URZ, UR5, URZ, UP2, !UPT ;  /* 0x000000053f0b7290 */ /* 0x000fe400097fe43f */
[----:B------:R-:W-:-:S03]  /*0100*/  UIADD3.X UR5, URZ, UR5, URZ, UP3, !UPT ;  /* 0x000000053f057290 */ /* 0x000fc60009ffe43f */
[----:B------:R1:W-:Y:S02]  /*0110*/  UTMACCTL.PF [UR6] ;  /* 0x00000000060079b9 */ /* 0x0003e40008040000 */
[----:B------:R1:W-:Y:S02]  /*0120*/  UTMACCTL.PF [UR8] ;  /* 0x00000000080079b9 */ /* 0x0003e40008040000 */
[----:B------:R1:W-:Y:S02]  /*0130*/  UTMACCTL.PF [UR10] ;  /* 0x000000000a0079b9 */ /* 0x0003e40008040000 */
[----:B------:R1:W-:Y:S02]  /*0140*/  UTMACCTL.PF [UR4] ;  /* 0x00000000040079b9 */ /* 0x0003e40008040000 */
[----:B-1----:R-:W-:Y:S01]  /*0150*/  NOP ;  /* 0x0000000000007918 */ /* 0x002fe20000000000 */
.L_x_226:
[----:B------:R-:W-:Y:S05]  /*0160*/  BSYNC B0 ;  /* 0x0000000000007941 */ /* 0x000fea0003800000 */
.L_x_225:
        /* <DEDUP_REMOVED lines=34> */
.L_x_227:
        /* <DEDUP_REMOVED lines=22> */
.L_x_228:
[----:B------:R-:W-:Y:S01]  /*04f0*/  ISETP.NE.AND P0, PT, R2, RZ, PT ;  /* 0x000000ff0200720c */ /* 0x000fe20003f05270 */
[----:B------:R-:W-:Y:S01]  /*0500*/  IMAD.MOV.U32 R17, RZ, RZ, 0x1 ;  /* 0x00000001ff117424 */ /* 0x000fe200078e00ff */
[----:B------:R-:W-:Y:S01]  /*0510*/  NOP ;  /* 0x0000000000007918 */ /* 0x000fe20000000000 */
[----:B------:R-:W-:Y:S03]  /*0520*/  BSSY B6, `(.L_x_229) ;  /* 0x00006ff000067945 */ /* 0x000fe60003800000 */
[----:B------:R-:W-:Y:S01]  /*0530*/  SEL R17, R17, 0x2, !P0 ;  /* 0x0000000211117807 */ /* 0x000fe20004000000 */
[----:B-12-45:R-:W-:Y:S06]  /*0540*/  BAR.SYNC.DEFER_BLOCKING 0x0 ;  /* 0x0000000000007b1d */ /* 0x036fec0000010000 */
[----:B------:R-:W-:Y:S05]  /*0550*/  @!P0 BRA `(.L_x_230) ;  /* 0x0000004400d08947 */ /* 0x000fea0003800000 */
.L_x_231:
        /* <DEDUP_REMOVED lines=13> */
[----:B----4-:R-:W-:Y:S05]  /*0630*/  @!P0 BRA `(.L_x_232) ;  /* 0x0000006c00b48947 */ /* 0x010fea0003800000 */
        /* <DEDUP_REMOVED lines=19> */
.L_x_234:
        /* <DEDUP_REMOVED lines=15> */
.L_x_233:
        /* <DEDUP_REMOVED lines=22> */
.L_x_236:
        /* <DEDUP_REMOVED lines=15> */
.L_x_235:
        /* <DEDUP_REMOVED lines=8> */
.L_x_306:
[----:B------:R-:W-:Y:S01]  /*0b30*/  SHF.L.U32 R11, RZ, 0x1f, RZ ;  /* 0x0000001fff0b7819 */ /* 0x000fe200000006ff */
[----:B------:R-:W-:Y:S01]  /*0b40*/  IMAD.SHL.U32 R4, R0, 0x40, RZ ;  /* 0x0000004000047824 */ /* 0x000fe200078e00ff */
[-C--:B------:R-:W-:Y:S01]  /*0b50*/  LEA.HI R5, R3, R0.reuse, RZ, 0x5 ;  /* 0x0000000003057211 */ /* 0x080fe200078f28ff */
[----:B------:R-:W-:Y:S01]  /*0b60*/  IMAD.SHL.U32 R10, R13, 0x1000, RZ ;  /* 0x000010000d0a7824 */ /* 0x000fe200078e00ff */
[----:B------:R-:W3:Y:S01]  /*0b70*/  SYNCS.PHASECHK.TRANS64.TRYWAIT P0, [R16+URZ+0x30800], R11 ;  /* 0x0308000b100075a7 */ /* 0x000ee2000800017f */
[----:B------:R-:W-:Y:S02]  /*0b80*/  LEA.HI R6, R3, R0, RZ, 0x4 ;  /* 0x0000000003067211 */ /* 0x000fe400078f20ff */
[----:B------:R-:W-:Y:S02]  /*0b90*/  SHF.R.S32.HI R5, RZ, 0x5, R5 ;  /* 0x00000005ff057819 */ /* 0x000fe40000011405 */
[----:B------:R-:W-:Y:S02]  /*0ba0*/  SHF.R.S32.HI R9, RZ, 0x4, R6 ;  /* 0x00000004ff097819 */ /* 0x000fe40000011406 */
[----:B------:R-:W-:Y:S01]  /*0bb0*/  LOP3.LUT R4, R4, 0x1c0, RZ, 0xc0, !PT ;  /* 0x000001c004047812 */ /* 0x000fe200078ec0ff */
[----:B------:R-:W-:Y:S01]  /*0bc0*/  IMAD.SHL.U32 R5, R5, 0x10, RZ ;  /* 0x0000001005057824 */ /* 0x000fe200078e00ff */
[----:B------:R-:W-:-:S02]  /*0bd0*/  LEA.HI R7, R6, R9, RZ, 0x1 ;  /* 0x0000000906077211 */ /* 0x000fc400078f08ff */
[----:B------:R-:W-:Y:S02]  /*0be0*/  LEA.HI R6, R3, R0, RZ, 0x3 ;  /* 0x0000000003067211 */ /* 0x000fe400078f18ff */
[----:B------:R-:W-:Y:S02]  /*0bf0*/  LOP3.LUT R5, R4, 0x30, R5, 0xf8, !PT ;  /* 0x0000003004057812 */ /* 0x000fe400078ef805 */
[----:B------:R-:W-:Y:S02]  /*0c00*/  LOP3.LUT R8, R7, 0x7ffffe, RZ, 0xc0, !PT ;  /* 0x007ffffe07087812 */ /* 0x000fe400078ec0ff */
[----:B--2---:R-:W-:Y:S02]  /*0c10*/  LEA.HI R3, R14, R14, RZ, 0x1 ;  /* 0x0000000e0e037211 */ /* 0x004fe400078f08ff */
[----:B------:R-:W-:Y:S01]  /*0c20*/  LOP3.LUT R7, R5, 0x8, R6, 0xf8, !PT ;  /* 0x0000000805077812 */ /* 0x000fe200078ef806 */
[----:B------:R-:W-:Y:S01]  /*0c30*/  IMAD.IADD R9, R9, 0x1, -R8 ;  /* 0x0000000109097824 */ /* 0x000fe200078e0a08 */
[----:B------:R-:W-:-:S02]  /*0c40*/  LOP3.LUT R5, R2, 0xffffff80, RZ, 0xc0, !PT ;  /* 0xffffff8002057812 */ /* 0x000fc400078ec0ff */
[----:B------:R-:W-:Y:S01]  /*0c50*/  LOP3.LUT R3, R3, 0xfffffffe, RZ, 0xc0, !PT ;  /* 0xfffffffe03037812 */ /* 0x000fe200078ec0ff */
[----:B------:R-:W-:Y:S01]  /*0c60*/  IMAD R9, R9, 0x200, R10 ;  /* 0x0000020009097824 */ /* 0x000fe200078e020a */
[----:B------:R-:W-:Y:S01]  /*0c70*/  SHF.R.U32.HI R4, RZ, 0x3, R4 ;  /* 0x00000003ff047819 */ /* 0x000fe20000011604 */
[----:B------:R-:W-:Y:S02]  /*0c80*/  IMAD.IADD R5, R0, 0x1, -R5 ;  /* 0x0000000100057824 */ /* 0x000fe400078e0a05 */
[----:B------:R-:W-:Y:S01]  /*0c90*/  IMAD.IADD R8, R14, 0x1, -R3 ;  /* 0x000000010e087824 */ /* 0x000fe200078e0a03 */
[----:B------:R-:W-:Y:S01]  /*0ca0*/  LOP3.LUT R4, R7, R4, RZ, 0x3c, !PT ;  /* 0x0000000407047212 */ /* 0x000fe200078e3cff */
[----:B---3--:R-:W-:Y:S06]  /*0cb0*/  @P0 BRA `(.L_x_238) ;  /* 0x0000000000080947 */ /* 0x008fec0003800000 */
[----:B------:R-:W2:Y:S02]  /*0cc0*/  SYNCS.PHASECHK.TRANS64.TRYWAIT P0, [R16+URZ+0x30800], R11 ;  /* 0x0308000b100075a7 */ /* 0x000ea4000800017f */
[----:B--2---:R-:W-:Y:S05]  /*0cd0*/  @!P0 BRA `(.L_x_239) ;  /* 0x0000006800308947 */ /* 0x004fea0003800000 */
.L_x_238:
[----:B------:R-:W3:Y:S01]  /*0ce0*/  LDC R6, c[0x0][0x280] ;  /* 0x0000a000ff067b82 */ /* 0x000ee20000000800 */
[----:B------:R-:W-:Y:S01]  /*0cf0*/  SHF.R.S32.HI R0, RZ, 0x1f, R5 ;  /* 0x0000001fff007819 */ /* 0x000fe20000011405 */
[----:B------:R-:W-:Y:S01]  /*0d00*/  IMAD.IADD R12, R4, 0x1, R9 ;  /* 0x00000001040c7824 */ /* 0x000fe200078e0209 */
[----:B------:R-:W-:Y:S02]  /*0d10*/  CS2R R24, SRZ ;  /* 0x0000000000187805 */ /* 0x000fe4000001ff00 */
[----:B------:R-:W-:Y:S02]  /*0d20*/  CS2R R88, SRZ ;  /* 0x0000000000587805 */ /* 0x000fe4000001ff00 */
[----:B------:R-:W-:Y:S02]  /*0d30*/  LEA.HI R2, R0, R5, RZ, 0x2 ;  /* 0x0000000500027211 */ /* 0x000fe400078f10ff */
[----:B------:R-:W-:Y:S02]  /*0d40*/  CS2R R90, SRZ ;  /* 0x00000000005a7805 */ /* 0x000fe4000001ff00 */
[----:B------:R-:W-:-:S02]  /*0d50*/  CS2R R92, SRZ ;  /* 0x00000000005c7805 */ /* 0x000fc4000001ff00 */
[----:B------:R-:W-:Y:S02]  /*0d60*/  CS2R R94, SRZ ;  /* 0x00000000005e7805 */ /* 0x000fe4000001ff00 */
[----:B------:R-:W-:Y:S02]  /*0d70*/  LOP3.LUT R228, R2, 0x7ffffffc, RZ, 0xc0, !PT ;  /* 0x7ffffffc02e47812 */ /* 0x000fe400078ec0ff */
        /* <DEDUP_REMOVED lines=59> */
[----:B------:R-:W-:Y:S01]  /*1130*/  CS2R R86, SRZ ;  /* 0x0000000000567805 */ /* 0x000fe2000001ff00 */
[C---:B------:R-:W-:Y:S02]  /*1140*/  IMAD.SHL.U32 R9, R5.reuse, 0x4, RZ ;  /* 0x0000000405097824 */ /* 0x040fe400078e00ff */
[----:B------:R-:W-:Y:S01]  /*1150*/  IMAD.IADD R228, R5, 0x1, -R228 ;  /* 0x0000000105e47824 */ /* 0x000fe200078e0ae4 */
[----:B------:R-:W-:Y:S06]  /*1160*/  @!P0 BRA `(.L_x_240) ;  /* 0x0000002c00ac8947 */ /* 0x000fec0003800000 */
[----:B------:R-:W3:Y:S01]  /*1170*/  S2R R4, SR_CTAID.X ;  /* 0x0000000000047919 */ /* 0x000ee20000002500 */
[----:B------:R-:W3:Y:S01]  /*1180*/  LDC R7, c[0x0][0x290] ;  /* 0x0000a400ff077b82 */ /* 0x000ee20000000800 */
[----:B------:R-:W-:Y:S02]  /*1190*/  LEA.HI R5, R0, R5, RZ, 0x5 ;  /* 0x0000000500057211 */ /* 0x000fe400078f28ff */
[----:B------:R-:W-:Y:S02]  /*11a0*/  CS2R R150, SRZ ;  /* 0x0000000000967805 */ /* 0x000fe4000001ff00 */
[----:B------:R-:W-:Y:S02]  /*11b0*/  SHF.R.S32.HI R0, RZ, 0x2, R2 ;  /* 0x00000002ff007819 */ /* 0x000fe40000011402 */
[----:B------:R-:W-:Y:S02]  /*11c0*/  CS2R R148, SRZ ;  /* 0x0000000000947805 */ /* 0x000fe4000001ff00 */
[----:B------:R-:W-:-:S02]  /*11d0*/  SHF.R.S32.HI R5, RZ, 0x5, R5 ;  /* 0x00000005ff057819 */ /* 0x000fc40000011405 */
[----:B------:R-:W-:Y:S02]  /*11e0*/  CS2R R146, SRZ ;  /* 0x0000000000927805 */ /* 0x000fe4000001ff00 */
[----:B------:R-:W-:Y:S02]  /*11f0*/  SHF.R.S32.HI R3, RZ, 0x1f, R2 ;  /* 0x0000001fff037819 */ /* 0x000fe40000011402 */
[----:B------:R-:W-:Y:S02]  /*1200*/  CS2R R144, SRZ ;  /* 0x0000000000907805 */ /* 0x000fe4000001ff00 */
[----:B------:R-:W-:Y:S02]  /*1210*/  LEA.HI R2, R13, R13, RZ, 0x1 ;  /* 0x0000000d0d027211 */ /* 0x000fe400078f08ff */
[----:B------:R-:W-:Y:S02]  /*1220*/  CS2R R142, SRZ ;  /* 0x00000000008e7805 */ /* 0x000fe4000001ff00 */
[----:B------:R-:W-:-:S02]  /*1230*/  LEA.HI R3, R3, R0, RZ, 0x3 ;  /* 0x0000000003037211 */ /* 0x000fc400078f18ff */
[----:B------:R-:W-:Y:S02]  /*1240*/  CS2R R140, SRZ ;  /* 0x00000000008c7805 */ /* 0x000fe4000001ff00 */
[----:B------:R-:W-:Y:S02]  /*1250*/  LOP3.LUT R2, R2, 0xfffffffe, RZ, 0xc0, !PT ;  /* 0xfffffffe02027812 */ /* 0x000fe400078ec0ff */
[----:B------:R-:W-:Y:S02]  /*1260*/  CS2R R138, SRZ ;  /* 0x00000000008a7805 */ /* 0x000fe4000001ff00 */
[----:B------:R-:W-:Y:S02]  /*1270*/  LOP3.LUT R3, R3, 0xfffffff8, RZ, 0xc0, !PT ;  /* 0xfffffff803037812 */ /* 0x000fe400078ec0ff */
[----:B------:R-:W-:Y:S02]  /*1280*/  CS2R R136, SRZ ;  /* 0x0000000000887805 */ /* 0x000fe4000001ff00 */
[----:B------:R-:W-:Y:S01]  /*1290*/  CS2R R134, SRZ ;  /* 0x0000000000867805 */ /* 0x000fe2000001ff00 */
[----:B------:R-:W-:Y:S01]  /*12a0*/  IMAD.IADD R2, R13, 0x1, -R2 ;  /* 0x000000010d027824 */ /* 0x000fe200078e0a02 */
        /* <DEDUP_REMOVED lines=11> */
[----:B------:R-:W-:Y:S01]  /*1360*/  CS2R R110, SRZ ;  /* 0x00000000006e7805 */ /* 0x000fe2000001ff00 */
[----:B---3--:R-:W-:Y:S01]  /*1370*/  IMAD R4, R4, -0x80, R7 ;  /* 0xffffff8004047824 */ /* 0x008fe200078e0207 */
[----:B------:R-:W-:-:S02]  /*1380*/  LOP3.LUT R7, R17, 0x1, RZ, 0xfc, !PT ;  /* 0x0000000111077812 */ /* 0x000fc400078efcff */
[----:B------:R-:W-:Y:S02]  /*1390*/  CS2R R108, SRZ ;  /* 0x00000000006c7805 */ /* 0x000fe4000001ff00 */
[----:B------:R-:W-:Y:S01]  /*13a0*/  CS2R R106, SRZ ;  /* 0x00000000006a7805 */ /* 0x000fe2000001ff00 */
[----:B------:R-:W-:Y:S01]  /*13b0*/  IMAD R4, R5, -0x10, R4 ;  /* 0xfffffff005047824 */ /* 0x000fe200078e0204 */
[----:B------:R-:W-:Y:S01]  /*13c0*/  CS2R R104, SRZ ;  /* 0x0000000000687805 */ /* 0x000fe2000001ff00 */
[----:B------:R-:W-:Y:S01]  /*13d0*/  VIADD R5, R6, 0x3f ;  /* 0x0000003f06057836 */ /* 0x000fe20000000000 */
[----:B------:R-:W-:Y:S02]  /*13e0*/  CS2R R102, SRZ ;  /* 0x0000000000667805 */ /* 0x000fe4000001ff00 */
[----:B------:R-:W-:Y:S02]  /*13f0*/  CS2R R100, SRZ ;  /* 0x0000000000647805 */ /* 0x000fe4000001ff00 */
[----:B------:R-:W-:-:S02]  /*1400*/  IADD3 R3, R4, R3, -R0 ;  /* 0x0000000304037210 */ /* 0x000fc40007ffe800 */
[----:B------:R-:W-:Y:S02]  /*1410*/  CS2R R98, SRZ ;  /* 0x0000000000627805 */ /* 0x000fe4000001ff00 */
[----:B------:R-:W-:Y:S02]  /*1420*/  SHF.R.S32.HI R6, RZ, 0x1f, R5 ;  /* 0x0000001fff067819 */ /* 0x000fe40000011405 */
[----:B------:R-:W-:Y:S02]  /*1430*/  CS2R R96, SRZ ;  /* 0x0000000000607805 */ /* 0x000fe4000001ff00 */
[----:B------:R-:W-:Y:S02]  /*1440*/  CS2R R94, SRZ ;  /* 0x00000000005e7805 */ /* 0x000fe4000001ff00 */
[----:B------:R-:W-:Y:S02]  /*1450*/  CS2R R92, SRZ ;  /* 0x00000000005c7805 */ /* 0x000fe4000001ff00 */
[----:B--2---:R-:W-:Y:S01]  /*1460*/  LEA.HI R11, R6, R5, RZ, 0x6 ;  /* 0x00000005060b7211 */ /* 0x004fe200078f30ff */
[----:B------:R-:W-:Y:S01]  /*1470*/  IMAD R6, R2, -0x40, R3 ;  /* 0xffffffc002067824 */ /* 0x000fe200078e0203 */
[----:B------:R-:W-:Y:S01]  /*1480*/  CS2R R4, SRZ ;  /* 0x0000000000047805 */ /* 0x000fe2000001ff00 */
[----:B------:R-:W-:Y:S01]  /*1490*/  IMAD.MOV.U32 R3, RZ, RZ, RZ ;  /* 0x000000ffff037224 */ /* 0x000fe200078e00ff */
        /* <DEDUP_REMOVED lines=34> */
[----:B------:R-:W-:-:S07]  /*16c0*/  SHF.R.S32.HI R11, RZ, 0x6, R11 ;  /* 0x00000006ff0b7819 */ /* 0x000fce000001140b */
.L_x_251:
[----:B------:R-:W-:-:S13]  /*16d0*/  ISETP.NE.AND P0, PT, R7, 0x3, PT ;  /* 0x000000030700780c */ /* 0x000fda0003f05270 */
[----:B---3--:R-:W-:Y:S05]  /*16e0*/  @!P0 BRA `(.L_x_241) ;  /* 0x0000000000048947 */ /* 0x008fea0003800000 */
[----:B------:R-:W-:Y:S01]  /*16f0*/  BPT.TRAP 0x1 ;  /* 0x000000040000795c */ /* 0x000fe20000300000 */
.L_x_241:
[----:B------:R-:W-:Y:S01]  /*1700*/  IMAD R2, R3, 0x8, R16 ;  /* 0x0000000803027824 */ /* 0x000fe200078e0210 */
[----:B------:R-:W-:-:S04]  /*1710*/  SHF.L.U32 R153, R4, 0x1f, RZ ;  /* 0x0000001f04997819 */ /* 0x000fc800000006ff */
[----:B------:R2:W3:Y:S01]  /*1720*/  SYNCS.PHASECHK.TRANS64.TRYWAIT P1, [R2+URZ+0x30810], R153 ;  /* 0x03081099020075a7 */ /* 0x0004e2000802017f */
[----:B------:R-:W-:Y:S05]  /*1730*/  @!P0 BRA `(.L_x_242) ;  /* 0x0000000000048947 */ /* 0x000fea0003800000 */
[----:B------:R-:W-:Y:S01]  /*1740*/  BPT.TRAP 0x1 ;  /* 0x000000040000795c */ /* 0x000fe20000300000 */
.L_x_242:
[----:B---3--:R-:W-:Y:S05]  /*1750*/  @P1 BRA `(.L_x_243) ;  /* 0x0000000000081947 */ /* 0x008fea0003800000 */
[----:B------:R-:W3:Y:S02]  /*1760*/  SYNCS.PHASECHK.TRANS64.TRYWAIT P1, [R2+URZ+0x30810], R153 ;  /* 0x03081099020075a7 */ /* 0x000ee4000802017f */
[----:B---3--:R-:W-:Y:S05]  /*1770*/  @!P1 BRA `(.L_x_244) ;  /* 0x0000005c009c9947 */ /* 0x008fea0003800000 */
.L_x_243:
[----:B------:R-:W-:Y:S05]  /*1780*/  WARPSYNC.ALL ;  /* 0x0000000000007948 */ /* 0x000fea0003800000 */
[----:B------:R-:W-:Y:S01]  /*1790*/  VIADD R0, R16, 0x18000 ;  /* 0x0001800010007836 */ /* 0x000fe20000000000 */
[----:B------:R-:W-:Y:S01]  /*17a0*/  WARPGROUP.ARRIVE ;  /* 0x00000000000079c5 */ /* 0x000fe20000000000 */
[----:B-1----:R-:W-:Y:S01]  /*17b0*/  IMAD R13, R8, 0x2000, R16 ;  /* 0x00002000080d7824 */ /* 0x002fe200078e0210 */
[----:B------:R-:W-:Y:S01]  /*17c0*/  UMOV UR5, 0x40000040 ;  /* 0x4000004000057882 */ /* 0x000fe20000000000 */
[----:B------:R-:W-:Y:S01]  /*17d0*/  UMOV UR7, 0x40000040 ;  /* 0x4000004000077882 */ /* 0x000fe20000000000 */
[----:B------:R-:W-:-:S02]  /*17e0*/  SHF.R.U32.HI R0, RZ, 0x4, R0 ;  /* 0x00000004ff007819 */ /* 0x000fc40000011600 */
[----:B------:R-:W-:Y:S01]  /*17f0*/  R2UR UR9, R13 ;  /* 0x000000000d0972ca */ /* 0x000fe200000e0000 */
[----:B------:R-:W-:Y:S01]  /*1800*/  IMAD R13, R3, 0x20, R228 ;  /* 0x00000020030d7824 */ /* 0x000fe200078e02e4 */
[----:B------:R-:W-:-:S03]  /*1810*/  LOP3.LUT R0, R0, 0x3fff, RZ, 0xc0, !PT ;  /* 0x00003fff00007812 */ /* 0x000fc600078ec0ff */
[----:B------:R-:W-:Y:S01]  /*1820*/  IMAD.SHL.U32 R13, R13, 0x2, RZ ;  /* 0x000000020d0d7824 */ /* 0x000fe200078e00ff */
[----:B------:R-:W-:-:S03]  /*1830*/  LOP3.LUT R14, R0, 0x10000, RZ, 0xfc, !PT ;  /* 0x00010000000e7812 */ /* 0x000fc600078efcff */
[----:B------:R-:W-:Y:S02]  /*1840*/  IMAD R13, R13, 0x4, R16 ;  /* 0x000000040d0d7824 */ /* 0x000fe400078e0210 */
[----:B------:R-:W-:Y:S02]  /*1850*/  IMAD R14, R3, 0x400, R14 ;  /* 0x00000400030e7824 */ /* 0x000fe400078e020e */
[----:B------:R-:W-:-:S03]  /*1860*/  USHF.R.U32.HI UR4, URZ, 0x4, UR9 ;  /* 0x000000043f047899 */ /* 0x000fc60008011609 */
[----:B------:R-:W-:Y:S01]  /*1870*/  R2UR UR8, R14 ;  /* 0x000000000e0872ca */ /* 0x000fe200000e0000 */
[----:B------:R-:W-:-:S04]  /*1880*/  ULOP3.LUT UR4, UR4, 0x3fff, URZ, 0xc0, !UPT ;  /* 0x00003fff04047892 */ /* 0x000fc8000f8ec03f */
[----:B------:R-:W-:-:S07]  /*1890*/  ULOP3.LUT UR10, UR4, 0x10000, URZ, 0xfc, !UPT ;  /* 0x00010000040a7892 */ /* 0x000fce000f8efc3f */
[----:B------:R-:W-:Y:S01]  /*18a0*/  UMOV UR4, UR10 ;  /* 0x0000000a00047c82 */ /* 0x000fe20008000000 */
[----:B------:R-:W-:Y:S02]  /*18b0*/  UMOV UR6, UR8 ;  /* 0x0000000800067c82 */ /* 0x000fe40008000000 */
[----:B------:R-:W-:Y:S01]  /*18c0*/  HGMMA.64x64x16.F32 R184, gdesc[UR4], RZ, !UPT, gsb0 ;  /* 0x00e0000004b879f0 */ /* 0x000fe2000c0008ff */
        /* <DEDUP_REMOVED lines=60> */
.L_x_245:
[----:B------:R1:W1:Y:S01]  /*1c90*/  SYNCS.PHASECHK.TRANS64.TRYWAIT P1, [R2+URZ+0x30830], R153 ;  /* 0x03083099020075a7 */ /* 0x000262000802017f */
[----:B------:R-:W-:Y:S05]  /*1ca0*/  @!P0 BRA `(.L_x_246) ;  /* 0x0000000000048947 */ /* 0x000fea0003800000 */
[----:B------:R-:W-:Y:S01]  /*1cb0*/  BPT.TRAP 0x1 ;  /* 0x000000040000795c */ /* 0x000fe20000300000 */
.L_x_246:
[----:B------:R-:W-:-:S05]  /*1cc0*/  VIADD R17, R16, 0x20000 ;  /* 0x0002000010117836 */ /* 0x000fca0000000000 */
[----:B------:R-:W-:-:S04]  /*1cd0*/  SHF.R.U32.HI R17, RZ, 0x4, R17 ;  /* 0x00000004ff117819 */ /* 0x000fc80000011611 */
[----:B------:R-:W-:-:S04]  /*1ce0*/  LOP3.LUT R17, R17, 0x3fff, RZ, 0xc0, !PT ;  /* 0x00003fff11117812 */ /* 0x000fc800078ec0ff */
[----:B------:R-:W-:Y:S01]  /*1cf0*/  LOP3.LUT R152, R17, 0x10000, RZ, 0xfc, !PT ;  /* 0x0001000011987812 */ /* 0x000fe200078efcff */
[----:B-1----:R-:W-:Y:S06]  /*1d00*/  @P1 BRA `(.L_x_247) ;  /* 0x0000000000081947 */ /* 0x002fec0003800000 */
[----:B------:R-:W1:Y:S02]  /*1d10*/  SYNCS.PHASECHK.TRANS64.TRYWAIT P1, [R2+URZ+0x30830], R153 ;  /* 0x03083099020075a7 */ /* 0x000e64000802017f */
[----:B-1----:R-:W-:Y:S05]  /*1d20*/  @!P1 BRA `(.L_x_248) ;  /* 0x0000005800449947 */ /* 0x002fea0003800000 */
.L_x_247:
[----:B------:R-:W-:Y:S01]  /*1d30*/  UIADD3 UR9, UR9, 0x8000, URZ ;  /* 0x0000800009097890 */ /* 0x000fe2000fffe03f */
[----:B------:R-:W-:Y:S01]  /*1d40*/  IMAD R152, R3, 0x400, R152 ;  /* 0x0000040003987824 */ /* 0x000fe200078e0298 */
[----:B------:R-:W-:Y:S01]  /*1d50*/  UMOV UR7, 0x40000040 ;  /* 0x4000004000077882 */ /* 0x000fe20000000000 */
[----:B------:R-:W-:Y:S01]  /*1d60*/  UMOV UR5, 0x40000040 ;  /* 0x4000004000057882 */ /* 0x000fe20000000000 */
[----:B------:R-:W-:Y:S01]  /*1d70*/  USHF.R.U32.HI UR9, URZ, 0x4, UR9 ;  /* 0x000000043f097899 */ /* 0x000fe20008011609 */
[----:B------:R-:W-:Y:S01]  /*1d80*/  ISETP.GT.AND P1, PT, R6, 0x8, PT ;  /* 0x000000080600780c */ /* 0x000fe20003f24270 */
[----:B------:R-:W-:Y:S01]  /*1d90*/  ULDC UR10, c[0x0][0x75c] ;  /* 0x0001d700000a7ab9 */ /* 0x000fe20000000800 */
[----:B------:R-:W-:Y:S01]  /*1da0*/  R2UR UR8, R152 ;  /* 0x00000000980872ca */ /* 0x000fe200000e0000 */
[----:B------:R-:W-:Y:S01]  /*1db0*/  ULOP3.LUT UR9, UR9, 0x3fff, URZ, 0xc0, !UPT ;  /* 0x00003fff09097892 */ /* 0x000fe2000f8ec03f */
[----:B--23--:R-:W-:Y:S01]  /*1dc0*/  WARPGROUP.ARRIVE ;  /* 0x00000000000079c5 */ /* 0x00cfe20000000000 */
[----:B------:R-:W-:Y:S01]  /*1dd0*/  FMUL.FTZ R224, R188, UR10 ;  /* 0x0000000abce07c20 */ /* 0x000fe20008410000 */
[----:B------:R-:W-:Y:S01]  /*1de0*/  FMUL.FTZ R225, R189, UR10 ;  /* 0x0000000abde17c20 */ /* 0x000fe20008410000 */
[----:B------:R-:W-:Y:S01]  /*1df0*/  ULOP3.LUT UR9, UR9, 0x10000, URZ, 0xfc, !UPT ;  /* 0x0001000009097892 */ /* 0x000fe2000f8efc3f */
[----:B------:R-:W-:Y:S01]  /*1e00*/  FMUL.FTZ R186, R186, UR10 ;  /* 0x0000000ababa7c20 */ /* 0x000fe20008410000 */
[----:B------:R-:W-:Y:S01]  /*1e10*/  FMUL.FTZ R184, R184, UR10 ;  /* 0x0000000ab8b87c20 */ /* 0x000fe20008410000 */
[----:B------:R-:W-:Y:S01]  /*1e20*/  FMUL.FTZ R185, R185, UR10 ;  /* 0x0000000ab9b97c20 */ /* 0x000fe20008410000 */
[----:B------:R-:W-:Y:S01]  /*1e30*/  FMUL.FTZ R226, R200, UR10 ;  /* 0x0000000ac8e27c20 */ /* 0x000fe20008410000 */
[----:B------:R-:W-:Y:S01]  /*1e40*/  LOP3.LUT R200, R17, 0x2000000, RZ, 0xfc, !PT ;  /* 0x0200000011c87812 */ /* 0x000fe200078efcff */
[----:B------:R-:W-:Y:S01]  /*1e50*/  FMUL.FTZ R187, R187, UR10 ;  /* 0x0000000abbbb7c20 */ /* 0x000fe20008410000 */
[----:B------:R-:W-:Y:S01]  /*1e60*/  UMOV UR4, UR9 ;  /* 0x0000000900047c82 */ /* 0x000fe20008000000 */
[----:B------:R-:W-:Y:S01]  /*1e70*/  UMOV UR6, UR8 ;  /* 0x0000000800067c82 */ /* 0x000fe20008000000 */
[----:B------:R-:W1:Y:S01]  /*1e80*/  MUFU.TANH R186, R186 ;  /* 0x000000ba00ba7308 */ /* 0x000e620000002400 */
[----:B------:R-:W-:Y:S01]  /*1e90*/  HGMMA.64x64x16.F32 R152, gdesc[UR4], RZ, !UPT, gsb0 ;  /* 0x00e00000049879f0 */ /* 0x000fe2000c0008ff */
[----:B------:R-:W-:Y:S01]  /*1ea0*/  UIADD3 UR6, UR8, 0x2, URZ ;  /* 0x0000000208067890 */ /* 0x000fe2000fffe03f */
[----:B------:R-:W-:Y:S01]  /*1eb0*/  IMAD R200, R3, 0x400, R200 ;  /* 0x0000040003c87824 */ /* 0x000fe200078e02c8 */
[----:B------:R-:W-:Y:S01]  /*1ec0*/  UIADD3 UR4, UR9, 0x2, URZ ;  /* 0x0000000209047890 */ /* 0x000fe2000fffe03f */
[----:B------:R-:W-:Y:S01]  /*1ed0*/  ISETP.GT.AND P2, PT, R6, RZ, PT ;  /* 0x000000ff0600720c */ /* 0x000fe20003f44270 */
[----:B------:R-:W-:Y:S01]  /*1ee0*/  UMOV UR7, 0x40000040 ;  /* 0x4000004000077882 */ /* 0x000fe20000000000 */
[----:B------:R-:W-:Y:S01]  /*1ef0*/  UMOV UR5, 0x40000040 ;  /* 0x4000004000057882 */ /* 0x000fe20000000000 */
[----:B------:R-:W2:Y:S01]  /*1f00*/  MUFU.TANH R184, R184 ;  /* 0x000000b800b87308 */ /* 0x000ea20000002400 */
        /* <DEDUP_REMOVED lines=8> */
[----:B-1----:R-:W-:Y:S01]  /*1f90*/  FSEL R201, R186, -INF , P1 ;  /* 0xff800000bac97808 */ /* 0x002fe20000800000 */
[----:B------:R-:W-:Y:S01]  /*1fa0*/  FMUL.FTZ R197, R197, UR10 ;  /* 0x0000000ac5c57c20 */ /* 0x000fe20008410000 */
[----:B------:R-:W-:Y:S01]  /*1fb0*/  FMUL.FTZ R199, R199, UR10 ;  /* 0x0000000ac7c77c20 */ /* 0x000fe20008410000 */
[----:B------:R-:W-:Y:S01]  /*1fc0*/  FMUL.FTZ R196, R196, UR10 ;  /* 0x0000000ac4c47c20 */ /* 0x000fe20008410000 */
[----:B------:R-:W-:Y:S01]  /*1fd0*/  FMUL.FTZ R198, R198, UR10 ;  /* 0x0000000ac6c67c20 */ /* 0x000fe20008410000 */
[----:B------:R-:W-:Y:S01]  /*1fe0*/  FMUL.FTZ R202, R202, UR10 ;  /* 0x0000000acaca7c20 */ /* 0x000fe20008410000 */
[----:B------:R-:W-:Y:S01]  /*1ff0*/  FMUL.FTZ R210, R210, UR10 ;  /* 0x0000000ad2d27c20 */ /* 0x000fe20008410000 */
[----:B------:R-:W1:Y:S01]  /*2000*/  MUFU.TANH R187, R187 ;  /* 0x000000bb00bb7308 */ /* 0x000e620000002400 */
[C---:B--2---:R-:W-:Y:S01]  /*2010*/  FSEL R17, R184.reuse, -INF , P2 ;  /* 0xff800000b8117808 */ /* 0x044fe20001000000 */
[----:B------:R-:W-:Y:S01]  /*2020*/  FFMA.FTZ R184, -R184, R184, 1 ;  /* 0x3f800000b8b87423 */ /* 0x000fe200000101b8 */
[----:B------:R-:W-:Y:S01]  /*2030*/  FMUL.FTZ R209, R209, UR10 ;  /* 0x0000000ad1d17c20 */ /* 0x000fe20008410000 */
[----:B------:R-:W-:Y:S01]  /*2040*/  FMUL.FTZ R212, R212, UR10 ;  /* 0x0000000ad4d47c20 */ /* 0x000fe20008410000 */
[----:B------:R-:W-:-:S03]  /*2050*/  FFMA.FTZ R186, -R186, R186, 1 ;  /* 0x3f800000baba7423 */ /* 0x000fc600000101ba */
[----:B------:R-:W-:Y:S08]  /*2060*/  MUFU.TANH R225, R225 ;  /* 0x000000e100e17308 */ /* 0x000ff00000002400 */
[----:B------:R-:W-:Y:S01]  /*2070*/  MUFU.TANH R191, R191 ;  /* 0x000000bf00bf7308 */ /* 0x000fe20000002400 */
[C---:B-1----:R-:W-:Y:S01]  /*2080*/  FSEL R230, R187.reuse, -INF , P1 ;  /* 0xff800000bbe67808 */ /* 0x042fe20000800000 */
[----:B------:R-:W-:-:S06]  /*2090*/  FFMA.FTZ R187, -R187, R187, 1 ;  /* 0x3f800000bbbb7423 */ /* 0x000fcc00000101bb */
        /* <DEDUP_REMOVED lines=61> */
[----:B------:R-:W-:Y:S01]  /*2470*/  R2UR UR4, R200 ;  /* 0x00000000c80472ca */ /* 0x000fe200000e0000 */
[----:B------:R-:W-:Y:S01]  /*2480*/  ULDC UR5, c[0x0][0x744] ;  /* 0x0001d10000057ab9 */ /* 0x000fe20000000800 */
[----:B------:R-:W-:Y:S01]  /*2490*/  UMOV UR7, 0x40000040 ;  /* 0x4000004000077882 */ /* 0x000fe20000000000 */
[--C-:B----4-:R-:W-:Y:S01]  /*24a0*/  FFMA.FTZ R232, R201, UR5, -R222.reuse ;  /* 0x00000005c9e87c23 */ /* 0x110fe200080108de */
[----:B------:R-:W-:Y:S01]  /*24b0*/  FFMA.FTZ R17, R17, UR5, -R222 ;  /* 0x0000000511117c23 */ /* 0x000fe200080108de */
[----:B------:R-:W-:-:S05]  /*24c0*/  FFMA.FTZ R230, R230, UR5, -R223 ;  /* 0x00000005e6e67c23 */ /* 0x000fca00080108df */
[----:B------:R-:W1:Y:S03]  /*24d0*/  MUFU.EX2 R17, R17 ;  /* 0x0000001100117308 */ /* 0x000e660000000800 */
[----:B------:R-:W-:Y:S01]  /*24e0*/  UMOV UR6, UR4 ;  /* 0x0000000400067c82 */ /* 0x000fe20008000000 */
[----:B------:R-:W-:Y:S02]  /*24f0*/  WARPGROUP.DEPBAR.LE gsb0, 0x0 ;  /* 0x00008000000079c5 */ /* 0x000fe40000010000 */
[----:B------:R-:W2:Y:S02]  /*2500*/  LDS.64 R188, [R13+0x28200] ;  /* 0x028200000dbc7984 */ /* 0x000ea40000000a00 */
[--C-:B--2---:R-:W-:Y:S01]  /*2510*/  FADD.FTZ R200, R152, -R188.reuse ;  /* 0x800000bc98c87221 */ /* 0x104fe20000010000 */
[----:B------:R-:W-:Y:S01]  /*2520*/  FSEL R152, R185, -INF , P2 ;  /* 0xff800000b9987808 */ /* 0x000fe20001000000 */
[--C-:B------:R-:W-:Y:S01]  /*2530*/  FADD.FTZ R201, R155, -R189.reuse ;  /* 0x800000bd9bc97221 */ /* 0x100fe20000010000 */
[----:B------:R-:W-:Y:S01]  /*2540*/  FADD.FTZ R222, R153, -R189 ;  /* 0x800000bd99de7221 */ /* 0x000fe20000010000 */
[----:B-1----:R-:W-:Y:S01]  /*2550*/  FMUL.FTZ R189, R17, R200 ;  /* 0x000000c811bd7220 */ /* 0x002fe20000410000 */
[----:B------:R-:W-:Y:S01]  /*2560*/  FADD.FTZ R231, R154, -R188 ;  /* 0x800000bc9ae77221 */ /* 0x000fe20000010000 */
[----:B------:R-:W-:Y:S01]  /*2570*/  FFMA.FTZ R155, R152, UR5, -R223 ;  /* 0x00000005989b7c23 */ /* 0x000fe200080108df */
[----:B------:R-:W1:Y:S01]  /*2580*/  MUFU.EX2 R200, R230 ;  /* 0x000000e600c87308 */ /* 0x000e620000000800 */
[----:B------:R-:W2:Y:S01]  /*2590*/  LDS.64 R152, [R13+0x28220] ;  /* 0x028220000d987984 */ /* 0x000ea20000000a00 */
[----:B------:R-:W-:Y:S01]  /*25a0*/  FMUL.FTZ R184, R184, R189 ;  /* 0x000000bdb8b87220 */ /* 0x000fe20000410000 */
[----:B------:R-:W-:Y:S01]  /*25b0*/  FMUL.FTZ R189, R204, UR10 ;  /* 0x0000000accbd7c20 */ /* 0x000fe20008410000 */
[----:B------:R-:W-:Y:S01]  /*25c0*/  FMUL.FTZ R188, R203, UR10 ;  /* 0x0000000acbbc7c20 */ /* 0x000fe20008410000 */
[----:B------:R-:W-:Y:S01]  /*25d0*/  FFMA.FTZ R185, -R185, R185, 1 ;  /* 0x3f800000b9b97423 */ /* 0x000fe200000101b9 */
[----:B------:R-:W-:-:S02]  /*25e0*/  FSEL R203, R224, -INF , P2 ;  /* 0xff800000e0cb7808 */ /* 0x000fc40001000000 */
[----:B------:R-:W3:Y:S08]  /*25f0*/  MUFU.EX2 R155, R155 ;  /* 0x0000009b009b7308 */ /* 0x000ef00000000800 */
[----:B------:R-:W-:Y:S01]  /*2600*/  MUFU.TANH R188, R188 ;  /* 0x000000bc00bc7308 */ /* 0x000fe20000002400 */
[----:B-1----:R-:W-:-:S04]  /*2610*/  FMUL.FTZ R204, R200, R201 ;  /* 0x000000c9c8cc7220 */ /* 0x002fc80000410000 */
[----:B------:R-:W-:Y:S01]  /*2620*/  FMUL.FTZ R187, R187, R204 ;  /* 0x000000ccbbbb7220 */ /* 0x000fe20000410000 */
[----:B------:R-:W-:Y:S02]  /*2630*/  FMUL.FTZ R204, R206, UR10 ;  /* 0x0000000acecc7c20 */ /* 0x000fe40008410000 */
[----:B------:R-:W-:Y:S01]  /*2640*/  MUFU.TANH R189, R189 ;  /* 0x000000bd00bd7308 */ /* 0x000fe20000002400 */
[----:B---3--:R-:W-:-:S04]  /*2650*/  FMUL.FTZ R222, R155, R222 ;  /* 0x000000de9bde7220 */ /* 0x008fc80000410000 */
[----:B------:R-:W-:Y:S01]  /*2660*/  FMUL.FTZ R185, R185, R222 ;  /* 0x000000deb9b97220 */ /* 0x000fe20000410000 */
[----:B-----5:R-:W-:Y:S01]  /*2670*/  FFMA.FTZ R222, R203, UR5, -R220 ;  /* 0x00000005cbde7c23 */ /* 0x020fe200080108dc */
[----:B------:R-:W-:Y:S01]  /*2680*/  FMUL.FTZ R203, R205, UR10 ;  /* 0x0000000acdcb7c20 */ /* 0x000fe20008410000 */
[C---:B------:R-:W-:Y:S01]  /*2690*/  FSEL R205, R190.reuse, -INF , P1 ;  /* 0xff800000becd7808 */ /* 0x040fe20000800000 */
[----:B------:R-:W-:Y:S01]  /*26a0*/  FFMA.FTZ R190, -R190, R190, 1 ;  /* 0x3f800000bebe7423 */ /* 0x000fe200000101be */
[----:B------:R1:W3:Y:S01]  /*26b0*/  MUFU.EX2 R201, R222 ;  /* 0x000000de00c97308 */ /* 0x0002e20000000800 */
[----:B------:R-:W-:Y:S01]  /*26c0*/  F2FP.F16.F32.PACK_AB R184, R185, R184 ;  /* 0x000000b8b9b8723e */ /* 0x000fe200000000ff */
[--C-:B--2---:R-:W-:Y:S01]  /*26d0*/  FADD.FTZ R230, R156, -R152.reuse ;  /* 0x800000989ce67221 */ /* 0x104fe20000010000 */
[----:B------:R-:W-:Y:S01]  /*26e0*/  FADD.FTZ R223, R158, -R152 ;  /* 0x800000989edf7221 */ /* 0x000fe20000010000 */
[----:B------:R-:W-:Y:S01]  /*26f0*/  FSEL R152, R225, -INF , P2 ;  /* 0xff800000e1987808 */ /* 0x000fe20001000000 */
[--C-:B------:R-:W-:Y:S01]  /*2700*/  FADD.FTZ R206, R157, -R153.reuse ;  /* 0x800000999dce7221 */ /* 0x100fe20000010000 */
[----:B------:R-:W-:Y:S01]  /*2710*/  FADD.FTZ R159, R159, -R153 ;  /* 0x800000999f9f7221 */ /* 0x000fe20000010000 */
[----:B------:R-:W-:Y:S01]  /*2720*/  FFMA.FTZ R225, -R225, R225, 1 ;  /* 0x3f800000e1e17423 */ /* 0x000fe200000101e1 */
[----:B------:R-:W-:Y:S01]  /*2730*/  FFMA.FTZ R156, R205, UR5, -R220 ;  /* 0x00000005cd9c7c23 */ /* 0x000fe200080108dc */
[--C-:B------:R-:W-:Y:S01]  /*2740*/  FFMA.FTZ R157, R152, UR5, -R221.reuse ;  /* 0x00000005989d7c23 */ /* 0x100fe200080108dd */
[----:B------:R-:W-:Y:S01]  /*2750*/  FSEL R152, R191, -INF , P1 ;  /* 0xff800000bf987808 */ /* 0x000fe20000800000 */
[----:B------:R-:W-:Y:S01]  /*2760*/  FMUL.FTZ R220, R207, UR10 ;  /* 0x0000000acfdc7c20 */ /* 0x000fe20008410000 */
[----:B------:R-:W-:Y:S01]  /*2770*/  FSEL R207, R194, -INF , P1 ;  /* 0xff800000c2cf7808 */ /* 0x000fe20000800000 */
[----:B------:R-:W-:Y:S01]  /*2780*/  FFMA.FTZ R191, -R191, R191, 1 ;  /* 0x3f800000bfbf7423 */ /* 0x000fe200000101bf */
[----:B------:R-:W2:Y:S01]  /*2790*/  MUFU.EX2 R156, R156 ;  /* 0x0000009c009c7308 */ /* 0x000ea20000000800 */
[----:B------:R-:W-:Y:S01]  /*27a0*/  FFMA.FTZ R158, R152, UR5, -R221 ;  /* 0x00000005989e7c23 */ /* 0x000fe200080108dd */
[----:B------:R-:W-:Y:S01]  /*27b0*/  FMUL.FTZ R221, R208, UR10 ;  /* 0x0000000ad0dd7c20 */ /* 0x000fe20008410000 */
[----:B------:R-:W4:Y:S01]  /*27c0*/  LDS.64 R152, [R13+0x28240] ;  /* 0x028240000d987984 */ /* 0x000f220000000a00 */
[----:B-1----:R-:W-:Y:S01]  /*27d0*/  FFMA.FTZ R222, R207, UR5, -R218 ;  /* 0x00000005cfde7c23 */ /* 0x002fe200080108da */
[----:B------:R-:W-:Y:S01]  /*27e0*/  FFMA.FTZ R205, -R224, R224, 1 ;  /* 0x3f800000e0cd7423 */ /* 0x000fe200000101e0 */
[----:B---3--:R-:W-:-:S02]  /*27f0*/  FMUL.FTZ R230, R201, R230 ;  /* 0x000000e6c9e67220 */ /* 0x008fc40000410000 */
[----:B------:R-:W1:Y:S02]  /*2800*/  MUFU.EX2 R157, R157 ;  /* 0x0000009d009d7308 */ /* 0x000e640000000800 */
[----:B------:R-:W-:-:S06]  /*2810*/  FMUL.FTZ R205, R205, R230 ;  /* 0x000000e6cdcd7220 */ /* 0x000fcc0000410000 */
[----:B------:R-:W3:Y:S01]  /*2820*/  MUFU.EX2 R158, R158 ;  /* 0x0000009e009e7308 */ /* 0x000ee20000000800 */
[----:B--2---:R-:W-:-:S04]  /*2830*/  FMUL.FTZ R223, R156, R223 ;  /* 0x000000df9cdf7220 */ /* 0x004fc80000410000 */
[----:B------:R-:W-:-:S03]  /*2840*/  FMUL.FTZ R190, R190, R223 ;  /* 0x000000dfbebe7220 */ /* 0x000fc60000410000 */
[----:B------:R-:W-:Y:S01]  /*2850*/  MUFU.TANH R204, R204 ;  /* 0x000000cc00cc7308 */ /* 0x000fe20000002400 */
[----:B-1----:R-:W-:-:S04]  /*2860*/  FMUL.FTZ R206, R157, R206 ;  /* 0x000000ce9dce7220 */ /* 0x002fc80000410000 */
[----:B------:R-:W-:-:S03]  /*2870*/  FMUL.FTZ R208, R225, R206 ;  /* 0x000000cee1d07220 */ /* 0x000fc60000410000 */
[----:B------:R-:W-:Y:S01]  /*2880*/  MUFU.TANH R203, R203 ;  /* 0x000000cb00cb7308 */ /* 0x000fe20000002400 */
[----:B---3--:R-:W-:Y:S01]  /*2890*/  FMUL.FTZ R206, R158, R159 ;  /* 0x0000009f9ece7220 */ /* 0x008fe20000410000 */
[C---:B------:R-:W-:Y:S01]  /*28a0*/  FSEL R159, R192.reuse, -INF , P2 ;  /* 0xff800000c09f7808 */ /* 0x040fe20001000000 */
[----:B------:R-:W-:Y:S02]  /*28b0*/  FFMA.FTZ R192, -R192, R192, 1 ;  /* 0x3f800000c0c07423 */ /* 0x000fe400000101c0 */
[----:B------:R-:W-:Y:S02]  /*28c0*/  FMUL.FTZ R191, R191, R206 ;  /* 0x000000cebfbf7220 */ /* 0x000fe40000410000 */
[----:B------:R-:W-:Y:S01]  /*28d0*/  FFMA.FTZ R159, R159, UR5, -R218 ;  /* 0x000000059f9f7c23 */ /* 0x000fe200080108da */
[C---:B------:R-:W-:Y:S01]  /*28e0*/  FSEL R218, R195.reuse, -INF , P1 ;  /* 0xff800000c3da7808 */ /* 0x040fe20000800000 */
[----:B------:R-:W-:Y:S01]  /*28f0*/  FFMA.FTZ R195, -R195, R195, 1 ;  /* 0x3f800000c3c37423 */ /* 0x000fe200000101c3 */
[----:B------:R-:W-:Y:S01]  /*2900*/  MUFU.TANH R220, R220 ;  /* 0x000000dc00dc7308 */ /* 0x000fe20000002400 */
[--C-:B----4-:R-:W-:Y:S01]  /*2910*/  FADD.FTZ R206, R160, -R152.reuse ;  /* 0x80000098a0ce7221 */ /* 0x110fe20000010000 */
[----:B------:R-:W-:Y:S01]  /*2920*/  FADD.FTZ R207, R162, -R152 ;  /* 0x80000098a2cf7221 */ /* 0x000fe20000010000 */
[----:B------:R-:W-:Y:S01]  /*2930*/  FSEL R152, R193, -INF , P2 ;  /* 0xff800000c1987808 */ /* 0x000fe20001000000 */
[--C-:B------:R-:W-:Y:S01]  /*2940*/  FADD.FTZ R160, R161, -R153.reuse ;  /* 0x80000099a1a07221 */ /* 0x100fe20000010000 */
[----:B------:R-:W-:Y:S01]  /*2950*/  FADD.FTZ R161, R163, -R153 ;  /* 0x80000099a3a17221 */ /* 0x000fe20000010000 */
[----:B------:R-:W-:-:S02]  /*2960*/  FFMA.FTZ R193, -R193, R193, 1 ;  /* 0x3f800000c1c17423 */ /* 0x000fc400000101c1 */
[----:B------:R-:W1:Y:S01]  /*2970*/  MUFU.EX2 R159, R159 ;  /* 0x0000009f009f7308 */ /* 0x000e620000000800 */
[--C-:B------:R-:W-:Y:S01]  /*2980*/  FFMA.FTZ R163, R152, UR5, -R219.reuse ;  /* 0x0000000598a37c23 */ /* 0x100fe200080108db */
[----:B------:R-:W-:Y:S01]  /*2990*/  FFMA.FTZ R219, R218, UR5, -R219 ;  /* 0x00000005dadb7c23 */ /* 0x000fe200080108db */
[----:B------:R-:W2:Y:S01]  /*29a0*/  LDS.64 R152, [R13+0x28260] ;  /* 0x028260000d987984 */ /* 0x000ea20000000a00 */
[----:B------:R-:W-:Y:S01]  /*29b0*/  FMUL.FTZ R218, R211, UR10 ;  /* 0x0000000ad3da7c20 */ /* 0x000fe20008410000 */
[----:B------:R-:W-:-:S03]  /*29c0*/  FFMA.FTZ R211, -R194, R194, 1 ;  /* 0x3f800000c2d37423 */ /* 0x000fc600000101c2 */
[----:B------:R-:W3:Y:S08]  /*29d0*/  MUFU.EX2 R162, R222 ;  /* 0x000000de00a27308 */ /* 0x000ef00000000800 */
[----:B------:R-:W4:Y:S01]  /*29e0*/  MUFU.EX2 R163, R163 ;  /* 0x000000a300a37308 */ /* 0x000f220000000800 */
[----:B-1----:R-:W-:-:S04]  /*29f0*/  FMUL.FTZ R223, R159, R206 ;  /* 0x000000ce9fdf7220 */ /* 0x002fc80000410000 */
[----:B------:R-:W-:-:S03]  /*2a00*/  FMUL.FTZ R194, R192, R223 ;  /* 0x000000dfc0c27220 */ /* 0x000fc60000410000 */
[----:B------:R-:W-:Y:S01]  /*2a10*/  MUFU.TANH R221, R221 ;  /* 0x000000dd00dd7308 */ /* 0x000fe20000002400 */
[----:B---3--:R-:W-:Y:S01]  /*2a20*/  FMUL.FTZ R206, R162, R207 ;  /* 0x000000cfa2ce7220 */ /* 0x008fe20000410000 */
[----:B------:R-:W-:-:S03]  /*2a30*/  FSEL R207, R196, -INF , P2 ;  /* 0xff800000c4cf7808 */ /* 0x000fc60001000000 */
[----:B------:R-:W-:Y:S01]  /*2a40*/  FMUL.FTZ R192, R211, R206 ;  /* 0x000000ced3c07220 */ /* 0x000fe20000410000 */
[----:B------:R-:W-:Y:S01]  /*2a50*/  FSEL R211, R198, -INF , P1 ;  /* 0xff800000c6d37808 */ /* 0x000fe20000800000 */
[--C-:B------:R-:W-:Y:S01]  /*2a60*/  FFMA.FTZ R207, R207, UR5, -R216.reuse ;  /* 0x00000005cfcf7c23 */ /* 0x100fe200080108d8 */
[----:B------:R-:W1:Y:S01]  /*2a70*/  MUFU.EX2 R206, R219 ;  /* 0x000000db00ce7308 */ /* 0x000e620000000800 */
[----:B----4-:R-:W-:Y:S02]  /*2a80*/  FMUL.FTZ R160, R163, R160 ;  /* 0x000000a0a3a07220 */ /* 0x010fe40000410000 */
[----:B------:R-:W-:Y:S02]  /*2a90*/  FFMA.FTZ R216, R211, UR5, -R216 ;  /* 0x00000005d3d87c23 */ /* 0x000fe400080108d8 */
[----:B------:R-:W-:-:S03]  /*2aa0*/  FMUL.FTZ R193, R193, R160 ;  /* 0x000000a0c1c17220 */ /* 0x000fc60000410000 */
[----:B------:R-:W3:Y:S01]  /*2ab0*/  MUFU.EX2 R207, R207 ;  /* 0x000000cf00cf7308 */ /* 0x000ee20000000800 */
[--C-:B--2---:R-:W-:Y:S01]  /*2ac0*/  FADD.FTZ R222, R164, -R152.reuse ;  /* 0x80000098a4de7221 */ /* 0x104fe20000010000 */
[----:B------:R-:W-:Y:S01]  /*2ad0*/  FADD.FTZ R223, R166, -R152 ;  /* 0x80000098a6df7221 */ /* 0x000fe20000010000 */
[----:B------:R-:W-:Y:S01]  /*2ae0*/  FSEL R152, R197, -INF , P2 ;  /* 0xff800000c5987808 */ /* 0x000fe20001000000 */
[----:B------:R-:W-:Y:S01]  /*2af0*/  FADD.FTZ R211, R165, -R153 ;  /* 0x80000099a5d37221 */ /* 0x000fe20000010000 */
[----:B------:R-:W-:-:S03]  /*2b00*/  FFMA.FTZ R197, -R197, R197, 1 ;  /* 0x3f800000c5c57423 */ /* 0x000fc600000101c5 */
[----:B------:R-:W2:Y:S01]  /*2b10*/  MUFU.EX2 R164, R216 ;  /* 0x000000d800a47308 */ /* 0x000ea20000000800 */
[----:B-1----:R-:W-:Y:S01]  /*2b20*/  FMUL.FTZ R160, R206, R161 ;  /* 0x000000a1cea07220 */ /* 0x002fe20000410000 */
[----:B------:R-:W-:Y:S01]  /*2b30*/  FFMA.FTZ R166, R152, UR5, -R217 ;  /* 0x0000000598a67c23 */ /* 0x000fe200080108d9 */
[----:B------:R-:W-:Y:S01]  /*2b40*/  FFMA.FTZ R152, -R196, R196, 1 ;  /* 0x3f800000c4987423 */ /* 0x000fe200000101c4 */
[----:B------:R-:W-:Y:S01]  /*2b50*/  FADD.FTZ R196, R167, -R153 ;  /* 0x80000099a7c47221 */ /* 0x000fe20000010000 */
[----:B------:R-:W-:Y:S01]  /*2b60*/  FMUL.FTZ R195, R195, R160 ;  /* 0x000000a0c3c37220 */ /* 0x000fe20000410000 */
[----:B------:R-:W-:Y:S01]  /*2b70*/  FSEL R160, R199, -INF , P1 ;  /* 0xff800000c7a07808 */ /* 0x000fe20000800000 */
[----:B------:R-:W-:Y:S01]  /*2b80*/  FFMA.FTZ R153, -R198, R198, 1 ;  /* 0x3f800000c6997423 */ /* 0x000fe200000101c6 */
[----:B------:R-:W1:Y:S01]  /*2b90*/  MUFU.EX2 R166, R166 ;  /* 0x000000a600a67308 */ /* 0x000e620000000800 */
[----:B------:R-:W-:Y:S01]  /*2ba0*/  FMUL.FTZ R198, R213, UR10 ;  /* 0x0000000ad5c67c20 */ /* 0x000fe20008410000 */
[----:B------:R-:W-:Y:S01]  /*2bb0*/  FSEL R167, R226, -INF , P2 ;  /* 0xff800000e2a77808 */ /* 0x000fe20001000000 */
[----:B------:R-:W-:Y:S01]  /*2bc0*/  FFMA.FTZ R217, R160, UR5, -R217 ;  /* 0x00000005a0d97c23 */ /* 0x000fe200080108d9 */
[----:B------:R-:W-:Y:S01]  /*2bd0*/  FSEL R213, R202, -INF , P1 ;  /* 0xff800000cad57808 */ /* 0x000fe20000800000 */
[----:B------:R-:W4:Y:S01]  /*2be0*/  LDS.64 R160, [R13+0x28280] ;  /* 0x028280000da07984 */ /* 0x000f220000000a00 */
[----:B---3--:R-:W-:Y:S01]  /*2bf0*/  FMUL.FTZ R219, R207, R222 ;  /* 0x000000decfdb7220 */ /* 0x008fe20000410000 */
[--C-:B------:R-:W-:Y:S01]  /*2c00*/  FFMA.FTZ R167, R167, UR5, -R22.reuse ;  /* 0x00000005a7a77c23 */ /* 0x100fe20008010816 */
[----:B------:R3:W5:Y:S01]  /*2c10*/  MUFU.EX2 R165, R217 ;  /* 0x000000d900a57308 */ /* 0x0007620000000800 */
[----:B------:R-:W-:Y:S01]  /*2c20*/  FFMA.FTZ R213, R213, UR5, -R22 ;  /* 0x00000005d5d57c23 */ /* 0x000fe20008010816 */
[----:B------:R-:W-:Y:S01]  /*2c30*/  FMUL.FTZ R152, R152, R219 ;  /* 0x000000db98987220 */ /* 0x000fe20000410000 */
[----:B------:R-:W-:Y:S01]  /*2c40*/  FFMA.FTZ R199, -R199, R199, 1 ;  /* 0x3f800000c7c77423 */ /* 0x000fe200000101c7 */
[----:B------:R-:W-:Y:S01]  /*2c50*/  FFMA.FTZ R226, -R226, R226, 1 ;  /* 0x3f800000e2e27423 */ /* 0x000fe200000101e2 */
[----:B--2---:R-:W-:-:S03]  /*2c60*/  FMUL.FTZ R216, R164, R223 ;  /* 0x000000dfa4d87220 */ /* 0x004fc60000410000 */
[----:B------:R-:W2:Y:S01]  /*2c70*/  MUFU.EX2 R167, R167 ;  /* 0x000000a700a77308 */ /* 0x000ea20000000800 */
[----:B-1----:R-:W-:Y:S01]  /*2c80*/  FMUL.FTZ R22, R166, R211 ;  /* 0x000000d3a6167220 */ /* 0x002fe20000410000 */
[----:B------:R-:W-:Y:S01]  /*2c90*/  FMUL.FTZ R153, R153, R216 ;  /* 0x000000d899997220 */ /* 0x000fe20000410000 */
[----:B------:R-:W-:Y:S01]  /*2ca0*/  FMUL.FTZ R216, R214, UR10 ;  /* 0x0000000ad6d87c20 */ /* 0x000fe20008410000 */
[----:B------:R-:W-:Y:S01]  /*2cb0*/  FFMA.FTZ R214, -R188, R188, 1 ;  /* 0x3f800000bcd67423 */ /* 0x000fe200000101bc */
[----:B------:R-:W-:Y:S01]  /*2cc0*/  FMUL.FTZ R197, R197, R22 ;  /* 0x00000016c5c57220 */ /* 0x000fe20000410000 */
[----:B------:R-:W-:Y:S01]  /*2cd0*/  FSEL R22, R227, -INF , P2 ;  /* 0xff800000e3167808 */ /* 0x000fe20001000000 */
[----:B---3--:R-:W-:Y:S01]  /*2ce0*/  FMUL.FTZ R217, R215, UR10 ;  /* 0x0000000ad7d97c20 */ /* 0x008fe20008410000 */
[----:B------:R1:W3:Y:S01]  /*2cf0*/  MUFU.EX2 R211, R213 ;  /* 0x000000d500d37308 */ /* 0x0002e20000000800 */
[----:B-----5:R-:W-:Y:S01]  /*2d00*/  FMUL.FTZ R196, R165, R196 ;  /* 0x000000c4a5c47220 */ /* 0x020fe20000410000 */
[----:B------:R-:W-:-:S03]  /*2d10*/  FFMA.FTZ R215, -R189, R189, 1 ;  /* 0x3f800000bdd77423 */ /* 0x000fc600000101bd */
[----:B------:R-:W-:Y:S01]  /*2d20*/  FMUL.FTZ R196, R199, R196 ;  /* 0x000000c4c7c47220 */ /* 0x000fe20000410000 */
[----:B------:R-:W-:Y:S02]  /*2d30*/  FFMA.FTZ R199, -R202, R202, 1 ;  /* 0x3f800000cac77423 */ /* 0x000fe400000101ca */
[----:B------:R-:W-:Y:S01]  /*2d40*/  MUFU.TANH R218, R218 ;  /* 0x000000da00da7308 */ /* 0x000fe20000002400 */
[----:B-1----:R-:W-:-:S07]  /*2d50*/  FFMA.FTZ R213, -R227, R227, 1 ;  /* 0x3f800000e3d57423 */ /* 0x002fce00000101e3 */
[----:B------:R-:W-:Y:S01]  /*2d60*/  MUFU.TANH R216, R216 ;  /* 0x000000d800d87308 */ /* 0x000fe20000002400 */
[--C-:B----4-:R-:W-:Y:S01]  /*2d70*/  FADD.FTZ R168, R168, -R160.reuse ;  /* 0x800000a0a8a87221 */ /* 0x110fe20000010000 */
[----:B------:R-:W-:Y:S01]  /*2d80*/  FADD.FTZ R222, R170, -R160 ;  /* 0x800000a0aade7221 */ /* 0x000fe20000010000 */
[----:B------:R-:W-:Y:S01]  /*2d90*/  FFMA.FTZ R160, R22, UR5, -R23 ;  /* 0x0000000516a07c23 */ /* 0x000fe20008010817 */
[----:B------:R-:W-:Y:S01]  /*2da0*/  FSEL R22, R188, -INF , P1 ;  /* 0xff800000bc167808 */ /* 0x000fe20000800000 */
[--C-:B------:R-:W-:Y:S01]  /*2db0*/  FADD.FTZ R219, R169, -R161.reuse ;  /* 0x800000a1a9db7221 */ /* 0x100fe20000010000 */
[----:B------:R-:W-:Y:S01]  /*2dc0*/  FADD.FTZ R170, R171, -R161 ;  /* 0x800000a1abaa7221 */ /* 0x000fe20000010000 */
[----:B--2---:R-:W-:Y:S01]  /*2dd0*/  FMUL.FTZ R169, R167, R168 ;  /* 0x000000a8a7a97220 */ /* 0x004fe20000410000 */
[----:B---3--:R-:W-:Y:S01]  /*2de0*/  FMUL.FTZ R222, R211, R222 ;  /* 0x000000ded3de7220 */ /* 0x008fe20000410000 */
[----:B------:R-:W1:Y:S01]  /*2df0*/  MUFU.EX2 R160, R160 ;  /* 0x000000a000a07308 */ /* 0x000e620000000800 */
[----:B------:R-:W-:Y:S01]  /*2e00*/  FFMA.FTZ R161, R22, UR5, -R23 ;  /* 0x0000000516a17c23 */ /* 0x000fe20008010817 */
[----:B------:R-:W-:Y:S01]  /*2e10*/  FMUL.FTZ R202, R226, R169 ;  /* 0x000000a9e2ca7220 */ /* 0x000fe20000410000 */
[----:B------:R-:W2:Y:S01]  /*2e20*/  LDS.64 R22, [R13+0x282a0] ;  /* 0x0282a0000d167984 */ /* 0x000ea20000000a00 */
[----:B------:R-:W-:Y:S01]  /*2e30*/  FSEL R169, R189, -INF , P2 ;  /* 0xff800000bda97808 */ /* 0x000fe20001000000 */
[----:B------:R-:W-:Y:S01]  /*2e40*/  FMUL.FTZ R199, R199, R222 ;  /* 0x000000dec7c77220 */ /* 0x000fe20000410000 */
[----:B------:R-:W-:-:S02]  /*2e50*/  FFMA.FTZ R222, -R203, R203, 1 ;  /* 0x3f800000cbde7423 */ /* 0x000fc400000101cb */
[----:B------:R-:W3:Y:S08]  /*2e60*/  MUFU.EX2 R161, R161 ;  /* 0x000000a100a17308 */ /* 0x000ef00000000800 */
[----:B------:R-:W-:Y:S01]  /*2e70*/  MUFU.TANH R198, R198 ;  /* 0x000000c600c67308 */ /* 0x000fe20000002400 */
[C---:B-1----:R-:W-:Y:S01]  /*2e80*/  FMUL.FTZ R168, R160.reuse, R219 ;  /* 0x000000dba0a87220 */ /* 0x042fe20000410000 */
[----:B------:R-:W-:-:S03]  /*2e90*/  F2FP.F16.F32.PACK_AB R160, R160, R167 ;  /* 0x000000a7a0a0723e */ /* 0x000fc600000000ff */
[----:B------:R-:W-:Y:S01]  /*2ea0*/  FMUL.FTZ R213, R213, R168 ;  /* 0x000000a8d5d57220 */ /* 0x000fe20000410000 */
[--C-:B------:R-:W-:Y:S01]  /*2eb0*/  FFMA.FTZ R168, R169, UR5, -R20.reuse ;  /* 0x00000005a9a87c23 */ /* 0x100fe20008010814 */
[C---:B------:R-:W-:Y:S01]  /*2ec0*/  FSEL R169, R204.reuse, -INF , P1 ;  /* 0xff800000cca97808 */ /* 0x040fe20000800000 */
[----:B------:R-:W-:Y:S01]  /*2ed0*/  FFMA.FTZ R204, -R204, R204, 1 ;  /* 0x3f800000cccc7423 */ /* 0x000fe200000101cc */
[C---:B---3--:R-:W-:Y:S01]  /*2ee0*/  FMUL.FTZ R171, R161.reuse, R170 ;  /* 0x000000aaa1ab7220 */ /* 0x048fe20000410000 */
[----:B------:R-:W-:Y:S01]  /*2ef0*/  MUFU.TANH R217, R217 ;  /* 0x000000d900d97308 */ /* 0x000fe20000002400 */
[----:B------:R-:W-:Y:S01]  /*2f00*/  F2FP.F16.F32.PACK_AB R161, R161, R211 ;  /* 0x000000d3a1a1723e */ /* 0x000fe200000000ff */
[----:B------:R-:W-:Y:S01]  /*2f10*/  FFMA.FTZ R169, R169, UR5, -R20 ;  /* 0x00000005a9a97c23 */ /* 0x000fe20008010814 */
[----:B------:R-:W-:Y:S01]  /*2f20*/  FSEL R20, R203, -INF , P2 ;  /* 0xff800000cb147808 */ /* 0x000fe20001000000 */
[----:B------:R-:W-:Y:S01]  /*2f30*/  FMUL.FTZ R214, R214, R171 ;  /* 0x000000abd6d67220 */ /* 0x000fe20000410000 */
[----:B------:R-:W-:-:S03]  /*2f40*/  FFMA.FTZ R203, -R220, R220, 1 ;  /* 0x3f800000dccb7423 */ /* 0x000fc600000101dc */
[----:B------:R-:W1:Y:S01]  /*2f50*/  MUFU.EX2 R168, R168 ;  /* 0x000000a800a87308 */ /* 0x000e620000000800 */
[----:B------:R-:W-:Y:S01]  /*2f60*/  FFMA.FTZ R170, R20, UR5, -R21 ;  /* 0x0000000514aa7c23 */ /* 0x000fe20008010815 */
[----:B------:R-:W-:-:S05]  /*2f70*/  FSEL R20, R220, -INF , P1 ;  /* 0xff800000dc147808 */ /* 0x000fca0000800000 */
[----:B------:R-:W-:Y:S01]  /*2f80*/  FFMA.FTZ R188, R20, UR5, -R21 ;  /* 0x0000000514bc7c23 */ /* 0x000fe20008010815 */
[----:B------:R-:W-:Y:S01]  /*2f90*/  FSEL R21, R221, -INF , P2 ;  /* 0xff800000dd157808 */ /* 0x000fe20001000000 */
[----:B--2---:R-:W-:Y:S01]  /*2fa0*/  FADD.FTZ R171, R172, -R22 ;  /* 0x80000016acab7221 */ /* 0x004fe20000010000 */
[----:B------:R-:W2:Y:S01]  /*2fb0*/  MUFU.EX2 R170, R170 ;  /* 0x000000aa00aa7308 */ /* 0x000ea20000000800 */
[--C-:B------:R-:W-:Y:S01]  /*2fc0*/  FADD.FTZ R173, R173, -R23.reuse ;  /* 0x80000017adad7221 */ /* 0x100fe20000010000 */
[----:B------:R-:W-:Y:S01]  /*2fd0*/  FADD.FTZ R175, R175, -R23 ;  /* 0x80000017afaf7221 */ /* 0x000fe20000010000 */
[----:B------:R-:W-:Y:S01]  /*2fe0*/  FFMA.FTZ R23, R21, UR5, -R18 ;  /* 0x0000000515177c23 */ /* 0x000fe20008010812 */
[----:B------:R-:W-:Y:S01]  /*2ff0*/  FADD.FTZ R174, R174, -R22 ;  /* 0x80000016aeae7221 */ /* 0x000fe20000010000 */
[----:B-1----:R-:W-:Y:S01]  /*3000*/  FMUL.FTZ R20, R168, R171 ;  /* 0x000000aba8147220 */ /* 0x002fe20000410000 */
[----:B------:R-:W-:Y:S02]  /*3010*/  FSEL R171, R210, -INF , P1 ;  /* 0xff800000d2ab7808 */ /* 0x000fe40000800000 */
[----:B------:R-:W1:Y:S01]  /*3020*/  MUFU.EX2 R169, R169 ;  /* 0x000000a900a97308 */ /* 0x000e620000000800 */
[----:B------:R-:W-:-:S02]  /*3030*/  FMUL.FTZ R215, R215, R20 ;  /* 0x00000014d7d77220 */ /* 0x000fc40000410000 */
[----:B------:R-:W-:Y:S01]  /*3040*/  FFMA.FTZ R171, R171, UR5, -R18 ;  /* 0x00000005abab7c23 */ /* 0x000fe20008010812 */
[----:B------:R-:W-:Y:S01]  /*3050*/  FSEL R18, R209, -INF , P2 ;  /* 0xff800000d1127808 */ /* 0x000fe20001000000 */
[----:B------:R-:W3:Y:S03]  /*3060*/  LDS.64 R20, [R13+0x282c0] ;  /* 0x0282c0000d147984 */ /* 0x000ee60000000a00 */
[----:B------:R4:W5:Y:S01]  /*3070*/  MUFU.EX2 R22, R188 ;  /* 0x000000bc00167308 */ /* 0x0009620000000800 */
[----:B------:R-:W-:Y:S01]  /*3080*/  FFMA.FTZ R172, R18, UR5, -R19 ;  /* 0x0000000512ac7c23 */ /* 0x000fe20008010813 */
[----:B------:R-:W-:-:S06]  /*3090*/  FSEL R18, R218, -INF , P1 ;  /* 0xff800000da127808 */ /* 0x000fcc0000800000 */
[----:B------:R-:W-:Y:S01]  /*30a0*/  MUFU.EX2 R171, R171 ;  /* 0x000000ab00ab7308 */ /* 0x000fe20000000800 */
[----:B----4-:R-:W-:Y:S01]  /*30b0*/  FFMA.FTZ R188, R18, UR5, -R19 ;  /* 0x0000000512bc7c23 */ /* 0x010fe20008010813 */
[----:B--2---:R-:W-:Y:S01]  /*30c0*/  FMUL.FTZ R19, R170, R173 ;  /* 0x000000adaa137220 */ /* 0x004fe20000410000 */
[----:B-1----:R-:W-:-:S03]  /*30d0*/  FMUL.FTZ R189, R169, R174 ;  /* 0x000000aea9bd7220 */ /* 0x002fc60000410000 */
[----:B------:R-:W-:Y:S01]  /*30e0*/  FMUL.FTZ R222, R222, R19 ;  /* 0x00000013dede7220 */ /* 0x000fe20000410000 */
[----:B------:R-:W-:Y:S01]  /*30f0*/  FMUL.FTZ R204, R204, R189 ;  /* 0x000000bdcccc7220 */ /* 0x000fe20000410000 */
[----:B------:R-:W-:Y:S01]  /*3100*/  FSEL R189, R212, -INF , P2 ;  /* 0xff800000d4bd7808 */ /* 0x000fe20001000000 */
[----:B------:R1:W2:Y:S01]  /*3110*/  LDS.64 R18, [R13+0x282e0] ;  /* 0x0282e0000d127984 */ /* 0x0002a20000000a00 */
[----:B-----5:R-:W-:Y:S01]  /*3120*/  FMUL.FTZ R220, R22, R175 ;  /* 0x000000af16dc7220 */ /* 0x020fe20000410000 */
[----:B------:R-:W4:Y:S01]  /*3130*/  MUFU.EX2 R154, R232 ;  /* 0x000000e8009a7308 */ /* 0x000f220000000800 */
[----:B------:R-:W-:Y:S01]  /*3140*/  FFMA.FTZ R212, -R212, R212, 1 ;  /* 0x3f800000d4d47423 */ /* 0x000fe200000101d4 */
[----:B------:R-:W-:Y:S01]  /*3150*/  FFMA.FTZ R174, R189, UR5, -R14 ;  /* 0x00000005bdae7c23 */ /* 0x000fe2000801080e */
[C---:B------:R-:W-:Y:S01]  /*3160*/  FSEL R189, R216.reuse, -INF , P1 ;  /* 0xff800000d8bd7808 */ /* 0x040fe20000800000 */
[----:B------:R-:W-:Y:S01]  /*3170*/  FMUL.FTZ R203, R203, R220 ;  /* 0x000000dccbcb7220 */ /* 0x000fe20000410000 */
[----:B------:R-:W-:-:S03]  /*3180*/  FFMA.FTZ R216, -R216, R216, 1 ;  /* 0x3f800000d8d87423 */ /* 0x000fc600000101d8 */
[----:B------:R-:W-:Y:S01]  /*3190*/  FFMA.FTZ R175, R189, UR5, -R14 ;  /* 0x00000005bdaf7c23 */ /* 0x000fe2000801080e */
[C---:B------:R-:W-:Y:S01]  /*31a0*/  FSEL R14, R198.reuse, -INF , P2 ;  /* 0xff800000c60e7808 */ /* 0x040fe20001000000 */
[----:B------:R-:W-:Y:S01]  /*31b0*/  MUFU.EX2 R23, R23 ;  /* 0x0000001700177308 */ /* 0x000fe20000000800 */
[----:B------:R-:W-:-:S03]  /*31c0*/  FFMA.FTZ R198, -R198, R198, 1 ;  /* 0x3f800000c6c67423 */ /* 0x000fc600000101c6 */
[--C-:B-1----:R-:W-:Y:S01]  /*31d0*/  FFMA.FTZ R13, R14, UR5, -R15.reuse ;  /* 0x000000050e0d7c23 */ /* 0x102fe2000801080f */
[C---:B------:R-:W-:Y:S01]  /*31e0*/  FSEL R14, R217.reuse, -INF , P1 ;  /* 0xff800000d90e7808 */ /* 0x040fe20000800000 */
[----:B------:R-:W-:Y:S01]  /*31f0*/  FFMA.FTZ R217, -R217, R217, 1 ;  /* 0x3f800000d9d97423 */ /* 0x000fe200000101d9 */
[----:B----4-:R-:W-:Y:S01]  /*3200*/  FMUL.FTZ R231, R154, R231 ;  /* 0x000000e79ae77220 */ /* 0x010fe20000410000 */
[----:B------:R-:W1:Y:S01]  /*3210*/  MUFU.EX2 R172, R172 ;  /* 0x000000ac00ac7308 */ /* 0x000e620000000800 */
[----:B---3--:R-:W-:Y:S01]  /*3220*/  FADD.FTZ R178, R178, -R20 ;  /* 0x80000014b2b27221 */ /* 0x008fe20000010000 */
[----:B------:R-:W-:Y:S01]  /*3230*/  FFMA.FTZ R14, R14, UR5, -R15 ;  /* 0x000000050e0e7c23 */ /* 0x000fe2000801080f */
[--C-:B------:R-:W-:Y:S01]  /*3240*/  FADD.FTZ R189, R177, -R21.reuse ;  /* 0x80000015b1bd7221 */ /* 0x100fe20000010000 */
[----:B------:R-:W-:Y:S01]  /*3250*/  FMUL.FTZ R186, R186, R231 ;  /* 0x000000e7baba7220 */ /* 0x000fe20000410000 */
[----:B------:R-:W-:Y:S01]  /*3260*/  FMUL.FTZ R177, R171, R178 ;  /* 0x000000b2abb17220 */ /* 0x000fe20000410000 */
[----:B------:R-:W-:Y:S01]  /*3270*/  FADD.FTZ R220, R179, -R21 ;  /* 0x80000015b3dc7221 */ /* 0x000fe20000010000 */
[----:B------:R-:W-:Y:S01]  /*3280*/  FFMA.FTZ R15, -R221, R221, 1 ;  /* 0x3f800000dd0f7423 */ /* 0x000fe200000101dd */
[----:B------:R-:W-:Y:S01]  /*3290*/  MUFU.EX2 R175, R175 ;  /* 0x000000af00af7308 */ /* 0x000fe20000000800 */
[----:B------:R-:W-:Y:S01]  /*32a0*/  F2FP.F16.F32.PACK_AB R185, R187, R186 ;  /* 0x000000babbb9723e */ /* 0x000fe200000000ff */
[----:B------:R-:W-:Y:S01]  /*32b0*/  FFMA.FTZ R21, -R218, R218, 1 ;  /* 0x3f800000da157423 */ /* 0x000fe200000101da */
[----:B------:R-:W-:-:S02]  /*32c0*/  F2FP.F16.F32.PACK_AB R187, R191, R190 ;  /* 0x000000bebfbb723e */ /* 0x000fc400000000ff */
[----:B------:R-:W-:Y:S01]  /*32d0*/  F2FP.F16.F32.PACK_AB R191, R196, R153 ;  /* 0x00000099c4bf723e */ /* 0x000fe200000000ff */
[----:B------:R-:W-:Y:S01]  /*32e0*/  IMAD R153, R3, 0x2000, R12 ;  /* 0x0000200003997824 */ /* 0x000fe200078e020c */
[----:B------:R-:W-:Y:S01]  /*32f0*/  F2FP.F16.F32.PACK_AB R186, R208, R205 ;  /* 0x000000cdd0ba723e */ /* 0x000fe200000000ff */
[----:B------:R3:W4:Y:S01]  /*3300*/  MUFU.EX2 R173, R188 ;  /* 0x000000bc00ad7308 */ /* 0x0007220000000800 */
[----:B-1----:R-:W-:Y:S01]  /*3310*/  FMUL.FTZ R189, R172, R189 ;  /* 0x000000bdacbd7220 */ /* 0x002fe20000410000 */
[----:B------:R-:W-:Y:S01]  /*3320*/  F2FP.F16.F32.PACK_AB R190, R197, R152 ;  /* 0x00000098c5be723e */ /* 0x000fe200000000ff */
[--C-:B--2---:R-:W-:Y:S01]  /*3330*/  FADD.FTZ R178, R181, -R19.reuse ;  /* 0x80000013b5b27221 */ /* 0x104fe20000010000 */
[----:B------:R-:W-:Y:S01]  /*3340*/  FADD.FTZ R183, R183, -R19 ;  /* 0x80000013b7b77221 */ /* 0x000fe20000010000 */
[----:B------:R-:W-:Y:S01]  /*3350*/  F2FP.F16.F32.PACK_AB R152, R155, R17 ;  /* 0x000000119b98723e */ /* 0x000fe200000000ff */
[----:B------:R-:W-:Y:S02]  /*3360*/  IMAD R17, R8, 0x4000, R16 ;  /* 0x0000400008117824 */ /* 0x000fe400078e0210 */
[----:B------:R-:W1:Y:S01]  /*3370*/  MUFU.EX2 R174, R174 ;  /* 0x000000ae00ae7308 */ /* 0x000e620000000800 */
[----:B---3--:R-:W-:Y:S01]  /*3380*/  FADD.FTZ R188, R176, -R20 ;  /* 0x80000014b0bc7221 */ /* 0x008fe20000010000 */
[----:B------:R-:W-:Y:S01]  /*3390*/  FFMA.FTZ R20, -R210, R210, 1 ;  /* 0x3f800000d2147423 */ /* 0x000fe200000101d2 */
[----:B------:R-:W-:Y:S01]  /*33a0*/  FFMA.FTZ R176, -R209, R209, 1 ;  /* 0x3f800000d1b07423 */ /* 0x000fe200000101d1 */
[----:B------:R-:W-:Y:S01]  /*33b0*/  F2FP.F16.F32.PACK_AB R155, R158, R156 ;  /* 0x0000009c9e9b723e */ /* 0x000fe200000000ff */
[----:B------:R-:W-:Y:S01]  /*33c0*/  FMUL.FTZ R188, R23, R188 ;  /* 0x000000bc17bc7220 */ /* 0x000fe20000410000 */
[----:B------:R-:W-:Y:S01]  /*33d0*/  FMUL.FTZ R20, R20, R177 ;  /* 0x000000b114147220 */ /* 0x000fe20000410000 */
[--C-:B------:R-:W-:Y:S01]  /*33e0*/  FADD.FTZ R177, R180, -R18.reuse ;  /* 0x80000012b4b17221 */ /* 0x100fe20000010000 */
[----:B------:R-:W2:Y:S01]  /*33f0*/  MUFU.EX2 R13, R13 ;  /* 0x0000000d000d7308 */ /* 0x000ea20000000800 */
[----:B------:R-:W-:Y:S01]  /*3400*/  FADD.FTZ R18, R182, -R18 ;  /* 0x80000012b6127221 */ /* 0x000fe20000010000 */
[----:B----4-:R-:W-:Y:S01]  /*3410*/  FMUL.FTZ R220, R173, R220 ;  /* 0x000000dcaddc7220 */ /* 0x010fe20000410000 */
[----:B------:R-:W-:Y:S01]  /*3420*/  FMUL.FTZ R15, R15, R188 ;  /* 0x000000bc0f0f7220 */ /* 0x000fe20000410000 */
[----:B------:R-:W-:Y:S01]  /*3430*/  FMUL.FTZ R176, R176, R189 ;  /* 0x000000bdb0b07220 */ /* 0x000fe20000410000 */
[----:B------:R-:W-:Y:S01]  /*3440*/  FMUL.FTZ R19, R175, R18 ;  /* 0x00000012af137220 */ /* 0x000fe20000410000 */
[----:B------:R-:W-:Y:S01]  /*3450*/  FMUL.FTZ R21, R21, R220 ;  /* 0x000000dc15157220 */ /* 0x000fe20000410000 */
[----:B------:R-:W-:Y:S01]  /*3460*/  F2FP.F16.F32.PACK_AB R188, R193, R194 ;  /* 0x000000c2c1bc723e */ /* 0x000fe200000000ff */
[----:B------:R-:W3:Y:S01]  /*3470*/  MUFU.EX2 R14, R14 ;  /* 0x0000000e000e7308 */ /* 0x000ee20000000800 */
[----:B-1----:R-:W-:Y:S01]  /*3480*/  FMUL.FTZ R177, R174, R177 ;  /* 0x000000b1aeb17220 */ /* 0x002fe20000410000 */
[----:B------:R-:W-:Y:S01]  /*3490*/  FMUL.FTZ R19, R216, R19 ;  /* 0x00000013d8137220 */ /* 0x000fe20000410000 */
[----:B------:R-:W-:Y:S01]  /*34a0*/  F2FP.F16.F32.PACK_AB R196, R176, R15 ;  /* 0x0000000fb0c4723e */ /* 0x000fe200000000ff */
[----:B------:R-:W-:-:S02]  /*34b0*/  IMAD R15, R153, 0x2, R16 ;  /* 0x00000002990f7824 */ /* 0x000fc400078e0210 */
[----:B------:R-:W-:Y:S01]  /*34c0*/  FMUL.FTZ R177, R212, R177 ;  /* 0x000000b1d4b17220 */ /* 0x000fe20000410000 */
[----:B------:R-:W-:Y:S02]  /*34d0*/  F2FP.F16.F32.PACK_AB R189, R195, R192 ;  /* 0x000000c0c3bd723e */ /* 0x000fe400000000ff */
[----:B------:R-:W-:Y:S01]  /*34e0*/  F2FP.F16.F32.PACK_AB R192, R213, R202 ;  /* 0x000000cad5c0723e */ /* 0x000fe200000000ff */
[----:B--2---:R-:W-:Y:S01]  /*34f0*/  FMUL.FTZ R179, R13, R178 ;  /* 0x000000b20db37220 */ /* 0x004fe20000410000 */
[----:B------:R-:W-:Y:S01]  /*3500*/  F2FP.F16.F32.PACK_AB R193, R214, R199 ;  /* 0x000000c7d6c1723e */ /* 0x000fe200000000ff */
[----:B------:R-:W-:Y:S01]  /*3510*/  STSM.16.MT88.4 [R15+0x28800], R184 ;  /* 0x028800b80f007844 */ /* 0x000fe20000004200 */
[----:B------:R-:W-:Y:S01]  /*3520*/  F2FP.F16.F32.PACK_AB R194, R222, R215 ;  /* 0x000000d7dec2723e */ /* 0x000fe200000000ff */
[----:B------:R-:W-:Y:S01]  /*3530*/  FMUL.FTZ R198, R198, R179 ;  /* 0x000000b3c6c67220 */ /* 0x000fe20000410000 */
[----:B------:R-:W-:Y:S01]  /*3540*/  F2FP.F16.F32.PACK_AB R195, R203, R204 ;  /* 0x000000cccbc3723e */ /* 0x000fe200000000ff */
[----:B------:R-:W-:Y:S01]  /*3550*/  STSM.16.MT88.4 [R15+0x29000], R188 ;  /* 0x029000bc0f007844 */ /* 0x000fe20000004200 */
[----:B------:R-:W-:Y:S01]  /*3560*/  F2FP.F16.F32.PACK_AB R197, R21, R20 ;  /* 0x0000001415c5723e */ /* 0x000fe200000000ff */
[----:B---3--:R-:W-:Y:S01]  /*3570*/  FMUL.FTZ R18, R14, R183 ;  /* 0x000000b70e127220 */ /* 0x008fe20000410000 */
[----:B------:R-:W-:Y:S01]  /*3580*/  F2FP.F16.F32.PACK_AB R198, R198, R177 ;  /* 0x000000b1c6c6723e */ /* 0x000fe200000000ff */
[----:B------:R-:W-:Y:S01]  /*3590*/  STSM.16.MT88.4 [R15+0x29800], R192 ;  /* 0x029800c00f007844 */ /* 0x000fe20000004200 */
[----:B------:R-:W-:Y:S01]  /*35a0*/  F2FP.F16.F32.PACK_AB R153, R200, R154 ;  /* 0x0000009ac899723e */ /* 0x000fe200000000ff */
[----:B------:R-:W-:Y:S01]  /*35b0*/  FMUL.FTZ R18, R217, R18 ;  /* 0x00000012d9127220 */ /* 0x000fe20000410000 */
[----:B------:R-:W-:-:S02]  /*35c0*/  F2FP.F16.F32.PACK_AB R154, R157, R201 ;  /* 0x000000c99d9a723e */ /* 0x000fc400000000ff */
[----:B------:R-:W-:Y:S02]  /*35d0*/  F2FP.F16.F32.PACK_AB R172, R172, R23 ;  /* 0x00000017acac723e */ /* 0x000fe400000000ff */
[----:B------:R-:W-:Y:S02]  /*35e0*/  F2FP.F16.F32.PACK_AB R199, R18, R19 ;  /* 0x0000001312c7723e */ /* 0x000fe400000000ff */
[----:B------:R-:W-:Y:S02]  /*35f0*/  F2FP.F16.F32.PACK_AB R173, R173, R171 ;  /* 0x000000abadad723e */ /* 0x000fe400000000ff */
[----:B------:R-:W-:Y:S01]  /*3600*/  F2FP.F16.F32.PACK_AB R174, R13, R174 ;  /* 0x000000ae0dae723e */ /* 0x000fe200000000ff */
[----:B------:R1:W-:Y:S01]  /*3610*/  STSM.16.MT88.4 [R15+0x2a000], R196 ;  /* 0x02a000c40f007844 */ /* 0x0003e20000004200 */
[----:B------:R-:W-:Y:S01]  /*3620*/  WARPGROUP.ARRIVE ;  /* 0x00000000000079c5 */ /* 0x000fe20000000000 */
[----:B------:R-:W-:Y:S02]  /*3630*/  F2FP.F16.F32.PACK_AB R175, R14, R175 ;  /* 0x000000af0eaf723e */ /* 0x000fe400000000ff */
[----:B------:R-:W-:-:S13]  /*3640*/  R2UR UR5, R17 ;  /* 0x00000000110572ca */ /* 0x000fda00000e0000 */
[----:B------:R-:W-:Y:S01]  /*3650*/  HGMMA.64x128x16.F32 R24, R152, gdesc[UR4].tnspB, R24, gsb0 ;  /* 0x41e0000498187df0 */ /* 0x000fe20008000818 */
[----:B------:R-:W-:Y:S01]  /*3660*/  UIADD3 UR6, UR4, 0x80, URZ ;  /* 0x0000008004067890 */ /* 0x000fe2000fffe03f */
[----:B------:R-:W-:Y:S01]  /*3670*/  UMOV UR7, 0x40000040 ;  /* 0x4000004000077882 */ /* 0x000fe20000000000 */
[----:B-1----:R-:W-:Y:S01]  /*3680*/  SHF.R.U32.HI R15, RZ, 0x4, R229 ;  /* 0x00000004ff0f7819 */ /* 0x002fe200000116e5 */
[----:B------:R-:W-:-:S03]  /*3690*/  USHF.R.U32.HI UR5, URZ, 0x4, UR5 ;  /* 0x000000043f057899 */ /* 0x000fc60008011605 */
[----:B------:R-:W-:Y:S01]  /*36a0*/  LOP3.LUT R15, R15, 0x3fff, RZ, 0xc0, !PT ;  /* 0x00003fff0f0f7812 */ /* 0x000fe200078ec0ff */
[----:B------:R-:W-:-:S03]  /*36b0*/  ULOP3.LUT UR9, UR5, 0x3fff, URZ, 0xc0, !UPT ;  /* 0x00003fff05097892 */ /* 0x000fc6000f8ec03f */
[----:B------:R-:W-:Y:S01]  /*36c0*/  LOP3.LUT R18, R15, 0x10000, RZ, 0xfc, !PT ;  /* 0x000100000f127812 */ /* 0x000fe200078efcff */
[----:B------:R-:W-:-:S04]  /*36d0*/  UMOV UR5, 0x40000040 ;  /* 0x4000004000057882 */ /* 0x000fc80000000000 */
[----:B------:R-:W-:-:S05]  /*36e0*/  IMAD R18, R3, 0x400, R18 ;  /* 0x0000040003127824 */ /* 0x000fca00078e0212 */
[----:B------:R-:W-:Y:S01]  /*36f0*/  R2UR UR8, R18 ;  /* 0x00000000120872ca */ /* 0x000fe200000e0000 */
[----:B------:R-:W-:Y:S02]  /*3700*/  WARPGROUP.DEPBAR.LE gsb0, 0x0 ;  /* 0x00008000000079c5 */ /* 0x000fe40000010000 */
[----:B------:R-:W-:Y:S02]  /*3710*/  F2FP.F16.F32.PACK_AB R152, R163, R159 ;  /* 0x0000009fa398723e */ /* 0x000fe400000000ff */
[----:B------:R-:W-:Y:S02]  /*3720*/  F2FP.F16.F32.PACK_AB R153, R206, R162 ;  /* 0x000000a2ce99723e */ /* 0x000fe400000000ff */
[----:B------:R-:W-:Y:S02]  /*3730*/  F2FP.F16.F32.PACK_AB R154, R166, R207 ;  /* 0x000000cfa69a723e */ /* 0x000fe400000000ff */
[----:B------:R-:W-:Y:S02]  /*3740*/  F2FP.F16.F32.PACK_AB R155, R165, R164 ;  /* 0x000000a4a59b723e */ /* 0x000fe400000000ff */
[----:B------:R-:W-:-:S02]  /*3750*/  F2FP.F16.F32.PACK_AB R162, R170, R168 ;  /* 0x000000a8aaa2723e */ /* 0x000fc400000000ff */
[----:B------:R-:W-:Y:S01]  /*3760*/  WARPGROUP.ARRIVE ;  /* 0x00000000000079c5 */ /* 0x000fe20000000000 */
[----:B------:R-:W-:-:S05]  /*3770*/  F2FP.F16.F32.PACK_AB R163, R22, R169 ;  /* 0x000000a916a3723e */ /* 0x000fca00000000ff */
[----:B------:R-:W-:Y:S01]  /*3780*/  HGMMA.64x128x16.F32 R24, R152, gdesc[UR4].tnspB, R24, gsb0 ;  /* 0x41e0000498187df0 */ /* 0x000fe20008000818 */
[----:B------:R-:W-:Y:S01]  /*3790*/  UIADD3 UR6, UR4, 0x100, URZ ;  /* 0x0000010004067890 */ /* 0x000fe2000fffe03f */
[----:B------:R-:W-:Y:S01]  /*37a0*/  UMOV UR7, 0x40000040 ;  /* 0x4000004000077882 */ /* 0x000fe20000000000 */
[----:B------:R-:W-:Y:S02]  /*37b0*/  WARPGROUP.DEPBAR.LE gsb0, 0x0 ;  /* 0x00008000000079c5 */ /* 0x000fe40000010000 */
[----:B------:R-:W-:-:S07]  /*37c0*/  WARPGROUP.ARRIVE ;  /* 0x00000000000079c5 */ /* 0x000fce0000000000 */
[----:B------:R-:W-:Y:S01]  /*37d0*/  HGMMA.64x128x16.F32 R24, R160, gdesc[UR4].tnspB, R24, gsb0 ;  /* 0x41e00004a0187df0 */ /* 0x000fe20008000818 */
        /* <DEDUP_REMOVED lines=70> */
.L_x_249:
[----:B------:R-:W-:Y:S01]  /*3c40*/  LOP3.LUT R0, R0, 0x2000000, RZ, 0xfc, !PT ;  /* 0x0200000000007812 */ /* 0x000fe200078efcff */
[----:B------:R-:W-:Y:S01]  /*3c50*/  UMOV UR7, 0x40000040 ;  /* 0x4000004000077882 */ /* 0x000fe20000000000 */
[----:B------:R-:W1:Y:S03]  /*3c60*/  S2R R13, SR_TID.X ;  /* 0x00000000000d7919 */ /* 0x000e660000002100 */
[----:B------:R-:W-:-:S05]  /*3c70*/  IMAD R0, R3, 0x400, R0 ;  /* 0x0000040003007824 */ /* 0x000fca00078e0200 */
[----:B------:R-:W-:Y:S01]  /*3c80*/  R2UR UR4, R0 ;  /* 0x00000000000472ca */ /* 0x000fe200000e0000 */
[----:B------:R-:W-:-:S05]  /*3c90*/  VIADD R0, R2, 0x30840 ;  /* 0x0003084002007836 */ /* 0x000fca0000000000 */
[----:B------:R-:W-:-:S04]  /*3ca0*/  PRMT R0, RZ, 0x654, R0 ;  /* 0x00000654ff007816 */ /* 0x000fc80000000000 */
[----:B------:R2:W-:Y:S01]  /*3cb0*/  SYNCS.ARRIVE.TRANS64.RED.A1T0 RZ, [R0+URZ], RZ ;  /* 0x000000ff00ff79a7 */ /* 0x0005e2000810043f */
[----:B------:R-:W-:Y:S02]  /*3cc0*/  WARPGROUP.ARRIVE ;  /* 0x00000000000079c5 */ /* 0x000fe40000000000 */
[----:B------:R-:W-:-:S04]  /*3cd0*/  UMOV UR6, UR4 ;  /* 0x0000000400067c82 */ /* 0x000fc80008000000 */
[----:B------:R-:W-:Y:S01]  /*3ce0*/  HGMMA.64x128x16.F32 R88, R184, gdesc[UR4].tnspB, R88, gsb0 ;  /* 0x41e00004b8587df0 */ /* 0x000fe20008000858 */
[----:B------:R-:W-:Y:S01]  /*3cf0*/  UIADD3 UR6, UR4, 0x80, URZ ;  /* 0x0000008004067890 */ /* 0x000fe2000fffe03f */
[----:B------:R-:W-:Y:S01]  /*3d00*/  UMOV UR7, 0x40000040 ;  /* 0x4000004000077882 */ /* 0x000fe20000000000 */
[----:B-1----:R-:W-:Y:S01]  /*3d10*/  SHF.R.U32.HI R15, RZ, 0x7, R13 ;  /* 0x00000007ff0f7819 */ /* 0x002fe2000001160d */
[----:B------:R-:W-:-:S04]  /*3d20*/  IMAD.IADD R13, R9, 0x1, R10 ;  /* 0x00000001090d7824 */ /* 0x000fc800078e020a */
[----:B------:R-:W-:Y:S02]  /*3d30*/  VIADD R14, R15, 0x9 ;  /* 0x000000090f0e7836 */ /* 0x000fe40000000000 */
[----:B------:R-:W-:Y:S02]  /*3d40*/  IMAD R13, R13, 0x4, R16 ;  /* 0x000000040d0d7824 */ /* 0x000fe400078e0210 */
        /* <DEDUP_REMOVED lines=34> */
.L_x_250:
        /* <DEDUP_REMOVED lines=11> */
.L_x_240:
[----:B------:R-:W4:Y:S01]  /*4020*/  S2UR UR8, SR_CTAID.Y ;  /* 0x00000000000879c3 */ /* 0x000f220000002600 */
[----:B------:R-:W5:Y:S01]  /*4030*/  S2R R8, SR_TID.X ;  /* 0x0000000000087919 */ /* 0x000f620000002100 */
[----:B------:R-:W-:Y:S01]  /*4040*/  ULDC UR4, c[0x0][0x850] ;  /* 0x0002140000047ab9 */ /* 0x000fe20000000800 */
[----:B------:R-:W-:Y:S01]  /*4050*/  ULDC.64 UR12, c[0x0][0x818] ;  /* 0x00020600000c7ab9 */ /* 0x000fe20000000a00 */
[----:B------:R-:W-:-:S04]  /*4060*/  UISETP.NE.AND UP0, UPT, UR4, 0x1, UPT ;  /* 0x000000010400788c */ /* 0x000fc8000bf05270 */
[----:B------:R-:W1:Y:S07]  /*4070*/  S2UR UR6, SR_CTAID.X ;  /* 0x00000000000679c3 */ /* 0x000e6e0000002500 */
[----:B------:R-:W-:Y:S01]  /*4080*/  @UP0 ULDC UR4, c[0x0][0x854] ;  /* 0x0002150000040ab9 */ /* 0x000fe20000000800 */
[----:B------:R-:W-:Y:S01]  /*4090*/  @UP0 ULDC UR7, c[0x0][0x858] ;  /* 0x0002160000070ab9 */ /* 0x000fe20000000800 */
[----:B------:R-:W3:Y:S01]  /*40a0*/  S2UR UR11, SR_CTAID.Z ;  /* 0x00000000000b79c3 */ /* 0x000ee20000002700 */
[----:B----4-:R-:W-:-:S07]  /*40b0*/  UIMAD.WIDE.U32 UR4, UR8, UR4, URZ ;  /* 0x00000004080472a5 */ /* 0x010fce000f8e003f */
[----:B--2---:R-:W2:Y:S01]  /*40c0*/  LDC.64 R10, c[0x0][0x820] ;  /* 0x00020800ff0a7b82 */ /* 0x004ea20000000a00 */
[----:B------:R-:W-:Y:S02]  /*40d0*/  @UP0 USHF.R.U32.HI UR8, URZ, UR7, UR5 ;  /* 0x000000073f080299 */ /* 0x000fe40008011605 */
[----:B-1----:R-:W-:-:S05]  /*40e0*/  USHF.L.U32 UR6, UR6, 0xe, URZ ;  /* 0x0000000e06067899 */ /* 0x002fca000800063f */
[----:B------:R-:W1:Y:S01]  /*40f0*/  LDC.64 R12, c[0x0][0x848] ;  /* 0x00021200ff0c7b82 */ /* 0x000e620000000a00 */
[----:B------:R-:W-:Y:S01]  /*4100*/  USHF.R.S32.HI UR9, URZ, 0x1f, UR8 ;  /* 0x0000001f3f097899 */ /* 0x000fe20008011408 */
[----:B-----5:R-:W-:Y:S01]  /*4110*/  VIADD R0, R8, 0xffffff80 ;  /* 0xffffff8008007836 */ /* 0x020fe20000000000 */
[----:B------:R-:W-:Y:S02]  /*4120*/  USHF.R.S32.HI UR7, URZ, 0x1f, UR6 ;  /* 0x0000001f3f077899 */ /* 0x000fe40008011406 */
[----:B------:R-:W-:Y:S02]  /*4130*/  UIMAD UR10, UR9, UR12, URZ ;  /* 0x0000000c090a72a4 */ /* 0x000fe4000f8e023f */
[----:B------:R-:W-:Y:S01]  /*4140*/  UIMAD.WIDE.U32 UR4, UR8, UR12, UR6 ;  /* 0x0000000c080472a5 */ /* 0x000fe2000f8e0006 */
[----:B------:R-:W-:Y:S01]  /*4150*/  SHF.R.S32.HI R3, RZ, 0x1f, R0 ;  /* 0x0000001fff037819 */ /* 0x000fe20000011400 */
[----:B------:R-:W-:-:S03]  /*4160*/  UIMAD UR10, UR8, UR13, UR10 ;  /* 0x0000000d080a72a4 */ /* 0x000fc6000f8e020a */
[----:B------:R-:W-:Y:S01]  /*4170*/  ULDC.64 UR12, c[0x0][0x840] ;  /* 0x00021000000c7ab9 */ /* 0x000fe20000000a00 */
[----:B------:R-:W-:Y:S01]  /*4180*/  LEA.HI R3, R3, R0, RZ, 0x7 ;  /* 0x0000000003037211 */ /* 0x000fe200078f38ff */
[----:B------:R-:W-:Y:S01]  /*4190*/  UIMAD UR9, UR9, UR12, URZ ;  /* 0x0000000c090972a4 */ /* 0x000fe2000f8e023f */
[----:B---3--:R-:W-:Y:S01]  /*41a0*/  IMAD.U32 R2, RZ, RZ, UR4 ;  /* 0x00000004ff027e24 */ /* 0x008fe2000f8e00ff */
[----:B------:R-:W-:Y:S01]  /*41b0*/  UIMAD.WIDE.U32 UR6, UR8, UR12, UR6 ;  /* 0x0000000c080672a5 */ /* 0x000fe2000f8e0006 */
[----:B------:R-:W-:Y:S01]  /*41c0*/  SHF.R.S32.HI R0, RZ, 0x7, R3 ;  /* 0x00000007ff007819 */ /* 0x000fe20000011403 */
[----:B------:R-:W-:Y:S01]  /*41d0*/  UIMAD UR8, UR8, UR13, UR9 ;  /* 0x0000000d080872a4 */ /* 0x000fe2000f8e0209 */
[----:B------:R-:W-:Y:S01]  /*41e0*/  IMAD.U32 R3, RZ, RZ, UR5 ;  /* 0x00000005ff037e24 */ /* 0x000fe2000f8e00ff */
[----:B------:R-:W-:Y:S02]  /*41f0*/  UIADD3 UR9, UR5, UR10, URZ ;  /* 0x0000000a05097290 */ /* 0x000fe4000fffe03f */
[----:B------:R-:W-:Y:S01]  /*4200*/  USHF.R.S32.HI UR10, URZ, 0x1f, UR11 ;  /* 0x0000001f3f0a7899 */ /* 0x000fe2000801140b */
[----:B------:R-:W-:Y:S01]  /*4210*/  IMAD R9, R0, 0x2000, R9 ;  /* 0x0000200000097824 */ /* 0x000fe200078e0209 */
[----:B------:R-:W-:-:S02]  /*4220*/  UIADD3 UR8, UR7, UR8, URZ ;  /* 0x0000000807087290 */ /* 0x000fc4000fffe03f */
[----:B------:R-:W-:Y:S01]  /*4230*/  IMAD.U32 R5, RZ, RZ, UR7 ;  /* 0x00000007ff057e24 */ /* 0x000fe2000f8e00ff */
[----:B------:R-:W-:Y:S01]  /*4240*/  ULDC UR4, c[0x0][0x740] ;  /* 0x0001d00000047ab9 */ /* 0x000fe20000000800 */
[----:B------:R-:W-:Y:S02]  /*4250*/  IMAD.U32 R3, RZ, RZ, UR9 ;  /* 0x00000009ff037e24 */ /* 0x000fe4000f8e00ff */
[----:B------:R-:W-:Y:S01]  /*4260*/  FMUL.FTZ R88, R88, UR4 ;  /* 0x0000000458587c20 */ /* 0x000fe20008410000 */
[----:B--2---:R-:W-:Y:S02]  /*4270*/  IMAD R0, R10, UR10, RZ ;  /* 0x0000000a0a007c24 */ /* 0x004fe4000f8e02ff */
[----:B------:R-:W-:Y:S01]  /*4280*/  FMUL.FTZ R89, R89, UR4 ;  /* 0x0000000459597c20 */ /* 0x000fe20008410000 */
[----:B------:R-:W-:Y:S02]  /*4290*/  IMAD.U32 R4, RZ, RZ, UR6 ;  /* 0x00000006ff047e24 */ /* 0x000fe4000f8e00ff */
[----:B------:R-:W-:Y:S01]  /*42a0*/  FMUL.FTZ R90, R90, UR4 ;  /* 0x000000045a5a7c20 */ /* 0x000fe20008410000 */
[----:B------:R-:W-:-:S02]  /*42b0*/  IMAD.U32 R5, RZ, RZ, UR8 ;  /* 0x00000008ff057e24 */ /* 0x000fc4000f8e00ff */
[----:B------:R-:W-:Y:S01]  /*42c0*/  FMUL.FTZ R91, R91, UR4 ;  /* 0x000000045b5b7c20 */ /* 0x000fe20008410000 */
[----:B-1----:R-:W-:Y:S02]  /*42d0*/  IMAD R6, R12, UR10, RZ ;  /* 0x0000000a0c067c24 */ /* 0x002fe4000f8e02ff */
[----:B------:R-:W-:Y:S01]  /*42e0*/  FMUL.FTZ R92, R92, UR4 ;  /* 0x000000045c5c7c20 */ /* 0x000fe20008410000 */
[----:B------:R-:W-:Y:S02]  /*42f0*/  IMAD R7, R11, UR11, R0 ;  /* 0x0000000b0b077c24 */ /* 0x000fe4000f8e0200 */
[----:B------:R-:W-:Y:S01]  /*4300*/  FMUL.FTZ R93, R93, UR4 ;  /* 0x000000045d5d7c20 */ /* 0x000fe20008410000 */
[----:B------:R-:W-:-:S04]  /*4310*/  IMAD.WIDE.U32 R2, R10, UR11, R2 ;  /* 0x0000000b0a027c25 */ /* 0x000fc8000f8e0002 */
[----:B------:R-:W-:Y:S01]  /*4320*/  FMUL.FTZ R94, R94, UR4 ;  /* 0x000000045e5e7c20 */ /* 0x000fe20008410000 */
[----:B------:R-:W-:Y:S01]  /*4330*/  FMUL.FTZ R95, R95, UR4 ;  /* 0x000000045f5f7c20 */ /* 0x000fe20008410000 */
[----:B------:R-:W-:Y:S01]  /*4340*/  FMUL.FTZ R96, R96, UR4 ;  /* 0x0000000460607c20 */ /* 0x000fe20008410000 */
[----:B------:R-:W-:Y:S02]  /*4350*/  IMAD R11, R13, UR11, R6 ;  /* 0x0000000b0d0b7c24 */ /* 0x000fe4000f8e0206 */
[----:B------:R-:W-:Y:S01]  /*4360*/  FMUL.FTZ R97, R97, UR4 ;  /* 0x0000000461617c20 */ /* 0x000fe20008410000 */
[----:B------:R-:W-:-:S04]  /*4370*/  IMAD.WIDE.U32 R4, R12, UR11, R4 ;  /* 0x0000000b0c047c25 */ /* 0x000fc8000f8e0004 */
        /* <DEDUP_REMOVED lines=54> */
[----:B------:R-:W-:Y:S05]  /*46e0*/  WARPSYNC.ALL ;  /* 0x0000000000007948 */ /* 0x000fea0003800000 */
[----:B------:R-:W-:-:S02]  /*46f0*/  IMAD R9, R9, 0x4, R16 ;  /* 0x0000000409097824 */ /* 0x000fc400078e0210 */
[----:B------:R-:W-:Y:S02]  /*4700*/  IMAD.IADD R6, R3, 0x1, R7 ;  /* 0x0000000103067824 */ /* 0x000fe400078e0207 */
[----:B------:R-:W-:Y:S01]  /*4710*/  IMAD.IADD R0, R5, 0x1, R11 ;  /* 0x0000000105007824 */ /* 0x000fe200078e020b */
[----:B------:R-:W-:Y:S01]  /*4720*/  BAR.SYNC.DEFER_BLOCKING 0x1, 0x100 ;  /* 0x0044000000007b1d */ /* 0x000fe20000010000 */
[----:B------:R-:W-:-:S07]  /*4730*/  ISETP.NE.AND P1, PT, R8, 0x80, PT ;  /* 0x000000800800780c */ /* 0x000fce0003f25270 */
[----:B------:R-:W1:Y:S01]  /*4740*/  LDC.64 R10, c[0x0][0x800] ;  /* 0x00020000ff0a7b82 */ /* 0x000e620000000a00 */
[----:B------:R-:W-:Y:S07]  /*4750*/  BSSY B0, `(.L_x_252) ;  /* 0x000002c000007945 */ /* 0x000fee0003800000 */
[----:B------:R-:W2:Y:S01]  /*4760*/  LDC.64 R12, c[0x0][0x828] ;  /* 0x00020a00ff0c7b82 */ /* 0x000ea20000000a00 */
[----:B------:R3:W-:Y:S04]  /*4770*/  STS.128 [R9], R24 ;  /* 0x0000001809007388 */ /* 0x0007e80000000c00 */
[----:B------:R3:W-:Y:S01]  /*4780*/  STS.128 [R9+0x800], R28 ;  /* 0x0008001c09007388 */ /* 0x0007e20000000c00 */
[----:B-1----:R-:W-:-:S03]  /*4790*/  LEA R10, P0, R2, R10, 0x2 ;  /* 0x0000000a020a7211 */ /* 0x002fc600078010ff */
[----:B------:R3:W-:Y:S01]  /*47a0*/  STS.128 [R9+0x1000], R32 ;  /* 0x0010002009007388 */ /* 0x0007e20000000c00 */
[----:B------:R-:W-:-:S03]  /*47b0*/  LEA.HI.X R6, R2, R11, R6, 0x2, P0 ;  /* 0x0000000b02067211 */ /* 0x000fc600000f1406 */
[----:B------:R3:W-:Y:S01]  /*47c0*/  STS.128 [R9+0x1800], R36 ;  /* 0x0018002409007388 */ /* 0x0007e20000000c00 */
[----:B--2---:R-:W-:-:S03]  /*47d0*/  LEA R12, P2, R4, R12, 0x2 ;  /* 0x0000000c040c7211 */ /* 0x004fc600078410ff */
[----:B------:R3:W-:Y:S01]  /*47e0*/  STS.128 [R9+0x2000], R40 ;  /* 0x0020002809007388 */ /* 0x0007e20000000c00 */
[----:B------:R-:W-:-:S03]  /*47f0*/  LEA.HI.X R0, R4, R13, R0, 0x2, P2 ;  /* 0x0000000d04007211 */ /* 0x000fc600010f1400 */
[----:B------:R3:W-:Y:S04]  /*4800*/  STS.128 [R9+0x2800], R44 ;  /* 0x0028002c09007388 */ /* 0x0007e80000000c00 */
        /* <DEDUP_REMOVED lines=15> */
[----:B-1----:R-:W1:Y:S02]  /*4900*/  FENCE.VIEW.ASYNC.S ;  /* 0x00000000000073c6 */ /* 0x002e640000000000 */
[----:B-1----:R-:W-:Y:S06]  /*4910*/  BAR.SYNC.DEFER_BLOCKING 0x1, 0x100 ;  /* 0x0044000000007b1d */ /* 0x002fec0000010000 */
[----:B------:R-:W-:Y:S05]  /*4920*/  @P1 BRA `(.L_x_253) ;  /* 0x0000000000381947 */ /* 0x000fea0003800000 */
[----:B------:R-:W-:Y:S01]  /*4930*/  R2UR UR4, R12 ;  /* 0x000000000c0472ca */ /* 0x000fe200000e0000 */
[----:B------:R-:W-:Y:S01]  /*4940*/  UMOV UR7, 0x1000 ;  /* 0x0000100000077882 */ /* 0x000fe20000000000 */
[----:B------:R-:W-:Y:S01]  /*4950*/  R2UR UR5, R0 ;  /* 0x00000000000572ca */ /* 0x000fe200000e0000 */
[----:B------:R-:W-:Y:S01]  /*4960*/  UMOV UR8, 0x0 ;  /* 0x0000000000087882 */ /* 0x000fe20000000000 */
[----:B------:R-:W-:Y:S01]  /*4970*/  R2UR UR6, R16 ;  /* 0x00000000100672ca */ /* 0x000fe200000e0000 */
[----:B------:R-:W-:Y:S01]  /*4980*/  UMOV UR9, 0x14f00000 ;  /* 0x14f0000000097882 */ /* 0x000fe20000000000 */
[----:B------:R-:W-:-:S13]  /*4990*/  PLOP3.LUT P0, PT, PT, PT, PT, 0x80, 0x0 ;  /* 0x000000000000781c */ /* 0x000fda0003f0f070 */
.L_x_254:
[----:B------:R-:W-:Y:S01]  /*49a0*/  @P0 ELECT P2, URZ, PT ;  /* 0x00000000003f082f */ /* 0x000fe20003840000 */
[----:B------:R1:W-:-:S12]  /*49b0*/  UBLKRED.G.S.ADD.F32.RN [UR4], [UR6], UR7, desc[UR8] ;  /* 0x00000804060073bb */ /* 0x0003d800080a1407 */
[----:B------:R-:W-:Y:S02]  /*49c0*/  @P2 PLOP3.LUT P0, PT, P2, PT, PT, 0x8, 0x0 ;  /* 0x000000000000281c */ /* 0x000fe4000170e170 */
[----:B------:R-:W-:-:S11]  /*49d0*/  PLOP3.LUT P2, PT, PT, PT, PT, 0x8, 0x0 ;  /* 0x000000000000781c */ /* 0x000fd60003f4e170 */
[----:B-1----:R-:W-:Y:S05]  /*49e0*/  @P0 BRA.U.ANY `(.L_x_254) ;  /* 0xfffffffd00ec0947 */ /* 0x002fea000393ffff */
[----:B------:R0:W-:Y:S01]  /*49f0*/  UTMACMDFLUSH ;  /* 0x00000000000079b7 */ /* 0x0001e20000000000 */
[----:B------:R-:W-:-:S04]  /*4a00*/  DEPBAR.LE SB0, 0x0 ;  /* 0x000080000000791a */ /* 0x000fc80000000000 */
.L_x_253:
[----:B------:R-:W-:Y:S05]  /*4a10*/  BSYNC B0 ;  /* 0x0000000000007941 */ /* 0x000fea0003800000 */
.L_x_252:
[----:B------:R-:W-:Y:S06]  /*4a20*/  BAR.SYNC.DEFER_BLOCKING 0x1, 0x100 ;  /* 0x0044000000007b1d */ /* 0x000fec0000010000 */
[----:B------:R4:W-:Y:S04]  /*4a30*/  STS.128 [R9], R88 ;  /* 0x0000005809007388 */ /* 0x0009e80000000c00 */
        /* <DEDUP_REMOVED lines=30> */
.L_x_255:
[----:B------:R-:W-:Y:S01]  /*4c20*/  @P0 ELECT P1, URZ, PT ;  /* 0x00000000003f082f */ /* 0x000fe20003820000 */
[----:B------:R1:W-:-:S12]  /*4c30*/  UBLKRED.G.S.ADD.F32.RN [UR4], [UR6], UR7, desc[UR8] ;  /* 0x00000804060073bb */ /* 0x0003d800080a1407 */
[----:B------:R-:W-:Y:S02]  /*4c40*/  @P1 PLOP3.LUT P0, PT, P1, PT, PT, 0x8, 0x0 ;  /* 0x000000000000181c */ /* 0x000fe40000f0e170 */
[----:B------:R-:W-:-:S11]  /*4c50*/  PLOP3.LUT P1, PT, PT, PT, PT, 0x8, 0x0 ;  /* 0x000000000000781c */ /* 0x000fd60003f2e170 */
[----:B-1----:R-:W-:Y:S05]  /*4c60*/  @P0 BRA.U.ANY `(.L_x_255) ;  /* 0xfffffffd00ec0947 */ /* 0x002fea000393ffff */
[----:B------:R0:W-:Y:S01]  /*4c70*/  UTMACMDFLUSH ;  /* 0x00000000000079b7 */ /* 0x0001e20000000000 */
[----:B------:R-:W-:-:S04]  /*4c80*/  DEPBAR.LE SB0, 0x0 ;  /* 0x000080000000791a */ /* 0x000fc80000000000 */
[----:B------:R-:W-:Y:S05]  /*4c90*/  BRA `(.L_x_232) ;  /* 0x00000028001c7947 */ /* 0x000fea0003800000 */
.L_x_230:
        /* <DEDUP_REMOVED lines=51> */
.L_x_270:
        /* <DEDUP_REMOVED lines=21> */
.L_x_259:
[----:B------:R-:W-:Y:S05]  /*5120*/  BSYNC B0 ;  /* 0x0000000000007941 */ /* 0x000fea0003800000 */
.L_x_258:
        /* <DEDUP_REMOVED lines=13> */
.L_x_261:
[----:B------:R-:W-:Y:S05]  /*5200*/  BSYNC B0 ;  /* 0x0000000000007941 */ /* 0x000fea0003800000 */
.L_x_260:
[----:B------:R-:W-:Y:S06]  /*5210*/  BAR.ARV 0xa, 0xa0 ;  /* 0x0282800000007b1d */ /* 0x000fec0000002000 */
[----:B------:R-:W-:Y:S04]  /*5220*/  BSSY B0, `(.L_x_262) ;  /* 0x0000003000007945 */ /* 0x000fe80003800000 */
[----:B------:R-:W-:Y:S05]  /*5230*/  @!P0 BRA `(.L_x_263) ;  /* 0x0000000000048947 */ /* 0x000fea0003800000 */
[----:B------:R-:W-:-:S04]  /*5240*/  DEPBAR.LE SB0, 0x0 ;  /* 0x000080000000791a */ /* 0x000fc80000000000 */
.L_x_263:
[----:B------:R-:W-:Y:S05]  /*5250*/  BSYNC B0 ;  /* 0x0000000000007941 */ /* 0x000fea0003800000 */
.L_x_262:
        /* <DEDUP_REMOVED lines=13> */
.L_x_265:
[----:B------:R-:W-:Y:S05]  /*5330*/  BSYNC B0 ;  /* 0x0000000000007941 */ /* 0x000fea0003800000 */
.L_x_264:
        /* <DEDUP_REMOVED lines=13> */
.L_x_267:
[----:B------:R-:W-:Y:S05]  /*5410*/  BSYNC B0 ;  /* 0x0000000000007941 */ /* 0x000fea0003800000 */
.L_x_266:
[----:B------:R-:W-:Y:S01]  /*5420*/  VIADD R0, R0, 0xfffffffe ;  /* 0xfffffffe00007836 */ /* 0x000fe20000000000 */
[----:B------:R-:W-:Y:S06]  /*5430*/  BAR.ARV 0xa, 0xa0 ;  /* 0x0282800000007b1d */ /* 0x000fec0000002000 */
[----:B------:R-:W-:Y:S01]  /*5440*/  BSSY B0, `(.L_x_268) ;  /* 0x0000004000007945 */ /* 0x000fe20003800000 */
[----:B------:R-:W-:-:S03]  /*5450*/  ISETP.NE.AND P1, PT, R0, RZ, PT ;  /* 0x000000ff0000720c */ /* 0x000fc60003f25270 */
[----:B------:R-:W-:Y:S10]  /*5460*/  @!P0 BRA `(.L_x_269) ;  /* 0x0000000000048947 */ /* 0x000ff40003800000 */
[----:B------:R-:W-:-:S04]  /*5470*/  DEPBAR.LE SB0, 0x0 ;  /* 0x000080000000791a */ /* 0x000fc80000000000 */
.L_x_269:
[----:B------:R-:W-:Y:S05]  /*5480*/  BSYNC B0 ;  /* 0x0000000000007941 */ /* 0x000fea0003800000 */
.L_x_268:
[----:B------:R-:W-:Y:S06]  /*5490*/  BAR.ARV 0xb, 0xa0 ;  /* 0x02c2800000007b1d */ /* 0x000fec0000002000 */
[----:B------:R-:W-:Y:S02]  /*54a0*/  UIADD3 UR5, UR5, 0x2, URZ ;  /* 0x0000000205057890 */ /* 0x000fe4000fffe03f */
[----:B------:R-:W-:Y:S01]  /*54b0*/  UIADD3 UR4, UR4, 0x1, URZ ;  /* 0x0000000104047890 */ /* 0x000fe2000fffe03f */
[----:B------:R-:W-:Y:S11]  /*54c0*/  @P1 BRA `(.L_x_270) ;  /* 0xfffffff800c01947 */ /* 0x000ff6000383ffff */
[----:B------:R-:W-:-:S12]  /*54d0*/  USHF.L.U32 UR5, UR5, 0xd, URZ ;  /* 0x0000000d05057899 */ /* 0x000fd8000800063f */
.L_x_257:
        /* <DEDUP_REMOVED lines=19> */
.L_x_272:
[----:B------:R-:W-:Y:S05]  /*5610*/  BSYNC B0 ;  /* 0x0000000000007941 */ /* 0x000fea0003800000 */
.L_x_271:
        /* <DEDUP_REMOVED lines=19> */
.L_x_274:
[----:B------:R-:W-:Y:S05]  /*5750*/  BSYNC B0 ;  /* 0x0000000000007941 */ /* 0x000fea0003800000 */
.L_x_273:
[----:B------:R-:W-:Y:S06]  /*5760*/  BAR.ARV 0xa, 0xa0 ;  /* 0x0282800000007b1d */ /* 0x000fec0000002000 */
[----:B------:R-:W-:Y:S04]  /*5770*/  BSSY B0, `(.L_x_275) ;  /* 0x0000003000007945 */ /* 0x000fe80003800000 */
[----:B------:R-:W-:Y:S05]  /*5780*/  @!P0 BRA `(.L_x_276) ;  /* 0x0000000000048947 */ /* 0x000fea0003800000 */
[----:B------:R-:W-:-:S04]  /*5790*/  DEPBAR.LE SB0, 0x0 ;  /* 0x000080000000791a */ /* 0x000fc80000000000 */
.L_x_276:
[----:B------:R-:W-:Y:S05]  /*57a0*/  BSYNC B0 ;  /* 0x0000000000007941 */ /* 0x000fea0003800000 */
.L_x_275:
[----:B------:R-:W-:Y:S06]  /*57b0*/  BAR.ARV 0xb, 0xa0 ;  /* 0x02c2800000007b1d */ /* 0x000fec0000002000 */
[----:B------:R-:W-:Y:S05]  /*57c0*/  BRA `(.L_x_232) ;  /* 0x0000001c00507947 */ /* 0x000fea0003800000 */
.L_x_256:
        /* <DEDUP_REMOVED lines=55> */
.L_x_307:
[----:B------:R-:W-:Y:S02]  /*5b40*/  IMAD.IADD R10, R7, 0x1, R3 ;  /* 0x00000001070a7824 */ /* 0x000fe400078e0203 */
[----:B-1----:R-:W-:Y:S02]  /*5b50*/  IMAD.SHL.U32 R0, R2, 0x80, RZ ;  /* 0x0000008002007824 */ /* 0x002fe400078e00ff */
[----:B------:R-:W-:Y:S01]  /*5b60*/  IMAD.MOV.U32 R9, RZ, RZ, 0x1 ;  /* 0x00000001ff097424 */ /* 0x000fe200078e00ff */
[----:B------:R-:W-:Y:S06]  /*5b70*/  @P0 BRA `(.L_x_280) ;  /* 0x0000000000180947 */ /* 0x000fec0003800000 */
[----:B------:R-:W1:Y:S01]  /*5b80*/  S2R R4, SR_TID.X ;  /* 0x0000000000047919 */ /* 0x000e620000002100 */
[----:B------:R-:W-:-:S04]  /*5b90*/  IMAD.MOV.U32 R2, RZ, RZ, 0x4100 ;  /* 0x00004100ff027424 */ /* 0x000fc800078e00ff */
[----:B------:R2:W-:Y:S01]  /*5ba0*/  SYNCS.ARRIVE.TRANS64 RZ, [R11+URZ+0x30810], R2 ;  /* 0x030810020bff79a7 */ /* 0x0005e2000800003f */
[----:B-1----:R-:W-:-:S13]  /*5bb0*/  LOP3.LUT P1, RZ, R4, 0x1f, RZ, 0xc0, !PT ;  /* 0x0000001f04ff7812 */ /* 0x002fda000782c0ff */
[----:B--2---:R-:W-:Y:S05]  /*5bc0*/  @!P1 BRA `(.L_x_280) ;  /* 0x0000000000049947 */ /* 0x004fea0003800000 */
[----:B------:R-:W-:Y:S01]  /*5bd0*/  BPT.TRAP 0x1 ;  /* 0x000000040000795c */ /* 0x000fe20000300000 */
.L_x_280:
[----:B------:R-:W1:Y:S01]  /*5be0*/  LDC.64 R2, c[0x0][0x198] ;  /* 0x00006600ff027b82 */ /* 0x000e620000000a00 */
[----:B------:R-:W-:Y:S01]  /*5bf0*/  R2UR UR11, R0 ;  /* 0x00000000000b72ca */ /* 0x000fe200000e0000 */
[----:B------:R-:W-:Y:S01]  /*5c00*/  UMOV UR19, URZ ;  /* 0x0000003f00137c82 */ /* 0x000fe20008000000 */
[----:B------:R-:W-:Y:S01]  /*5c10*/  R2UR UR8, R11 ;  /* 0x000000000b0872ca */ /* 0x000fe200000e0000 */
[----:B------:R-:W-:Y:S01]  /*5c20*/  UMOV UR22, 0x0 ;  /* 0x0000000000167882 */ /* 0x000fe20000000000 */
[----:B------:R-:W-:Y:S01]  /*5c30*/  UMOV UR23, 0x14f00000 ;  /* 0x14f0000000177882 */ /* 0x000fe20000000000 */
[----:B------:R-:W-:Y:S01]  /*5c40*/  UMOV UR18, URZ ;  /* 0x0000003f00127c82 */ /* 0x000fe20008000000 */
[----:B------:R-:W-:Y:S01]  /*5c50*/  UMOV UR26, 0x40 ;  /* 0x00000040001a7882 */ /* 0x000fe20000000000 */
[----:B------:R-:W2:Y:S01]  /*5c60*/  LDC R12, c[0x0][0x280] ;  /* 0x0000a000ff0c7b82 */ /* 0x000ea20000000800 */
[----:B------:R-:W-:Y:S01]  /*5c70*/  UMOV UR28, UR20 ;  /* 0x00000014001c7c82 */ /* 0x000fe20008000000 */
[----:B------:R-:W-:Y:S01]  /*5c80*/  UMOV UR29, UR21 ;  /* 0x00000015001d7c82 */ /* 0x000fe20008000000 */
[----:B------:R-:W-:Y:S01]  /*5c90*/  UMOV UR27, UR19 ;  /* 0x00000013001b7c82 */ /* 0x000fe20008000000 */
[----:B------:R-:W-:Y:S01]  /*5ca0*/  UMOV UR10, 0x10 ;  /* 0x00000010000a7882 */ /* 0x000fe20000000000 */
[----:B------:R-:W-:Y:S01]  /*5cb0*/  IMAD.MOV.U32 R4, RZ, RZ, 0x10000 ;  /* 0x00010000ff047424 */ /* 0x000fe200078e00ff */
[----:B------:R-:W-:Y:S01]  /*5cc0*/  UMOV UR30, 0x0 ;  /* 0x00000000001e7882 */ /* 0x000fe20000000000 */
[----:B------:R-:W-:Y:S01]  /*5cd0*/  UMOV UR31, 0x10000000 ;  /* 0x10000000001f7882 */ /* 0x000fe20000000000 */
[----:B------:R-:W-:Y:S01]  /*5ce0*/  UIADD3 UR16, UR8, 0x18000, URZ ;  /* 0x0001800008107890 */ /* 0x000fe2000fffe03f */
[----:B------:R-:W-:Y:S01]  /*5cf0*/  IMAD.MOV.U32 R20, RZ, RZ, RZ ;  /* 0x000000ffff147224 */ /* 0x000fe200078e00ff */
[----:B------:R-:W-:Y:S01]  /*5d00*/  UIADD3 UR17, UR8, 0x30810, URZ ;  /* 0x0003081008117890 */ /* 0x000fe2000fffe03f */
[----:B------:R-:W-:Y:S01]  /*5d10*/  IMAD.MOV.U32 R5, RZ, RZ, RZ ;  /* 0x000000ffff057224 */ /* 0x000fe200078e00ff */
[----:B------:R-:W-:-:S02]  /*5d20*/  UIADD3 UR24, UR8, 0x1a000, URZ ;  /* 0x0001a00008187890 */ /* 0x000fc4000fffe03f */
[----:B------:R-:W-:Y:S01]  /*5d30*/  UIADD3 UR32, UR8, 0x28000, URZ ;  /* 0x0002800008207890 */ /* 0x000fe2000fffe03f */
[----:B-1----:R-:W-:Y:S02]  /*5d40*/  IMAD.MOV.U32 R8, RZ, RZ, R2 ;  /* 0x000000ffff087224 */ /* 0x002fe400078e0002 */
[----:B------:R-:W-:Y:S01]  /*5d50*/  UMOV UR25, UR17 ;  /* 0x0000001100197c82 */ /* 0x000fe20008000000 */
[----:B------:R-:W-:Y:S01]  /*5d60*/  UMOV UR33, UR17 ;  /* 0x0000001100217c82 */ /* 0x000fe20008000000 */
[----:B------:R-:W-:Y:S01]  /*5d70*/  UIADD3 UR9, UR8, 0x30800, URZ ;  /* 0x0003080008097890 */ /* 0x000fe2000fffe03f */
[----:B------:R-:W-:Y:S01]  /*5d80*/  IADD3 R0, P1, R8, 0x2f0, RZ ;  /* 0x000002f008007810 */ /* 0x000fe20007f3e0ff */
[----:B------:R-:W-:Y:S01]  /*5d90*/  UIADD3 UR40, UR8, 0x4000, URZ ;  /* 0x0000400008287890 */ /* 0x000fe2000fffe03f */
[----:B------:R-:W-:Y:S02]  /*5da0*/  UMOV UR13, UR21 ;  /* 0x00000015000d7c82 */ /* 0x000fe40008000000 */
[----:B------:R-:W-:Y:S01]  /*5db0*/  R2UR UR6, R0 ;  /* 0x00000000000672ca */ /* 0x000fe200000e0000 */
[----:B------:R-:W-:Y:S01]  /*5dc0*/  UMOV UR42, 0x40 ;  /* 0x00000040002a7882 */ /* 0x000fe20000000000 */
        /* <DEDUP_REMOVED lines=11> */
[----:B------:R-:W-:-:S03]  /*5e80*/  UMOV UR34, UR18 ;  /* 0x0000001200227c82 */ /* 0x000fc60008000000 */
[----:B------:R-:W-:Y:S01]  /*5e90*/  R2UR UR7, R2 ;  /* 0x00000000020772ca */ /* 0x000fe200000e0000 */
[----:B------:R-:W-:-:S05]  /*5ea0*/  IMAD.X R2, RZ, RZ, R0, P2 ;  /* 0x000000ffff027224 */ /* 0x000fca00010e0600 */
[----:B------:R-:W-:Y:S02]  /*5eb0*/  R2UR UR39, R2 ;  /* 0x00000000022772ca */ /* 0x000fe400000e0000 */
[----:B------:R-:W-:-:S04]  /*5ec0*/  IADD3 R2, P1, R8, 0xf0, RZ ;  /* 0x000000f008027810 */ /* 0x000fc80007f3e0ff */
[----:B------:R-:W-:Y:S01]  /*5ed0*/  R2UR UR14, R2 ;  /* 0x00000000020e72ca */ /* 0x000fe200000e0000 */
[----:B------:R-:W-:Y:S01]  /*5ee0*/  IMAD.X R3, RZ, RZ, R0, P1 ;  /* 0x000000ffff037224 */ /* 0x000fe200008e0600 */
[----:B--2---:R-:W-:-:S04]  /*5ef0*/  ISETP.GE.AND P1, PT, R12, 0x41, PT ;  /* 0x000000410c00780c */ /* 0x004fc80003f26270 */
        /* <DEDUP_REMOVED lines=33> */
.L_x_291:
[----:B------:R-:W-:-:S04]  /*6110*/  SHF.L.U32 R21, R9, 0x1f, RZ ;  /* 0x0000001f09157819 */ /* 0x000fc800000006ff */
[----:B-1----:R-:W1:Y:S02]  /*6120*/  SYNCS.PHASECHK.TRANS64.TRYWAIT P1, [R11+URZ+0x30840], R21 ;  /* 0x030840150b0075a7 */ /* 0x002e64000802017f */
[----:B-12---:R-:W-:Y:S05]  /*6130*/  @!P1 BRA `(.L_x_283) ;  /* 0x0000001400689947 */ /* 0x006fea0003800000 */
.L_x_308:
[----:B------:R-:W-:Y:S05]  /*6140*/  @P0 BRA `(.L_x_284) ;  /* 0x0000000000140947 */ /* 0x000fea0003800000 */
[----:B------:R-:W-:Y:S01]  /*6150*/  ISETP.NE.AND P1, PT, R14, RZ, PT ;  /* 0x000000ff0e00720c */ /* 0x000fe20003f25270 */
[----:B------:R-:W-:-:S04]  /*6160*/  IMAD.MOV.U32 R0, RZ, RZ, 0x4100 ;  /* 0x00004100ff007424 */ /* 0x000fc800078e00ff */
[----:B------:R2:W-:Y:S08]  /*6170*/  SYNCS.ARRIVE.TRANS64 RZ, [R11+URZ+0x30830], R0 ;  /* 0x030830000bff79a7 */ /* 0x0005f0000800003f */
[----:B------:R-:W-:Y:S05]  /*6180*/  @!P1 BRA `(.L_x_284) ;  /* 0x0000000000049947 */ /* 0x000fea0003800000 */
[----:B------:R-:W-:Y:S01]  /*6190*/  BPT.TRAP 0x1 ;  /* 0x000000040000795c */ /* 0x000fe20000300000 */
.L_x_284:
        /* <DEDUP_REMOVED lines=36> */
.L_x_309:
[----:B------:R-:W-:Y:S05]  /*63e0*/  @P0 BRA `(.L_x_286) ;  /* 0x0000000000140947 */ /* 0x000fea0003800000 */
[----:B------:R-:W-:Y:S01]  /*63f0*/  ISETP.NE.AND P1, PT, R14, RZ, PT ;  /* 0x000000ff0e00720c */ /* 0x000fe20003f25270 */
[----:B------:R-:W-:-:S04]  /*6400*/  IMAD.MOV.U32 R2, RZ, RZ, 0x4100 ;  /* 0x00004100ff027424 */ /* 0x000fc800078e00ff */
[----:B------:R3:W-:Y:S08]  /*6410*/  SYNCS.ARRIVE.TRANS64 RZ, [R11+URZ+0x30818], R2 ;  /* 0x030818020bff79a7 */ /* 0x0007f0000800003f */
[----:B------:R-:W-:Y:S05]  /*6420*/  @!P1 BRA `(.L_x_286) ;  /* 0x0000000000049947 */ /* 0x000fea0003800000 */
[----:B------:R-:W-:Y:S01]  /*6430*/  BPT.TRAP 0x1 ;  /* 0x000000040000795c */ /* 0x000fe20000300000 */
.L_x_286:
        /* <DEDUP_REMOVED lines=27> */
.L_x_310:
        /* <DEDUP_REMOVED lines=9> */
.L_x_288:
        /* <DEDUP_REMOVED lines=31> */
.L_x_312:
[----:B------:R-:W-:Y:S05]  /*6870*/  @P0 BRA `(.L_x_290) ;  /* 0x0000000000140947 */ /* 0x000fea0003800000 */
[----:B------:R-:W-:Y:S01]  /*6880*/  ISETP.NE.AND P1, PT, R14, RZ, PT ;  /* 0x000000ff0e00720c */ /* 0x000fe20003f25270 */
[----:B-1----:R-:W-:-:S04]  /*6890*/  IMAD.MOV.U32 R4, RZ, RZ, 0x4100 ;  /* 0x00004100ff047424 */ /* 0x002fc800078e00ff */
[----:B------:R2:W-:Y:S08]  /*68a0*/  SYNCS.ARRIVE.TRANS64 RZ, [R11+URZ+0x30810], R4 ;  /* 0x030810040bff79a7 */ /* 0x0005f0000800003f */
[----:B------:R-:W-:Y:S05]  /*68b0*/  @!P1 BRA `(.L_x_290) ;  /* 0x0000000000049947 */ /* 0x000fea0003800000 */
[----:B------:R-:W-:Y:S01]  /*68c0*/  BPT.TRAP 0x1 ;  /* 0x000000040000795c */ /* 0x000fe20000300000 */
.L_x_290:
        /* <DEDUP_REMOVED lines=29> */
.L_x_282:
[----:B------:R-:W-:-:S13]  /*6aa0*/  ISETP.NE.AND P1, PT, R19, RZ, PT ;  /* 0x000000ff1300720c */ /* 0x000fda0003f25270 */
[----:B------:R-:W-:Y:S05]  /*6ab0*/  @!P1 BRA `(.L_x_281) ;  /* 0x0000000400289947 */ /* 0x000fea0003800000 */
[----:B------:R-:W-:-:S04]  /*6ac0*/  SHF.L.U32 R12, R9, 0x1f, RZ ;  /* 0x0000001f090c7819 */ /* 0x000fc800000006ff */
[----:B------:R-:W3:Y:S02]  /*6ad0*/  SYNCS.PHASECHK.TRANS64.TRYWAIT P1, [R11+URZ+0x30840], R12 ;  /* 0x0308400c0b0075a7 */ /* 0x000ee4000802017f */
[----:B---3--:R-:W-:Y:S05]  /*6ae0*/  @!P1 BRA `(.L_x_292) ;  /* 0x0000000c00509947 */ /* 0x008fea0003800000 */
.L_x_313:
[----:B------:R-:W-:Y:S05]  /*6af0*/  @P0 BRA `(.L_x_293) ;  /* 0x0000000000140947 */ /* 0x000fea0003800000 */
[----:B------:R-:W-:Y:S01]  /*6b00*/  ISETP.NE.AND P1, PT, R14, RZ, PT ;  /* 0x000000ff0e00720c */ /* 0x000fe20003f25270 */
[----:B-12---:R-:W-:-:S04]  /*6b10*/  IMAD.MOV.U32 R4, RZ, RZ, 0x4100 ;  /* 0x00004100ff047424 */ /* 0x006fc800078e00ff */
[----:B------:R4:W-:Y:S08]  /*6b20*/  SYNCS.ARRIVE.TRANS64 RZ, [R11+URZ+0x30830], R4 ;  /* 0x030830040bff79a7 */ /* 0x0009f0000800003f */
[----:B------:R-:W-:Y:S05]  /*6b30*/  @!P1 BRA `(.L_x_293) ;  /* 0x0000000000049947 */ /* 0x000fea0003800000 */
[----:B------:R-:W-:Y:S01]  /*6b40*/  BPT.TRAP 0x1 ;  /* 0x000000040000795c */ /* 0x000fe20000300000 */
.L_x_293:
        /* <DEDUP_REMOVED lines=33> */
.L_x_314:
[----:B------:R-:W-:Y:S05]  /*6d60*/  @P0 BRA `(.L_x_295) ;  /* 0x0000000000140947 */ /* 0x000fea0003800000 */
[----:B------:R-:W-:Y:S01]  /*6d70*/  ISETP.NE.AND P0, PT, R14, RZ, PT ;  /* 0x000000ff0e00720c */ /* 0x000fe20003f05270 */
[----:B------:R-:W-:-:S04]  /*6d80*/  IMAD.MOV.U32 R4, RZ, RZ, 0x4100 ;  /* 0x00004100ff047424 */ /* 0x000fc800078e00ff */
[----:B------:R2:W-:Y:S08]  /*6d90*/  SYNCS.ARRIVE.TRANS64 RZ, [R11+URZ+0x30818], R4 ;  /* 0x030818040bff79a7 */ /* 0x0005f0000800003f */
[----:B------:R-:W-:Y:S05]  /*6da0*/  @!P0 BRA `(.L_x_295) ;  /* 0x0000000000048947 */ /* 0x000fea0003800000 */
[----:B------:R-:W-:Y:S01]  /*6db0*/  BPT.TRAP 0x1 ;  /* 0x000000040000795c */ /* 0x000fe20000300000 */
.L_x_295:
        /* <DEDUP_REMOVED lines=26> */
.L_x_281:
[----:B-12---:R-:W-:Y:S01]  /*6f60*/  IMAD R4, R20, 0x8, R11 ;  /* 0x0000000814047824 */ /* 0x006fe200078e020b */
[----:B------:R-:W-:Y:S01]  /*6f70*/  SHF.L.U32 R3, R9, 0x1f, RZ ;  /* 0x0000001f09037819 */ /* 0x000fe200000006ff */
[----:B------:R-:W1:Y:S03]  /*6f80*/  S2R R2, SR_TID.X ;  /* 0x0000000000027919 */ /* 0x000e660000002100 */
[----:B------:R-:W2:Y:S01]  /*6f90*/  SYNCS.PHASECHK.TRANS64.TRYWAIT P0, [R4+URZ+0x30840], R3 ;  /* 0x03084003040075a7 */ /* 0x000ea2000800017f */
[----:B-1----:R-:W-:-:S04]  /*6fa0*/  LOP3.LUT R2, R2, 0x7f, RZ, 0xc0, !PT ;  /* 0x0000007f02027812 */ /* 0x002fc800078ec0ff */
[----:B------:R-:W-:Y:S01]  /*6fb0*/  ISETP.NE.AND P1, PT, R2, RZ, PT ;  /* 0x000000ff0200720c */ /* 0x000fe20003f25270 */
[----:B--2---:R-:W-:-:S12]  /*6fc0*/  @!P0 BRA `(.L_x_296) ;  /* 0x0000000800408947 */ /* 0x004fd80003800000 */
.L_x_315:
[----:B------:R-:W-:Y:S05]  /*6fd0*/  @P1 BRA `(.L_x_297) ;  /* 0x0000000000181947 */ /* 0x000fea0003800000 */
[----:B------:R-:W2:Y:S01]  /*6fe0*/  S2R R2, SR_TID.X ;  /* 0x0000000000027919 */ /* 0x000ea20000002100 */
[----:B-1----:R-:W-:-:S04]  /*6ff0*/  IMAD.MOV.U32 R3, RZ, RZ, 0x4100 ;  /* 0x00004100ff037424 */ /* 0x002fc800078e00ff */
[----:B------:R4:W-:Y:S01]  /*7000*/  SYNCS.ARRIVE.TRANS64 RZ, [R4+URZ+0x30830], R3 ;  /* 0x0308300304ff79a7 */ /* 0x0009e2000800003f */
[----:B--2---:R-:W-:-:S13]  /*7010*/  LOP3.LUT P0, RZ, R2, 0x1f, RZ, 0xc0, !PT ;  /* 0x0000001f02ff7812 */ /* 0x004fda000780c0ff */
[----:B----4-:R-:W-:Y:S05]  /*7020*/  @!P0 BRA `(.L_x_297) ;  /* 0x0000000000048947 */ /* 0x010fea0003800000 */
[----:B------:R-:W-:Y:S01]  /*7030*/  BPT.TRAP 0x1 ;  /* 0x000000040000795c */ /* 0x000fe20000300000 */
.L_x_297:
        /* <DEDUP_REMOVED lines=40> */
.L_x_278:
[----:B------:R-:W-:Y:S05]  /*72c0*/  BSYNC B0 ;  /* 0x0000000000007941 */ /* 0x000fea0003800000 */
.L_x_277:
[----:B------:R-:W-:-:S03]  /*72d0*/  UMOV UR6, 0xffffffff ;  /* 0xffffffff00067882 */ /* 0x000fc60000000000 */
[----:B------:R-:W-:Y:S05]  /*72e0*/  BRA.DIV UR6, `(.L_x_298) ;  /* 0x00000006068c7947 */ /* 0x000fea000b800000 */
[----:B------:R-:W-:-:S13]  /*72f0*/  ELECT P0, URZ, PT ;  /* 0x00000000003f782f */ /* 0x000fda0003800000 */
.L_x_318:
[----:B------:R-:W-:Y:S05]  /*7300*/  @!P0 BRA `(.L_x_232) ;  /* 0x0000000000808947 */ /* 0x000fea0003800000 */
[----:B------:R-:W-:-:S04]  /*7310*/  LOP3.LUT R17, R17, 0x2, RZ, 0xfc, !PT ;  /* 0x0000000211117812 */ /* 0x000fc800078efcff */
[----:B------:R-:W-:-:S13]  /*7320*/  ISETP.NE.AND P0, PT, R17, 0x3, PT ;  /* 0x000000031100780c */ /* 0x000fda0003f05270 */
[----:B------:R-:W-:Y:S05]  /*7330*/  @!P0 BRA `(.L_x_299) ;  /* 0x0000000000048947 */ /* 0x000fea0003800000 */
[----:B------:R-:W-:Y:S01]  /*7340*/  BPT.TRAP 0x1 ;  /* 0x000000040000795c */ /* 0x000fe20000300000 */
.L_x_299:
        /* <DEDUP_REMOVED lines=15> */
.L_x_319:
[----:B------:R-:W2:Y:S02]  /*7440*/  SYNCS.PHASECHK.TRANS64.TRYWAIT P1, [R3+URZ], R2 ;  /* 0x00000002030075a7 */ /* 0x000ea4000802017f */
[----:B--2---:R-:W-:Y:S05]  /*7450*/  @!P1 BRA `(.L_x_301) ;  /* 0x0000000400689947 */ /* 0x004fea0003800000 */
.L_x_320:
[----:B------:R-:W-:Y:S05]  /*7460*/  @!P0 BRA `(.L_x_302) ;  /* 0x0000000000048947 */ /* 0x000fea0003800000 */
[----:B------:R-:W-:Y:S01]  /*7470*/  BPT.TRAP 0x1 ;  /* 0x000000040000795c */ /* 0x000fe20000300000 */
.L_x_302:
[----:B--2---:R-:W-:-:S04]  /*7480*/  VIADD R3, R7, 0x30840 ;  /* 0x0003084007037836 */ /* 0x004fc80000000000 */
[----:B------:R-:W-:-:S04]  /*7490*/  IMAD R0, R0, 0x8, R3 ;  /* 0x0000000800007824 */ /* 0x000fc800078e0203 */
[----:B------:R-:W2:Y:S02]  /*74a0*/  SYNCS.PHASECHK.TRANS64.TRYWAIT P0, [R0+URZ], R5 ;  /* 0x00000005000075a7 */ /* 0x000ea4000800017f */
[----:B--2---:R-:W-:Y:S05]  /*74b0*/  @!P0 BRA `(.L_x_303) ;  /* 0x0000000400648947 */ /* 0x004fea0003800000 */
.L_x_321:
[----:B------:R-:W-:-:S07]  /*74c0*/  IMAD R3, R4, 0x8, R3 ;  /* 0x0000000804037824 */ /* 0x000fce00078e0203 */
.L_x_304:
[----:B---3--:R3:W4:Y:S02]  /*74d0*/  SYNCS.PHASECHK.TRANS64.TRYWAIT P0, [R3+URZ], R2 ;  /* 0x00000002030075a7 */ /* 0x008724000800017f */
[----:B----4-:R-:W-:Y:S05]  /*74e0*/  @!P0 NANOSLEEP.SYNCS 0x989680 ;  /* 0x009896800000895d */ /* 0x010fea0003900000 */
[----:B------:R-:W4:Y:S02]  /*74f0*/  @!P0 SYNCS.PHASECHK.TRANS64 P0, [R3+URZ], R2 ;  /* 0x00000002030085a7 */ /* 0x000f24000800007f */
[----:B----4-:R-:W-:Y:S05]  /*7500*/  @!P0 BRA `(.L_x_304) ;  /* 0xfffffffc00f08947 */ /* 0x010fea000383ffff */
.L_x_232:
[----:B------:R-:W-:Y:S05]  /*7510*/  BSYNC B6 ;  /* 0x0000000000067941 */ /* 0x000fea0003800000 */
.L_x_229:
[----:B------:R-:W-:Y:S05]  /*7520*/  EXIT ;  /* 0x000000000000794d */ /* 0x000fea0003800000 */
.L_x_237:
[----:B------:R-:W-:Y:S02]  /*7530*/  IMAD.MOV.U32 R12, RZ, RZ, RZ ;  /* 0x000000ffff0c7224 */ /* 0x000fe400078e00ff */
[----:B------:R-:W-:Y:S02]  /*7540*/  IMAD.MOV.U32 R11, RZ, RZ, 0x1f ;  /* 0x0000001fff0b7424 */ /* 0x000fe400078e00ff */
[----:B------:R-:W-:-:S07]  /*7550*/  IMAD.MOV.U32 R15, RZ, RZ, -0x1 ;  /* 0xffffffffff0f7424 */ /* 0x000fce00078e00ff */
[----:B------:R-:W-:Y:S05]  /*7560*/  WARPSYNC.COLLECTIVE R15, `(.L_x_305) ;  /* 0x000000000f087348 */ /* 0x000fea0003c00000 */
[----:B------:R1:W2:Y:S02]  /*7570*/  SHFL.IDX P6, R14, R13, R12, R11 ;  /* 0x0000000c0d0e7389 */ /* 0x0002a400000c000b */
[----:B-12---:R-:W-:Y:S01]  /*7580*/  ENDCOLLECTIVE ;  /* 0x000000000000791b */ /* 0x006fe20003800000 */
.L_x_305:
[----:B------:R-:W-:Y:S05]  /*7590*/  BRA `(.L_x_306) ;  /* 0xffffff9400647947 */ /* 0x000fea000383ffff */
.L_x_239:
[----:B--2---:R2:W3:Y:S02]  /*75a0*/  SYNCS.PHASECHK.TRANS64.TRYWAIT P0, [R16+URZ+0x30800], R11 ;  /* 0x0308000b100075a7 */ /* 0x0044e4000800017f */
[----:B---3--:R-:W-:Y:S05]  /*75b0*/  @!P0 NANOSLEEP.SYNCS 0x989680 ;  /* 0x009896800000895d */ /* 0x008fea0003900000 */
[----:B------:R-:W3:Y:S02]  /*75c0*/  @!P0 SYNCS.PHASECHK.TRANS64 P0, [R16+URZ+0x30800], R11 ;  /* 0x0308000b100085a7 */ /* 0x000ee4000800007f */
[----:B---3--:R-:W-:Y:S05]  /*75d0*/  @!P0 BRA `(.L_x_239) ;  /* 0xfffffffc00f08947 */ /* 0x008fea000383ffff */
[----:B------:R-:W-:Y:S05]  /*75e0*/  BRA `(.L_x_238) ;  /* 0xffffff9400bc7947 */ /* 0x000fea000383ffff */
.L_x_244:
[----:B---3--:R3:W4:Y:S02]  /*75f0*/  SYNCS.PHASECHK.TRANS64.TRYWAIT P1, [R2+URZ+0x30810], R153 ;  /* 0x03081099020075a7 */ /* 0x008724000802017f */
[----:B----4-:R-:W-:Y:S05]  /*7600*/  @!P1 NANOSLEEP.SYNCS 0x989680 ;  /* 0x009896800000995d */ /* 0x010fea0003900000 */
[----:B------:R-:W4:Y:S02]  /*7610*/  @!P1 SYNCS.PHASECHK.TRANS64 P1, [R2+URZ+0x30810], R153 ;  /* 0x03081099020095a7 */ /* 0x000f24000802007f */
[----:B----4-:R-:W-:Y:S05]  /*7620*/  @!P1 BRA `(.L_x_244) ;  /* 0xfffffffc00f09947 */ /* 0x010fea000383ffff */
[----:B------:R-:W-:Y:S05]  /*7630*/  BRA `(.L_x_243) ;  /* 0xffffffa000507947 */ /* 0x000fea000383ffff */
.L_x_248:
[----:B------:R1:W1:Y:S02]  /*7640*/  SYNCS.PHASECHK.TRANS64.TRYWAIT P1, [R2+URZ+0x30830], R153 ;  /* 0x03083099020075a7 */ /* 0x000264000802017f */
[----:B-1----:R-:W-:Y:S05]  /*7650*/  @!P1 NANOSLEEP.SYNCS 0x989680 ;  /* 0x009896800000995d */ /* 0x002fea0003900000 */
[----:B------:R-:W1:Y:S02]  /*7660*/  @!P1 SYNCS.PHASECHK.TRANS64 P1, [R2+URZ+0x30830], R153 ;  /* 0x03083099020095a7 */ /* 0x000e64000802007f */
[----:B-1----:R-:W-:Y:S05]  /*7670*/  @!P1 BRA `(.L_x_248) ;  /* 0xfffffffc00f09947 */ /* 0x002fea000383ffff */
[----:B------:R-:W-:Y:S05]  /*7680*/  BRA `(.L_x_247) ;  /* 0xffffffa400a87947 */ /* 0x000fea000383ffff */
.L_x_279:
[----:B-1----:R1:W2:Y:S02]  /*7690*/  SYNCS.PHASECHK.TRANS64.TRYWAIT P1, [R11+URZ+0x30820], R0 ;  /* 0x030820000b0075a7 */ /* 0x0022a4000802017f */
[----:B--2---:R-:W-:Y:S05]  /*76a0*/  @!P1 NANOSLEEP.SYNCS 0x989680 ;  /* 0x009896800000995d */ /* 0x004fea0003900000 */
[----:B------:R-:W2:Y:S02]  /*76b0*/  @!P1 SYNCS.PHASECHK.TRANS64 P1, [R11+URZ+0x30820], R0 ;  /* 0x030820000b0095a7 */ /* 0x000ea4000802007f */
[----:B--2---:R-:W-:Y:S05]  /*76c0*/  @!P1 BRA `(.L_x_279) ;  /* 0xfffffffc00f09947 */ /* 0x004fea000383ffff */
[----:B------:R-:W-:Y:S05]  /*76d0*/  BRA `(.L_x_307) ;  /* 0xffffffe400187947 */ /* 0x000fea000383ffff */
.L_x_283:
[----:B-1----:R1:W2:Y:S02]  /*76e0*/  SYNCS.PHASECHK.TRANS64.TRYWAIT P1, [R11+URZ+0x30840], R21 ;  /* 0x030840150b0075a7 */ /* 0x0022a4000802017f */
[----:B--2---:R-:W-:Y:S05]  /*76f0*/  @!P1 NANOSLEEP.SYNCS 0x989680 ;  /* 0x009896800000995d */ /* 0x004fea0003900000 */
[----:B------:R-:W2:Y:S02]  /*7700*/  @!P1 SYNCS.PHASECHK.TRANS64 P1, [R11+URZ+0x30840], R21 ;  /* 0x030840150b0095a7 */ /* 0x000ea4000802007f */
[----:B--2---:R-:W-:Y:S05]  /*7710*/  @!P1 BRA `(.L_x_283) ;  /* 0xfffffffc00f09947 */ /* 0x004fea000383ffff */
[----:B------:R-:W-:Y:S05]  /*7720*/  BRA `(.L_x_308) ;  /* 0xffffffe800847947 */ /* 0x000fea000383ffff */
.L_x_285:
[----:B--2---:R2:W3:Y:S02]  /*7730*/  SYNCS.PHASECHK.TRANS64.TRYWAIT P1, [R11+URZ+0x30828], R21 ;  /* 0x030828150b0075a7 */ /* 0x0044e4000802017f */
[----:B---3--:R-:W-:Y:S05]  /*7740*/  @!P1 NANOSLEEP.SYNCS 0x989680 ;  /* 0x009896800000995d */ /* 0x008fea0003900000 */
[----:B------:R-:W3:Y:S02]  /*7750*/  @!P1 SYNCS.PHASECHK.TRANS64 P1, [R11+URZ+0x30828], R21 ;  /* 0x030828150b0095a7 */ /* 0x000ee4000802007f */
[----:B---3--:R-:W-:Y:S05]  /*7760*/  @!P1 BRA `(.L_x_285) ;  /* 0xfffffffc00f09947 */ /* 0x008fea000383ffff */
[----:B------:R-:W-:Y:S05]  /*7770*/  BRA `(.L_x_309) ;  /* 0xffffffec00187947 */ /* 0x000fea000383ffff */
.L_x_287:
[----:B---3--:R3:W4:Y:S02]  /*7780*/  SYNCS.PHASECHK.TRANS64.TRYWAIT P1, [R11+URZ+0x30848], R21 ;  /* 0x030848150b0075a7 */ /* 0x008724000802017f */
[----:B----4-:R-:W-:Y:S05]  /*7790*/  @!P1 NANOSLEEP.SYNCS 0x989680 ;  /* 0x009896800000995d */ /* 0x010fea0003900000 */
[----:B------:R-:W4:Y:S02]  /*77a0*/  @!P1 SYNCS.PHASECHK.TRANS64 P1, [R11+URZ+0x30848], R21 ;  /* 0x030848150b0095a7 */ /* 0x000f24000802007f */
[----:B----4-:R-:W-:Y:S05]  /*77b0*/  @!P1 BRA `(.L_x_287) ;  /* 0xfffffffc00f09947 */ /* 0x010fea000383ffff */
[----:B------:R-:W-:Y:S05]  /*77c0*/  BRA `(.L_x_310) ;  /* 0xffffffec00887947 */ /* 0x000fea000383ffff */
.L_x_289:
[----:B------:R-:W-:-:S07]  /*77d0*/  SHF.L.U32 R4, R9, 0x1f, RZ ;  /* 0x0000001f09047819 */ /* 0x000fce00000006ff */
.L_x_311:
[----:B-1----:R1:W2:Y:S02]  /*77e0*/  SYNCS.PHASECHK.TRANS64.TRYWAIT P1, [R11+URZ+0x30820], R4 ;  /* 0x030820040b0075a7 */ /* 0x0022a4000802017f */
[----:B--2---:R-:W-:Y:S05]  /*77f0*/  @!P1 NANOSLEEP.SYNCS 0x989680 ;  /* 0x009896800000995d */ /* 0x004fea0003900000 */
[----:B------:R-:W2:Y:S02]  /*7800*/  @!P1 SYNCS.PHASECHK.TRANS64 P1, [R11+URZ+0x30820], R4 ;  /* 0x030820040b0095a7 */ /* 0x000ea4000802007f */
[----:B--2---:R-:W-:Y:S05]  /*7810*/  @!P1 BRA `(.L_x_311) ;  /* 0xfffffffc00f09947 */ /* 0x004fea000383ffff */
[----:B------:R-:W-:Y:S05]  /*7820*/  BRA `(.L_x_312) ;  /* 0xfffffff000107947 */ /* 0x000fea000383ffff */
.L_x_292:
[----:B---3--:R3:W4:Y:S02]  /*7830*/  SYNCS.PHASECHK.TRANS64.TRYWAIT P1, [R11+URZ+0x30840], R12 ;  /* 0x0308400c0b0075a7 */ /* 0x008724000802017f */
[----:B----4-:R-:W-:Y:S05]  /*7840*/  @!P1 NANOSLEEP.SYNCS 0x989680 ;  /* 0x009896800000995d */ /* 0x010fea0003900000 */
[----:B------:R-:W4:Y:S02]  /*7850*/  @!P1 SYNCS.PHASECHK.TRANS64 P1, [R11+URZ+0x30840], R12 ;  /* 0x0308400c0b0095a7 */ /* 0x000f24000802007f */
[----:B----4-:R-:W-:Y:S05]  /*7860*/  @!P1 BRA `(.L_x_292) ;  /* 0xfffffffc00f09947 */ /* 0x010fea000383ffff */
[----:B------:R-:W-:Y:S05]  /*7870*/  BRA `(.L_x_313) ;  /* 0xfffffff0009c7947 */ /* 0x000fea000383ffff */
.L_x_294:
[----:B-1----:R1:W2:Y:S02]  /*7880*/  SYNCS.PHASECHK.TRANS64.TRYWAIT P1, [R11+URZ+0x30828], R12 ;  /* 0x0308280c0b0075a7 */ /* 0x0022a4000802017f */
[----:B--2---:R-:W-:Y:S05]  /*7890*/  @!P1 NANOSLEEP.SYNCS 0x989680 ;  /* 0x009896800000995d */ /* 0x004fea0003900000 */
[----:B------:R-:W2:Y:S02]  /*78a0*/  @!P1 SYNCS.PHASECHK.TRANS64 P1, [R11+URZ+0x30828], R12 ;  /* 0x0308280c0b0095a7 */ /* 0x000ea4000802007f */
[----:B--2---:R-:W-:Y:S05]  /*78b0*/  @!P1 BRA `(.L_x_294) ;  /* 0xfffffffc00f09947 */ /* 0x004fea000383ffff */
[----:B------:R-:W-:Y:S05]  /*78c0*/  BRA `(.L_x_314) ;  /* 0xfffffff400247947 */ /* 0x000fea000383ffff */
.L_x_296:
[----:B-1----:R1:W2:Y:S02]  /*78d0*/  SYNCS.PHASECHK.TRANS64.TRYWAIT P0, [R4+URZ+0x30840], R3 ;  /* 0x03084003040075a7 */ /* 0x0022a4000800017f */
[----:B--2---:R-:W-:Y:S05]  /*78e0*/  @!P0 NANOSLEEP.SYNCS 0x989680 ;  /* 0x009896800000895d */ /* 0x004fea0003900000 */
[----:B------:R-:W2:Y:S02]  /*78f0*/  @!P0 SYNCS.PHASECHK.TRANS64 P0, [R4+URZ+0x30840], R3 ;  /* 0x03084003040085a7 */ /* 0x000ea4000800007f */
[----:B--2---:R-:W-:Y:S05]  /*7900*/  @!P0 BRA `(.L_x_296) ;  /* 0xfffffffc00f08947 */ /* 0x004fea000383ffff */
[----:B------:R-:W-:Y:S05]  /*7910*/  BRA `(.L_x_315) ;  /* 0xfffffff400ac7947 */ /* 0x000fea000383ffff */
.L_x_298:
[----:B------:R-:W-:Y:S01]  /*7920*/  BSSY B0, `(.L_x_316) ;  /* 0x0000006000007945 */ /* 0x000fe20003800000 */
[----:B------:R-:W-:-:S07]  /*7930*/  IMAD.MOV.U32 R15, RZ, RZ, -0x1 ;  /* 0xffffffffff0f7424 */ /* 0x000fce00078e00ff */
[----:B------:R-:W-:Y:S05]  /*7940*/  WARPSYNC.COLLECTIVE R15, `(.L_x_317) ;  /* 0x000000000f0c7348 */ /* 0x000fea0003c00000 */
[----:B------:R-:W-:Y:S02]  /*7950*/  ELECT P6, UR62, PT ;  /* 0x00000000003e782f */ /* 0x000fe400038c0000 */
[----:B------:R-:W-:Y:S01]  /*7960*/  MOV R14, UR62 ;  /* 0x0000003e000e7c02 */ /* 0x000fe20008000f00 */
[----:B------:R-:W-:Y:S10]  /*7970*/  ENDCOLLECTIVE ;  /* 0x000000000000791b */ /* 0x000ff40003800000 */
.L_x_317:
[----:B------:R-:W-:Y:S05]  /*7980*/  BSYNC B0 ;  /* 0x0000000000007941 */ /* 0x000fea0003800000 */
.L_x_316:
[----:B------:R-:W-:Y:S01]  /*7990*/  PLOP3.LUT P0, PT, P6, PT, PT, 0x80, 0x0 ;  /* 0x000000000000781c */ /* 0x000fe2000370f070 */
[----:B------:R-:W-:-:S12]  /*79a0*/  BRA `(.L_x_318) ;  /* 0xfffffff800547947 */ /* 0x000fd8000383ffff */
.L_x_300:
[----:B-1----:R1:W2:Y:S02]  /*79b0*/  SYNCS.PHASECHK.TRANS64.TRYWAIT P1, [R6+URZ], R5 ;  /* 0x00000005060075a7 */ /* 0x0022a4000802017f */
[----:B--2---:R-:W-:Y:S05]  /*79c0*/  @!P1 NANOSLEEP.SYNCS 0x989680 ;  /* 0x009896800000995d */ /* 0x004fea0003900000 */
[----:B------:R-:W2:Y:S02]  /*79d0*/  @!P1 SYNCS.PHASECHK.TRANS64 P1, [R6+URZ], R5 ;  /* 0x00000005060095a7 */ /* 0x000ea4000802007f */
[----:B--2---:R-:W-:Y:S05]  /*79e0*/  @!P1 BRA `(.L_x_300) ;  /* 0xfffffffc00f09947 */ /* 0x004fea000383ffff */
[----:B------:R-:W-:Y:S05]  /*79f0*/  BRA `(.L_x_319) ;  /* 0xfffffff800907947 */ /* 0x000fea000383ffff */
.L_x_301:
[----:B--2---:R2:W3:Y:S02]  /*7a00*/  SYNCS.PHASECHK.TRANS64.TRYWAIT P1, [R3+URZ], R2 ;  /* 0x00000002030075a7 */ /* 0x0044e4000802017f */
[----:B---3--:R-:W-:Y:S05]  /*7a10*/  @!P1 NANOSLEEP.SYNCS 0x989680 ;  /* 0x009896800000995d */ /* 0x008fea0003900000 */
[----:B------:R-:W3:Y:S02]  /*7a20*/  @!P1 SYNCS.PHASECHK.TRANS64 P1, [R3+URZ], R2 ;  /* 0x00000002030095a7 */ /* 0x000ee4000802007f */
[----:B---3--:R-:W-:Y:S05]  /*7a30*/  @!P1 BRA `(.L_x_301) ;  /* 0xfffffffc00f09947 */ /* 0x008fea000383ffff */
[----:B------:R-:W-:Y:S05]  /*7a40*/  BRA `(.L_x_320) ;  /* 0xfffffff800847947 */ /* 0x000fea000383ffff */
.L_x_303:
[----:B--2---:R2:W3:Y:S02]  /*7a50*/  SYNCS.PHASECHK.TRANS64.TRYWAIT P0, [R0+URZ], R5 ;  /* 0x00000005000075a7 */ /* 0x0044e4000800017f */
[----:B---3--:R-:W-:Y:S05]  /*7a60*/  @!P0 NANOSLEEP.SYNCS 0x989680 ;  /* 0x009896800000895d */ /* 0x008fea0003900000 */
[----:B------:R-:W3:Y:S02]  /*7a70*/  @!P0 SYNCS.PHASECHK.TRANS64 P0, [R0+URZ], R5 ;  /* 0x00000005000085a7 */ /* 0x000ee4000800007f */
[----:B---3--:R-:W-:Y:S05]  /*7a80*/  @!P0 BRA `(.L_x_303) ;  /* 0xfffffffc00f08947 */ /* 0x008fea000383ffff */
[----:B------:R-:W-:Y:S05]  /*7a90*/  BRA `(.L_x_321) ;  /* 0xfffffff800887947 */ /* 0x000fea000383ffff */
.L_x_322:
        /* <DEDUP_REMOVED lines=14> */
.L_x_7292:


//--------------------- .text._ZN7cutlass13device_kernelIN5flash11enable_sm90INS1_16FlashAttnBwdSm90INS1_25CollectiveMainloopBwdSm90ILi2ELi2ELi2EN4cute5tupleIJNS5_1CILi1EEES8_S8_EEENS6_IJNS7_ILi64EEENS7_ILi128EEESB_EEENS_6half_tEfNS_4arch4Sm90ELb0ELb0ELb1ELb0ELb1ELb1ELb0ELb0ELi2ELi1ELi2ELi1ELb0EEENS1_24CollectiveEpilogueBwdGQAISC_fSF_Li256ELb0ELb1EEENS1_19SingleTileSchedulerILb0ELb0ELb0ELi128EEEEEEEEEvNT_6ParamsE --------------------------
	.section	.text._ZN7cutlass13device_kernelIN5flash11enable_sm90INS1_16FlashAttnBwdSm90INS1_25CollectiveMainloopBwdSm90ILi2ELi2ELi2EN4cute5tupleIJNS5_1CILi1EEES8_S8_EEENS6_IJNS7_ILi64EEENS7_ILi128EEESB_EEENS_6half_tEfNS_4arch4Sm90ELb0ELb0ELb1ELb0ELb1ELb1ELb0ELb0ELi2ELi1ELi2ELi1ELb0EEENS1_24CollectiveEpilogueBwdGQAISC_fSF_Li256ELb0ELb1EEENS1_19SingleTileSchedulerILb0ELb0ELb0ELi128EEEEEEEEEvNT_6ParamsE,"ax",@progbits
	.align	128
.text._ZN7cutlass13device_kernelIN5flash11enable_sm90INS1_16FlashAttnBwdSm90INS1_25CollectiveMainloopBwdSm90ILi2ELi2ELi2EN4cute5tupleIJNS5_1CILi1EEES8_S8_EEENS6_IJNS7_ILi64EEENS7_ILi128EEESB_EEENS_6half_tEfNS_4arch4Sm90ELb0ELb0ELb1ELb0ELb1ELb1ELb0ELb0ELi2ELi1ELi2ELi1ELb0EEENS1_24CollectiveEpilogueBwdGQAISC_fSF_Li256ELb0ELb1EEENS1_19SingleTileSchedulerILb0ELb0ELb0ELi128EEEEEEEEEvNT_6ParamsE:
        .type           _ZN7cutlass13device_kernelIN5flash11enable_sm90INS1_16FlashAttnBwdSm90INS1_25CollectiveMainloopBwdSm90ILi2ELi2ELi2EN4cute5tupleIJNS5_1CILi1EEES8_S8_EEENS6_IJNS7_ILi64EEENS7_ILi128EEESB_EEENS_6half_tEfNS_4arch4Sm90ELb0ELb0ELb1ELb0ELb1ELb1ELb0ELb0ELi2ELi1ELi2ELi1ELb0EEENS1_24CollectiveEpilogueBwdGQAISC_fSF_Li256ELb0ELb1EEENS1_19SingleTileSchedulerILb0ELb0ELb0ELi128EEEEEEEEEvNT_6ParamsE,@function
        .size           _ZN7cutlass13device_kernelIN5flash11enable_sm90INS1_16FlashAttnBwdSm90INS1_25CollectiveMainloopBwdSm90ILi2ELi2ELi2EN4cute5tupleIJNS5_1CILi1EEES8_S8_EEENS6_IJNS7_ILi64EEENS7_ILi128EEESB_EEENS_6half_tEfNS_4arch4Sm90ELb0ELb0ELb1ELb0ELb1ELb1ELb0ELb0ELi2ELi1ELi2ELi1ELb0EEENS1_24CollectiveEpilogueBwdGQAISC_fSF_Li256ELb0ELb1EEENS1_19SingleTileSchedulerILb0ELb0ELb0ELi128EEEEEEEEEvNT_6ParamsE,(.L_x_7293 - _ZN7cutlass13device_kernelIN5flash11enable_sm90INS1_16FlashAttnBwdSm90INS1_25CollectiveMainloopBwdSm90ILi2ELi2ELi2EN4cute5tupleIJNS5_1CILi1EEES8_S8_EEENS6_IJNS7_ILi64EEENS7_ILi128EEESB_EEENS_6half_tEfNS_4arch4Sm90ELb0ELb0ELb1ELb0ELb1ELb1ELb0ELb0ELi2ELi1ELi2ELi1ELb0EEENS1_24CollectiveEpilogueBwdGQAISC_fSF_Li256ELb0ELb1EEENS1_19SingleTileSchedulerILb0ELb0ELb0ELi128EEEEEEEEEvNT_6ParamsE)
        .other          _ZN7cutlass13device_kernelIN5flash11enable_sm90INS1_16FlashAttnBwdSm90INS1_25CollectiveMainloopBwdSm90ILi2ELi2ELi2EN4cute5tupleIJNS5_1CILi1EEES8_S8_EEENS6_IJNS7_ILi64EEENS7_ILi128EEESB_EEENS_6half_tEfNS_4arch4Sm90ELb0ELb0ELb1ELb0ELb1ELb1ELb0ELb0ELi2ELi1ELi2ELi1ELb0EEENS1_24CollectiveEpilogueBwdGQAISC_fSF_Li256ELb0ELb1EEENS1_19SingleTileSchedulerILb0ELb0ELb0ELi128EEEEEEEEEvNT_6ParamsE,@"STO_CUDA_ENTRY STV_DEFAULT"
_ZN7cutlass13device_kernelIN5flash11enable_sm90INS1_16FlashAttnBwdSm90INS1_25CollectiveMainloopBwdSm90ILi2ELi2ELi2EN4cute5tupleIJNS5_1CILi1EEES8_S8_EEENS6_IJNS7_ILi64EEENS7_ILi128EEESB_EEENS_6half_tEfNS_4arch4Sm90ELb0ELb0ELb1ELb0ELb1ELb1ELb0ELb0ELi2ELi1ELi2ELi1ELb0EEENS1_24CollectiveEpilogueBwdGQAISC_fSF_Li256ELb0ELb1EEENS1_19SingleTileSchedulerILb0ELb0ELb0ELi128EEEEEEEEEvNT_6ParamsE:
        /* <DEDUP_REMOVED lines=22> */
.L_x_324:
[----:B------:R-:W-:Y:S05]  /*0160*/  BSYNC B0 ;  /* 0x0000000000007941 */ /* 0x000fea0003800000 */
.L_x_323:
        /* <DEDUP_REMOVED lines=34> */
.L_x_325:
        /* <DEDUP_REMOVED lines=22> */
.L_x_326:
[----:B---3--:R-:W-:Y:S01]  /*04f0*/  ISETP.NE.AND P0, PT, R2, RZ, PT ;  /* 0x000000ff0200720c */ /* 0x008fe20003f05270 */
[----:B------:R-:W-:Y:S01]  /*0500*/  IMAD.MOV.U32 R17, RZ, RZ, 0x1 ;  /* 0x00000001ff117424 */ /* 0x000fe200078e00ff */
[----:B------:R-:W-:Y:S01]  /*0510*/  NOP ;  /* 0x0000000000007918 */ /* 0x000fe20000000000 */
[----:B------:R-:W-:Y:S01]  /*0520*/  ULDC.64 UR38, c[0x0][0x208] ;  /* 0x0000820000267ab9 */ /* 0x000fe20000000a00 */
[----:B------:R-:W-:Y:S02]  /*0530*/  BSSY B6, `(.L_x_327) ;  /* 0x00007c4000067945 */ /* 0x000fe40003800000 */
[----:B------:R-:W-:Y:S01]  /*0540*/  SEL R17, R17, 0x2, !P0 ;  /* 0x0000000211117807 */ /* 0x000fe20004000000 */
[----:B-12-4-:R-:W-:Y:S06]  /*0550*/  BAR.SYNC.DEFER_BLOCKING 0x0 ;  /* 0x0000000000007b1d */ /* 0x016fec0000010000 */
[----:B------:R-:W-:Y:S05]  /*0560*/  @!P0 BRA `(.L_x_328) ;  /* 0x0000004800e08947 */ /* 0x000fea0003800000 */
.L_x_329:
        /* <DEDUP_REMOVED lines=33> */
.L_x_332:
        /* <DEDUP_REMOVED lines=15> */
.L_x_331:
        /* <DEDUP_REMOVED lines=22> */
.L_x_334:
        /* <DEDUP_REMOVED lines=15> */
.L_x_333:
        /* <DEDUP_REMOVED lines=8> */
.L_x_432:
        /* <DEDUP_REMOVED lines=27> */
.L_x_336:
        /* <DEDUP_REMOVED lines=159> */
.L_x_349:
[----:B------:R-:W-:-:S13]  /*16e0*/  ISETP.NE.AND P0, PT, R7, 0x3, PT ;  /* 0x000000030700780c */ /* 0x000fda0003f05270 */
[----:B---3--:R-:W-:Y:S05]  /*16f0*/  @!P0 BRA `(.L_x_339) ;  /* 0x0000000000048947 */ /* 0x008fea0003800000 */
[----:B------:R-:W-:Y:S01]  /*1700*/  BPT.TRAP 0x1 ;  /* 0x000000040000795c */ /* 0x000fe20000300000 */
.L_x_339:
[----:B------:R-:W-:Y:S01]  /*1710*/  IMAD R2, R3, 0x8, R16 ;  /* 0x0000000803027824 */ /* 0x000fe200078e0210 */
[----:B------:R-:W-:-:S04]  /*1720*/  SHF.L.U32 R153, R4, 0x1f, RZ ;  /* 0x0000001f04997819 */ /* 0x000fc800000006ff */
[----:B------:R2:W3:Y:S01]  /*1730*/  SYNCS.PHASECHK.TRANS64.TRYWAIT P1, [R2+URZ+0x30810], R153 ;  /* 0x03081099020075a7 */ /* 0x0004e2000802017f */
[----:B------:R-:W-:Y:S05]  /*1740*/  @!P0 BRA `(.L_x_340) ;  /* 0x0000000000048947 */ /* 0x000fea0003800000 */
[----:B------:R-:W-:Y:S01]  /*1750*/  BPT.TRAP 0x1 ;  /* 0x000000040000795c */ /* 0x000fe20000300000 */
.L_x_340:
[----:B---3--:R-:W-:Y:S05]  /*1760*/  @P1 BRA `(.L_x_341) ;  /* 0x0000000000081947 */ /* 0x008fea0003800000 */
[----:B------:R-:W3:Y:S02]  /*1770*/  SYNCS.PHASECHK.TRANS64.TRYWAIT P1, [R2+URZ+0x30810], R153 ;  /* 0x03081099020075a7 */ /* 0x000ee4000802017f */
[----:B---3--:R-:W-:Y:S05]  /*1780*/  @!P1 BRA `(.L_x_342) ;  /* 0x0000006800b09947 */ /* 0x008fea0003800000 */
.L_x_341:
        /* <DEDUP_REMOVED lines=81> */
.L_x_343:
[----:B------:R1:W1:Y:S01]  /*1ca0*/  SYNCS.PHASECHK.TRANS64.TRYWAIT P1, [R2+URZ+0x30830], R153 ;  /* 0x03083099020075a7 */ /* 0x000262000802017f */
[----:B------:R-:W-:Y:S05]  /*1cb0*/  @!P0 BRA `(.L_x_344) ;  /* 0x0000000000048947 */ /* 0x000fea0003800000 */
[----:B------:R-:W-:Y:S01]  /*1cc0*/  BPT.TRAP 0x1 ;  /* 0x000000040000795c */ /* 0x000fe20000300000 */
.L_x_344:
[----:B------:R-:W-:-:S05]  /*1cd0*/  VIADD R17, R16, 0x20000 ;  /* 0x0002000010117836 */ /* 0x000fca0000000000 */
[----:B------:R-:W-:-:S04]  /*1ce0*/  SHF.R.U32.HI R17, RZ, 0x4, R17 ;  /* 0x00000004ff117819 */ /* 0x000fc80000011611 */
[----:B------:R-:W-:-:S04]  /*1cf0*/  LOP3.LUT R17, R17, 0x3fff, RZ, 0xc0, !PT ;  /* 0x00003fff11117812 */ /* 0x000fc800078ec0ff */
[----:B------:R-:W-:Y:S01]  /*1d00*/  LOP3.LUT R152, R17, 0x10000, RZ, 0xfc, !PT ;  /* 0x0001000011987812 */ /* 0x000fe200078efcff */
[----:B-1----:R-:W-:Y:S06]  /*1d10*/  @P1 BRA `(.L_x_345) ;  /* 0x0000000000081947 */ /* 0x002fec0003800000 */
[----:B------:R-:W1:Y:S02]  /*1d20*/  SYNCS.PHASECHK.TRANS64.TRYWAIT P1, [R2+URZ+0x30830], R153 ;  /* 0x03083099020075a7 */ /* 0x000e64000802017f */
[----:B-1----:R-:W-:Y:S05]  /*1d30*/  @!P1 BRA `(.L_x_346) ;  /* 0x0000006400589947 */ /* 0x002fea0003800000 */
.L_x_345:
        /* <DEDUP_REMOVED lines=148> */
[----:B------:R-:W-:Y:S01]  /*2680*/  FFMA.FTZ R222, R203, UR5, -R220 ;  /* 0x00000005cbde7c23 */ /* 0x000fe200080108dc */
        /* <DEDUP_REMOVED lines=348> */
.L_x_347:
        /* <DEDUP_REMOVED lines=51> */
.L_x_348:
        /* <DEDUP_REMOVED lines=11> */
.L_x_338:
[----:B------:R-:W4:Y:S01]  /*4030*/  LDC R0, c[0x0][0x850] ;  /* 0x00021400ff007b82 */ /* 0x000f220000000800 */
[----:B------:R-:W5:Y:S01]  /*4040*/  S2R R7, SR_CTAID.Y ;  /* 0x0000000000077919 */ /* 0x000f620000002600 */
[----:B------:R-:W-:Y:S01]  /*4050*/  ULDC.64 UR4, c[0x0][0x818] ;  /* 0x0002060000047ab9 */ /* 0x000fe20000000a00 */
[----:B------:R-:W-:Y:S01]  /*4060*/  ULDC.64 UR6, c[0x0][0x840] ;  /* 0x0002100000067ab9 */ /* 0x000fe20000000a00 */
[----:B------:R-:W1:Y:S01]  /*4070*/  S2R R18, SR_TID.X ;  /* 0x0000000000127919 */ /* 0x000e620000002100 */
[----:B--2---:R-:W2:Y:S01]  /*4080*/  S2R R11, SR_CTAID.X ;  /* 0x00000000000b7919 */ /* 0x004ea20000002500 */
[----:B------:R-:W2:Y:S01]  /*4090*/  S2R R10, SR_CTAID.Z ;  /* 0x00000000000a7919 */ /* 0x000ea20000002700 */
[----:B----4-:R-:W-:Y:S01]  /*40a0*/  ISETP.NE.AND P0, PT, R0, 0x1, PT ;  /* 0x000000010000780c */ /* 0x010fe20003f05270 */
[----:B-----5:R-:W-:-:S12]  /*40b0*/  IMAD.MOV.U32 R6, RZ, RZ, R7 ;  /* 0x000000ffff067224 */ /* 0x020fd800078e0007 */
[----:B---3--:R-:W3:Y:S01]  /*40c0*/  @P0 LDC R2, c[0x0][0x854] ;  /* 0x00021500ff020b82 */ /* 0x008ee20000000800 */
[----:B-1----:R-:W-:Y:S02]  /*40d0*/  VIADD R12, R18, 0xffffff80 ;  /* 0xffffff80120c7836 */ /* 0x002fe40000000000 */
[----:B--2---:R-:W-:-:S05]  /*40e0*/  IMAD.SHL.U32 R4, R11, 0x4000, RZ ;  /* 0x000040000b047824 */ /* 0x004fca00078e00ff */
[----:B------:R-:W1:Y:S01]  /*40f0*/  @P0 LDC R3, c[0x0][0x858] ;  /* 0x00021600ff030b82 */ /* 0x000e620000000800 */
[----:B------:R-:W-:Y:S01]  /*4100*/  SHF.R.S32.HI R5, RZ, 0x1f, R4 ;  /* 0x0000001fff057819 */ /* 0x000fe20000011404 */
[----:B---3--:R-:W-:-:S05]  /*4110*/  @P0 IMAD.HI.U32 R2, R7, R2, RZ ;  /* 0x0000000207020227 */ /* 0x008fca00078e00ff */
[----:B-1----:R-:W-:Y:S02]  /*4120*/  @P0 SHF.R.U32.HI R6, RZ, R3, R2 ;  /* 0x00000003ff060219 */ /* 0x002fe40000011602 */
[----:B------:R-:W-:Y:S02]  /*4130*/  SHF.R.S32.HI R3, RZ, 0x1f, R12 ;  /* 0x0000001fff037819 */ /* 0x000fe4000001140c */
[----:B------:R-:W-:Y:S02]  /*4140*/  SHF.R.S32.HI R8, RZ, 0x1f, R6 ;  /* 0x0000001fff087819 */ /* 0x000fe40000011406 */
[----:B------:R-:W-:Y:S01]  /*4150*/  LEA.HI R12, R3, R12, RZ, 0x7 ;  /* 0x0000000c030c7211 */ /* 0x000fe200078f38ff */
[----:B------:R-:W-:-:S03]  /*4160*/  IMAD.WIDE.U32 R2, R6, UR4, R4 ;  /* 0x0000000406027c25 */ /* 0x000fc6000f8e0004 */
[----:B------:R-:W-:Y:S01]  /*4170*/  SHF.R.S32.HI R14, RZ, 0x7, R12 ;  /* 0x00000007ff0e7819 */ /* 0x000fe2000001140c */
[C---:B------:R-:W-:Y:S01]  /*4180*/  IMAD R13, R8.reuse, UR4, RZ ;  /* 0x00000004080d7c24 */ /* 0x040fe2000f8e02ff */
[----:B------:R-:W-:Y:S01]  /*4190*/  SHF.R.S32.HI R12, RZ, 0x1f, R10 ;  /* 0x0000001fff0c7819 */ /* 0x000fe2000001140a */
[----:B------:R-:W-:Y:S02]  /*41a0*/  IMAD R15, R8, UR6, RZ ;  /* 0x00000006080f7c24 */ /* 0x000fe4000f8e02ff */
[C---:B------:R-:W-:Y:S01]  /*41b0*/  IMAD R13, R6.reuse, UR5, R13 ;  /* 0x00000005060d7c24 */ /* 0x040fe2000f8e020d */
[----:B------:R-:W-:Y:S01]  /*41c0*/  ULDC.64 UR4, c[0x0][0x820] ;  /* 0x0002080000047ab9 */ /* 0x000fe20000000a00 */
[----:B------:R-:W-:-:S04]  /*41d0*/  IMAD.WIDE.U32 R4, R6, UR6, R4 ;  /* 0x0000000606047c25 */ /* 0x000fc8000f8e0004 */
[----:B------:R-:W-:Y:S01]  /*41e0*/  IMAD R15, R6, UR7, R15 ;  /* 0x00000007060f7c24 */ /* 0x000fe2000f8e020f */
[----:B------:R-:W-:Y:S01]  /*41f0*/  ULDC.64 UR6, c[0x0][0x848] ;  /* 0x0002120000067ab9 */ /* 0x000fe20000000a00 */
[----:B------:R-:W-:Y:S02]  /*4200*/  IMAD.IADD R3, R3, 0x1, R13 ;  /* 0x0000000103037824 */ /* 0x000fe400078e020d */
[----:B------:R-:W-:Y:S02]  /*4210*/  IMAD.IADD R5, R5, 0x1, R15 ;  /* 0x0000000105057824 */ /* 0x000fe400078e020f */
[C---:B------:R-:W-:Y:S02]  /*4220*/  IMAD R13, R12.reuse, UR4, RZ ;  /* 0x000000040c0d7c24 */ /* 0x040fe4000f8e02ff */
[----:B------:R-:W-:Y:S02]  /*4230*/  IMAD R15, R12, UR6, RZ ;  /* 0x000000060c0f7c24 */ /* 0x000fe4000f8e02ff */
[----:B------:R-:W-:Y:S01]  /*4240*/  IMAD.WIDE.U32 R2, R10, UR4, R2 ;  /* 0x000000040a027c25 */ /* 0x000fe2000f8e0002 */
[----:B------:R-:W-:-:S03]  /*4250*/  ULDC UR4, c[0x0][0x740] ;  /* 0x0001d00000047ab9 */ /* 0x000fc60000000800 */
[----:B------:R-:W-:Y:S01]  /*4260*/  FMUL.FTZ R88, R88, UR4 ;  /* 0x0000000458587c20 */ /* 0x000fe20008410000 */
[----:B------:R-:W-:Y:S02]  /*4270*/  IMAD R9, R14, 0x2000, R9 ;  /* 0x000020000e097824 */ /* 0x000fe400078e0209 */
[----:B------:R-:W-:Y:S01]  /*4280*/  FMUL.FTZ R89, R89, UR4 ;  /* 0x0000000459597c20 */ /* 0x000fe20008410000 */
[----:B------:R-:W-:Y:S02]  /*4290*/  IMAD R13, R10, UR5, R13 ;  /* 0x000000050a0d7c24 */ /* 0x000fe4000f8e020d */
[----:B------:R-:W-:Y:S01]  /*42a0*/  FMUL.FTZ R90, R90, UR4 ;  /* 0x000000045a5a7c20 */ /* 0x000fe20008410000 */
[C---:B------:R-:W-:Y:S02]  /*42b0*/  IMAD R17, R10.reuse, UR7, R15 ;  /* 0x000000070a117c24 */ /* 0x040fe4000f8e020f */
        /* <DEDUP_REMOVED lines=67> */
[----:B------:R-:W-:-:S05]  /*46f0*/  ISETP.NE.AND P1, PT, R18, 0x80, PT ;  /* 0x000000801200780c */ /* 0x000fca0003f25270 */
[----:B------:R-:W-:Y:S02]  /*4700*/  ULDC UR4, c[0x0][0x870] ;  /* 0x00021c0000047ab9 */ /* 0x000fe40000000800 */
[----:B------:R-:W1:Y:S01]  /*4710*/  LDC.64 R18, c[0x0][0x800] ;  /* 0x00020000ff127b82 */ /* 0x000e620000000a00 */
[----:B------:R-:W-:Y:S01]  /*4720*/  IMAD R11, R11, UR4, RZ ;  /* 0x000000040b0b7c24 */ /* 0x000fe2000f8e02ff */
[----:B------:R-:W-:Y:S01]  /*4730*/  ULDC UR4, c[0x0][0x80c] ;  /* 0x0002030000047ab9 */ /* 0x000fe20000000800 */
[----:B------:R-:W-:Y:S01]  /*4740*/  BSSY B0, `(.L_x_350) ;  /* 0x0000027000007945 */ /* 0x000fe20003800000 */
[----:B------:R-:W-:Y:S02]  /*4750*/  IMAD R9, R10, UR4, RZ ;  /* 0x000000040a097c24 */ /* 0x000fe4000f8e02ff */
[----:B------:R-:W-:Y:S01]  /*4760*/  IMAD R11, R11, UR4, RZ ;  /* 0x000000040b0b7c24 */ /* 0x000fe2000f8e02ff */
[----:B------:R-:W-:Y:S01]  /*4770*/  ULDC.64 UR4, c[0x0][0x868] ;  /* 0x00021a0000047ab9 */ /* 0x000fe20000000a00 */
[----:B------:R-:W2:Y:S01]  /*4780*/  LDC.64 R20, c[0x0][0x828] ;  /* 0x00020a00ff147b82 */ /* 0x000ea20000000a00 */
[----:B------:R-:W-:-:S02]  /*4790*/  SHF.R.S32.HI R13, RZ, 0x1f, R9 ;  /* 0x0000001fff0d7819 */ /* 0x000fc40000011409 */
[--C-:B------:R-:W-:Y:S01]  /*47a0*/  IADD3 R9, P0, P2, R11, R9, R6.reuse ;  /* 0x000000090b097210 */ /* 0x100fe20007a1e006 */
[----:B------:R-:W-:Y:S01]  /*47b0*/  IMAD.MOV R6, RZ, RZ, -R6 ;  /* 0x000000ffff067224 */ /* 0x000fe200078e0a06 */
[----:B------:R-:W-:-:S03]  /*47c0*/  SHF.R.S32.HI R11, RZ, 0x1f, R11 ;  /* 0x0000001fff0b7819 */ /* 0x000fc6000001140b */
[----:B------:R-:W-:Y:S01]  /*47d0*/  IMAD R7, R0, R6, R7 ;  /* 0x0000000600077224 */ /* 0x000fe200078e0207 */
[----:B------:R3:W-:Y:S01]  /*47e0*/  STS.128 [R12], R24 ;  /* 0x000000180c007388 */ /* 0x0007e20000000c00 */
[----:B------:R-:W-:Y:S01]  /*47f0*/  IADD3.X R8, R11, R13, R8, P0, P2 ;  /* 0x0000000d0b087210 */ /* 0x000fe200007e4408 */
[C---:B------:R-:W-:Y:S02]  /*4800*/  IMAD.SHL.U32 R11, R9.reuse, 0x4, RZ ;  /* 0x00000004090b7824 */ /* 0x040fe400078e00ff */
[----:B------:R3:W-:Y:S01]  /*4810*/  STS.128 [R12+0x800], R28 ;  /* 0x0008001c0c007388 */ /* 0x0007e20000000c00 */
[----:B------:R-:W-:Y:S02]  /*4820*/  SHF.L.U64.HI R10, R9, 0x2, R8 ;  /* 0x00000002090a7819 */ /* 0x000fe40000010208 */
[----:B------:R-:W-:Y:S01]  /*4830*/  IADD3 R8, P3, R11, UR4, RZ ;  /* 0x000000040b087c10 */ /* 0x000fe2000ff7e0ff */
[----:B------:R3:W-:Y:S01]  /*4840*/  STS.128 [R12+0x1000], R32 ;  /* 0x001000200c007388 */ /* 0x0007e20000000c00 */
[----:B-1----:R-:W-:-:S02]  /*4850*/  LEA R18, P2, R2, R18, 0x2 ;  /* 0x0000001202127211 */ /* 0x002fc400078410ff */
[----:B------:R-:W-:Y:S01]  /*4860*/  IADD3.X R9, R10, UR5, RZ, P3, !PT ;  /* 0x000000050a097c10 */ /* 0x000fe20009ffe4ff */
[----:B------:R3:W-:Y:S01]  /*4870*/  STS.128 [R12+0x1800], R36 ;  /* 0x001800240c007388 */ /* 0x0007e20000000c00 */
[----:B--2---:R-:W-:-:S03]  /*4880*/  LEA R20, P0, R4, R20, 0x2 ;  /* 0x0000001404147211 */ /* 0x004fc600078010ff */
        /* <DEDUP_REMOVED lines=12> */
[----:B------:R-:W-:Y:S05]  /*4950*/  @P1 BRA `(.L_x_351) ;  /* 0x0000000000141947 */ /* 0x000fea0003800000 */
.L_x_352:
[----:B------:R-:W2:Y:S04]  /*4960*/  LDG.E.STRONG.GPU R0, desc[UR38][R8.64] ;  /* 0x0000002608007981 */ /* 0x000ea8000c1ef900 */
[----:B--2---:R-:W-:Y:S01]  /*4970*/  CCTL.IVALL ;  /* 0x00000000ff00798f */ /* 0x004fe20002000000 */
[----:B------:R-:W-:Y:S05]  /*4980*/  YIELD ;  /* 0x0000000000007946 */ /* 0x000fea0003800000 */
[----:B------:R-:W-:-:S13]  /*4990*/  ISETP.NE.AND P3, PT, R0, R7, PT ;  /* 0x000000070000720c */ /* 0x000fda0003f65270 */
[----:B------:R-:W-:Y:S05]  /*49a0*/  @P3 BRA `(.L_x_352) ;  /* 0xfffffffc00ec3947 */ /* 0x000fea000383ffff */
.L_x_351:
[----:B------:R-:W-:Y:S05]  /*49b0*/  BSYNC B0 ;  /* 0x0000000000007941 */ /* 0x000fea0003800000 */
.L_x_350:
[----:B------:R-:W-:Y:S01]  /*49c0*/  UMOV UR4, 0xffffffff ;  /* 0xffffffff00047882 */ /* 0x000fe20000000000 */
[----:B------:R-:W-:Y:S02]  /*49d0*/  LEA.HI.X R19, R2, R19, R15, 0x2, P2 ;  /* 0x0000001302137211 */ /* 0x000fe400010f140f */
[----:B------:R-:W-:Y:S01]  /*49e0*/  LEA.HI.X R14, R4, R21, R14, 0x2, P0 ;  /* 0x00000015040e7211 */ /* 0x000fe200000f140e */
[----:B------:R-:W-:Y:S06]  /*49f0*/  BRA.DIV UR4, `(.L_x_353) ;  /* 0x0000003a043c7947 */ /* 0x000fec000b800000 */
[----:B------:R-:W-:Y:S01]  /*4a00*/  NOP ;  /* 0x0000000000007918 */ /* 0x000fe20000000000 */
.L_x_435:
[----:B------:R-:W-:Y:S01]  /*4a10*/  @!PT LDS RZ, [RZ] ;  /* 0x00000000fffff984 */ /* 0x000fe20000000800 */
[----:B------:R-:W-:Y:S01]  /*4a20*/  @!PT LDS RZ, [RZ] ;  /* 0x00000000fffff984 */ /* 0x000fe20000000800 */
[----:B------:R-:W-:Y:S01]  /*4a30*/  @!PT LDS RZ, [RZ] ;  /* 0x00000000fffff984 */ /* 0x000fe20000000800 */
[----:B------:R-:W-:Y:S01]  /*4a40*/  @!PT LDS RZ, [RZ] ;  /* 0x00000000fffff984 */ /* 0x000fe20000000800 */
[----:B------:R1:W-:Y:S06]  /*4a50*/  MEMBAR.ALL.CTA ;  /* 0x0000000000007992 */ /* 0x0003ec0000008000 */
[----:B-1----:R-:W1:Y:S01]  /*4a60*/  FENCE.VIEW.ASYNC.S ;  /* 0x00000000000073c6 */ /* 0x002e620000000000 */
[----:B------:R-:W-:Y:S05]  /*4a70*/  WARPSYNC.ALL ;  /* 0x0000000000007948 */ /* 0x000fea0003800000 */
[----:B------:R-:W-:Y:S01]  /*4a80*/  BSSY B0, `(.L_x_354) ;  /* 0x0000011000007945 */ /* 0x000fe20003800000 */
        /* <DEDUP_REMOVED lines=9> */
.L_x_356:
[----:B------:R-:W-:Y:S01]  /*4b20*/  @P0 ELECT P2, URZ, PT ;  /* 0x00000000003f082f */ /* 0x000fe20003840000 */
[----:B------:R1:W-:-:S12]  /*4b30*/  UBLKRED.G.S.ADD.F32.RN [UR4], [UR6], UR7, desc[UR8] ;  /* 0x00000804060073bb */ /* 0x0003d800080a1407 */
[----:B------:R-:W-:Y:S02]  /*4b40*/  @P2 PLOP3.LUT P0, PT, P2, PT, PT, 0x8, 0x0 ;  /* 0x000000000000281c */ /* 0x000fe4000170e170 */
[----:B------:R-:W-:-:S11]  /*4b50*/  PLOP3.LUT P2, PT, PT, PT, PT, 0x8, 0x0 ;  /* 0x000000000000781c */ /* 0x000fd60003f4e170 */
[----:B-1----:R-:W-:Y:S05]  /*4b60*/  @P0 BRA.U.ANY `(.L_x_356) ;  /* 0xfffffffd00ec0947 */ /* 0x002fea000393ffff */
[----:B------:R0:W-:Y:S01]  /*4b70*/  UTMACMDFLUSH ;  /* 0x00000000000079b7 */ /* 0x0001e20000000000 */
[----:B------:R-:W-:-:S04]  /*4b80*/  DEPBAR.LE SB0, 0x0 ;  /* 0x000080000000791a */ /* 0x000fc80000000000 */
.L_x_355:
[----:B------:R-:W-:Y:S05]  /*4b90*/  BSYNC B0 ;  /* 0x0000000000007941 */ /* 0x000fea0003800000 */
.L_x_354:
        /* <DEDUP_REMOVED lines=12> */
[----:B------:R-:W-:-:S05]  /*4c60*/  IMAD.MOV.U32 R3, RZ, RZ, 0x1 ;  /* 0x00000001ff037424 */ /* 0x000fca00078e00ff */
[----:B------:R1:W-:Y:S02]  /*4c70*/  REDG.E.ADD.S32.STRONG.GPU desc[UR38][R8.64], R3 ;  /* 0x000000030800798e */ /* 0x0003e4000c10e3a6 */
.L_x_358:
[----:B------:R-:W-:Y:S05]  /*4c80*/  BSYNC B0 ;  /* 0x0000000000007941 */ /* 0x000fea0003800000 */
.L_x_357:
[----:B------:R-:W-:Y:S06]  /*4c90*/  BAR.SYNC.DEFER_BLOCKING 0x1, 0x100 ;  /* 0x0044000000007b1d */ /* 0x000fec0000010000 */
[----:B------:R-:W-:Y:S01]  /*4ca0*/  ULDC.64 UR4, c[0x0][0x860] ;  /* 0x0002180000047ab9 */ /* 0x000fe20000000a00 */
[----:B------:R-:W-:Y:S01]  /*4cb0*/  BSSY B0, `(.L_x_359) ;  /* 0x0000019000007945 */ /* 0x000fe20003800000 */
[----:B------:R-:W-:-:S04]  /*4cc0*/  IADD3 R2, P0, R11, UR4, RZ ;  /* 0x000000040b027c10 */ /* 0x000fc8000ff1e0ff */
[----:B-1----:R-:W-:Y:S01]  /*4cd0*/  IADD3.X R3, R10, UR5, RZ, P0, !PT ;  /* 0x000000050a037c10 */ /* 0x002fe200087fe4ff */
        /* <DEDUP_REMOVED lines=17> */
.L_x_361:
[----:B------:R-:W2:Y:S04]  /*4df0*/  LDG.E.STRONG.GPU R0, desc[UR38][R2.64] ;  /* 0x0000002602007981 */ /* 0x000ea8000c1ef900 */
[----:B--2---:R-:W-:Y:S01]  /*4e00*/  CCTL.IVALL ;  /* 0x00000000ff00798f */ /* 0x004fe20002000000 */
[----:B------:R-:W-:Y:S05]  /*4e10*/  YIELD ;  /* 0x0000000000007946 */ /* 0x000fea0003800000 */
[----:B------:R-:W-:-:S13]  /*4e20*/  ISETP.NE.AND P0, PT, R0, R7, PT ;  /* 0x000000070000720c */ /* 0x000fda0003f05270 */
[----:B------:R-:W-:Y:S05]  /*4e30*/  @P0 BRA `(.L_x_361) ;  /* 0xfffffffc00ec0947 */ /* 0x000fea000383ffff */
.L_x_360:
[----:B------:R-:W-:Y:S05]  /*4e40*/  BSYNC B0 ;  /* 0x0000000000007941 */ /* 0x000fea0003800000 */
.L_x_359:
[----:B------:R-:W-:-:S03]  /*4e50*/  UMOV UR4, 0xffffffff ;  /* 0xffffffff00047882 */ /* 0x000fc60000000000 */
[----:B------:R-:W-:Y:S05]  /*4e60*/  BRA.DIV UR4, `(.L_x_362) ;  /* 0x00000036043c7947 */ /* 0x000fea000b800000 */
[----:B------:R-:W-:Y:S01]  /*4e70*/  NOP ;  /* 0x0000000000007918 */ /* 0x000fe20000000000 */
.L_x_438:
[----:B------:R-:W-:Y:S01]  /*4e80*/  @!PT LDS RZ, [RZ] ;  /* 0x00000000fffff984 */ /* 0x000fe20000000800 */
[----:B------:R-:W-:Y:S01]  /*4e90*/  @!PT LDS RZ, [RZ] ;  /* 0x00000000fffff984 */ /* 0x000fe20000000800 */
[----:B------:R-:W-:Y:S01]  /*4ea0*/  @!PT LDS RZ, [RZ] ;  /* 0x00000000fffff984 */ /* 0x000fe20000000800 */
[----:B------:R-:W-:Y:S01]  /*4eb0*/  @!PT LDS RZ, [RZ] ;  /* 0x00000000fffff984 */ /* 0x000fe20000000800 */
[----:B------:R2:W-:Y:S06]  /*4ec0*/  MEMBAR.ALL.CTA ;  /* 0x0000000000007992 */ /* 0x0005ec0000008000 */
[----:B--2---:R-:W2:Y:S01]  /*4ed0*/  FENCE.VIEW.ASYNC.S ;  /* 0x00000000000073c6 */ /* 0x004ea20000000000 */
[----:B------:R-:W-:Y:S05]  /*4ee0*/  WARPSYNC.ALL ;  /* 0x0000000000007948 */ /* 0x000fea0003800000 */
[----:B------:R-:W-:Y:S01]  /*4ef0*/  BSSY B0, `(.L_x_363) ;  /* 0x0000011000007945 */ /* 0x000fe20003800000 */
[----:B--2---:R-:W-:Y:S06]  /*4f00*/  BAR.SYNC.DEFER_BLOCKING 0x1, 0x100 ;  /* 0x0044000000007b1d */ /* 0x004fec0000010000 */
        /* <DEDUP_REMOVED lines=8> */
.L_x_365:
[----:B------:R-:W-:Y:S01]  /*4f90*/  @P0 ELECT P2, URZ, PT ;  /* 0x00000000003f082f */ /* 0x000fe20003840000 */
[----:B------:R2:W-:-:S12]  /*4fa0*/  UBLKRED.G.S.ADD.F32.RN [UR4], [UR6], UR7, desc[UR8] ;  /* 0x00000804060073bb */ /* 0x0005d800080a1407 */
[----:B------:R-:W-:Y:S02]  /*4fb0*/  @P2 PLOP3.LUT P0, PT, P2, PT, PT, 0x8, 0x0 ;  /* 0x000000000000281c */ /* 0x000fe4000170e170 */
[----:B------:R-:W-:-:S11]  /*4fc0*/  PLOP3.LUT P2, PT, PT, PT, PT, 0x8, 0x0 ;  /* 0x000000000000781c */ /* 0x000fd60003f4e170 */
[----:B--2---:R-:W-:Y:S05]  /*4fd0*/  @P0 BRA.U.ANY `(.L_x_365) ;  /* 0xfffffffd00ec0947 */ /* 0x004fea000393ffff */
[----:B------:R0:W-:Y:S01]  /*4fe0*/  UTMACMDFLUSH ;  /* 0x00000000000079b7 */ /* 0x0001e20000000000 */
[----:B------:R-:W-:-:S04]  /*4ff0*/  DEPBAR.LE SB0, 0x0 ;  /* 0x000080000000791a */ /* 0x000fc80000000000 */
.L_x_364:
[----:B------:R-:W-:Y:S05]  /*5000*/  BSYNC B0 ;  /* 0x0000000000007941 */ /* 0x000fea0003800000 */
.L_x_363:
[----:B------:R-:W-:Y:S01]  /*5010*/  NOP ;  /* 0x0000000000007918 */ /* 0x000fe20000000000 */
[----:B------:R-:W-:Y:S05]  /*5020*/  @P1 BRA `(.L_x_330) ;  /* 0x0000003000501947 */ /* 0x000fea0003800000 */
[----:B------:R-:W-:Y:S01]  /*5030*/  IMAD.MOV.U32 R5, RZ, RZ, 0x1 ;  /* 0x00000001ff057424 */ /* 0x000fe200078e00ff */
        /* <DEDUP_REMOVED lines=8> */
[----:B012345:R-:W-:Y:S04]  /*50c0*/  CCTL.IVALL ;  /* 0x00000000ff00798f */ /* 0x03ffe80002000000 */
[----:B------:R2:W-:Y:S01]  /*50d0*/  REDG.E.ADD.S32.STRONG.GPU desc[UR38][R2.64], R5 ;  /* 0x000000050200798e */ /* 0x0005e2000c10e3a6 */
[----:B------:R-:W-:Y:S05]  /*50e0*/  BRA `(.L_x_330) ;  /* 0x0000003000207947 */ /* 0x000fea0003800000 */
.L_x_328:
        /* <DEDUP_REMOVED lines=20> */
[----:B------:R-:W-:Y:S02]  /*5230*/  UIMAD UR6, UR8, UR10, URZ ;  /* 0x0000000a080672a4 */ /* 0x000fe4000f8e023f */
[----:B------:R-:W-:Y:S01]  /*5240*/  USHF.R.S32.HI UR10, URZ, 0x1f, UR7 ;  /* 0x0000001f3f0a7899 */ /* 0x000fe20008011407 */
[----:B--2---:R-:W-:Y:S01]  /*5250*/  ISETP.GE.AND P1, PT, R4, 0x1, PT ;  /* 0x000000010400780c */ /* 0x004fe20003f26270 */
[----:B------:R-:W-:Y:S02]  /*5260*/  UIMAD UR6, UR9, UR11, UR6 ;  /* 0x0000000b090672a4 */ /* 0x000fe4000f8e0206 */
[----:B------:R-:W-:-:S02]  /*5270*/  UIMAD UR11, UR7, UR13, URZ ;  /* 0x0000000d070b72a4 */ /* 0x000fc4000f8e023f */
[----:B------:R-:W-:Y:S02]  /*5280*/  UIADD3 UR5, UR5, UR6, URZ ;  /* 0x0000000605057290 */ /* 0x000fe4000fffe03f */
[----:B------:R-:W-:Y:S02]  /*5290*/  UIMAD UR6, UR10, UR14, URZ ;  /* 0x0000000e0a0672a4 */ /* 0x000fe4000f8e023f */
[----:B------:R-:W-:Y:S02]  /*52a0*/  UIADD3 UR10, UP0, UR11, UR9, URZ ;  /* 0x000000090b0a7290 */ /* 0x000fe4000ff1e03f */
        /* <DEDUP_REMOVED lines=13> */
[----:B------:R-:W-:-:S04]  /*5380*/  LEA.HI R3, R3, R0, RZ, 0x6 ;  /* 0x0000000003037211 */ /* 0x000fc800078f30ff */
        /* <DEDUP_REMOVED lines=17> */
.L_x_392:
        /* <DEDUP_REMOVED lines=17> */
.L_x_370:
[----:B------:R-:W2:Y:S04]  /*55b0*/  LDG.E.STRONG.GPU R6, desc[UR38][R2.64] ;  /* 0x0000002602067981 */ /* 0x000ea8000c1ef900 */
[----:B--2---:R-:W-:Y:S01]  /*55c0*/  CCTL.IVALL ;  /* 0x00000000ff00798f */ /* 0x004fe20002000000 */
[----:B------:R-:W-:Y:S05]  /*55d0*/  YIELD ;  /* 0x0000000000007946 */ /* 0x000fea0003800000 */
[----:B------:R-:W-:-:S13]  /*55e0*/  ISETP.NE.AND P3, PT, R6, UR26, PT ;  /* 0x0000001a06007c0c */ /* 0x000fda000bf65270 */
[----:B------:R-:W-:Y:S05]  /*55f0*/  @P3 BRA `(.L_x_370) ;  /* 0xfffffffc00ec3947 */ /* 0x000fea000383ffff */
.L_x_369:
[----:B------:R-:W-:Y:S05]  /*5600*/  BSYNC B0 ;  /* 0x0000000000007941 */ /* 0x000fea0003800000 */
.L_x_368:
[----:B------:R-:W-:-:S03]  /*5610*/  UMOV UR23, 0xffffffff ;  /* 0xffffffff00177882 */ /* 0x000fc60000000000 */
[----:B------:R-:W-:Y:S05]  /*5620*/  BRA.DIV UR23, `(.L_x_371) ;  /* 0x0000002e17687947 */ /* 0x000fea000b800000 */
[----:B------:R-:W-:Y:S01]  /*5630*/  NOP ;  /* 0x0000000000007918 */ /* 0x000fe20000000000 */
.L_x_441:
        /* <DEDUP_REMOVED lines=19> */
.L_x_373:
[----:B------:R-:W-:Y:S05]  /*5770*/  BSYNC B0 ;  /* 0x0000000000007941 */ /* 0x000fea0003800000 */
.L_x_372:
        /* <DEDUP_REMOVED lines=13> */
.L_x_375:
[----:B------:R-:W-:Y:S05]  /*5850*/  BSYNC B0 ;  /* 0x0000000000007941 */ /* 0x000fea0003800000 */
.L_x_374:
[----:B------:R-:W-:Y:S06]  /*5860*/  BAR.ARV 0xa, 0xa0 ;  /* 0x0282800000007b1d */ /* 0x000fec0000002000 */
[----:B------:R-:W-:Y:S04]  /*5870*/  BSSY B0, `(.L_x_376) ;  /* 0x0000003000007945 */ /* 0x000fe80003800000 */
[----:B------:R-:W-:Y:S05]  /*5880*/  @!P0 BRA `(.L_x_377) ;  /* 0x0000000000048947 */ /* 0x000fea0003800000 */
[----:B------:R-:W-:-:S04]  /*5890*/  DEPBAR.LE SB0, 0x0 ;  /* 0x000080000000791a */ /* 0x000fc80000000000 */
.L_x_377:
[----:B------:R-:W-:Y:S05]  /*58a0*/  BSYNC B0 ;  /* 0x0000000000007941 */ /* 0x000fea0003800000 */
.L_x_376:
        /* <DEDUP_REMOVED lines=19> */
.L_x_379:
[----:B------:R-:W-:Y:S05]  /*59e0*/  BSYNC B0 ;  /* 0x0000000000007941 */ /* 0x000fea0003800000 */
.L_x_378:
        /* <DEDUP_REMOVED lines=9> */
.L_x_382:
[----:B------:R-:W2:Y:S04]  /*5a80*/  LDG.E.STRONG.GPU R6, desc[UR38][R2.64] ;  /* 0x0000002602067981 */ /* 0x000ea8000c1ef900 */
[----:B--2---:R-:W-:Y:S01]  /*5a90*/  CCTL.IVALL ;  /* 0x00000000ff00798f */ /* 0x004fe20002000000 */
[----:B------:R-:W-:Y:S05]  /*5aa0*/  YIELD ;  /* 0x0000000000007946 */ /* 0x000fea0003800000 */
[----:B------:R-:W-:-:S13]  /*5ab0*/  ISETP.NE.AND P3, PT, R6, UR26, PT ;  /* 0x0000001a06007c0c */ /* 0x000fda000bf65270 */
[----:B------:R-:W-:Y:S05]  /*5ac0*/  @P3 BRA `(.L_x_382) ;  /* 0xfffffffc00ec3947 */ /* 0x000fea000383ffff */
.L_x_381:
[----:B------:R-:W-:Y:S05]  /*5ad0*/  BSYNC B0 ;  /* 0x0000000000007941 */ /* 0x000fea0003800000 */
.L_x_380:
[----:B------:R-:W-:-:S03]  /*5ae0*/  UMOV UR8, 0xffffffff ;  /* 0xffffffff00087882 */ /* 0x000fc60000000000 */
[----:B------:R-:W-:Y:S05]  /*5af0*/  BRA.DIV UR8, `(.L_x_383) ;  /* 0x0000002a08507947 */ /* 0x000fea000b800000 */
[----:B------:R-:W-:Y:S01]  /*5b00*/  NOP ;  /* 0x0000000000007918 */ /* 0x000fe20000000000 */
.L_x_444:
        /* <DEDUP_REMOVED lines=13> */
.L_x_385:
[----:B------:R-:W-:Y:S05]  /*5be0*/  BSYNC B0 ;  /* 0x0000000000007941 */ /* 0x000fea0003800000 */
.L_x_384:
        /* <DEDUP_REMOVED lines=13> */
.L_x_387:
[----:B------:R-:W-:Y:S05]  /*5cc0*/  BSYNC B0 ;  /* 0x0000000000007941 */ /* 0x000fea0003800000 */
.L_x_386:
[----:B------:R-:W-:Y:S06]  /*5cd0*/  BAR.ARV 0xa, 0xa0 ;  /* 0x0282800000007b1d */ /* 0x000fec0000002000 */
[----:B------:R-:W-:Y:S04]  /*5ce0*/  BSSY B0, `(.L_x_388) ;  /* 0x0000003000007945 */ /* 0x000fe80003800000 */
[----:B------:R-:W-:Y:S05]  /*5cf0*/  @!P0 BRA `(.L_x_389) ;  /* 0x0000000000048947 */ /* 0x000fea0003800000 */
[----:B------:R-:W-:-:S04]  /*5d00*/  DEPBAR.LE SB0, 0x0 ;  /* 0x000080000000791a */ /* 0x000fc80000000000 */
.L_x_389:
[----:B------:R-:W-:Y:S05]  /*5d10*/  BSYNC B0 ;  /* 0x0000000000007941 */ /* 0x000fea0003800000 */
.L_x_388:
        /* <DEDUP_REMOVED lines=19> */
.L_x_391:
[----:B------:R-:W-:Y:S05]  /*5e50*/  BSYNC B0 ;  /* 0x0000000000007941 */ /* 0x000fea0003800000 */
.L_x_390:
[----:B------:R-:W-:Y:S02]  /*5e60*/  UIADD3 UR4, UR4, 0x2, URZ ;  /* 0x0000000204047890 */ /* 0x000fe4000fffe03f */
[----:B------:R-:W-:Y:S01]  /*5e70*/  UIADD3 UR5, UR5, 0x1, URZ ;  /* 0x0000000105057890 */ /* 0x000fe2000fffe03f */
[----:B------:R-:W-:Y:S11]  /*5e80*/  @P2 BRA `(.L_x_392) ;  /* 0xfffffff400842947 */ /* 0x000ff6000383ffff */
.L_x_367:
        /* <DEDUP_REMOVED lines=13> */
.L_x_395:
[----:B------:R-:W2:Y:S04]  /*5f60*/  LDG.E.STRONG.GPU R0, desc[UR38][R2.64] ;  /* 0x0000002602007981 */ /* 0x000ea8000c1ef900 */
[----:B--2---:R-:W-:Y:S01]  /*5f70*/  CCTL.IVALL ;  /* 0x00000000ff00798f */ /* 0x004fe20002000000 */
[----:B------:R-:W-:Y:S05]  /*5f80*/  YIELD ;  /* 0x0000000000007946 */ /* 0x000fea0003800000 */
[----:B------:R-:W-:-:S13]  /*5f90*/  ISETP.NE.AND P2, PT, R0, UR26, PT ;  /* 0x0000001a00007c0c */ /* 0x000fda000bf45270 */
[----:B------:R-:W-:Y:S05]  /*5fa0*/  @P2 BRA `(.L_x_395) ;  /* 0xfffffffc00ec2947 */ /* 0x000fea000383ffff */
.L_x_394:
[----:B------:R-:W-:Y:S05]  /*5fb0*/  BSYNC B0 ;  /* 0x0000000000007941 */ /* 0x000fea0003800000 */
.L_x_393:
[----:B------:R-:W-:-:S03]  /*5fc0*/  UMOV UR5, 0xffffffff ;  /* 0xffffffff00057882 */ /* 0x000fc60000000000 */
[----:B------:R-:W-:Y:S05]  /*5fd0*/  BRA.DIV UR5, `(.L_x_396) ;  /* 0x0000002605347947 */ /* 0x000fea000b800000 */
[----:B------:R-:W-:Y:S01]  /*5fe0*/  NOP ;  /* 0x0000000000007918 */ /* 0x000fe20000000000 */
.L_x_447:
        /* <DEDUP_REMOVED lines=22> */
.L_x_398:
[----:B------:R-:W-:Y:S05]  /*6150*/  BSYNC B0 ;  /* 0x0000000000007941 */ /* 0x000fea0003800000 */
.L_x_397:
        /* <DEDUP_REMOVED lines=20> */
.L_x_400:
[----:B------:R-:W-:Y:S05]  /*62a0*/  BSYNC B0 ;  /* 0x0000000000007941 */ /* 0x000fea0003800000 */
.L_x_399:
[----:B------:R-:W-:Y:S06]  /*62b0*/  BAR.ARV 0xa, 0xa0 ;  /* 0x0282800000007b1d */ /* 0x000fec0000002000 */
[----:B------:R-:W-:Y:S04]  /*62c0*/  BSSY B0, `(.L_x_401) ;  /* 0x0000003000007945 */ /* 0x000fe80003800000 */
[----:B------:R-:W-:Y:S05]  /*62d0*/  @!P0 BRA `(.L_x_402) ;  /* 0x0000000000048947 */ /* 0x000fea0003800000 */
[----:B------:R-:W-:-:S04]  /*62e0*/  DEPBAR.LE SB0, 0x0 ;  /* 0x000080000000791a */ /* 0x000fc80000000000 */
.L_x_402:
[----:B------:R-:W-:Y:S05]  /*62f0*/  BSYNC B0 ;  /* 0x0000000000007941 */ /* 0x000fea0003800000 */
.L_x_401:
        /* <DEDUP_REMOVED lines=19> */
.L_x_366:
        /* <DEDUP_REMOVED lines=55> */
.L_x_448:
        /* <DEDUP_REMOVED lines=10> */
.L_x_406:
        /* <DEDUP_REMOVED lines=83> */
.L_x_417:
[----:B------:R-:W-:-:S04]  /*6d70*/  SHF.L.U32 R21, R9, 0x1f, RZ ;  /* 0x0000001f09157819 */ /* 0x000fc800000006ff */
[----:B-1----:R-:W1:Y:S02]  /*6d80*/  SYNCS.PHASECHK.TRANS64.TRYWAIT P1, [R11+URZ+0x30840], R21 ;  /* 0x030840150b0075a7 */ /* 0x002e64000802017f */
[----:B-12---:R-:W-:Y:S05]  /*6d90*/  @!P1 BRA `(.L_x_409) ;  /* 0x0000001400f49947 */ /* 0x006fea0003800000 */
.L_x_449:
[----:B------:R-:W-:Y:S05]  /*6da0*/  @P0 BRA `(.L_x_410) ;  /* 0x0000000000140947 */ /* 0x000fea0003800000 */
[----:B------:R-:W-:Y:S01]  /*6db0*/  ISETP.NE.AND P1, PT, R14, RZ, PT ;  /* 0x000000ff0e00720c */ /* 0x000fe20003f25270 */
[----:B------:R-:W-:-:S04]  /*6dc0*/  IMAD.MOV.U32 R0, RZ, RZ, 0x4100 ;  /* 0x00004100ff007424 */ /* 0x000fc800078e00ff */
[----:B------:R2:W-:Y:S08]  /*6dd0*/  SYNCS.ARRIVE.TRANS64 RZ, [R11+URZ+0x30830], R0 ;  /* 0x030830000bff79a7 */ /* 0x0005f0000800003f */
[----:B------:R-:W-:Y:S05]  /*6de0*/  @!P1 BRA `(.L_x_410) ;  /* 0x0000000000049947 */ /* 0x000fea0003800000 */
[----:B------:R-:W-:Y:S01]  /*6df0*/  BPT.TRAP 0x1 ;  /* 0x000000040000795c */ /* 0x000fe20000300000 */
.L_x_410:
        /* <DEDUP_REMOVED lines=36> */
.L_x_450:
[----:B------:R-:W-:Y:S05]  /*7040*/  @P0 BRA `(.L_x_412) ;  /* 0x0000000000140947 */ /* 0x000fea0003800000 */
[----:B------:R-:W-:Y:S01]  /*7050*/  ISETP.NE.AND P1, PT, R14, RZ, PT ;  /* 0x000000ff0e00720c */ /* 0x000fe20003f25270 */
[----:B------:R-:W-:-:S04]  /*7060*/  IMAD.MOV.U32 R2, RZ, RZ, 0x4100 ;  /* 0x00004100ff027424 */ /* 0x000fc800078e00ff */
[----:B------:R3:W-:Y:S08]  /*7070*/  SYNCS.ARRIVE.TRANS64 RZ, [R11+URZ+0x30818], R2 ;  /* 0x030818020bff79a7 */ /* 0x0007f0000800003f */
[----:B------:R-:W-:Y:S05]  /*7080*/  @!P1 BRA `(.L_x_412) ;  /* 0x0000000000049947 */ /* 0x000fea0003800000 */
[----:B------:R-:W-:Y:S01]  /*7090*/  BPT.TRAP 0x1 ;  /* 0x000000040000795c */ /* 0x000fe20000300000 */
.L_x_412:
        /* <DEDUP_REMOVED lines=27> */
.L_x_451:
        /* <DEDUP_REMOVED lines=9> */
.L_x_414:
        /* <DEDUP_REMOVED lines=31> */
.L_x_453:
[----:B------:R-:W-:Y:S05]  /*74d0*/  @P0 BRA `(.L_x_416) ;  /* 0x0000000000140947 */ /* 0x000fea0003800000 */
[----:B------:R-:W-:Y:S01]  /*74e0*/  ISETP.NE.AND P1, PT, R14, RZ, PT ;  /* 0x000000ff0e00720c */ /* 0x000fe20003f25270 */
[----:B-1----:R-:W-:-:S04]  /*74f0*/  IMAD.MOV.U32 R4, RZ, RZ, 0x4100 ;  /* 0x00004100ff047424 */ /* 0x002fc800078e00ff */
[----:B------:R2:W-:Y:S08]  /*7500*/  SYNCS.ARRIVE.TRANS64 RZ, [R11+URZ+0x30810], R4 ;  /* 0x030810040bff79a7 */ /* 0x0005f0000800003f */
[----:B------:R-:W-:Y:S05]  /*7510*/  @!P1 BRA `(.L_x_416) ;  /* 0x0000000000049947 */ /* 0x000fea0003800000 */
[----:B------:R-:W-:Y:S01]  /*7520*/  BPT.TRAP 0x1 ;  /* 0x000000040000795c */ /* 0x000fe20000300000 */
.L_x_416:
        /* <DEDUP_REMOVED lines=29> */
.L_x_408:
[----:B------:R-:W-:-:S13]  /*7700*/  ISETP.NE.AND P1, PT, R19, RZ, PT ;  /* 0x000000ff1300720c */ /* 0x000fda0003f25270 */
[----:B------:R-:W-:Y:S05]  /*7710*/  @!P1 BRA `(.L_x_407) ;  /* 0x0000000400289947 */ /* 0x000fea0003800000 */
[----:B------:R-:W-:-:S04]  /*7720*/  SHF.L.U32 R12, R9, 0x1f, RZ ;  /* 0x0000001f090c7819 */ /* 0x000fc800000006ff */
[----:B------:R-:W3:Y:S02]  /*7730*/  SYNCS.PHASECHK.TRANS64.TRYWAIT P1, [R11+URZ+0x30840], R12 ;  /* 0x0308400c0b0075a7 */ /* 0x000ee4000802017f */
[----:B---3--:R-:W-:Y:S05]  /*7740*/  @!P1 BRA `(.L_x_418) ;  /* 0x0000000c00dc9947 */ /* 0x008fea0003800000 */
.L_x_454:
[----:B------:R-:W-:Y:S05]  /*7750*/  @P0 BRA `(.L_x_419) ;  /* 0x0000000000140947 */ /* 0x000fea0003800000 */
[----:B------:R-:W-:Y:S01]  /*7760*/  ISETP.NE.AND P1, PT, R14, RZ, PT ;  /* 0x000000ff0e00720c */ /* 0x000fe20003f25270 */
[----:B-12---:R-:W-:-:S04]  /*7770*/  IMAD.MOV.U32 R4, RZ, RZ, 0x4100 ;  /* 0x00004100ff047424 */ /* 0x006fc800078e00ff */
[----:B------:R4:W-:Y:S08]  /*7780*/  SYNCS.ARRIVE.TRANS64 RZ, [R11+URZ+0x30830], R4 ;  /* 0x030830040bff79a7 */ /* 0x0009f0000800003f */
[----:B------:R-:W-:Y:S05]  /*7790*/  @!P1 BRA `(.L_x_419) ;  /* 0x0000000000049947 */ /* 0x000fea0003800000 */
[----:B------:R-:W-:Y:S01]  /*77a0*/  BPT.TRAP 0x1 ;  /* 0x000000040000795c */ /* 0x000fe20000300000 */
.L_x_419:
        /* <DEDUP_REMOVED lines=33> */
.L_x_455:
[----:B------:R-:W-:Y:S05]  /*79c0*/  @P0 BRA `(.L_x_421) ;  /* 0x0000000000140947 */ /* 0x000fea0003800000 */
[----:B------:R-:W-:Y:S01]  /*79d0*/  ISETP.NE.AND P0, PT, R14, RZ, PT ;  /* 0x000000ff0e00720c */ /* 0x000fe20003f05270 */
[----:B------:R-:W-:-:S04]  /*79e0*/  IMAD.MOV.U32 R4, RZ, RZ, 0x4100 ;  /* 0x00004100ff047424 */ /* 0x000fc800078e00ff */
[----:B------:R2:W-:Y:S08]  /*79f0*/  SYNCS.ARRIVE.TRANS64 RZ, [R11+URZ+0x30818], R4 ;  /* 0x030818040bff79a7 */ /* 0x0005f0000800003f */
[----:B------:R-:W-:Y:S05]  /*7a00*/  @!P0 BRA `(.L_x_421) ;  /* 0x0000000000048947 */ /* 0x000fea0003800000 */
[----:B------:R-:W-:Y:S01]  /*7a10*/  BPT.TRAP 0x1 ;  /* 0x000000040000795c */ /* 0x000fe20000300000 */
.L_x_421:
        /* <DEDUP_REMOVED lines=26> */
.L_x_407:
[----:B-12---:R-:W-:Y:S01]  /*7bc0*/  IMAD R4, R20, 0x8, R11 ;  /* 0x0000000814047824 */ /* 0x006fe200078e020b */
[----:B------:R-:W-:Y:S01]  /*7bd0*/  SHF.L.U32 R3, R9, 0x1f, RZ ;  /* 0x0000001f09037819 */ /* 0x000fe200000006ff */
[----:B------:R-:W1:Y:S03]  /*7be0*/  S2R R2, SR_TID.X ;  /* 0x0000000000027919 */ /* 0x000e660000002100 */
[----:B------:R-:W2:Y:S01]  /*7bf0*/  SYNCS.PHASECHK.TRANS64.TRYWAIT P0, [R4+URZ+0x30840], R3 ;  /* 0x03084003040075a7 */ /* 0x000ea2000800017f */
[----:B-1----:R-:W-:-:S04]  /*7c00*/  LOP3.LUT R2, R2, 0x7f, RZ, 0xc0, !PT ;  /* 0x0000007f02027812 */ /* 0x002fc800078ec0ff */
[----:B------:R-:W-:Y:S01]  /*7c10*/  ISETP.NE.AND P1, PT, R2, RZ, PT ;  /* 0x000000ff0200720c */ /* 0x000fe20003f25270 */
[----:B--2---:R-:W-:-:S12]  /*7c20*/  @!P0 BRA `(.L_x_422) ;  /* 0x0000000800cc8947 */ /* 0x004fd80003800000 */
.L_x_456:
[----:B------:R-:W-:Y:S05]  /*7c30*/  @P1 BRA `(.L_x_423) ;  /* 0x0000000000181947 */ /* 0x000fea0003800000 */
[----:B------:R-:W2:Y:S01]  /*7c40*/  S2R R2, SR_TID.X ;  /* 0x0000000000027919 */ /* 0x000ea20000002100 */
[----:B-1----:R-:W-:-:S04]  /*7c50*/  IMAD.MOV.U32 R3, RZ, RZ, 0x4100 ;  /* 0x00004100ff037424 */ /* 0x002fc800078e00ff */
[----:B------:R4:W-:Y:S01]  /*7c60*/  SYNCS.ARRIVE.TRANS64 RZ, [R4+URZ+0x30830], R3 ;  /* 0x0308300304ff79a7 */ /* 0x0009e2000800003f */
[----:B--2---:R-:W-:-:S13]  /*7c70*/  LOP3.LUT P0, RZ, R2, 0x1f, RZ, 0xc0, !PT ;  /* 0x0000001f02ff7812 */ /* 0x004fda000780c0ff */
[----:B----4-:R-:W-:Y:S05]  /*7c80*/  @!P0 BRA `(.L_x_423) ;  /* 0x0000000000048947 */ /* 0x010fea0003800000 */
[----:B------:R-:W-:Y:S01]  /*7c90*/  BPT.TRAP 0x1 ;  /* 0x000000040000795c */ /* 0x000fe20000300000 */
.L_x_423:
        /* <DEDUP_REMOVED lines=40> */
.L_x_404:
[----:B------:R-:W-:Y:S05]  /*7f20*/  BSYNC B0 ;  /* 0x0000000000007941 */ /* 0x000fea0003800000 */
.L_x_403:
[----:B------:R-:W-:-:S03]  /*7f30*/  UMOV UR6, 0xffffffff ;  /* 0xffffffff00067882 */ /* 0x000fc60000000000 */
[----:B------:R-:W-:Y:S05]  /*7f40*/  BRA.DIV UR6, `(.L_x_424) ;  /* 0x0000000a06187947 */ /* 0x000fea000b800000 */
[----:B------:R-:W-:-:S13]  /*7f50*/  ELECT P0, URZ, PT ;  /* 0x00000000003f782f */ /* 0x000fda0003800000 */
.L_x_459:
[----:B------:R-:W-:Y:S05]  /*7f60*/  @!P0 BRA `(.L_x_330) ;  /* 0x0000000000808947 */ /* 0x000fea0003800000 */
[----:B------:R-:W-:-:S04]  /*7f70*/  LOP3.LUT R17, R17, 0x2, RZ, 0xfc, !PT ;  /* 0x0000000211117812 */ /* 0x000fc800078efcff */
[----:B------:R-:W-:-:S13]  /*7f80*/  ISETP.NE.AND P0, PT, R17, 0x3, PT ;  /* 0x000000031100780c */ /* 0x000fda0003f05270 */
[----:B------:R-:W-:Y:S05]  /*7f90*/  @!P0 BRA `(.L_x_425) ;  /* 0x0000000000048947 */ /* 0x000fea0003800000 */
[----:B------:R-:W-:Y:S01]  /*7fa0*/  BPT.TRAP 0x1 ;  /* 0x000000040000795c */ /* 0x000fe20000300000 */
.L_x_425:
        /* <DEDUP_REMOVED lines=15> */
.L_x_460:
[----:B------:R-:W2:Y:S02]  /*80a0*/  SYNCS.PHASECHK.TRANS64.TRYWAIT P1, [R3+URZ], R2 ;  /* 0x00000002030075a7 */ /* 0x000ea4000802017f */
[----:B--2---:R-:W-:Y:S05]  /*80b0*/  @!P1 BRA `(.L_x_427) ;  /* 0x0000000400f49947 */ /* 0x004fea0003800000 */
.L_x_461:
[----:B------:R-:W-:Y:S05]  /*80c0*/  @!P0 BRA `(.L_x_428) ;  /* 0x0000000000048947 */ /* 0x000fea0003800000 */
[----:B------:R-:W-:Y:S01]  /*80d0*/  BPT.TRAP 0x1 ;  /* 0x000000040000795c */ /* 0x000fe20000300000 */
.L_x_428:
[----:B--2---:R-:W-:-:S04]  /*80e0*/  VIADD R3, R7, 0x30840 ;  /* 0x0003084007037836 */ /* 0x004fc80000000000 */
[----:B------:R-:W-:-:S04]  /*80f0*/  IMAD R0, R0, 0x8, R3 ;  /* 0x0000000800007824 */ /* 0x000fc800078e0203 */
[----:B------:R-:W2:Y:S02]  /*8100*/  SYNCS.PHASECHK.TRANS64.TRYWAIT P0, [R0+URZ], R5 ;  /* 0x00000005000075a7 */ /* 0x000ea4000800017f */
[----:B--2---:R-:W-:Y:S05]  /*8110*/  @!P0 BRA `(.L_x_429) ;  /* 0x0000000400f08947 */ /* 0x004fea0003800000 */
.L_x_462:
[----:B------:R-:W-:-:S07]  /*8120*/  IMAD R3, R4, 0x8, R3 ;  /* 0x0000000804037824 */ /* 0x000fce00078e0203 */
.L_x_430:
[----:B---3--:R3:W4:Y:S02]  /*8130*/  SYNCS.PHASECHK.TRANS64.TRYWAIT P0, [R3+URZ], R2 ;  /* 0x00000002030075a7 */ /* 0x008724000800017f */
[----:B----4-:R-:W-:Y:S05]  /*8140*/  @!P0 NANOSLEEP.SYNCS 0x989680 ;  /* 0x009896800000895d */ /* 0x010fea0003900000 */
[----:B------:R-:W4:Y:S02]  /*8150*/  @!P0 SYNCS.PHASECHK.TRANS64 P0, [R3+URZ], R2 ;  /* 0x00000002030085a7 */ /* 0x000f24000800007f */
[----:B----4-:R-:W-:Y:S05]  /*8160*/  @!P0 BRA `(.L_x_430) ;  /* 0xfffffffc00f08947 */ /* 0x010fea000383ffff */
.L_x_330:
[----:B------:R-:W-:Y:S05]  /*8170*/  BSYNC B6 ;  /* 0x0000000000067941 */ /* 0x000fea0003800000 */
.L_x_327:
[----:B------:R-:W-:Y:S05]  /*8180*/  EXIT ;  /* 0x000000000000794d */ /* 0x000fea0003800000 */
.L_x_335:
[----:B------:R-:W-:Y:S02]  /*8190*/  IMAD.MOV.U32 R12, RZ, RZ, RZ ;  /* 0x000000ffff0c7224 */ /* 0x000fe400078e00ff */
[----:B------:R-:W-:Y:S02]  /*81a0*/  IMAD.MOV.U32 R11, RZ, RZ, 0x1f ;  /* 0x0000001fff0b7424 */ /* 0x000fe400078e00ff */
[----:B------:R-:W-:-:S07]  /*81b0*/  IMAD.MOV.U32 R15, RZ, RZ, -0x1 ;  /* 0xffffffffff0f7424 */ /* 0x000fce00078e00ff */
[----:B------:R-:W-:Y:S05]  /*81c0*/  WARPSYNC.COLLECTIVE R15, `(.L_x_431) ;  /* 0x000000000f087348 */ /* 0x000fea0003c00000 */
[----:B------:R1:W2:Y:S02]  /*81d0*/  SHFL.IDX P6, R14, R13, R12, R11 ;  /* 0x0000000c0d0e7389 */ /* 0x0002a400000c000b */
[----:B-12---:R-:W-:Y:S01]  /*81e0*/  ENDCOLLECTIVE ;  /* 0x000000000000791b */ /* 0x006fe20003800000 */
.L_x_431:
[----:B------:R-:W-:Y:S05]  /*81f0*/  BRA `(.L_x_432) ;  /* 0xffffff8800507947 */ /* 0x000fea000383ffff */
.L_x_337:
[----:B--2---:R2:W3:Y:S02]  /*8200*/  SYNCS.PHASECHK.TRANS64.TRYWAIT P0, [R16+URZ+0x30800], R11 ;  /* 0x0308000b100075a7 */ /* 0x0044e4000800017f */
[----:B---3--:R-:W-:Y:S05]  /*8210*/  @!P0 NANOSLEEP.SYNCS 0x989680 ;  /* 0x009896800000895d */ /* 0x008fea0003900000 */
[----:B------:R-:W3:Y:S02]  /*8220*/  @!P0 SYNCS.PHASECHK.TRANS64 P0, [R16+URZ+0x30800], R11 ;  /* 0x0308000b100085a7 */ /* 0x000ee4000800007f */
[----:B---3--:R-:W-:Y:S05]  /*8230*/  @!P0 BRA `(.L_x_337) ;  /* 0xfffffffc00f08947 */ /* 0x008fea000383ffff */
[----:B------:R-:W-:Y:S05]  /*8240*/  BRA `(.L_x_336) ;  /* 0xffffff8800a87947 */ /* 0x000fea000383ffff */
.L_x_342:
[----:B---3--:R3:W4:Y:S02]  /*8250*/  SYNCS.PHASECHK.TRANS64.TRYWAIT P1, [R2+URZ+0x30810], R153 ;  /* 0x03081099020075a7 */ /* 0x008724000802017f */
[----:B----4-:R-:W-:Y:S05]  /*8260*/  @!P1 NANOSLEEP.SYNCS 0x989680 ;  /* 0x009896800000995d */ /* 0x010fea0003900000 */
[----:B------:R-:W4:Y:S02]  /*8270*/  @!P1 SYNCS.PHASECHK.TRANS64 P1, [R2+URZ+0x30810], R153 ;  /* 0x03081099020095a7 */ /* 0x000f24000802007f */
[----:B----4-:R-:W-:Y:S05]  /*8280*/  @!P1 BRA `(.L_x_342) ;  /* 0xfffffffc00f09947 */ /* 0x010fea000383ffff */
[----:B------:R-:W-:Y:S05]  /*8290*/  BRA `(.L_x_341) ;  /* 0xffffff94003c7947 */ /* 0x000fea000383ffff */
.L_x_346:
[----:B------:R1:W1:Y:S02]  /*82a0*/  SYNCS.PHASECHK.TRANS64.TRYWAIT P1, [R2+URZ+0x30830], R153 ;  /* 0x03083099020075a7 */ /* 0x000264000802017f */
[----:B-1----:R-:W-:Y:S05]  /*82b0*/  @!P1 NANOSLEEP.SYNCS 0x989680 ;  /* 0x009896800000995d */ /* 0x002fea0003900000 */
[----:B------:R-:W1:Y:S02]  /*82c0*/  @!P1 SYNCS.PHASECHK.TRANS64 P1, [R2+URZ+0x30830], R153 ;  /* 0x03083099020095a7 */ /* 0x000e64000802007f */
[----:B-1----:R-:W-:Y:S05]  /*82d0*/  @!P1 BRA `(.L_x_346) ;  /* 0xfffffffc00f09947 */ /* 0x002fea000383ffff */
[----:B------:R-:W-:Y:S05]  /*82e0*/  BRA `(.L_x_345) ;  /* 0xffffff9800947947 */ /* 0x000fea000383ffff */
.L_x_353:
[----:B------:R-:W-:Y:S01]  /*82f0*/  BSSY B0, `(.L_x_433) ;  /* 0x0000005000007945 */ /* 0x000fe20003800000 */
[----:B------:R-:W-:-:S07]  /*8300*/  IMAD.MOV.U32 R15, RZ, RZ, -0x1 ;  /* 0xffffffffff0f7424 */ /* 0x000fce00078e00ff */
[----:B---3--:R-:W-:Y:S05]  /*8310*/  WARPSYNC.COLLECTIVE R15, `(.L_x_434) ;  /* 0x000000000f087348 */ /* 0x008fea0003c00000 */
[----:B------:R-:W-:Y:S01]  /*8320*/  NOP ;  /* 0x0000000000007918 */ /* 0x000fe20000000000 */
[----:B---3--:R-:W-:Y:S01]  /*8330*/  ENDCOLLECTIVE ;  /* 0x000000000000791b */ /* 0x008fe20003800000 */
.L_x_434:
[----:B------:R-:W-:Y:S05]  /*8340*/  BSYNC B0 ;  /* 0x0000000000007941 */ /* 0x000fea0003800000 */
.L_x_433:
[----:B------:R-:W-:Y:S05]  /*8350*/  BRA `(.L_x_435) ;  /* 0xffffffc400ac7947 */ /* 0x000fea000383ffff */
.L_x_362:
[----:B------:R-:W-:Y:S01]  /*8360*/  BSSY B0, `(.L_x_436) ;  /* 0x0000005000007945 */ /* 0x000fe20003800000 */
[----:B------:R-:W-:-:S07]  /*8370*/  IMAD.MOV.U32 R15, RZ, RZ, -0x1 ;  /* 0xffffffffff0f7424 */ /* 0x000fce00078e00ff */
[----:B-1-3--:R-:W-:Y:S05]  /*8380*/  WARPSYNC.COLLECTIVE R15, `(.L_x_437) ;  /* 0x000000000f087348 */ /* 0x00afea0003c00000 */
[----:B------:R-:W-:Y:S01]  /*8390*/  NOP ;  /* 0x0000000000007918 */ /* 0x000fe20000000000 */
[----:B-1-3--:R-:W-:Y:S01]  /*83a0*/  ENDCOLLECTIVE ;  /* 0x000000000000791b */ /* 0x00afe20003800000 */
.L_x_437:
[----:B------:R-:W-:Y:S05]  /*83b0*/  BSYNC B0 ;  /* 0x0000000000007941 */ /* 0x000fea0003800000 */
.L_x_436:
[----:B------:R-:W-:Y:S05]  /*83c0*/  BRA `(.L_x_438) ;  /* 0xffffffc800ac7947 */ /* 0x000fea000383ffff */
.L_x_371:
[----:B------:R-:W-:Y:S01]  /*83d0*/  BSSY B0, `(.L_x_439) ;  /* 0x0000005000007945 */ /* 0x000fe20003800000 */
[----:B------:R-:W-:-:S07]  /*83e0*/  IMAD.MOV.U32 R15, RZ, RZ, -0x1 ;  /* 0xffffffffff0f7424 */ /* 0x000fce00078e00ff */
[----:B------:R-:W-:Y:S05]  /*83f0*/  WARPSYNC.COLLECTIVE R15, `(.L_x_440) ;  /* 0x000000000f087348 */ /* 0x000fea0003c00000 */
[----:B------:R-:W-:Y:S01]  /*8400*/  NOP ;  /* 0x0000000000007918 */ /* 0x000fe20000000000 */
[----:B------:R-:W-:Y:S01]  /*8410*/  ENDCOLLECTIVE ;  /* 0x000000000000791b */ /* 0x000fe20003800000 */
.L_x_440:
[----:B------:R-:W-:Y:S05]  /*8420*/  BSYNC B0 ;  /* 0x0000000000007941 */ /* 0x000fea0003800000 */
.L_x_439:
[----:B------:R-:W-:Y:S05]  /*8430*/  BRA `(.L_x_441) ;  /* 0xffffffd000807947 */ /* 0x000fea000383ffff */
.L_x_383:
[----:B------:R-:W-:Y:S01]  /*8440*/  BSSY B0, `(.L_x_442) ;  /* 0x0000005000007945 */ /* 0x000fe20003800000 */
[----:B------:R-:W-:-:S07]  /*8450*/  IMAD.MOV.U32 R15, RZ, RZ, -0x1 ;  /* 0xffffffffff0f7424 */ /* 0x000fce00078e00ff */
[----:B------:R-:W-:Y:S05]  /*8460*/  WARPSYNC.COLLECTIVE R15, `(.L_x_443) ;  /* 0x000000000f087348 */ /* 0x000fea0003c00000 */
[----:B------:R-:W-:Y:S01]  /*8470*/  NOP ;  /* 0x0000000000007918 */ /* 0x000fe20000000000 */
[----:B------:R-:W-:Y:S01]  /*8480*/  ENDCOLLECTIVE ;  /* 0x000000000000791b */ /* 0x000fe20003800000 */
.L_x_443:
[----:B------:R-:W-:Y:S05]  /*8490*/  BSYNC B0 ;  /* 0x0000000000007941 */ /* 0x000fea0003800000 */
.L_x_442:
[----:B------:R-:W-:Y:S05]  /*84a0*/  BRA `(.L_x_444) ;  /* 0xffffffd400987947 */ /* 0x000fea000383ffff */
.L_x_396:
[----:B------:R-:W-:Y:S01]  /*84b0*/  BSSY B0, `(.L_x_445) ;  /* 0x0000005000007945 */ /* 0x000fe20003800000 */
[----:B------:R-:W-:-:S07]  /*84c0*/  IMAD.MOV.U32 R15, RZ, RZ, -0x1 ;  /* 0xffffffffff0f7424 */ /* 0x000fce00078e00ff */
[----:B------:R-:W-:Y:S05]  /*84d0*/  WARPSYNC.COLLECTIVE R15, `(.L_x_446) ;  /* 0x000000000f087348 */ /* 0x000fea0003c00000 */
[----:B------:R-:W-:Y:S01]  /*84e0*/  NOP ;  /* 0x0000000000007918 */ /* 0x000fe20000000000 */
[----:B------:R-:W-:Y:S01]  /*84f0*/  ENDCOLLECTIVE ;  /* 0x000000000000791b */ /* 0x000fe20003800000 */
.L_x_446:
[----:B------:R-:W-:Y:S05]  /*8500*/  BSYNC B0 ;  /* 0x0000000000007941 */ /* 0x000fea0003800000 */
.L_x_445:
[----:B------:R-:W-:Y:S05]  /*8510*/  BRA `(.L_x_447) ;  /* 0xffffffd800b47947 */ /* 0x000fea000383ffff */
.L_x_405:
[----:B-1----:R1:W2:Y:S02]  /*8520*/  SYNCS.PHASECHK.TRANS64.TRYWAIT P1, [R11+URZ+0x30820], R0 ;  /* 0x030820000b0075a7 */ /* 0x0022a4000802017f */
[----:B--2---:R-:W-:Y:S05]  /*8530*/  @!P1 NANOSLEEP.SYNCS 0x989680 ;  /* 0x009896800000995d */ /* 0x004fea0003900000 */
[----:B------:R-:W2:Y:S02]  /*8540*/  @!P1 SYNCS.PHASECHK.TRANS64 P1, [R11+URZ+0x30820], R0 ;  /* 0x030820000b0095a7 */ /* 0x000ea4000802007f */
[----:B--2---:R-:W-:Y:S05]  /*8550*/  @!P1 BRA `(.L_x_405) ;  /* 0xfffffffc00f09947 */ /* 0x004fea000383ffff */
[----:B------:R-:W-:Y:S05]  /*8560*/  BRA `(.L_x_448) ;  /* 0xffffffe0008c7947 */ /* 0x000fea000383ffff */
.L_x_409:
[----:B-1----:R1:W2:Y:S02]  /*8570*/  SYNCS.PHASECHK.TRANS64.TRYWAIT P1, [R11+URZ+0x30840], R21 ;  /* 0x030840150b0075a7 */ /* 0x0022a4000802017f */
[----:B--2---:R-:W-:Y:S05]  /*8580*/  @!P1 NANOSLEEP.SYNCS 0x989680 ;  /* 0x009896800000995d */ /* 0x004fea0003900000 */
[----:B------:R-:W2:Y:S02]  /*8590*/  @!P1 SYNCS.PHASECHK.TRANS64 P1, [R11+URZ+0x30840], R21 ;  /* 0x030840150b0095a7 */ /* 0x000ea4000802007f */
[----:B--2---:R-:W-:Y:S05]  /*85a0*/  @!P1 BRA `(.L_x_409) ;  /* 0xfffffffc00f09947 */ /* 0x004fea000383ffff */
[----:B------:R-:W-:Y:S05]  /*85b0*/  BRA `(.L_x_449) ;  /* 0xffffffe400f87947 */ /* 0x000fea000383ffff */
.L_x_411:
[----:B--2---:R2:W3:Y:S02]  /*85c0*/  SYNCS.PHASECHK.TRANS64.TRYWAIT P1, [R11+URZ+0x30828], R21 ;  /* 0x030828150b0075a7 */ /* 0x0044e4000802017f */
[----:B---3--:R-:W-:Y:S05]  /*85d0*/  @!P1 NANOSLEEP.SYNCS 0x989680 ;  /* 0x009896800000995d */ /* 0x008fea0003900000 */
[----:B------:R-:W3:Y:S02]  /*85e0*/  @!P1 SYNCS.PHASECHK.TRANS64 P1, [R11+URZ+0x30828], R21 ;  /* 0x030828150b0095a7 */ /* 0x000ee4000802007f */
[----:B---3--:R-:W-:Y:S05]  /*85f0*/  @!P1 BRA `(.L_x_411) ;  /* 0xfffffffc00f09947 */ /* 0x008fea000383ffff */
[----:B------:R-:W-:Y:S05]  /*8600*/  BRA `(.L_x_450) ;  /* 0xffffffe8008c7947 */ /* 0x000fea000383ffff */
.L_x_413:
[----:B---3--:R3:W4:Y:S02]  /*8610*/  SYNCS.PHASECHK.TRANS64.TRYWAIT P1, [R11+URZ+0x30848], R21 ;  /* 0x030848150b0075a7 */ /* 0x008724000802017f */
[----:B----4-:R-:W-:Y:S05]  /*8620*/  @!P1 NANOSLEEP.SYNCS 0x989680 ;  /* 0x009896800000995d */ /* 0x010fea0003900000 */
[----:B------:R-:W4:Y:S02]  /*8630*/  @!P1 SYNCS.PHASECHK.TRANS64 P1, [R11+URZ+0x30848], R21 ;  /* 0x030848150b0095a7 */ /* 0x000f24000802007f */
[----:B----4-:R-:W-:Y:S05]  /*8640*/  @!P1 BRA `(.L_x_413) ;  /* 0xfffffffc00f09947 */ /* 0x010fea000383ffff */
[----:B------:R-:W-:Y:S05]  /*8650*/  BRA `(.L_x_451) ;  /* 0xffffffe800fc7947 */ /* 0x000fea000383ffff */
.L_x_415:
[----:B------:R-:W-:-:S07]  /*8660*/  SHF.L.U32 R4, R9, 0x1f, RZ ;  /* 0x0000001f09047819 */ /* 0x000fce00000006ff */
.L_x_452:
[----:B-1----:R1:W2:Y:S02]  /*8670*/  SYNCS.PHASECHK.TRANS64.TRYWAIT P1, [R11+URZ+0x30820], R4 ;  /* 0x030820040b0075a7 */ /* 0x0022a4000802017f */
[----:B--2---:R-:W-:Y:S05]  /*8680*/  @!P1 NANOSLEEP.SYNCS 0x989680 ;  /* 0x009896800000995d */ /* 0x004fea0003900000 */
[----:B------:R-:W2:Y:S02]  /*8690*/  @!P1 SYNCS.PHASECHK.TRANS64 P1, [R11+URZ+0x30820], R4 ;  /* 0x030820040b0095a7 */ /* 0x000ea4000802007f */
[----:B--2---:R-:W-:Y:S05]  /*86a0*/  @!P1 BRA `(.L_x_452) ;  /* 0xfffffffc00f09947 */ /* 0x004fea000383ffff */
[----:B------:R-:W-:Y:S05]  /*86b0*/  BRA `(.L_x_453) ;  /* 0xffffffec00847947 */ /* 0x000fea000383ffff */
.L_x_418:
[----:B---3--:R3:W4:Y:S02]  /*86c0*/  SYNCS.PHASECHK.TRANS64.TRYWAIT P1, [R11+URZ+0x30840], R12 ;  /* 0x0308400c0b0075a7 */ /* 0x008724000802017f */
[----:B----4-:R-:W-:Y:S05]  /*86d0*/  @!P1 NANOSLEEP.SYNCS 0x989680 ;  /* 0x009896800000995d */ /* 0x010fea0003900000 */
[----:B------:R-:W4:Y:S02]  /*86e0*/  @!P1 SYNCS.PHASECHK.TRANS64 P1, [R11+URZ+0x30840], R12 ;  /* 0x0308400c0b0095a7 */ /* 0x000f24000802007f */
[----:B----4-:R-:W-:Y:S05]  /*86f0*/  @!P1 BRA `(.L_x_418) ;  /* 0xfffffffc00f09947 */ /* 0x010fea000383ffff */
[----:B------:R-:W-:Y:S05]  /*8700*/  BRA `(.L_x_454) ;  /* 0xfffffff000107947 */ /* 0x000fea000383ffff */
.L_x_420:
[----:B-1----:R1:W2:Y:S02]  /*8710*/  SYNCS.PHASECHK.TRANS64.TRYWAIT P1, [R11+URZ+0x30828], R12 ;  /* 0x0308280c0b0075a7 */ /* 0x0022a4000802017f */
[----:B--2---:R-:W-:Y:S05]  /*8720*/  @!P1 NANOSLEEP.SYNCS 0x989680 ;  /* 0x009896800000995d */ /* 0x004fea0003900000 */
[----:B------:R-:W2:Y:S02]  /*8730*/  @!P1 SYNCS.PHASECHK.TRANS64 P1, [R11+URZ+0x30828], R12 ;  /* 0x0308280c0b0095a7 */ /* 0x000ea4000802007f */
[----:B--2---:R-:W-:Y:S05]  /*8740*/  @!P1 BRA `(.L_x_420) ;  /* 0xfffffffc00f09947 */ /* 0x004fea000383ffff */
[----:B------:R-:W-:Y:S05]  /*8750*/  BRA `(.L_x_455) ;  /* 0xfffffff000987947 */ /* 0x000fea000383ffff */
.L_x_422:
[----:B-1----:R1:W2:Y:S02]  /*8760*/  SYNCS.PHASECHK.TRANS64.TRYWAIT P0, [R4+URZ+0x30840], R3 ;  /* 0x03084003040075a7 */ /* 0x0022a4000800017f */
[----:B--2---:R-:W-:Y:S05]  /*8770*/  @!P0 NANOSLEEP.SYNCS 0x989680 ;  /* 0x009896800000895d */ /* 0x004fea0003900000 */
[----:B------:R-:W2:Y:S02]  /*8780*/  @!P0 SYNCS.PHASECHK.TRANS64 P0, [R4+URZ+0x30840], R3 ;  /* 0x03084003040085a7 */ /* 0x000ea4000800007f */
[----:B--2---:R-:W-:Y:S05]  /*8790*/  @!P0 BRA `(.L_x_422) ;  /* 0xfffffffc00f08947 */ /* 0x004fea000383ffff */
[----:B------:R-:W-:Y:S05]  /*87a0*/  BRA `(.L_x_456) ;  /* 0xfffffff400207947 */ /* 0x000fea000383ffff */
.L_x_424:
[----:B------:R-:W-:Y:S01]  /*87b0*/  BSSY B0, `(.L_x_457) ;  /* 0x0000006000007945 */ /* 0x000fe20003800000 */
[----:B------:R-:W-:-:S07]  /*87c0*/  IMAD.MOV.U32 R15, RZ, RZ, -0x1 ;  /* 0xffffffffff0f7424 */ /* 0x000fce00078e00ff */
[----:B------:R-:W-:Y:S05]  /*87d0*/  WARPSYNC.COLLECTIVE R15, `(.L_x_458) ;  /* 0x000000000f0c7348 */ /* 0x000fea0003c00000 */
[----:B------:R-:W-:Y:S02]  /*87e0*/  ELECT P6, UR62, PT ;  /* 0x00000000003e782f */ /* 0x000fe400038c0000 */
[----:B------:R-:W-:Y:S01]  /*87f0*/  MOV R14, UR62 ;  /* 0x0000003e000e7c02 */ /* 0x000fe20008000f00 */
[----:B------:R-:W-:Y:S10]  /*8800*/  ENDCOLLECTIVE ;  /* 0x000000000000791b */ /* 0x000ff40003800000 */
.L_x_458:
[----:B------:R-:W-:Y:S05]  /*8810*/  BSYNC B0 ;  /* 0x0000000000007941 */ /* 0x000fea0003800000 */
.L_x_457:
[----:B------:R-:W-:Y:S01]  /*8820*/  PLOP3.LUT P0, PT, P6, PT, PT, 0x80, 0x0 ;  /* 0x000000000000781c */ /* 0x000fe2000370f070 */
[----:B------:R-:W-:-:S12]  /*8830*/  BRA `(.L_x_459) ;  /* 0xfffffff400c87947 */ /* 0x000fd8000383ffff */
.L_x_426:
[----:B-1----:R1:W2:Y:S02]  /*8840*/  SYNCS.PHASECHK.TRANS64.TRYWAIT P1, [R6+URZ], R5 ;  /* 0x00000005060075a7 */ /* 0x0022a4000802017f */
[----:B--2---:R-:W-:Y:S05]  /*8850*/  @!P1 NANOSLEEP.SYNCS 0x989680 ;  /* 0x009896800000995d */ /* 0x004fea0003900000 */
[----:B------:R-:W2:Y:S02]  /*8860*/  @!P1 SYNCS.PHASECHK.TRANS64 P1, [R6+URZ], R5 ;  /* 0x00000005060095a7 */ /* 0x000ea4000802007f */
[----:B--2---:R-:W-:Y:S05]  /*8870*/  @!P1 BRA `(.L_x_426) ;  /* 0xfffffffc00f09947 */ /* 0x004fea000383ffff */
[----:B------:R-:W-:Y:S05]  /*8880*/  BRA `(.L_x_460) ;  /* 0xfffffff800047947 */ /* 0x000fea000383ffff */
.L_x_427:
[----:B--2---:R2:W3:Y:S02]  /*8890*/  SYNCS.PHASECHK.TRANS64.TRYWAIT P1, [R3+URZ], R2 ;  /* 0x00000002030075a7 */ /* 0x0044e4000802017f */
[----:B---3--:R-:W-:Y:S05]  /*88a0*/  @!P1 NANOSLEEP.SYNCS 0x989680 ;  /* 0x009896800000995d */ /* 0x008fea0003900000 */
[----:B------:R-:W3:Y:S02]  /*88b0*/  @!P1 SYNCS.PHASECHK.TRANS64 P1, [R3+URZ], R2 ;  /* 0x00000002030095a7 */ /* 0x000ee4000802007f */
[----:B---3--:R-:W-:Y:S05]  /*88c0*/  @!P1 BRA `(.L_x_427) ;  /* 0xfffffffc00f09947 */ /* 0x008fea000383ffff */
[----:B------:R-:W-:Y:S05]  /*88d0*/  BRA `(.L_x_461) ;  /* 0xfffffff400f87947 */ /* 0x000fea000383ffff */
.L_x_429:
[----:B--2---:R2:W3:Y:S02]  /*88e0*/  SYNCS.PHASECHK.TRANS64.TRYWAIT P0, [R0+URZ], R5 ;  /* 0x00000005000075a7 */ /* 0x0044e4000800017f */
[----:B---3--:R-:W-:Y:S05]  /*88f0*/  @!P0 NANOSLEEP.SYNCS 0x989680 ;  /* 0x009896800000895d */ /* 0x008fea0003900000 */
[----:B------:R-:W3:Y:S02]  /*8900*/  @!P0 SYNCS.PHASECHK.TRANS64 P0, [R0+URZ], R5 ;  /* 0x00000005000085a7 */ /* 0x000ee4000800007f */
[----:B---3--:R-:W-:Y:S05]  /*8910*/  @!P0 BRA `(.L_x_429) ;  /* 0xfffffffc00f08947 */ /* 0x008fea000383ffff */
[----:B------:R-:W-:Y:S05]  /*8920*/  BRA `(.L_x_462) ;  /* 0xfffffff400fc7947 */ /* 0x000fea000383ffff */
.L_x_463:
        /* <DEDUP_REMOVED lines=13> */
.L_x_7293:


//--------------------- .text._ZN7cutlass13device_kernelIN5flash11enable_sm90INS1_16FlashAttnBwdSm90INS1_25CollectiveMainloopBwdSm90ILi2ELi2ELi2EN4cute5tupleIJNS5_1CILi1EEES8_S8_EEENS6_IJNS7_ILi64EEENS7_ILi128EEESB_EEENS_6half_tEfNS_4arch4Sm90ELb0ELb0ELb1ELb1ELb0ELb1ELb0ELb0ELi2ELi1ELi2ELi1ELb0EEENS1_21CollectiveEpilogueBwdISC_SD_SF_Li256ELb1ELb0ELi1EEENS1_19SingleTileSchedulerILb1ELb0ELb0ELi128EEEEEEEEEvNT_6ParamsE --------------------------
	.section	.text._ZN7cutlass13device_kernelIN5flash11enable_sm90INS1_16FlashAttnBwdSm90INS1_25CollectiveMainloopBwdSm90ILi2ELi2ELi2EN4cute5tupleIJNS5_1CILi1EEES8_S8_EEENS6_IJNS7_ILi64EEENS7_ILi128EEESB_EEENS_6half_tEfNS_4arch4Sm90ELb0ELb0ELb1ELb1ELb0ELb1ELb0ELb0ELi2ELi1ELi2ELi1ELb0EEENS1_21CollectiveEpilogueBwdISC_SD_SF_Li256ELb1ELb0ELi1EEENS1_19SingleTileSchedulerILb1ELb0ELb0ELi128EEEEEEEEEvNT_6ParamsE,"ax",@progbits
	.align	128
.text._ZN7cutlass13device_kernelIN5flash11enable_sm90INS1_16FlashAttnBwdSm90INS1_25CollectiveMainloopBwdSm90ILi2ELi2ELi2EN4cute5tupleIJNS5_1CILi1EEES8_S8_EEENS6_IJNS7_ILi64EEENS7_ILi128EEESB_EEENS_6half_tEfNS_4arch4Sm90ELb0ELb0ELb1ELb1ELb0ELb1ELb0ELb0ELi2ELi1ELi2ELi1ELb0EEENS1_21CollectiveEpilogueBwdISC_SD_SF_Li256ELb1ELb0ELi1EEENS1_19SingleTileSchedulerILb1ELb0ELb0ELi128EEEEEEEEEvNT_6ParamsE:
        .type           _ZN7cutlass13device_kernelIN5flash11enable_sm90INS1_16FlashAttnBwdSm90INS1_25CollectiveMainloopBwdSm90ILi2ELi2ELi2EN4cute5tupleIJNS5_1CILi1EEES8_S8_EEENS6_IJNS7_ILi64EEENS7_ILi128EEESB_EEENS_6half_tEfNS_4arch4Sm90ELb0ELb0ELb1ELb1ELb0ELb1ELb0ELb0ELi2ELi1ELi2ELi1ELb0EEENS1_21CollectiveEpilogueBwdISC_SD_SF_Li256ELb1ELb0ELi1EEENS1_19SingleTileSchedulerILb1ELb0ELb0ELi128EEEEEEEEEvNT_6ParamsE,@function
        .size           _ZN7cutlass13device_kernelIN5flash11enable_sm90INS1_16FlashAttnBwdSm90INS1_25CollectiveMainloopBwdSm90ILi2ELi2ELi2EN4cute5tupleIJNS5_1CILi1EEES8_S8_EEENS6_IJNS7_ILi64EEENS7_ILi128EEESB_EEENS_6half_tEfNS_4arch4Sm90ELb0ELb0ELb1ELb1ELb0ELb1ELb0ELb0ELi2ELi1ELi2ELi1ELb0EEENS1_21CollectiveEpilogueBwdISC_SD_SF_Li256ELb1ELb0ELi1EEENS1_19SingleTileSchedulerILb1ELb0ELb0ELi128EEEEEEEEEvNT_6ParamsE,(.L_x_7294 - _ZN7cutlass13device_kernelIN5flash11enable_sm90INS1_16FlashAttnBwdSm90INS1_25CollectiveMainloopBwdSm90ILi2ELi2ELi2EN4cute5tupleIJNS5_1CILi1EEES8_S8_EEENS6_IJNS7_ILi64EEENS7_ILi128EEESB_EEENS_6half_tEfNS_4arch4Sm90ELb0ELb0ELb1ELb1ELb0ELb1ELb0ELb0ELi2ELi1ELi2ELi1ELb0EEENS1_21CollectiveEpilogueBwdISC_SD_SF_Li256ELb1ELb0ELi1EEENS1_19SingleTileSchedulerILb1ELb0ELb0ELi128EEEEEEEEEvNT_6ParamsE)
        .other          _ZN7cutlass13device_kernelIN5flash11enable_sm90INS1_16FlashAttnBwdSm90INS1_25CollectiveMainloopBwdSm90ILi2ELi2ELi2EN4cute5tupleIJNS5_1CILi1EEES8_S8_EEENS6_IJNS7_ILi64EEENS7_ILi128EEESB_EEENS_6half_tEfNS_4arch4Sm90ELb0ELb0ELb1ELb1ELb0ELb1ELb0ELb0ELi2ELi1ELi2ELi1ELb0EEENS1_21CollectiveEpilogueBwdISC_SD_SF_Li256ELb1ELb0ELi1EEENS1_19SingleTileSchedulerILb1ELb0ELb0ELi128EEEEEEEEEvNT_6ParamsE,@"STO_CUDA_ENTRY STV_DEFAULT"
_ZN7cutlass13device_kernelIN5flash11enable_sm90INS1_16FlashAttnBwdSm90INS1_25CollectiveMainloopBwdSm90ILi2ELi2ELi2EN4cute5tupleIJNS5_1CILi1EEES8_S8_EEENS6_IJNS7_ILi64EEENS7_ILi128EEESB_EEENS_6half_tEfNS_4arch4Sm90ELb0ELb0ELb1ELb1ELb0ELb1ELb0ELb0ELi2ELi1ELi2ELi1ELb0EEENS1_21CollectiveEpilogueBwdISC_SD_SF_Li256ELb1ELb0ELi1EEENS1_19SingleTileSchedulerILb1ELb0ELb0ELi128EEEEEEEEEvNT_6ParamsE:
[----:B------:R-:W1:Y:S02]  /*0000*/  LDC R1, c[0x0][0x28] ;  /* 0x00000a00ff017b82 */ /* 0x000e640000000800 */
[----:B-1----:R-:W-:Y:S01]  /*0010*/  VIADD R1, R1, 0xfffffff8 ;  /* 0xfffffff801017836 */ /* 0x002fe20000000000 */
[----:B------:R-:W1:Y:S01]  /*0020*/  S2R R3, SR_TID.X ;  /* 0x0000000000037919 */ /* 0x000e620000002100 */
[----:B------:R-:W-:Y:S01]  /*0030*/  ELECT P0, URZ, PT ;  /* 0x00000000003f782f */ /* 0x000fe20003800000 */
[----:B------:R-:W-:Y:S01]  /*0040*/  BSSY B0, `(.L_x_464) ;  /* 0x0000013000007945 */ /* 0x000fe20003800000 */
[----:B-1----:R-:W-:-:S05]  /*0050*/  SHF.R.U32.HI R0, RZ, 0x5, R3 ;  /* 0x00000005ff007819 */ /* 0x002fca0000011603 */
[----:B------:R-:W1:Y:S02]  /*0060*/  SHFL.IDX PT, R2, R0, RZ, 0x1f ;  /* 0x00001fff00027589 */ /* 0x000e6400000e0000 */
[----:B-1----:R-:W-:-:S13]  /*0070*/  ISETP.EQ.AND P0, PT, R2, RZ, P0 ;  /* 0x000000ff0200720c */ /* 0x002fda0000702270 */
[----:B------:R-:W-:Y:S05]  /*0080*/  @!P0 BRA `(.L_x_465) ;  /* 0x0000000000388947 */ /* 0x000fea0003800000 */
        /* <DEDUP_REMOVED lines=14> */
.L_x_465:
[----:B------:R-:W-:Y:S05]  /*0170*/  BSYNC B0 ;  /* 0x0000000000007941 */ /* 0x000fea0003800000 */
.L_x_464:
        /* <DEDUP_REMOVED lines=34> */
.L_x_466:
        /* <DEDUP_REMOVED lines=22> */
.L_x_467:
[----:B---3--:R-:W-:Y:S01]  /*0500*/  ISETP.NE.AND P0, PT, R2, RZ, PT ;  /* 0x000000ff0200720c */ /* 0x008fe20003f05270 */
[----:B------:R-:W-:Y:S01]  /*0510*/  IMAD.MOV.U32 R2, RZ, RZ, 0x1 ;  /* 0x00000001ff027424 */ /* 0x000fe200078e00ff */
[----:B------:R-:W-:Y:S01]  /*0520*/  NOP ;  /* 0x0000000000007918 */ /* 0x000fe20000000000 */
[----:B------:R-:W-:Y:S01]  /*0530*/  ULDC.64 UR38, c[0x0][0x208] ;  /* 0x0000820000267ab9 */ /* 0x000fe20000000a00 */
[----:B------:R-:W-:Y:S02]  /*0540*/  BSSY B6, `(.L_x_468) ;  /* 0x0000a9c000067945 */ /* 0x000fe40003800000 */
[----:B------:R-:W-:-:S05]  /*0550*/  SEL R2, R2, 0x2, !P0 ;  /* 0x0000000202027807 */ /* 0x000fca0004000000 */
[----:B------:R3:W-:Y:S01]  /*0560*/  STL [R1], R2 ;  /* 0x0000000201007387 */ /* 0x0007e20000100800 */
[----:B-12-4-:R-:W-:Y:S06]  /*0570*/  BAR.SYNC.DEFER_BLOCKING 0x0 ;  /* 0x0000000000007b1d */ /* 0x016fec0000010000 */
[----:B------:R-:W-:Y:S05]  /*0580*/  @!P0 BRA `(.L_x_469) ;  /* 0x0000007400d48947 */ /* 0x000fea0003800000 */
.L_x_470:
[----:B------:R-:W-:-:S08]  /*0590*/  NOP ;  /* 0x0000000000007918 */ /* 0x000fd00000000000 */
[----:B------:R-:W1:Y:S02]  /*05a0*/  USETMAXREG.TRY_ALLOC.CTAPOOL UP0, 0xf0 ;  /* 0x000000f0000079c8 */ /* 0x000e640008000600 */
[----:B-1----:R-:W-:-:S13]  /*05b0*/  PLOP3.LUT P0, PT, PT, PT, UP0, 0x80, 0x0 ;  /* 0x000000000000781c */ /* 0x002fda0003f0f008 */
[----:B------:R-:W-:Y:S05]  /*05c0*/  @!P0 BRA `(.L_x_470) ;  /* 0xfffffffc00f08947 */ /* 0x000fea000383ffff */
[----:B------:R-:W-:Y:S01]  /*05d0*/  LOP3.LUT R0, R0, 0x3, RZ, 0xc0, !PT ;  /* 0x0000000300007812 */ /* 0x000fe200078ec0ff */
[----:B---3--:R-:W1:Y:S01]  /*05e0*/  S2R R2, SR_TID.X ;  /* 0x0000000000027919 */ /* 0x008e620000002100 */
[----:B------:R-:W-:Y:S01]  /*05f0*/  ULDC.64 UR4, c[0x0][0x8d8] ;  /* 0x0002360000047ab9 */ /* 0x000fe20000000a00 */
[----:B------:R-:W2:Y:S03]  /*0600*/  S2R R7, SR_CTAID.Z ;  /* 0x0000000000077919 */ /* 0x000ea60000002700 */
[----:B------:R-:W3:Y:S02]  /*0610*/  SHFL.IDX PT, R0, R0, RZ, 0x1f ;  /* 0x00001fff00007589 */ /* 0x000ee400000e0000 */
[----:B---3--:R-:W-:Y:S02]  /*0620*/  ISETP.NE.AND P0, PT, R0, RZ, PT ;  /* 0x000000ff0000720c */ /* 0x008fe40003f05270 */
[----:B-1----:R-:W-:-:S11]  /*0630*/  SHF.R.U32.HI R2, RZ, 0x7, R2 ;  /* 0x00000007ff027819 */ /* 0x002fd60000011602 */
[----:B------:R-:W-:-:S05]  /*0640*/  @!P0 VIADD R2, R2, 0x9 ;  /* 0x0000000902028836 */ /* 0x000fca0000000000 */
[----:B------:R1:W-:Y:S06]  /*0650*/  @!P0 BAR.ARV R2, 0xa0 ;  /* 0x000280020000851d */ /* 0x0003ec0000002000 */
[----:B------:R-:W-:-:S04]  /*0660*/  ISETP.NE.U32.AND P0, PT, RZ, UR4, PT ;  /* 0x00000004ff007c0c */ /* 0x000fc8000bf05070 */
[----:B------:R-:W-:-:S13]  /*0670*/  ISETP.NE.AND.EX P0, PT, RZ, UR5, PT, P0 ;  /* 0x00000005ff007c0c */ /* 0x000fda000bf05300 */
[----:B-12---:R-:W-:Y:S05]  /*0680*/  @!P0 BRA `(.L_x_471) ;  /* 0x0000000000108947 */ /* 0x006fea0003800000 */
[----:B------:R-:W1:Y:S02]  /*0690*/  LDC.64 R2, c[0x0][0x8d8] ;  /* 0x00023600ff027b82 */ /* 0x000e640000000a00 */
[----:B-1----:R-:W-:-:S05]  /*06a0*/  IMAD.WIDE R2, R7, 0x4, R2 ;  /* 0x0000000407027825 */ /* 0x002fca00078e0202 */
[----:B------:R1:W5:Y:S01]  /*06b0*/  LDG.E R0, desc[UR38][R2.64] ;  /* 0x0000002602007981 */ /* 0x000362000c1e1900 */
[----:B------:R-:W-:Y:S05]  /*06c0*/  BRA `(.L_x_472) ;  /* 0x00000000002c7947 */ /* 0x000fea0003800000 */
.L_x_471:
[----:B------:R-:W-:Y:S02]  /*06d0*/  ULDC.64 UR4, c[0x0][0x8d0] ;  /* 0x0002340000047ab9 */ /* 0x000fe40000000a00 */
[----:B------:R-:W-:-:S04]  /*06e0*/  ISETP.NE.U32.AND P0, PT, RZ, UR4, PT ;  /* 0x00000004ff007c0c */ /* 0x000fc8000bf05070 */
[----:B------:R-:W-:-:S13]  /*06f0*/  ISETP.NE.AND.EX P0, PT, RZ, UR5, PT, P0 ;  /* 0x00000005ff007c0c */ /* 0x000fda000bf05300 */
[----:B------:R-:W-:Y:S05]  /*0700*/  @!P0 BRA `(.L_x_473) ;  /* 0x0000000000188947 */ /* 0x000fea0003800000 */
[----:B------:R-:W1:Y:S02]  /*0710*/  LDC.64 R2, c[0x0][0x8d0] ;  /* 0x00023400ff027b82 */ /* 0x000e640000000a00 */
[----:B-1----:R-:W-:-:S05]  /*0720*/  IMAD.WIDE R2, R7, 0x4, R2 ;  /* 0x0000000407027825 */ /* 0x002fca00078e0202 */
[----:B------:R-:W2:Y:S04]  /*0730*/  LDG.E R0, desc[UR38][R2.64] ;  /* 0x0000002602007981 */ /* 0x000ea8000c1e1900 */
[----:B------:R-:W2:Y:S02]  /*0740*/  LDG.E R5, desc[UR38][R2.64+0x4] ;  /* 0x0000042602057981 */ /* 0x000ea4000c1e1900 */
[----:B--2---:R-:W-:Y:S01]  /*0750*/  IMAD.IADD R0, R5, 0x1, -R0 ;  /* 0x0000000105007824 */ /* 0x004fe200078e0a00 */
[----:B------:R-:W-:Y:S06]  /*0760*/  BRA `(.L_x_472) ;  /* 0x0000000000047947 */ /* 0x000fec0003800000 */
.L_x_473:
[----:B------:R-:W2:Y:S02]  /*0770*/  LDC R0, c[0x0][0x8bc] ;  /* 0x00022f00ff007b82 */ /* 0x000ea40000000800 */
.L_x_472:
[----:B------:R-:W3:Y:S02]  /*0780*/  S2R R17, SR_CTAID.X ;  /* 0x0000000000117919 */ /* 0x000ee40000002500 */
[----:B---3--:R-:W-:-:S05]  /*0790*/  IMAD.SHL.U32 R17, R17, 0x80, RZ ;  /* 0x0000008011117824 */ /* 0x008fca00078e00ff */
[----:B--2--5:R-:W-:-:S04]  /*07a0*/  ISETP.GE.AND P0, PT, R17, R0, PT ;  /* 0x000000001100720c */ /* 0x024fc80003f06270 */
[----:B------:R-:W-:-:S04]  /*07b0*/  SEL R228, R7, 0xffffffff, !P0 ;  /* 0xffffffff07e47807 */ /* 0x000fc80004000000 */
[----:B------:R-:W-:-:S13]  /*07c0*/  ISETP.GE.AND P0, PT, R228, RZ, PT ;  /* 0x000000ffe400720c */ /* 0x000fda0003f06270 */
[----:B------:R-:W-:Y:S05]  /*07d0*/  @!P0 BRA `(.L_x_474) ;  /* 0x000000a400c88947 */ /* 0x000fea0003800000 */
[----:B------:R-:W-:Y:S02]  /*07e0*/  ULDC.64 UR4, c[0x0][0x780] ;  /* 0x0001e00000047ab9 */ /* 0x000fe40000000a00 */
[----:B------:R-:W-:Y:S01]  /*07f0*/  ISETP.NE.U32.AND P0, PT, RZ, UR4, PT ;  /* 0x00000004ff007c0c */ /* 0x000fe2000bf05070 */
[----:B------:R-:W-:Y:S02]  /*0800*/  ULDC UR4, c[0x0][0x290] ;  /* 0x0000a40000047ab9 */ /* 0x000fe40000000800 */
[----:B------:R-:W-:Y:S01]  /*0810*/  IMAD.U32 R18, RZ, RZ, UR4 ;  /* 0x00000004ff127e24 */ /* 0x000fe2000f8e00ff */
[----:B------:R-:W-:-:S13]  /*0820*/  ISETP.NE.AND.EX P0, PT, RZ, UR5, PT, P0 ;  /* 0x00000005ff007c0c */ /* 0x000fda000bf05300 */
[----:B------:R-:W-:Y:S05]  /*0830*/  @!P0 BRA `(.L_x_475) ;  /* 0x0000000000108947 */ /* 0x000fea0003800000 */
[----:B-1----:R-:W1:Y:S02]  /*0840*/  LDC.64 R2, c[0x0][0x780] ;  /* 0x0001e000ff027b82 */ /* 0x002e640000000a00 */
[----:B-1----:R-:W-:-:S05]  /*0850*/  IMAD.WIDE R2, R228, 0x4, R2 ;  /* 0x00000004e4027825 */ /* 0x002fca00078e0202 */
[----:B------:R1:W5:Y:S01]  /*0860*/  LDG.E R19, desc[UR38][R2.64] ;  /* 0x0000002602137981 */ /* 0x000362000c1e1900 */
[----:B------:R-:W-:Y:S05]  /*0870*/  BRA `(.L_x_476) ;  /* 0x0000000000287947 */ /* 0x000fea0003800000 */
.L_x_475:
[----:B------:R-:W-:Y:S01]  /*0880*/  ULDC.64 UR4, c[0x0][0x770] ;  /* 0x0001dc0000047ab9 */ /* 0x000fe20000000a00 */
[----:B------:R-:W2:Y:S01]  /*0890*/  LDC R19, c[0x0][0x280] ;  /* 0x0000a000ff137b82 */ /* 0x000ea20000000800 */
[----:B------:R-:W-:-:S04]  /*08a0*/  ISETP.NE.U32.AND P0, PT, RZ, UR4, PT ;  /* 0x00000004ff007c0c */ /* 0x000fc8000bf05070 */
[----:B------:R-:W-:-:S13]  /*08b0*/  ISETP.NE.AND.EX P0, PT, RZ, UR5, PT, P0 ;  /* 0x00000005ff007c0c */ /* 0x000fda000bf05300 */
[----:B------:R-:W-:Y:S05]  /*08c0*/  @!P0 BRA `(.L_x_476) ;  /* 0x0000000000148947 */ /* 0x000fea0003800000 */
[----:B-1----:R-:W1:Y:S02]  /*08d0*/  LDC.64 R2, c[0x0][0x770] ;  /* 0x0001dc00ff027b82 */ /* 0x002e640000000a00 */
[----:B-1----:R-:W-:-:S05]  /*08e0*/  IMAD.WIDE R2, R228, 0x4, R2 ;  /* 0x00000004e4027825 */ /* 0x002fca00078e0202 */
[----:B--2---:R-:W2:Y:S04]  /*08f0*/  LDG.E R19, desc[UR38][R2.64] ;  /* 0x0000002602137981 */ /* 0x004ea8000c1e1900 */
[----:B------:R-:W2:Y:S02]  /*0900*/  LDG.E R0, desc[UR38][R2.64+0x4] ;  /* 0x0000042602007981 */ /* 0x000ea4000c1e1900 */
[----:B--2---:R-:W-:-:S07]  /*0910*/  IMAD.IADD R19, R0, 0x1, -R19 ;  /* 0x0000000100137824 */ /* 0x004fce00078e0a13 */
.L_x_476:
[----:B------:R-:W-:Y:S02]  /*0920*/  ULDC.64 UR4, c[0x0][0x788] ;  /* 0x0001e20000047ab9 */ /* 0x000fe40000000a00 */
[----:B------:R-:W-:-:S04]  /*0930*/  ISETP.NE.U32.AND P0, PT, RZ, UR4, PT ;  /* 0x00000004ff007c0c */ /* 0x000fc8000bf05070 */
[----:B------:R-:W-:-:S13]  /*0940*/  ISETP.NE.AND.EX P0, PT, RZ, UR5, PT, P0 ;  /* 0x00000005ff007c0c */ /* 0x000fda000bf05300 */
[----:B------:R-:W-:Y:S05]  /*0950*/  @!P0 BRA `(.L_x_477) ;  /* 0x0000000000108947 */ /* 0x000fea0003800000 */
[----:B-1----:R-:W1:Y:S02]  /*0960*/  LDC.64 R2, c[0x0][0x788] ;  /* 0x0001e200ff027b82 */ /* 0x002e640000000a00 */
[----:B-1----:R-:W-:-:S05]  /*0970*/  IMAD.WIDE R2, R228, 0x4, R2 ;  /* 0x00000004e4027825 */ /* 0x002fca00078e0202 */
[----:B------:R1:W5:Y:S01]  /*0980*/  LDG.E R18, desc[UR38][R2.64] ;  /* 0x0000002602127981 */ /* 0x000362000c1e1900 */
[----:B------:R-:W-:Y:S05]  /*0990*/  BRA `(.L_x_478) ;  /* 0x0000000000247947 */ /* 0x000fea0003800000 */
.L_x_477:
[----:B------:R-:W-:Y:S02]  /*09a0*/  ULDC.64 UR4, c[0x0][0x778] ;  /* 0x0001de0000047ab9 */ /* 0x000fe40000000a00 */
[----:B------:R-:W-:-:S04]  /*09b0*/  ISETP.NE.U32.AND P0, PT, RZ, UR4, PT ;  /* 0x00000004ff007c0c */ /* 0x000fc8000bf05070 */
[----:B------:R-:W-:-:S13]  /*09c0*/  ISETP.NE.AND.EX P0, PT, RZ, UR5, PT, P0 ;  /* 0x00000005ff007c0c */ /* 0x000fda000bf05300 */
[----:B------:R-:W-:Y:S05]  /*09d0*/  @!P0 BRA `(.L_x_478) ;  /* 0x0000000000148947 */ /* 0x000fea0003800000 */
[----:B-1----:R-:W1:Y:S02]  /*09e0*/  LDC.64 R2, c[0x0][0x778] ;  /* 0x0001de00ff027b82 */ /* 0x002e640000000a00 */
[----:B-1----:R-:W-:-:S05]  /*09f0*/  IMAD.WIDE R2, R228, 0x4, R2 ;  /* 0x00000004e4027825 */ /* 0x002fca00078e0202 */
[----:B------:R-:W3:Y:S04]  /*0a00*/  LDG.E R18, desc[UR38][R2.64] ;  /* 0x0000002602127981 */ /* 0x000ee8000c1e1900 */
[----:B------:R-:W3:Y:S02]  /*0a10*/  LDG.E R5, desc[UR38][R2.64+0x4] ;  /* 0x0000042602057981 */ /* 0x000ee4000c1e1900 */
[----:B---3--:R-:W-:-:S07]  /*0a20*/  IMAD.IADD R18, R5, 0x1, -R18 ;  /* 0x0000000105127824 */ /* 0x008fce00078e0a12 */
.L_x_478:
[----:B--2--5:R-:W-:Y:S02]  /*0a30*/  ISETP.GE.AND P1, PT, R19, 0x1, PT ;  /* 0x000000011300780c */ /* 0x024fe40003f26270 */
[----:B------:R-:W-:Y:S02]  /*0a40*/  CS2R R86, SRZ ;  /* 0x0000000000567805 */ /* 0x000fe4000001ff00 */
[----:B------:R-:W-:Y:S02]  /*0a50*/  PLOP3.LUT P0, PT, PT, PT, PT, 0x80, 0x0 ;  /* 0x000000000000781c */ /* 0x000fe40003f0f070 */
        /* <DEDUP_REMOVED lines=23> */
[----:B------:R-:W-:Y:S01]  /*0bd0*/  IMAD.MOV.U32 R14, RZ, RZ, RZ ;  /* 0x000000ffff0e7224 */ /* 0x000fe200078e00ff */
[----:B------:R-:W-:Y:S02]  /*0be0*/  CS2R R10, SRZ ;  /* 0x00000000000a7805 */ /* 0x000fe4000001ff00 */
[----:B------:R-:W-:Y:S01]  /*0bf0*/  CS2R R36, SRZ ;  /* 0x0000000000247805 */ /* 0x000fe2000001ff00 */
[----:B------:R-:W-:Y:S01]  /*0c00*/  IMAD.MOV.U32 R12, RZ, RZ, RZ ;  /* 0x000000ffff0c7224 */ /* 0x000fe200078e00ff */
[----:B------:R-:W-:Y:S02]  /*0c10*/  CS2R R8, SRZ ;  /* 0x0000000000087805 */ /* 0x000fe4000001ff00 */
[----:B------:R-:W-:-:S02]  /*0c20*/  CS2R R32, SRZ ;  /* 0x0000000000207805 */ /* 0x000fc4000001ff00 */
[----:B------:R-:W-:Y:S01]  /*0c30*/  CS2R R6, SRZ ;  /* 0x0000000000067805 */ /* 0x000fe2000001ff00 */
[----:B------:R-:W-:Y:S01]  /*0c40*/  IMAD.MOV.U32 R29, RZ, RZ, RZ ;  /* 0x000000ffff1d7224 */ /* 0x000fe200078e00ff */
[----:B------:R-:W-:Y:S01]  /*0c50*/  CS2R R4, SRZ ;  /* 0x0000000000047805 */ /* 0x000fe2000001ff00 */
[----:B------:R-:W-:Y:S01]  /*0c60*/  IMAD.MOV.U32 R25, RZ, RZ, RZ ;  /* 0x000000ffff197224 */ /* 0x000fe200078e00ff */
        /* <DEDUP_REMOVED lines=31> */
[----:B------:R-:W-:Y:S01]  /*0e60*/  CS2R R88, SRZ ;  /* 0x0000000000587805 */ /* 0x000fe2000001ff00 */
[----:B------:R-:W-:Y:S06]  /*0e70*/  @!P1 BRA `(.L_x_479) ;  /* 0x00000038006c9947 */ /* 0x000fec0003800000 */
[----:B------:R-:W-:Y:S01]  /*0e80*/  MOV R0, RZ ;  /* 0x000000ff00007202 */ /* 0x000fe20000000f00 */
[----:B------:R-:W-:Y:S01]  /*0e90*/  ULDC UR36, c[0x0][0x75c] ;  /* 0x0001d70000247ab9 */ /* 0x000fe20000000800 */
[----:B------:R-:W-:Y:S02]  /*0ea0*/  ULDC UR37, c[0x0][0x744] ;  /* 0x0001d10000257ab9 */ /* 0x000fe40000000800 */
[----:B------:R-:W-:-:S13]  /*0eb0*/  LOP3.LUT P0, RZ, R0, 0x3ff, RZ, 0xc0, !PT ;  /* 0x000003ff00ff7812 */ /* 0x000fda000780c0ff */
[----:B------:R-:W-:Y:S05]  /*0ec0*/  @!P0 BRA `(.L_x_480) ;  /* 0x00000000007c8947 */ /* 0x000fea0003800000 */
[----:B-1----:R-:W-:Y:S01]  /*0ed0*/  MOV R2, 0x0 ;  /* 0x0000000000027802 */ /* 0x002fe20000000f00 */
        /* <DEDUP_REMOVED lines=15> */
.L_x_481:
        /* <DEDUP_REMOVED lines=15> */
.L_x_480:
[----:B-1----:R-:W1:Y:S01]  /*10c0*/  S2R R3, SR_CgaCtaId ;  /* 0x0000000000037919 */ /* 0x002e620000008800 */
        /* <DEDUP_REMOVED lines=21> */
.L_x_483:
        /* <DEDUP_REMOVED lines=15> */
.L_x_482:
        /* <DEDUP_REMOVED lines=8> */
.L_x_619:
[----:B------:R-:W-:Y:S01]  /*1390*/  SHF.L.U32 R21, RZ, 0x1f, RZ ;  /* 0x0000001fff157819 */ /* 0x000fe200000006ff */
[----:B------:R-:W-:Y:S01]  /*13a0*/  VIADD R19, R19, 0x3f ;  /* 0x0000003f13137836 */ /* 0x000fe20000000000 */
[----:B--2---:R-:W-:Y:S01]  /*13b0*/  LEA.HI R4, R14, R14, RZ, 0x1 ;  /* 0x0000000e0e047211 */ /* 0x004fe200078f08ff */
[----:B------:R-:W-:Y:S01]  /*13c0*/  IMAD.IADD R17, R18, 0x1, -R17 ;  /* 0x0000000112117824 */ /* 0x000fe200078e0a11 */
[----:B------:R-:W2:Y:S01]  /*13d0*/  SYNCS.PHASECHK.TRANS64.TRYWAIT P0, [R16+URZ+0x30800], R21 ;  /* 0x03080015100075a7 */ /* 0x000ea2000800017f */
[----:B------:R-:W-:Y:S01]  /*13e0*/  LOP3.LUT R5, R2, 0xffffff80, RZ, 0xc0, !PT ;  /* 0xffffff8002057812 */ /* 0x000fe200078ec0ff */
[----:B------:R-:W-:Y:S01]  /*13f0*/  IMAD.SHL.U32 R2, R0, 0x40, RZ ;  /* 0x0000004000027824 */ /* 0x000fe200078e00ff */
[----:B------:R-:W-:Y:S02]  /*1400*/  LOP3.LUT R9, R4, 0xfffffffe, RZ, 0xc0, !PT ;  /* 0xfffffffe04097812 */ /* 0x000fe400078ec0ff */
[----:B------:R-:W-:Y:S01]  /*1410*/  SHF.R.S32.HI R4, RZ, 0x1f, R19 ;  /* 0x0000001fff047819 */ /* 0x000fe20000011413 */
[----:B------:R-:W-:Y:S01]  /*1420*/  IMAD.IADD R5, R0, 0x1, -R5 ;  /* 0x0000000100057824 */ /* 0x000fe200078e0a05 */
[----:B------:R-:W-:Y:S01]  /*1430*/  LEA.HI R7, R3, R0, RZ, 0x4 ;  /* 0x0000000003077211 */ /* 0x000fe200078f20ff */
[----:B------:R-:W-:Y:S01]  /*1440*/  IMAD.IADD R9, R14, 0x1, -R9 ;  /* 0x000000010e097824 */ /* 0x000fe200078e0a09 */
[----:B------:R-:W-:-:S02]  /*1450*/  LEA.HI R10, R4, R19, RZ, 0x6 ;  /* 0x00000013040a7211 */ /* 0x000fc400078f30ff */
[CC--:B------:R-:W-:Y:S02]  /*1460*/  LEA.HI R4, R3.reuse, R0.reuse, RZ, 0x5 ;  /* 0x0000000003047211 */ /* 0x0c0fe400078f28ff */
[----:B------:R-:W-:Y:S02]  /*1470*/  LEA.HI R11, R3, R0, RZ, 0x3 ;  /* 0x00000000030b7211 */ /* 0x000fe400078f18ff */
[----:B------:R-:W-:Y:S02]  /*1480*/  SHF.R.S32.HI R4, RZ, 0x5, R4 ;  /* 0x00000005ff047819 */ /* 0x000fe40000011404 */
[----:B------:R-:W-:Y:S02]  /*1490*/  SHF.R.S32.HI R12, RZ, 0x4, R7 ;  /* 0x00000004ff0c7819 */ /* 0x000fe40000011407 */
[----:B------:R-:W-:Y:S01]  /*14a0*/  SHF.R.S32.HI R0, RZ, 0x1f, R5 ;  /* 0x0000001fff007819 */ /* 0x000fe20000011405 */
[----:B------:R-:W-:Y:S01]  /*14b0*/  IMAD.SHL.U32 R4, R4, 0x10, RZ ;  /* 0x0000001004047824 */ /* 0x000fe200078e00ff */
[----:B------:R-:W-:-:S02]  /*14c0*/  LOP3.LUT R3, R2, 0x1c0, RZ, 0xc0, !PT ;  /* 0x000001c002037812 */ /* 0x000fc400078ec0ff */
[----:B------:R-:W-:Y:S02]  /*14d0*/  LEA.HI R7, R7, R12, RZ, 0x1 ;  /* 0x0000000c07077211 */ /* 0x000fe400078f08ff */
[CC--:B------:R-:W-:Y:S02]  /*14e0*/  LEA.HI R2, R0.reuse, R5.reuse, RZ, 0x2 ;  /* 0x0000000500027211 */ /* 0x0c0fe400078f10ff */
[----:B------:R-:W-:Y:S02]  /*14f0*/  LEA.HI R0, R0, R5, RZ, 0x5 ;  /* 0x0000000500007211 */ /* 0x000fe400078f28ff */
[----:B------:R-:W-:Y:S02]  /*1500*/  LOP3.LUT R8, R3, 0x30, R4, 0xf8, !PT ;  /* 0x0000003003087812 */ /* 0x000fe400078ef804 */
[----:B------:R-:W-:Y:S02]  /*1510*/  LOP3.LUT R15, R7, 0x7ffffe, RZ, 0xc0, !PT ;  /* 0x007ffffe070f7812 */ /* 0x000fe400078ec0ff */
[----:B------:R-:W-:-:S02]  /*1520*/  SHF.R.S32.HI R4, RZ, 0x2, R2 ;  /* 0x00000002ff047819 */ /* 0x000fc40000011402 */
[----:B------:R-:W-:Y:S01]  /*1530*/  SHF.R.S32.HI R7, RZ, 0x1f, R2 ;  /* 0x0000001fff077819 */ /* 0x000fe20000011402 */
[----:B------:R-:W-:Y:S01]  /*1540*/  IMAD.IADD R15, R12, 0x1, -R15 ;  /* 0x000000010c0f7824 */ /* 0x000fe200078e0a0f */
[----:B------:R-:W-:Y:S02]  /*1550*/  SHF.R.S32.HI R0, RZ, 0x5, R0 ;  /* 0x00000005ff007819 */ /* 0x000fe40000011400 */
[----:B------:R-:W-:Y:S02]  /*1560*/  LEA.HI R6, R13, R13, RZ, 0x1 ;  /* 0x0000000d0d067211 */ /* 0x000fe400078f08ff */
[----:B------:R-:W-:Y:S01]  /*1570*/  LEA.HI R7, R7, R4, RZ, 0x3 ;  /* 0x0000000407077211 */ /* 0x000fe200078f18ff */
[----:B------:R-:W-:Y:S01]  /*1580*/  IMAD R17, R0, -0x10, R17 ;  /* 0xfffffff000117824 */ /* 0x000fe200078e0211 */
[----:B------:R-:W-:Y:S01]  /*1590*/  LOP3.LUT R6, R6, 0xfffffffe, RZ, 0xc0, !PT ;  /* 0xfffffffe06067812 */ /* 0x000fe200078ec0ff */
[----:B------:R-:W-:Y:S01]  /*15a0*/  IMAD.SHL.U32 R0, R13, 0x1000, RZ ;  /* 0x000010000d007824 */ /* 0x000fe200078e00ff */
[----:B------:R-:W-:-:S02]  /*15b0*/  LOP3.LUT R8, R8, 0x8, R11, 0xf8, !PT ;  /* 0x0000000808087812 */ /* 0x000fc400078ef80b */
[----:B------:R-:W-:Y:S01]  /*15c0*/  SHF.R.U32.HI R3, RZ, 0x3, R3 ;  /* 0x00000003ff037819 */ /* 0x000fe20000011603 */
[----:B------:R-:W-:Y:S01]  /*15d0*/  IMAD.IADD R6, R13, 0x1, -R6 ;  /* 0x000000010d067824 */ /* 0x000fe200078e0a06 */
[----:B------:R-:W-:Y:S01]  /*15e0*/  LOP3.LUT R7, R7, 0xfffffff8, RZ, 0xc0, !PT ;  /* 0xfffffff807077812 */ /* 0x000fe200078ec0ff */
[----:B------:R-:W-:Y:S01]  /*15f0*/  IMAD R11, R15, 0x200, R0 ;  /* 0x000002000f0b7824 */ /* 0x000fe200078e0200 */
[----:B------:R-:W-:Y:S02]  /*1600*/  LOP3.LUT R8, R8, R3, RZ, 0x3c, !PT ;  /* 0x0000000308087212 */ /* 0x000fe400078e3cff */
[----:B------:R-:W-:Y:S02]  /*1610*/  IADD3 R7, R17, R7, -R4 ;  /* 0x0000000711077210 */ /* 0x000fe40007ffe804 */
[----:B------:R-:W-:Y:S01]  /*1620*/  LOP3.LUT R12, R2, 0x7ffffffc, RZ, 0xc0, !PT ;  /* 0x7ffffffc020c7812 */ /* 0x000fe200078ec0ff */
[----:B--2---:R-:W-:Y:S06]  /*1630*/  @P0 BRA `(.L_x_485) ;  /* 0x0000000000080947 */ /* 0x004fec0003800000 */
[----:B------:R-:W2:Y:S02]  /*1640*/  SYNCS.PHASECHK.TRANS64.TRYWAIT P0, [R16+URZ+0x30800], R21 ;  /* 0x03080015100075a7 */ /* 0x000ea4000800017f */
[----:B--2---:R-:W-:Y:S05]  /*1650*/  @!P0 BRA `(.L_x_486) ;  /* 0x00000098004c8947 */ /* 0x004fea0003800000 */
.L_x_485:
[----:B------:R-:W3:Y:S01]  /*1660*/  LDL.LU R2, [R1] ;  /* 0x0000000001027983 */ /* 0x000ee20000300800 */
[C---:B------:R-:W-:Y:S01]  /*1670*/  IMAD R3, R5.reuse, 0x4, R0 ;  /* 0x0000000405037824 */ /* 0x040fe200078e0200 */
[----:B------:R-:W-:Y:S01]  /*1680*/  CS2R R86, SRZ ;  /* 0x0000000000567805 */ /* 0x000fe2000001ff00 */
[----:B------:R-:W-:Y:S01]  /*1690*/  IMAD.IADD R11, R8, 0x1, R11 ;  /* 0x00000001080b7824 */ /* 0x000fe200078e020b */
[----:B------:R-:W-:Y:S01]  /*16a0*/  CS2R R84, SRZ ;  /* 0x0000000000547805 */ /* 0x000fe2000001ff00 */
[----:B------:R-:W-:Y:S01]  /*16b0*/  IMAD.IADD R12, R5, 0x1, -R12 ;  /* 0x00000001050c7824 */ /* 0x000fe200078e0a0c */
[----:B------:R-:W-:Y:S01]  /*16c0*/  CS2R R4, SRZ ;  /* 0x0000000000047805 */ /* 0x000fe2000001ff00 */
        /* <DEDUP_REMOVED lines=63> */
[----:B------:R-:W-:Y:S01]  /*1ac0*/  CS2R R88, SRZ ;  /* 0x0000000000587805 */ /* 0x000fe2000001ff00 */
[----:B------:R-:W-:Y:S01]  /*1ad0*/  IMAD R3, R3, 0x4, R16 ;  /* 0x0000000403037824 */ /* 0x000fe200078e0210 */
[----:B------:R-:W-:-:S02]  /*1ae0*/  SHF.R.S32.HI R10, RZ, 0x6, R10 ;  /* 0x00000006ff0a7819 */ /* 0x000fc4000001140a */
[----:B---3--:R-:W-:-:S07]  /*1af0*/  LOP3.LUT R7, R2, 0x1, RZ, 0xfc, !PT ;  /* 0x0000000102077812 */ /* 0x008fce00078efcff */
.L_x_497:
[----:B------:R-:W-:-:S13]  /*1b00*/  ISETP.NE.AND P0, PT, R7, 0x3, PT ;  /* 0x000000030700780c */ /* 0x000fda0003f05270 */
[----:B---3--:R-:W-:Y:S05]  /*1b10*/  @!P0 BRA `(.L_x_487) ;  /* 0x0000000000048947 */ /* 0x008fea0003800000 */
[----:B------:R-:W-:Y:S01]  /*1b20*/  BPT.TRAP 0x1 ;  /* 0x000000040000795c */ /* 0x000fe20000300000 */
.L_x_487:
[----:B------:R-:W-:Y:S01]  /*1b30*/  IMAD R2, R4, 0x8, R16 ;  /* 0x0000000804027824 */ /* 0x000fe200078e0210 */
[----:B------:R-:W-:-:S04]  /*1b40*/  SHF.L.U32 R153, R5, 0x1f, RZ ;  /* 0x0000001f05997819 */ /* 0x000fc800000006ff */
[----:B------:R3:W4:Y:S01]  /*1b50*/  SYNCS.PHASECHK.TRANS64.TRYWAIT P1, [R2+URZ+0x30810], R153 ;  /* 0x03081099020075a7 */ /* 0x000722000802017f */
[----:B------:R-:W-:Y:S05]  /*1b60*/  @!P0 BRA `(.L_x_488) ;  /* 0x0000000000048947 */ /* 0x000fea0003800000 */
[----:B------:R-:W-:Y:S01]  /*1b70*/  BPT.TRAP 0x1 ;  /* 0x000000040000795c */ /* 0x000fe20000300000 */
.L_x_488:
[----:B----4-:R-:W-:Y:S05]  /*1b80*/  @P1 BRA `(.L_x_489) ;  /* 0x0000000000081947 */ /* 0x010fea0003800000 */
[----:B------:R-:W4:Y:S02]  /*1b90*/  SYNCS.PHASECHK.TRANS64.TRYWAIT P1, [R2+URZ+0x30810], R153 ;  /* 0x03081099020075a7 */ /* 0x000f24000802017f */
[----:B----4-:R-:W-:Y:S05]  /*1ba0*/  @!P1 BRA `(.L_x_490) ;  /* 0x00000094000c9947 */ /* 0x010fea0003800000 */
.L_x_489:
[----:B------:R-:W-:Y:S05]  /*1bb0*/  WARPSYNC.ALL ;  /* 0x0000000000007948 */ /* 0x000fea0003800000 */
[----:B------:R-:W-:Y:S01]  /*1bc0*/  VIADD R0, R16, 0x18000 ;  /* 0x0001800010007836 */ /* 0x000fe20000000000 */
[----:B------:R-:W-:Y:S01]  /*1bd0*/  WARPGROUP.ARRIVE ;  /* 0x00000000000079c5 */ /* 0x000fe20000000000 */
[----:B-1----:R-:W-:Y:S01]  /*1be0*/  IMAD R13, R9, 0x2000, R16 ;  /* 0x00002000090d7824 */ /* 0x002fe200078e0210 */
[----:B------:R-:W-:Y:S01]  /*1bf0*/  UMOV UR5, 0x40000040 ;  /* 0x4000004000057882 */ /* 0x000fe20000000000 */
[----:B------:R-:W-:Y:S01]  /*1c00*/  UMOV UR7, 0x40000040 ;  /* 0x4000004000077882 */ /* 0x000fe20000000000 */
[----:B------:R-:W-:-:S02]  /*1c10*/  SHF.R.U32.HI R0, RZ, 0x4, R0 ;  /* 0x00000004ff007819 */ /* 0x000fc40000011600 */
[----:B------:R-:W-:Y:S02]  /*1c20*/  R2UR UR9, R13 ;  /* 0x000000000d0972ca */ /* 0x000fe400000e0000 */
[----:B------:R-:W-:-:S04]  /*1c30*/  LOP3.LUT R0, R0, 0x3fff, RZ, 0xc0, !PT ;  /* 0x00003fff00007812 */ /* 0x000fc800078ec0ff */
[----:B------:R-:W-:-:S05]  /*1c40*/  LOP3.LUT R13, R0, 0x10000, RZ, 0xfc, !PT ;  /* 0x00010000000d7812 */ /* 0x000fca00078efcff */
        /* <DEDUP_REMOVED lines=61> */
[----:B------:R1:W1:Y:S04]  /*2020*/  LDS.64 R222, [R13+0x28000] ;  /* 0x028000000dde7984 */ /* 0x0002680000000a00 */
[----:B------:R1:W1:Y:S04]  /*2030*/  LDS.64 R220, [R13+0x28020] ;  /* 0x028020000ddc7984 */ /* 0x0002680000000a00 */
[----:B------:R1:W1:Y:S04]  /*2040*/  LDS.64 R218, [R13+0x28040] ;  /* 0x028040000dda7984 */ /* 0x0002680000000a00 */
[----:B------:R1:W1:Y:S04]  /*2050*/  LDS.64 R216, [R13+0x28060] ;  /* 0x028060000dd87984 */ /* 0x0002680000000a00 */
[----:B------:R1:W1:Y:S04]  /*2060*/  LDS.64 R22, [R13+0x28080] ;  /* 0x028080000d167984 */ /* 0x0002680000000a00 */
[----:B--2---:R2:W1:Y:S04]  /*2070*/  LDS.64 R20, [R13+0x280a0] ;  /* 0x0280a0000d147984 */ /* 0x0044680000000a00 */
[----:B------:R2:W1:Y:S04]  /*2080*/  LDS.64 R18, [R13+0x280c0] ;  /* 0x0280c0000d127984 */ /* 0x0004680000000a00 */
[----:B------:R2:W1:Y:S01]  /*2090*/  LDS.64 R14, [R13+0x280e0] ;  /* 0x0280e0000d0e7984 */ /* 0x0004620000000a00 */
[----:B------:R-:W-:Y:S05]  /*20a0*/  @!P0 BRA `(.L_x_491) ;  /* 0x0000000000048947 */ /* 0x000fea0003800000 */
[----:B------:R-:W-:Y:S01]  /*20b0*/  BPT.TRAP 0x1 ;  /* 0x000000040000795c */ /* 0x000fe20000300000 */
.L_x_491:
[----:B------:R1:W1:Y:S01]  /*20c0*/  SYNCS.PHASECHK.TRANS64.TRYWAIT P1, [R2+URZ+0x30830], R153 ;  /* 0x03083099020075a7 */ /* 0x000262000802017f */
[----:B------:R-:W-:Y:S05]  /*20d0*/  @!P0 BRA `(.L_x_492) ;  /* 0x0000000000048947 */ /* 0x000fea0003800000 */
[----:B------:R-:W-:Y:S01]  /*20e0*/  BPT.TRAP 0x1 ;  /* 0x000000040000795c */ /* 0x000fe20000300000 */
.L_x_492:
[----:B------:R-:W-:-:S05]  /*20f0*/  VIADD R17, R16, 0x20000 ;  /* 0x0002000010117836 */ /* 0x000fca0000000000 */
[----:B------:R-:W-:-:S04]  /*2100*/  SHF.R.U32.HI R17, RZ, 0x4, R17 ;  /* 0x00000004ff117819 */ /* 0x000fc80000011611 */
[----:B------:R-:W-:-:S04]  /*2110*/  LOP3.LUT R17, R17, 0x3fff, RZ, 0xc0, !PT ;  /* 0x00003fff11117812 */ /* 0x000fc800078ec0ff */
[----:B------:R-:W-:Y:S01]  /*2120*/  LOP3.LUT R155, R17, 0x10000, RZ, 0xfc, !PT ;  /* 0x00010000119b7812 */ /* 0x000fe200078efcff */
[----:B-1----:R-:W-:Y:S06]  /*2130*/  @P1 BRA `(.L_x_493) ;  /* 0x0000000000081947 */ /* 0x002fec0003800000 */
[----:B------:R-:W1:Y:S02]  /*2140*/  SYNCS.PHASECHK.TRANS64.TRYWAIT P1, [R2+URZ+0x30830], R153 ;  /* 0x03083099020075a7 */ /* 0x000e64000802017f */
[----:B-1----:R-:W-:Y:S05]  /*2150*/  @!P1 BRA `(.L_x_494) ;  /* 0x0000008c00b49947 */ /* 0x002fea0003800000 */
.L_x_493:
[----:B------:R-:W-:Y:S01]  /*2160*/  UIADD3 UR9, UR9, 0x8000, URZ ;  /* 0x0000800009097890 */ /* 0x000fe2000fffe03f */
[----:B------:R-:W-:Y:S01]  /*2170*/  IMAD R155, R4, 0x400, R155 ;  /* 0x00000400049b7824 */ /* 0x000fe200078e029b */
[----:B------:R-:W-:Y:S01]  /*2180*/  UMOV UR7, 0x40000040 ;  /* 0x4000004000077882 */ /* 0x000fe20000000000 */
[----:B------:R-:W-:Y:S01]  /*2190*/  UMOV UR5, 0x40000040 ;  /* 0x4000004000057882 */ /* 0x000fe20000000000 */
[----:B------:R-:W-:Y:S01]  /*21a0*/  USHF.R.U32.HI UR9, URZ, 0x4, UR9 ;  /* 0x000000043f097899 */ /* 0x000fe20008011609 */
[----:B------:R-:W-:Y:S01]  /*21b0*/  FMUL.FTZ R224, R190, UR36 ;  /* 0x00000024bee07c20 */ /* 0x000fe20008410000 */
[----:B------:R-:W-:Y:S01]  /*21c0*/  R2UR UR8, R155 ;  /* 0x000000009b0872ca */ /* 0x000fe200000e0000 */
[----:B------:R-:W-:Y:S01]  /*21d0*/  FMUL.FTZ R225, R191, UR36 ;  /* 0x00000024bfe17c20 */ /* 0x000fe20008410000 */
[----:B------:R-:W-:Y:S01]  /*21e0*/  ULOP3.LUT UR9, UR9, 0x3fff, URZ, 0xc0, !UPT ;  /* 0x00003fff09097892 */ /* 0x000fe2000f8ec03f */
[----:B---34-:R-:W-:Y:S01]  /*21f0*/  WARPGROUP.ARRIVE ;  /* 0x00000000000079c5 */ /* 0x018fe20000000000 */
[----:B------:R-:W-:Y:S01]  /*2200*/  FMUL.FTZ R184, R184, UR36 ;  /* 0x00000024b8b87c20 */ /* 0x000fe20008410000 */
[----:B------:R-:W-:Y:S01]  /*2210*/  FMUL.FTZ R185, R185, UR36 ;  /* 0x00000024b9b97c20 */ /* 0x000fe20008410000 */
[----:B------:R-:W-:Y:S01]  /*2220*/  ULOP3.LUT UR9, UR9, 0x10000, URZ, 0xfc, !UPT ;  /* 0x0001000009097892 */ /* 0x000fe2000f8efc3f */
[----:B------:R-:W-:Y:S01]  /*2230*/  FMUL.FTZ R186, R186, UR36 ;  /* 0x00000024baba7c20 */ /* 0x000fe20008410000 */
[----:B------:R-:W-:Y:S01]  /*2240*/  LOP3.LUT R17, R17, 0x2000000, RZ, 0xfc, !PT ;  /* 0x0200000011117812 */ /* 0x000fe200078efcff */
[----:B------:R-:W-:Y:S01]  /*2250*/  FMUL.FTZ R187, R187, UR36 ;  /* 0x00000024bbbb7c20 */ /* 0x000fe20008410000 */
[----:B------:R-:W-:Y:S01]  /*2260*/  MUFU.TANH R184, R184 ;  /* 0x000000b800b87308 */ /* 0x000fe20000002400 */
[----:B------:R-:W-:Y:S01]  /*2270*/  ISETP.GT.AND P2, PT, R8, RZ, PT ;  /* 0x000000ff0800720c */ /* 0x000fe20003f44270 */
[----:B------:R-:W-:Y:S01]  /*2280*/  FMUL.FTZ R227, R201, UR36 ;  /* 0x00000024c9e37c20 */ /* 0x000fe20008410000 */
[----:B------:R-:W-:Y:S01]  /*2290*/  UMOV UR6, UR8 ;  /* 0x0000000800067c82 */ /* 0x000fe20008000000 */
[----:B------:R-:W-:Y:S01]  /*22a0*/  UMOV UR4, UR9 ;  /* 0x0000000900047c82 */ /* 0x000fe20008000000 */
[----:B------:R-:W-:Y:S01]  /*22b0*/  IMAD R17, R4, 0x400, R17 ;  /* 0x0000040004117824 */ /* 0x000fe200078e0211 */
[----:B------:R-:W-:Y:S01]  /*22c0*/  HGMMA.64x64x16.F32 R152, gdesc[UR4], RZ, !UPT, gsb0 ;  /* 0x00e00000049879f0 */ /* 0x000fe2000c0008ff */
[----:B------:R-:W-:Y:S01]  /*22d0*/  UIADD3 UR6, UR8, 0x2, URZ ;  /* 0x0000000208067890 */ /* 0x000fe2000fffe03f */
[----:B------:R-:W-:Y:S01]  /*22e0*/  MUFU.TANH R185, R185 ;  /* 0x000000b900b97308 */ /* 0x000fe20000002400 */
[----:B------:R-:W-:Y:S01]  /*22f0*/  UIADD3 UR4, UR9, 0x2, URZ ;  /* 0x0000000209047890 */ /* 0x000fe2000fffe03f */
[----:B------:R-:W-:Y:S01]  /*2300*/  ISETP.GT.AND P1, PT, R8, 0x8, PT ;  /* 0x000000080800780c */ /* 0x000fe20003f24270 */
[----:B------:R-:W-:Y:S01]  /*2310*/  UMOV UR7, 0x40000040 ;  /* 0x4000004000077882 */ /* 0x000fe20000000000 */
[----:B------:R-:W-:Y:S01]  /*2320*/  UMOV UR5, 0x40000040 ;  /* 0x4000004000057882 */ /* 0x000fe20000000000 */
[----:B------:R-:W-:Y:S01]  /*2330*/  FMUL.FTZ R226, R200, UR36 ;  /* 0x00000024c8e27c20 */ /* 0x000fe20008410000 */
[----:B------:R-:W-:Y:S01]  /*2340*/  FMUL.FTZ R188, R188, UR36 ;  /* 0x00000024bcbc7c20 */ /* 0x000fe20008410000 */
[----:B------:R-:W-:Y:S01]  /*2350*/  FMUL.FTZ R189, R189, UR36 ;  /* 0x00000024bdbd7c20 */ /* 0x000fe20008410000 */
[----:B------:R-:W1:Y:S01]  /*2360*/  MUFU.TANH R186, R186 ;  /* 0x000000ba00ba7308 */ /* 0x000e620000002400 */
[----:B------:R-:W-:Y:S01]  /*2370*/  FMUL.FTZ R194, R194, UR36 ;  /* 0x00000024c2c27c20 */ /* 0x000fe20008410000 */
[----:B------:R-:W-:Y:S01]  /*2380*/  FMUL.FTZ R192, R192, UR36 ;  /* 0x00000024c0c07c20 */ /* 0x000fe20008410000 */
[----:B------:R-:W-:Y:S01]  /*2390*/  FMUL.FTZ R193, R193, UR36 ;  /* 0x00000024c1c17c20 */ /* 0x000fe20008410000 */
[----:B------:R-:W-:Y:S01]  /*23a0*/  FMUL.FTZ R195, R195, UR36 ;  /* 0x00000024c3c37c20 */ /* 0x000fe20008410000 */
[----:B------:R-:W-:Y:S01]  /*23b0*/  FMUL.FTZ R196, R196, UR36 ;  /* 0x00000024c4c47c20 */ /* 0x000fe20008410000 */
[----:B------:R-:W-:Y:S01]  /*23c0*/  FMUL.FTZ R197, R197, UR36 ;  /* 0x00000024c5c57c20 */ /* 0x000fe20008410000 */
[----:B------:R-:W-:Y:S01]  /*23d0*/  FMUL.FTZ R198, R198, UR36 ;  /* 0x00000024c6c67c20 */ /* 0x000fe20008410000 */
[----:B------:R-:W3:Y:S01]  /*23e0*/  MUFU.TANH R187, R187 ;  /* 0x000000bb00bb7308 */ /* 0x000ee20000002400 */
[----:B------:R-:W-:Y:S01]  /*23f0*/  FMUL.FTZ R199, R199, UR36 ;  /* 0x00000024c7c77c20 */ /* 0x000fe20008410000 */
[----:B------:R-:W-:Y:S01]  /*2400*/  FMUL.FTZ R202, R202, UR36 ;  /* 0x00000024caca7c20 */ /* 0x000fe20008410000 */
[----:B------:R-:W-:Y:S01]  /*2410*/  FMUL.FTZ R210, R210, UR36 ;  /* 0x00000024d2d27c20 */ /* 0x000fe20008410000 */
[----:B------:R-:W-:Y:S01]  /*2420*/  FMUL.FTZ R209, R209, UR36 ;  /* 0x00000024d1d17c20 */ /* 0x000fe20008410000 */
[----:B------:R-:W-:-:S03]  /*2430*/  FMUL.FTZ R212, R212, UR36 ;  /* 0x00000024d4d47c20 */ /* 0x000fc60008410000 */
[----:B------:R-:W-:Y:S01]  /*2440*/  MUFU.TANH R188, R188 ;  /* 0x000000bc00bc7308 */ /* 0x000fe20000002400 */
[C---:B-1----:R-:W-:Y:S01]  /*2450*/  FSEL R201, R186.reuse, -INF , P1 ;  /* 0xff800000bac97808 */ /* 0x042fe20000800000 */
[----:B------:R-:W-:-:S04]  /*2460*/  FFMA.FTZ R186, -R186, R186, 1 ;  /* 0x3f800000baba7423 */ /* 0x000fc800000101ba */
[----:B------:R-:W-:Y:S02]  /*2470*/  FFMA.FTZ R233, R201, UR37, -R222 ;  /* 0x00000025c9e97c23 */ /* 0x000fe400080108de */
[----:B------:R-:W-:Y:S08]  /*2480*/  MUFU.TANH R189, R189 ;  /* 0x000000bd00bd7308 */ /* 0x000ff00000002400 */
[----:B------:R-:W-:Y:S08]  /*2490*/  MUFU.TANH R225, R225 ;  /* 0x000000e100e17308 */ /* 0x000ff00000002400 */
[----:B------:R-:W1:Y:S08]  /*24a0*/  MUFU.TANH R224, R224 ;  /* 0x000000e000e07308 */ /* 0x000e700000002400 */
        /* <DEDUP_REMOVED lines=60> */
[----:B------:R-:W-:Y:S01]  /*2870*/  UMOV UR7, 0x40000040 ;  /* 0x4000004000077882 */ /* 0x000fe20000000000 */
[C---:B------:R-:W-:Y:S01]  /*2880*/  FSEL R17, R184.reuse, -INF , P2 ;  /* 0xff800000b8117808 */ /* 0x040fe20001000000 */
[----:B------:R-:W-:-:S04]  /*2890*/  FFMA.FTZ R184, -R184, R184, 1 ;  /* 0x3f800000b8b87423 */ /* 0x000fc800000101b8 */
[----:B------:R-:W-:Y:S01]  /*28a0*/  FFMA.FTZ R232, R17, UR37, -R222 ;  /* 0x0000002511e87c23 */ /* 0x000fe200080108de */
[C---:B---3--:R-:W-:Y:S01]  /*28b0*/  FSEL R222, R187.reuse, -INF , P1 ;  /* 0xff800000bbde7808 */ /* 0x048fe20000800000 */
[----:B------:R-:W-:-:S04]  /*28c0*/  FFMA.FTZ R187, -R187, R187, 1 ;  /* 0x3f800000bbbb7423 */ /* 0x000fc800000101bb */
[----:B------:R-:W-:Y:S01]  /*28d0*/  FFMA.FTZ R222, R222, UR37, -R223 ;  /* 0x00000025dede7c23 */ /* 0x000fe200080108df */
[----:B------:R-:W-:Y:S01]  /*28e0*/  UMOV UR6, UR4 ;  /* 0x0000000400067c82 */ /* 0x000fe20008000000 */
[----:B------:R-:W-:Y:S02]  /*28f0*/  WARPGROUP.DEPBAR.LE gsb0, 0x0 ;  /* 0x00008000000079c5 */ /* 0x000fe40000010000 */
[----:B------:R-:W3:Y:S02]  /*2900*/  LDS.64 R190, [R13+0x28200] ;  /* 0x028200000dbe7984 */ /* 0x000ee40000000a00 */
[--C-:B---3--:R-:W-:Y:S01]  /*2910*/  FADD.FTZ R230, R154, -R190.reuse ;  /* 0x800000be9ae67221 */ /* 0x108fe20000010000 */
[----:B------:R-:W-:Y:S01]  /*2920*/  FSEL R154, R185, -INF , P2 ;  /* 0xff800000b99a7808 */ /* 0x000fe20001000000 */
[----:B------:R-:W-:Y:S01]  /*2930*/  FADD.FTZ R231, R152, -R190 ;  /* 0x800000be98e77221 */ /* 0x000fe20000010000 */
[--C-:B------:R-:W-:Y:S01]  /*2940*/  FADD.FTZ R201, R155, -R191.reuse ;  /* 0x800000bf9bc97221 */ /* 0x100fe20000010000 */
[----:B------:R-:W3:Y:S01]  /*2950*/  MUFU.EX2 R152, R232 ;  /* 0x000000e800987308 */ /* 0x000ee20000000800 */
[----:B------:R-:W-:Y:S01]  /*2960*/  FADD.FTZ R200, R153, -R191 ;  /* 0x800000bf99c87221 */ /* 0x000fe20000010000 */
[----:B------:R-:W-:Y:S01]  /*2970*/  FFMA.FTZ R17, R154, UR37, -R223 ;  /* 0x000000259a117c23 */ /* 0x000fe200080108df */
[----:B------:R-:W-:Y:S01]  /*2980*/  FFMA.FTZ R191, -R185, R185, 1 ;  /* 0x3f800000b9bf7423 */ /* 0x000fe200000101b9 */
[----:B------:R-:W4:Y:S01]  /*2990*/  LDS.64 R154, [R13+0x28220] ;  /* 0x028220000d9a7984 */ /* 0x000f220000000a00 */
[----:B------:R-:W-:Y:S01]  /*29a0*/  FMUL.FTZ R190, R203, UR36 ;  /* 0x00000024cbbe7c20 */ /* 0x000fe20008410000 */
[C---:B-1----:R-:W-:Y:S01]  /*29b0*/  FSEL R223, R224.reuse, -INF , P1 ;  /* 0xff800000e0df7808 */ /* 0x042fe20000800000 */
[----:B------:R-:W-:Y:S01]  /*29c0*/  FFMA.FTZ R224, -R224, R224, 1 ;  /* 0x3f800000e0e07423 */ /* 0x000fe200000101e0 */
[----:B------:R-:W1:Y:S08]  /*29d0*/  MUFU.EX2 R17, R17 ;  /* 0x0000001100117308 */ /* 0x000e700000000800 */
[----:B------:R-:W5:Y:S01]  /*29e0*/  MUFU.EX2 R153, R233 ;  /* 0x000000e900997308 */ /* 0x000f620000000800 */
[----:B---3--:R-:W-:-:S04]  /*29f0*/  FMUL.FTZ R185, R152, R231 ;  /* 0x000000e798b97220 */ /* 0x008fc80000410000 */
[----:B------:R-:W-:-:S03]  /*2a00*/  FMUL.FTZ R185, R184, R185 ;  /* 0x000000b9b8b97220 */ /* 0x000fc60000410000 */
[----:B------:R-:W-:Y:S01]  /*2a10*/  MUFU.TANH R190, R190 ;  /* 0x000000be00be7308 */ /* 0x000fe20000002400 */
[C---:B-1----:R-:W-:Y:S01]  /*2a20*/  FMUL.FTZ R200, R17.reuse, R200 ;  /* 0x000000c811c87220 */ /* 0x042fe20000410000 */
[----:B------:R-:W-:Y:S01]  /*2a30*/  F2FP.F16.F32.PACK_AB R152, R17, R152 ;  /* 0x000000981198723e */ /* 0x000fe200000000ff */
[----:B------:R-:W-:Y:S02]  /*2a40*/  IMAD R17, R9, 0x4000, R16 ;  /* 0x0000400009117824 */ /* 0x000fe400078e0210 */
[----:B------:R-:W-:Y:S01]  /*2a50*/  FMUL.FTZ R184, R191, R200 ;  /* 0x000000c8bfb87220 */ /* 0x000fe20000410000 */
[----:B------:R-:W-:Y:S02]  /*2a60*/  FMUL.FTZ R191, R204, UR36 ;  /* 0x00000024ccbf7c20 */ /* 0x000fe40008410000 */
[----:B------:R4:W1:Y:S01]  /*2a70*/  MUFU.EX2 R200, R222 ;  /* 0x000000de00c87308 */ /* 0x0008620000000800 */
[----:B-----5:R-:W-:Y:S01]  /*2a80*/  FMUL.FTZ R203, R153, R230 ;  /* 0x000000e699cb7220 */ /* 0x020fe20000410000 */
[----:B------:R-:W-:-:S02]  /*2a90*/  F2FP.F16.F32.PACK_AB R184, R184, R185 ;  /* 0x000000b9b8b8723e */ /* 0x000fc400000000ff */
[----:B------:R-:W-:Y:S01]  /*2aa0*/  R2UR UR5, R17 ;  /* 0x00000000110572ca */ /* 0x000fe200000e0000 */
[----:B------:R-:W-:Y:S01]  /*2ab0*/  FMUL.FTZ R186, R186, R203 ;  /* 0x000000cbbaba7220 */ /* 0x000fe20000410000 */
[C---:B------:R-:W-:Y:S01]  /*2ac0*/  FSEL R203, R188.reuse, -INF , P2 ;  /* 0xff800000bccb7808 */ /* 0x040fe20001000000 */
[----:B------:R-:W-:Y:S01]  /*2ad0*/  FFMA.FTZ R188, -R188, R188, 1 ;  /* 0x3f800000bcbc7423 */ /* 0x000fe200000101bc */
[----:B------:R-:W-:Y:S03]  /*2ae0*/  MUFU.TANH R191, R191 ;  /* 0x000000bf00bf7308 */ /* 0x000fe60000002400 */
[----:B------:R-:W-:Y:S01]  /*2af0*/  FFMA.FTZ R230, R203, UR37, -R220 ;  /* 0x00000025cbe67c23 */ /* 0x000fe200080108dc */
[----:B------:R-:W-:Y:S01]  /*2b00*/  FMUL.FTZ R203, R205, UR36 ;  /* 0x00000024cdcb7c20 */ /* 0x000fe20008410000 */
[--C-:B----4-:R-:W-:Y:S01]  /*2b10*/  FADD.FTZ R222, R156, -R154.reuse ;  /* 0x8000009a9cde7221 */ /* 0x110fe20000010000 */
[----:B------:R-:W-:Y:S01]  /*2b20*/  FADD.FTZ R205, R158, -R154 ;  /* 0x8000009a9ecd7221 */ /* 0x000fe20000010000 */
[----:B------:R-:W-:Y:S01]  /*2b30*/  FSEL R154, R189, -INF , P2 ;  /* 0xff800000bd9a7808 */ /* 0x000fe20001000000 */
[--C-:B------:R-:W-:Y:S01]  /*2b40*/  FADD.FTZ R159, R159, -R155.reuse ;  /* 0x8000009b9f9f7221 */ /* 0x100fe20000010000 */
[----:B-1----:R-:W-:Y:S01]  /*2b50*/  FMUL.FTZ R204, R200, R201 ;  /* 0x000000c9c8cc7220 */ /* 0x002fe20000410000 */
[----:B------:R-:W-:Y:S01]  /*2b60*/  FFMA.FTZ R156, R223, UR37, -R220 ;  /* 0x00000025df9c7c23 */ /* 0x000fe200080108dc */
[----:B------:R-:W1:Y:S01]  /*2b70*/  MUFU.EX2 R201, R230 ;  /* 0x000000e600c97308 */ /* 0x000e620000000800 */
[----:B------:R-:W-:Y:S01]  /*2b80*/  FMUL.FTZ R220, R207, UR36 ;  /* 0x00000024cfdc7c20 */ /* 0x000fe20008410000 */
[----:B------:R-:W-:Y:S01]  /*2b90*/  FMUL.FTZ R187, R187, R204 ;  /* 0x000000ccbbbb7220 */ /* 0x000fe20000410000 */
[----:B------:R-:W-:Y:S01]  /*2ba0*/  FMUL.FTZ R204, R206, UR36 ;  /* 0x00000024cecc7c20 */ /* 0x000fe20008410000 */
[----:B------:R-:W-:Y:S01]  /*2bb0*/  FADD.FTZ R206, R157, -R155 ;  /* 0x8000009b9dce7221 */ /* 0x000fe20000010000 */
[--C-:B------:R-:W-:Y:S01]  /*2bc0*/  FFMA.FTZ R157, R154, UR37, -R221.reuse ;  /* 0x000000259a9d7c23 */ /* 0x100fe200080108dd */
[----:B------:R-:W-:Y:S01]  /*2bd0*/  FSEL R154, R225, -INF , P1 ;  /* 0xff800000e19a7808 */ /* 0x000fe20000800000 */
[----:B------:R-:W-:Y:S01]  /*2be0*/  FFMA.FTZ R189, -R189, R189, 1 ;  /* 0x3f800000bdbd7423 */ /* 0x000fe200000101bd */
[----:B------:R-:W3:Y:S01]  /*2bf0*/  MUFU.EX2 R156, R156 ;  /* 0x0000009c009c7308 */ /* 0x000ee20000000800 */
[----:B------:R-:W-:Y:S01]  /*2c00*/  F2FP.F16.F32.PACK_AB R185, R187, R186 ;  /* 0x000000babbb9723e */ /* 0x000fe200000000ff */
[----:B------:R-:W-:Y:S01]  /*2c10*/  USHF.R.U32.HI UR5, URZ, 0x4, UR5 ;  /* 0x000000043f057899 */ /* 0x000fe20008011605 */
[----:B------:R-:W-:Y:S01]  /*2c20*/  FFMA.FTZ R158, R154, UR37, -R221 ;  /* 0x000000259a9e7c23 */ /* 0x000fe200080108dd */
[----:B------:R-:W-:Y:S01]  /*2c30*/  FMUL.FTZ R221, R208, UR36 ;  /* 0x00000024d0dd7c20 */ /* 0x000fe20008410000 */
[----:B------:R-:W4:Y:S01]  /*2c40*/  LDS.64 R154, [R13+0x28240] ;  /* 0x028240000d9a7984 */ /* 0x000f220000000a00 */
[----:B------:R-:W-:Y:S01]  /*2c50*/  FFMA.FTZ R208, -R225, R225, 1 ;  /* 0x3f800000e1d07423 */ /* 0x000fe200000101e1 */
[----:B------:R-:W-:Y:S01]  /*2c60*/  F2FP.F16.F32.PACK_AB R153, R200, R153 ;  /* 0x00000099c899723e */ /* 0x000fe200000000ff */
[----:B------:R-:W5:Y:S01]  /*2c70*/  MUFU.EX2 R157, R157 ;  /* 0x0000009d009d7308 */ /* 0x000f620000000800 */
[----:B-1----:R-:W-:Y:S01]  /*2c80*/  FMUL.FTZ R223, R201, R222 ;  /* 0x000000dec9df7220 */ /* 0x002fe20000410000 */
[----:B------:R-:W-:-:S03]  /*2c90*/  ULOP3.LUT UR9, UR5, 0x3fff, URZ, 0xc0, !UPT ;  /* 0x00003fff05097892 */ /* 0x000fc6000f8ec03f */
[----:B------:R-:W-:Y:S01]  /*2ca0*/  FMUL.FTZ R188, R188, R223 ;  /* 0x000000dfbcbc7220 */ /* 0x000fe20000410000 */
[----:B------:R-:W-:Y:S02]  /*2cb0*/  UMOV UR5, 0x40000040 ;  /* 0x4000004000057882 */ /* 0x000fe40000000000 */
[----:B------:R-:W1:Y:S01]  /*2cc0*/  MUFU.EX2 R158, R158 ;  /* 0x0000009e009e7308 */ /* 0x000e620000000800 */
[----:B---3--:R-:W-:-:S04]  /*2cd0*/  FMUL.FTZ R205, R156, R205 ;  /* 0x000000cd9ccd7220 */ /* 0x008fc80000410000 */
[----:B------:R-:W-:Y:S01]  /*2ce0*/  FMUL.FTZ R207, R224, R205 ;  /* 0x000000cde0cf7220 */ /* 0x000fe20000410000 */
[----:B------:R-:W-:Y:S02]  /*2cf0*/  FSEL R205, R194, -INF , P1 ;  /* 0xff800000c2cd7808 */ /* 0x000fe40000800000 */
[----:B------:R-:W-:Y:S01]  /*2d00*/  MUFU.TANH R204, R204 ;  /* 0x000000cc00cc7308 */ /* 0x000fe20000002400 */
[----:B-----5:R-:W-:Y:S02]  /*2d10*/  FMUL.FTZ R206, R157, R206 ;  /* 0x000000ce9dce7220 */ /* 0x020fe40000410000 */
[----:B------:R-:W-:Y:S02]  /*2d20*/  FFMA.FTZ R223, R205, UR37, -R218 ;  /* 0x00000025cddf7c23 */ /* 0x000fe400080108da */
[----:B------:R-:W-:-:S03]  /*2d30*/  FMUL.FTZ R189, R189, R206 ;  /* 0x000000cebdbd7220 */ /* 0x000fc60000410000 */
[----:B------:R-:W-:Y:S01]  /*2d40*/  MUFU.TANH R203, R203 ;  /* 0x000000cb00cb7308 */ /* 0x000fe20000002400 */
[----:B-1----:R-:W-:Y:S01]  /*2d50*/  FMUL.FTZ R159, R158, R159 ;  /* 0x0000009f9e9f7220 */ /* 0x002fe20000410000 */
[----:B------:R-:W-:-:S03]  /*2d60*/  F2FP.F16.F32.PACK_AB R186, R189, R188 ;  /* 0x000000bcbdba723e */ /* 0x000fc600000000ff */
[----:B------:R-:W-:Y:S01]  /*2d70*/  FMUL.FTZ R208, R208, R159 ;  /* 0x0000009fd0d07220 */ /* 0x000fe20000410000 */
[C---:B------:R-:W-:Y:S01]  /*2d80*/  FSEL R159, R192.reuse, -INF , P2 ;  /* 0xff800000c09f7808 */ /* 0x040fe20001000000 */
[----:B------:R-:W-:Y:S01]  /*2d90*/  FFMA.FTZ R192, -R192, R192, 1 ;  /* 0x3f800000c0c07423 */ /* 0x000fe200000101c0 */
[----:B------:R-:W-:Y:S02]  /*2da0*/  MUFU.TANH R220, R220 ;  /* 0x000000dc00dc7308 */ /* 0x000fe40000002400 */
[----:B------:R-:W-:Y:S01]  /*2db0*/  F2FP.F16.F32.PACK_AB R187, R208, R207 ;  /* 0x000000cfd0bb723e */ /* 0x000fe200000000ff */
[----:B------:R-:W-:Y:S01]  /*2dc0*/  FFMA.FTZ R159, R159, UR37, -R218 ;  /* 0x000000259f9f7c23 */ /* 0x000fe200080108da */
[----:B------:R-:W-:Y:S01]  /*2dd0*/  FSEL R218, R195, -INF , P1 ;  /* 0xff800000c3da7808 */ /* 0x000fe20000800000 */
[--C-:B----4-:R-:W-:Y:S01]  /*2de0*/  FADD.FTZ R222, R160, -R154.reuse ;  /* 0x8000009aa0de7221 */ /* 0x110fe20000010000 */
[----:B------:R-:W-:Y:S01]  /*2df0*/  FADD.FTZ R205, R162, -R154 ;  /* 0x8000009aa2cd7221 */ /* 0x000fe20000010000 */
[----:B------:R-:W-:Y:S01]  /*2e00*/  FSEL R154, R193, -INF , P2 ;  /* 0xff800000c19a7808 */ /* 0x000fe20001000000 */
[--C-:B------:R-:W-:Y:S01]  /*2e10*/  FADD.FTZ R160, R163, -R155.reuse ;  /* 0x8000009ba3a07221 */ /* 0x100fe20000010000 */
[----:B------:R-:W-:Y:S01]  /*2e20*/  FADD.FTZ R206, R161, -R155 ;  /* 0x8000009ba1ce7221 */ /* 0x000fe20000010000 */
[----:B------:R-:W1:Y:S01]  /*2e30*/  MUFU.EX2 R159, R159 ;  /* 0x0000009f009f7308 */ /* 0x000e620000000800 */
[----:B------:R-:W-:Y:S01]  /*2e40*/  FFMA.FTZ R161, -R194, R194, 1 ;  /* 0x3f800000c2a17423 */ /* 0x000fe200000101c2 */
[--C-:B------:R-:W-:Y:S01]  /*2e50*/  FFMA.FTZ R163, R154, UR37, -R219.reuse ;  /* 0x000000259aa37c23 */ /* 0x100fe200080108db */
[----:B------:R-:W-:Y:S01]  /*2e60*/  FFMA.FTZ R219, R218, UR37, -R219 ;  /* 0x00000025dadb7c23 */ /* 0x000fe200080108db */
[----:B------:R-:W3:Y:S01]  /*2e70*/  LDS.64 R154, [R13+0x28260] ;  /* 0x028260000d9a7984 */ /* 0x000ee20000000a00 */
[----:B------:R-:W-:Y:S01]  /*2e80*/  FMUL.FTZ R218, R211, UR36 ;  /* 0x00000024d3da7c20 */ /* 0x000fe20008410000 */
[----:B------:R-:W-:Y:S01]  /*2e90*/  FFMA.FTZ R193, -R193, R193, 1 ;  /* 0x3f800000c1c17423 */ /* 0x000fe200000101c1 */
[----:B------:R-:W-:Y:S01]  /*2ea0*/  FFMA.FTZ R195, -R195, R195, 1 ;  /* 0x3f800000c3c37423 */ /* 0x000fe200000101c3 */
[----:B------:R-:W4:Y:S08]  /*2eb0*/  MUFU.EX2 R162, R223 ;  /* 0x000000df00a27308 */ /* 0x000f300000000800 */
[----:B------:R-:W5:Y:S01]  /*2ec0*/  MUFU.EX2 R163, R163 ;  /* 0x000000a300a37308 */ /* 0x000f620000000800 */
[----:B-1----:R-:W-:-:S04]  /*2ed0*/  FMUL.FTZ R211, R159, R222 ;  /* 0x000000de9fd37220 */ /* 0x002fc80000410000 */
[----:B------:R-:W-:-:S03]  /*2ee0*/  FMUL.FTZ R194, R192, R211 ;  /* 0x000000d3c0c27220 */ /* 0x000fc60000410000 */
[----:B------:R-:W-:Y:S01]  /*2ef0*/  MUFU.TANH R221, R221 ;  /* 0x000000dd00dd7308 */ /* 0x000fe20000002400 */
[----:B----4-:R-:W-:-:S04]  /*2f00*/  FMUL.FTZ R222, R162, R205 ;  /* 0x000000cda2de7220 */ /* 0x010fc80000410000 */
[----:B------:R-:W-:Y:S01]  /*2f10*/  FMUL.FTZ R192, R161, R222 ;  /* 0x000000dea1c07220 */ /* 0x000fe20000410000 */
[----:B------:R-:W-:Y:S02]  /*2f20*/  FSEL R161, R196, -INF , P2 ;  /* 0xff800000c4a17808 */ /* 0x000fe40001000000 */
[----:B------:R-:W1:Y:S01]  /*2f30*/  MUFU.EX2 R205, R219 ;  /* 0x000000db00cd7308 */ /* 0x000e620000000800 */
[----:B-----5:R-:W-:-:S04]  /*2f40*/  FMUL.FTZ R206, R163, R206 ;  /* 0x000000cea3ce7220 */ /* 0x020fc80000410000 */
[----:B------:R-:W-:Y:S01]  /*2f50*/  FMUL.FTZ R193, R193, R206 ;  /* 0x000000cec1c17220 */ /* 0x000fe20000410000 */
[----:B------:R-:W-:Y:S01]  /*2f60*/  FFMA.FTZ R206, R161, UR37, -R216 ;  /* 0x00000025a1ce7c23 */ /* 0x000fe200080108d8 */
[----:B------:R-:W-:Y:S01]  /*2f70*/  FSEL R161, R198, -INF , P1 ;  /* 0xff800000c6a17808 */ /* 0x000fe20000800000 */
[----:B------:R-:W-:Y:S02]  /*2f80*/  MUFU.TANH R218, R218 ;  /* 0x000000da00da7308 */ /* 0x000fe40000002400 */
[----:B------:R-:W-:Y:S01]  /*2f90*/  F2FP.F16.F32.PACK_AB R188, R193, R194 ;  /* 0x000000c2c1bc723e */ /* 0x000fe200000000ff */
[--C-:B---3--:R-:W-:Y:S01]  /*2fa0*/  FADD.FTZ R211, R164, -R154.reuse ;  /* 0x8000009aa4d37221 */ /* 0x108fe20000010000 */
[----:B------:R-:W-:Y:S01]  /*2fb0*/  FADD.FTZ R223, R166, -R154 ;  /* 0x8000009aa6df7221 */ /* 0x000fe20000010000 */
[----:B------:R-:W-:Y:S01]  /*2fc0*/  FSEL R154, R197, -INF , P2 ;  /* 0xff800000c59a7808 */ /* 0x000fe20001000000 */
[----:B------:R-:W-:Y:S02]  /*2fd0*/  FFMA.FTZ R216, R161, UR37, -R216 ;  /* 0x00000025a1d87c23 */ /* 0x000fe400080108d8 */
[----:B------:R-:W3:Y:S01]  /*2fe0*/  MUFU.EX2 R206, R206 ;  /* 0x000000ce00ce7308 */ /* 0x000ee20000000800 */
[----:B-1----:R-:W-:Y:S01]  /*2ff0*/  FMUL.FTZ R160, R205, R160 ;  /* 0x000000a0cda07220 */ /* 0x002fe20000410000 */
[----:B------:R-:W-:Y:S01]  /*3000*/  FFMA.FTZ R197, -R197, R197, 1 ;  /* 0x3f800000c5c57423 */ /* 0x000fe200000101c5 */
[----:B------:R-:W-:Y:S01]  /*3010*/  FFMA.FTZ R166, R154, UR37, -R217 ;  /* 0x000000259aa67c23 */ /* 0x000fe200080108d9 */
[----:B------:R-:W-:Y:S01]  /*3020*/  FFMA.FTZ R154, -R196, R196, 1 ;  /* 0x3f800000c49a7423 */ /* 0x000fe200000101c4 */
[----:B------:R-:W-:Y:S01]  /*3030*/  FMUL.FTZ R195, R195, R160 ;  /* 0x000000a0c3c37220 */ /* 0x000fe20000410000 */
[----:B------:R-:W-:Y:S01]  /*3040*/  FSEL R160, R199, -INF , P1 ;  /* 0xff800000c7a07808 */ /* 0x000fe20000800000 */
[----:B------:R-:W-:Y:S01]  /*3050*/  FADD.FTZ R196, R167, -R155 ;  /* 0x8000009ba7c47221 */ /* 0x000fe20000010000 */
[----:B------:R-:W-:Y:S01]  /*3060*/  FSEL R167, R226, -INF , P2 ;  /* 0xff800000e2a77808 */ /* 0x000fe20001000000 */
[----:B------:R-:W1:Y:S01]  /*3070*/  MUFU.EX2 R166, R166 ;  /* 0x000000a600a67308 */ /* 0x000e620000000800 */
[----:B------:R-:W-:Y:S01]  /*3080*/  FFMA.FTZ R199, -R199, R199, 1 ;  /* 0x3f800000c7c77423 */ /* 0x000fe200000101c7 */
[----:B------:R-:W-:Y:S01]  /*3090*/  FFMA.FTZ R217, R160, UR37, -R217 ;  /* 0x00000025a0d97c23 */ /* 0x000fe200080108d9 */
[----:B------:R-:W-:Y:S01]  /*30a0*/  FFMA.FTZ R226, -R226, R226, 1 ;  /* 0x3f800000e2e27423 */ /* 0x000fe200000101e2 */
[----:B------:R-:W4:Y:S01]  /*30b0*/  LDS.64 R160, [R13+0x28280] ;  /* 0x028280000da07984 */ /* 0x000f220000000a00 */
[----:B------:R-:W-:Y:S01]  /*30c0*/  FFMA.FTZ R167, R167, UR37, -R22 ;  /* 0x00000025a7a77c23 */ /* 0x000fe20008010816 */
[----:B------:R-:W-:Y:S01]  /*30d0*/  F2FP.F16.F32.PACK_AB R189, R195, R192 ;  /* 0x000000c0c3bd723e */ /* 0x000fe200000000ff */
[----:B---3--:R-:W-:Y:S01]  /*30e0*/  FMUL.FTZ R219, R206, R211 ;  /* 0x000000d3cedb7220 */ /* 0x008fe20000410000 */
[----:B------:R-:W-:Y:S01]  /*30f0*/  FADD.FTZ R211, R165, -R155 ;  /* 0x8000009ba5d37221 */ /* 0x000fe20000010000 */
[----:B------:R-:W-:Y:S01]  /*3100*/  FFMA.FTZ R155, -R198, R198, 1 ;  /* 0x3f800000c69b7423 */ /* 0x000fe200000101c6 */
[----:B------:R-:W-:Y:S01]  /*3110*/  FMUL.FTZ R198, R213, UR36 ;  /* 0x00000024d5c67c20 */ /* 0x000fe20008410000 */
[----:B------:R-:W-:Y:S01]  /*3120*/  FSEL R213, R202, -INF , P1 ;  /* 0xff800000cad57808 */ /* 0x000fe20000800000 */
[----:B------:R3:W5:Y:S01]  /*3130*/  MUFU.EX2 R165, R217 ;  /* 0x000000d900a57308 */ /* 0x0007620000000800 */
[----:B------:R-:W-:Y:S01]  /*3140*/  FMUL.FTZ R154, R154, R219 ;  /* 0x000000db9a9a7220 */ /* 0x000fe20000410000 */
[----:B------:R-:W-:-:S02]  /*3150*/  F2FP.F16.F32.PACK_AB R205, R205, R162 ;  /* 0x000000a2cdcd723e */ /* 0x000fc400000000ff */
[----:B------:R-:W-:Y:S01]  /*3160*/  FFMA.FTZ R213, R213, UR37, -R22 ;  /* 0x00000025d5d57c23 */ /* 0x000fe20008010816 */
[C---:B-1----:R-:W-:Y:S01]  /*3170*/  FMUL.FTZ R22, R166.reuse, R211 ;  /* 0x000000d3a6167220 */ /* 0x042fe20000410000 */
[----:B------:R-:W-:Y:S02]  /*3180*/  F2FP.F16.F32.PACK_AB R206, R166, R206 ;  /* 0x000000cea6ce723e */ /* 0x000fe400000000ff */
[----:B------:R-:W1:Y:S01]  /*3190*/  MUFU.EX2 R167, R167 ;  /* 0x000000a700a77308 */ /* 0x000e620000000800 */
[----:B------:R-:W-:Y:S01]  /*31a0*/  FMUL.FTZ R197, R197, R22 ;  /* 0x00000016c5c57220 */ /* 0x000fe20000410000 */
[----:B------:R-:W-:Y:S01]  /*31b0*/  FSEL R22, R227, -INF , P2 ;  /* 0xff800000e3167808 */ /* 0x000fe20001000000 */
[----:B---3--:R-:W-:Y:S01]  /*31c0*/  FMUL.FTZ R217, R215, UR36 ;  /* 0x00000024d7d97c20 */ /* 0x008fe20008410000 */
[----:B------:R-:W-:-:S04]  /*31d0*/  FFMA.FTZ R215, -R191, R191, 1 ;  /* 0x3f800000bfd77423 */ /* 0x000fc800000101bf */
[----:B------:R-:W3:Y:S01]  /*31e0*/  MUFU.EX2 R164, R216 ;  /* 0x000000d800a47308 */ /* 0x000ee20000000800 */
[----:B-----5:R-:W-:-:S04]  /*31f0*/  FMUL.FTZ R196, R165, R196 ;  /* 0x000000c4a5c47220 */ /* 0x020fc80000410000 */
[----:B------:R-:W-:Y:S01]  /*3200*/  FMUL.FTZ R196, R199, R196 ;  /* 0x000000c4c7c47220 */ /* 0x000fe20000410000 */
[----:B------:R-:W-:Y:S02]  /*3210*/  FFMA.FTZ R199, -R202, R202, 1 ;  /* 0x3f800000cac77423 */ /* 0x000fe400000101ca */
[----:B------:R5:W2:Y:S01]  /*3220*/  MUFU.EX2 R211, R213 ;  /* 0x000000d500d37308 */ /* 0x000aa20000000800 */
[--C-:B----4-:R-:W-:Y:S01]  /*3230*/  FADD.FTZ R168, R168, -R160.reuse ;  /* 0x800000a0a8a87221 */ /* 0x110fe20000010000 */
[----:B------:R-:W-:Y:S01]  /*3240*/  FADD.FTZ R222, R170, -R160 ;  /* 0x800000a0aade7221 */ /* 0x000fe20000010000 */
[----:B------:R-:W-:Y:S01]  /*3250*/  FFMA.FTZ R160, R22, UR37, -R23 ;  /* 0x0000002516a07c23 */ /* 0x000fe20008010817 */
[----:B------:R-:W-:Y:S01]  /*3260*/  FSEL R22, R190, -INF , P1 ;  /* 0xff800000be167808 */ /* 0x000fe20000800000 */
[--C-:B------:R-:W-:Y:S01]  /*3270*/  FADD.FTZ R219, R169, -R161.reuse ;  /* 0x800000a1a9db7221 */ /* 0x100fe20000010000 */
[----:B------:R-:W-:Y:S01]  /*3280*/  FADD.FTZ R170, R171, -R161 ;  /* 0x800000a1abaa7221 */ /* 0x000fe20000010000 */
[----:B-1----:R-:W-:Y:S01]  /*3290*/  FMUL.FTZ R169, R167, R168 ;  /* 0x000000a8a7a97220 */ /* 0x002fe20000410000 */
[----:B-----5:R-:W-:Y:S01]  /*32a0*/  FFMA.FTZ R213, -R227, R227, 1 ;  /* 0x3f800000e3d57423 */ /* 0x020fe200000101e3 */
[----:B------:R-:W1:Y:S01]  /*32b0*/  MUFU.EX2 R160, R160 ;  /* 0x000000a000a07308 */ /* 0x000e620000000800 */
[----:B------:R-:W-:Y:S01]  /*32c0*/  FFMA.FTZ R161, R22, UR37, -R23 ;  /* 0x0000002516a17c23 */ /* 0x000fe20008010817 */
[----:B------:R-:W-:Y:S01]  /*32d0*/  FMUL.FTZ R202, R226, R169 ;  /* 0x000000a9e2ca7220 */ /* 0x000fe20000410000 */
[----:B------:R-:W4:Y:S01]  /*32e0*/  LDS.64 R22, [R13+0x282a0] ;  /* 0x0282a0000d167984 */ /* 0x000f220000000a00 */
[----:B------:R-:W-:Y:S01]  /*32f0*/  FSEL R169, R191, -INF , P2 ;  /* 0xff800000bfa97808 */ /* 0x000fe20001000000 */
[----:B---3--:R-:W-:Y:S01]  /*3300*/  FMUL.FTZ R216, R164, R223 ;  /* 0x000000dfa4d87220 */ /* 0x008fe20000410000 */
[----:B--2---:R-:W-:Y:S01]  /*3310*/  FMUL.FTZ R222, R211, R222 ;  /* 0x000000ded3de7220 */ /* 0x004fe20000410000 */
[----:B------:R-:W-:Y:S01]  /*3320*/  F2FP.F16.F32.PACK_AB R207, R165, R164 ;  /* 0x000000a4a5cf723e */ /* 0x000fe200000000ff */
[----:B------:R-:W2:Y:S01]  /*3330*/  MUFU.EX2 R161, R161 ;  /* 0x000000a100a17308 */ /* 0x000ea20000000800 */
[----:B------:R-:W-:Y:S01]  /*3340*/  FMUL.FTZ R155, R155, R216 ;  /* 0x000000d89b9b7220 */ /* 0x000fe20000410000 */
[----:B------:R-:W-:Y:S01]  /*3350*/  FMUL.FTZ R216, R214, UR36 ;  /* 0x00000024d6d87c20 */ /* 0x000fe20008410000 */
[----:B------:R-:W-:Y:S01]  /*3360*/  FFMA.FTZ R214, -R190, R190, 1 ;  /* 0x3f800000bed67423 */ /* 0x000fe200000101be */
[----:B------:R-:W-:Y:S01]  /*3370*/  FMUL.FTZ R199, R199, R222 ;  /* 0x000000dec7c77220 */ /* 0x000fe20000410000 */
[----:B------:R-:W-:-:S03]  /*3380*/  FFMA.FTZ R222, -R203, R203, 1 ;  /* 0x3f800000cbde7423 */ /* 0x000fc600000101cb */
[----:B------:R-:W-:Y:S01]  /*3390*/  MUFU.TANH R216, R216 ;  /* 0x000000d800d87308 */ /* 0x000fe20000002400 */
[C---:B-1----:R-:W-:Y:S01]  /*33a0*/  FMUL.FTZ R168, R160.reuse, R219 ;  /* 0x000000dba0a87220 */ /* 0x042fe20000410000 */
[----:B------:R-:W-:-:S03]  /*33b0*/  F2FP.F16.F32.PACK_AB R160, R160, R167 ;  /* 0x000000a7a0a0723e */ /* 0x000fc600000000ff */
[----:B------:R-:W-:Y:S01]  /*33c0*/  FMUL.FTZ R213, R213, R168 ;  /* 0x000000a8d5d57220 */ /* 0x000fe20000410000 */
[--C-:B------:R-:W-:Y:S01]  /*33d0*/  FFMA.FTZ R168, R169, UR37, -R20.reuse ;  /* 0x00000025a9a87c23 */ /* 0x100fe20008010814 */
[C---:B------:R-:W-:Y:S01]  /*33e0*/  FSEL R169, R204.reuse, -INF , P1 ;  /* 0xff800000cca97808 */ /* 0x040fe20000800000 */
[----:B------:R-:W-:Y:S01]  /*33f0*/  MUFU.TANH R198, R198 ;  /* 0x000000c600c67308 */ /* 0x000fe20000002400 */
[----:B--2---:R-:W-:Y:S01]  /*3400*/  FMUL.FTZ R171, R161, R170 ;  /* 0x000000aaa1ab7220 */ /* 0x004fe20000410000 */
[----:B------:R-:W-:Y:S01]  /*3410*/  FFMA.FTZ R204, -R204, R204, 1 ;  /* 0x3f800000cccc7423 */ /* 0x000fe200000101cc */
[----:B------:R-:W-:Y:S01]  /*3420*/  F2FP.F16.F32.PACK_AB R192, R213, R202 ;  /* 0x000000cad5c0723e */ /* 0x000fe200000000ff */
[----:B------:R-:W-:Y:S01]  /*3430*/  FFMA.FTZ R169, R169, UR37, -R20 ;  /* 0x00000025a9a97c23 */ /* 0x000fe20008010814 */
[----:B------:R-:W-:Y:S01]  /*3440*/  FSEL R20, R203, -INF , P2 ;  /* 0xff800000cb147808 */ /* 0x000fe20001000000 */
[----:B------:R-:W-:Y:S01]  /*3450*/  FMUL.FTZ R214, R214, R171 ;  /* 0x000000abd6d67220 */ /* 0x000fe20000410000 */
[----:B------:R-:W-:Y:S01]  /*3460*/  FFMA.FTZ R203, -R220, R220, 1 ;  /* 0x3f800000dccb7423 */ /* 0x000fe200000101dc */
[----:B------:R-:W1:Y:S01]  /*3470*/  MUFU.EX2 R168, R168 ;  /* 0x000000a800a87308 */ /* 0x000e620000000800 */
[----:B------:R-:W-:Y:S01]  /*3480*/  F2FP.F16.F32.PACK_AB R161, R161, R211 ;  /* 0x000000d3a1a1723e */ /* 0x000fe200000000ff */
[----:B------:R-:W-:Y:S01]  /*3490*/  FFMA.FTZ R170, R20, UR37, -R21 ;  /* 0x0000002514aa7c23 */ /* 0x000fe20008010815 */
[----:B------:R-:W-:-:S02]  /*34a0*/  FSEL R20, R220, -INF , P1 ;  /* 0xff800000dc147808 */ /* 0x000fc40000800000 */
[----:B------:R-:W-:-:S03]  /*34b0*/  F2FP.F16.F32.PACK_AB R193, R214, R199 ;  /* 0x000000c7d6c1723e */ /* 0x000fc600000000ff */
[----:B------:R-:W-:Y:S01]  /*34c0*/  FFMA.FTZ R190, R20, UR37, -R21 ;  /* 0x0000002514be7c23 */ /* 0x000fe20008010815 */
[----:B------:R-:W-:Y:S01]  /*34d0*/  FSEL R21, R221, -INF , P2 ;  /* 0xff800000dd157808 */ /* 0x000fe20001000000 */
[----:B------:R-:W2:Y:S01]  /*34e0*/  MUFU.EX2 R170, R170 ;  /* 0x000000aa00aa7308 */ /* 0x000ea20000000800 */
[----:B----4-:R-:W-:Y:S01]  /*34f0*/  FADD.FTZ R171, R172, -R22 ;  /* 0x80000016acab7221 */ /* 0x010fe20000010000 */
[--C-:B------:R-:W-:Y:S01]  /*3500*/  FADD.FTZ R173, R173, -R23.reuse ;  /* 0x80000017adad7221 */ /* 0x100fe20000010000 */
[----:B------:R-:W-:Y:S01]  /*3510*/  FADD.FTZ R175, R175, -R23 ;  /* 0x80000017afaf7221 */ /* 0x000fe20000010000 */
[----:B------:R-:W-:Y:S01]  /*3520*/  FFMA.FTZ R23, R21, UR37, -R18 ;  /* 0x0000002515177c23 */ /* 0x000fe20008010812 */
[----:B------:R-:W-:Y:S01]  /*3530*/  FADD.FTZ R174, R174, -R22 ;  /* 0x80000016aeae7221 */ /* 0x000fe20000010000 */
[----:B-1----:R-:W-:Y:S01]  /*3540*/  FMUL.FTZ R20, R168, R171 ;  /* 0x000000aba8147220 */ /* 0x002fe20000410000 */
[----:B------:R-:W-:Y:S01]  /*3550*/  FSEL R171, R210, -INF , P1 ;  /* 0xff800000d2ab7808 */ /* 0x000fe20000800000 */
[----:B------:R-:W1:Y:S02]  /*3560*/  MUFU.EX2 R169, R169 ;  /* 0x000000a900a97308 */ /* 0x000e640000000800 */
[----:B------:R-:W-:-:S02]  /*3570*/  FMUL.FTZ R215, R215, R20 ;  /* 0x00000014d7d77220 */ /* 0x000fc40000410000 */
[----:B------:R-:W-:Y:S01]  /*3580*/  FFMA.FTZ R171, R171, UR37, -R18 ;  /* 0x00000025abab7c23 */ /* 0x000fe20008010812 */
[----:B------:R-:W-:Y:S01]  /*3590*/  FSEL R18, R209, -INF , P2 ;  /* 0xff800000d1127808 */ /* 0x000fe20001000000 */
[----:B------:R-:W3:Y:S02]  /*35a0*/  LDS.64 R20, [R13+0x282c0] ;  /* 0x0282c0000d147984 */ /* 0x000ee40000000a00 */
[----:B------:R4:W5:Y:S01]  /*35b0*/  MUFU.EX2 R22, R190 ;  /* 0x000000be00167308 */ /* 0x0009620000000800 */
[----:B--2---:R-:W-:Y:S01]  /*35c0*/  F2FP.F16.F32.PACK_AB R162, R170, R168 ;  /* 0x000000a8aaa2723e */ /* 0x004fe200000000ff */
[----:B------:R-:W-:Y:S01]  /*35d0*/  FFMA.FTZ R172, R18, UR37, -R19 ;  /* 0x0000002512ac7c23 */ /* 0x000fe20008010813 */
[----:B------:R-:W-:-:S05]  /*35e0*/  FSEL R18, R218, -INF , P1 ;  /* 0xff800000da127808 */ /* 0x000fca0000800000 */
[----:B------:R-:W2:Y:S01]  /*35f0*/  MUFU.TANH R217, R217 ;  /* 0x000000d900d97308 */ /* 0x000ea20000002400 */
[----:B----4-:R-:W-:Y:S01]  /*3600*/  FFMA.FTZ R190, R18, UR37, -R19 ;  /* 0x0000002512be7c23 */ /* 0x010fe20008010813 */
[----:B------:R-:W-:Y:S01]  /*3610*/  FMUL.FTZ R19, R170, R173 ;  /* 0x000000adaa137220 */ /* 0x000fe20000410000 */
[----:B-1----:R-:W-:-:S03]  /*3620*/  FMUL.FTZ R191, R169, R174 ;  /* 0x000000aea9bf7220 */ /* 0x002fc60000410000 */
[----:B------:R-:W-:Y:S01]  /*3630*/  FMUL.FTZ R222, R222, R19 ;  /* 0x00000013dede7220 */ /* 0x000fe20000410000 */
[----:B------:R-:W-:Y:S01]  /*3640*/  FMUL.FTZ R204, R204, R191 ;  /* 0x000000bfcccc7220 */ /* 0x000fe20000410000 */
[----:B------:R-:W-:Y:S01]  /*3650*/  FSEL R191, R212, -INF , P2 ;  /* 0xff800000d4bf7808 */ /* 0x000fe20001000000 */
[----:B------:R1:W4:Y:S01]  /*3660*/  LDS.64 R18, [R13+0x282e0] ;  /* 0x0282e0000d127984 */ /* 0x0003220000000a00 */
[----:B-----5:R-:W-:Y:S01]  /*3670*/  FMUL.FTZ R220, R22, R175 ;  /* 0x000000af16dc7220 */ /* 0x020fe20000410000 */
[----:B------:R-:W5:Y:S01]  /*3680*/  MUFU.EX2 R171, R171 ;  /* 0x000000ab00ab7308 */ /* 0x000f620000000800 */
[----:B------:R-:W-:Y:S01]  /*3690*/  FFMA.FTZ R212, -R212, R212, 1 ;  /* 0x3f800000d4d47423 */ /* 0x000fe200000101d4 */
[----:B------:R-:W-:Y:S01]  /*36a0*/  FFMA.FTZ R174, R191, UR37, -R14 ;  /* 0x00000025bfae7c23 */ /* 0x000fe2000801080e */
[C---:B------:R-:W-:Y:S01]  /*36b0*/  FSEL R191, R216.reuse, -INF , P1 ;  /* 0xff800000d8bf7808 */ /* 0x040fe20000800000 */
[----:B------:R-:W-:Y:S01]  /*36c0*/  FMUL.FTZ R203, R203, R220 ;  /* 0x000000dccbcb7220 */ /* 0x000fe20000410000 */
[----:B------:R-:W-:Y:S01]  /*36d0*/  FFMA.FTZ R216, -R216, R216, 1 ;  /* 0x3f800000d8d87423 */ /* 0x000fe200000101d8 */
[----:B------:R-:W-:-:S02]  /*36e0*/  F2FP.F16.F32.PACK_AB R194, R222, R215 ;  /* 0x000000d7dec2723e */ /* 0x000fc400000000ff */
[----:B------:R-:W-:Y:S01]  /*36f0*/  FFMA.FTZ R175, R191, UR37, -R14 ;  /* 0x00000025bfaf7c23 */ /* 0x000fe2000801080e */
[C---:B------:R-:W-:Y:S01]  /*3700*/  FSEL R14, R198.reuse, -INF , P2 ;  /* 0xff800000c60e7808 */ /* 0x040fe20001000000 */
[----:B------:R-:W-:Y:S01]  /*3710*/  MUFU.EX2 R23, R23 ;  /* 0x0000001700177308 */ /* 0x000fe20000000800 */
[----:B------:R-:W-:Y:S01]  /*3720*/  FFMA.FTZ R198, -R198, R198, 1 ;  /* 0x3f800000c6c67423 */ /* 0x000fe200000101c6 */
[----:B------:R-:W-:Y:S02]  /*3730*/  F2FP.F16.F32.PACK_AB R195, R203, R204 ;  /* 0x000000cccbc3723e */ /* 0x000fe400000000ff */
[--C-:B-1----:R-:W-:Y:S01]  /*3740*/  FFMA.FTZ R13, R14, UR37, -R15.reuse ;  /* 0x000000250e0d7c23 */ /* 0x102fe2000801080f */
[C---:B--2---:R-:W-:Y:S01]  /*3750*/  FSEL R14, R217.reuse, -INF , P1 ;  /* 0xff800000d90e7808 */ /* 0x044fe20000800000 */
[----:B------:R-:W-:Y:S01]  /*3760*/  FFMA.FTZ R217, -R217, R217, 1 ;  /* 0x3f800000d9d97423 */ /* 0x000fe200000101d9 */
[----:B------:R-:W-:Y:S01]  /*3770*/  F2FP.F16.F32.PACK_AB R204, R163, R159 ;  /* 0x0000009fa3cc723e */ /* 0x000fe200000000ff */
[----:B------:R-:W1:Y:S01]  /*3780*/  MUFU.EX2 R172, R172 ;  /* 0x000000ac00ac7308 */ /* 0x000e620000000800 */
[----:B---3--:R-:W-:Y:S01]  /*3790*/  FADD.FTZ R178, R178, -R20 ;  /* 0x80000014b2b27221 */ /* 0x008fe20000010000 */
[----:B------:R-:W-:Y:S01]  /*37a0*/  FFMA.FTZ R14, R14, UR37, -R15 ;  /* 0x000000250e0e7c23 */ /* 0x000fe2000801080f */
[--C-:B------:R-:W-:Y:S01]  /*37b0*/  FADD.FTZ R191, R177, -R21.reuse ;  /* 0x80000015b1bf7221 */ /* 0x100fe20000010000 */
[----:B------:R-:W-:Y:S01]  /*37c0*/  FADD.FTZ R220, R179, -R21 ;  /* 0x80000015b3dc7221 */ /* 0x000fe20000010000 */
[----:B-----5:R-:W-:Y:S01]  /*37d0*/  FMUL.FTZ R177, R171, R178 ;  /* 0x000000b2abb17220 */ /* 0x020fe20000410000 */
[----:B------:R-:W-:Y:S01]  /*37e0*/  FFMA.FTZ R15, -R221, R221, 1 ;  /* 0x3f800000dd0f7423 */ /* 0x000fe200000101dd */
[----:B------:R-:W-:Y:S01]  /*37f0*/  FFMA.FTZ R21, -R218, R218, 1 ;  /* 0x3f800000da157423 */ /* 0x000fe200000101da */
[----:B------:R-:W-:Y:S01]  /*3800*/  MUFU.EX2 R175, R175 ;  /* 0x000000af00af7308 */ /* 0x000fe20000000800 */
[----:B------:R-:W-:-:S07]  /*3810*/  F2FP.F16.F32.PACK_AB R163, R22, R169 ;  /* 0x000000a916a3723e */ /* 0x000fce00000000ff */
[----:B------:R2:W3:Y:S01]  /*3820*/  MUFU.EX2 R173, R190 ;  /* 0x000000be00ad7308 */ /* 0x0004e20000000800 */
[C---:B-1----:R-:W-:Y:S01]  /*3830*/  FMUL.FTZ R191, R172.reuse, R191 ;  /* 0x000000bfacbf7220 */ /* 0x042fe20000410000 */
[----:B------:R-:W-:Y:S01]  /*3840*/  F2FP.F16.F32.PACK_AB R172, R172, R23 ;  /* 0x00000017acac723e */ /* 0x000fe200000000ff */
[--C-:B----4-:R-:W-:Y:S01]  /*3850*/  FADD.FTZ R178, R181, -R19.reuse ;  /* 0x80000013b5b27221 */ /* 0x110fe20000010000 */
[----:B------:R-:W-:-:S04]  /*3860*/  FADD.FTZ R183, R183, -R19 ;  /* 0x80000013b7b77221 */ /* 0x000fc80000010000 */
[----:B------:R-:W1:Y:S01]  /*3870*/  MUFU.EX2 R174, R174 ;  /* 0x000000ae00ae7308 */ /* 0x000e620000000800 */
[----:B--2---:R-:W-:Y:S01]  /*3880*/  FADD.FTZ R190, R176, -R20 ;  /* 0x80000014b0be7221 */ /* 0x004fe20000010000 */
[----:B------:R-:W-:Y:S01]  /*3890*/  FFMA.FTZ R20, -R210, R210, 1 ;  /* 0x3f800000d2147423 */ /* 0x000fe200000101d2 */
[----:B------:R-:W-:Y:S02]  /*38a0*/  FFMA.FTZ R176, -R209, R209, 1 ;  /* 0x3f800000d1b07423 */ /* 0x000fe400000101d1 */
[----:B------:R-:W-:Y:S01]  /*38b0*/  FMUL.FTZ R190, R23, R190 ;  /* 0x000000be17be7220 */ /* 0x000fe20000410000 */
[----:B------:R-:W-:Y:S01]  /*38c0*/  FMUL.FTZ R20, R20, R177 ;  /* 0x000000b114147220 */ /* 0x000fe20000410000 */
[--C-:B------:R-:W-:Y:S01]  /*38d0*/  FADD.FTZ R177, R180, -R18.reuse ;  /* 0x80000012b4b17221 */ /* 0x100fe20000010000 */
[----:B------:R-:W2:Y:S01]  /*38e0*/  MUFU.EX2 R13, R13 ;  /* 0x0000000d000d7308 */ /* 0x000ea20000000800 */
[----:B------:R-:W-:Y:S01]  /*38f0*/  FADD.FTZ R18, R182, -R18 ;  /* 0x80000012b6127221 */ /* 0x000fe20000010000 */
[----:B---3--:R-:W-:Y:S01]  /*3900*/  FMUL.FTZ R220, R173, R220 ;  /* 0x000000dcaddc7220 */ /* 0x008fe20000410000 */
[----:B------:R-:W-:Y:S01]  /*3910*/  FMUL.FTZ R15, R15, R190 ;  /* 0x000000be0f0f7220 */ /* 0x000fe20000410000 */
[----:B------:R-:W-:Y:S01]  /*3920*/  FMUL.FTZ R176, R176, R191 ;  /* 0x000000bfb0b07220 */ /* 0x000fe20000410000 */
[----:B------:R-:W-:Y:S01]  /*3930*/  FMUL.FTZ R19, R175, R18 ;  /* 0x00000012af137220 */ /* 0x000fe20000410000 */
[----:B------:R-:W-:Y:S01]  /*3940*/  F2FP.F16.F32.PACK_AB R191, R196, R155 ;  /* 0x0000009bc4bf723e */ /* 0x000fe200000000ff */
[----:B------:R-:W-:Y:S01]  /*3950*/  IMAD R155, R4, 0x2000, R11 ;  /* 0x00002000049b7824 */ /* 0x000fe200078e020b */
[----:B------:R-:W3:Y:S01]  /*3960*/  MUFU.EX2 R14, R14 ;  /* 0x0000000e000e7308 */ /* 0x000ee20000000800 */
[----:B-1----:R-:W-:Y:S01]  /*3970*/  FMUL.FTZ R177, R174, R177 ;  /* 0x000000b1aeb17220 */ /* 0x002fe20000410000 */
[----:B------:R-:W-:Y:S01]  /*3980*/  FMUL.FTZ R21, R21, R220 ;  /* 0x000000dc15157220 */ /* 0x000fe20000410000 */
[----:B------:R-:W-:Y:S01]  /*3990*/  FMUL.FTZ R19, R216, R19 ;  /* 0x00000013d8137220 */ /* 0x000fe20000410000 */
[----:B------:R-:W-:Y:S01]  /*39a0*/  F2FP.F16.F32.PACK_AB R196, R176, R15 ;  /* 0x0000000fb0c4723e */ /* 0x000fe200000000ff */
[----:B------:R-:W-:Y:S01]  /*39b0*/  FMUL.FTZ R177, R212, R177 ;  /* 0x000000b1d4b17220 */ /* 0x000fe20000410000 */
[----:B------:R-:W-:Y:S01]  /*39c0*/  IMAD R15, R155, 0x2, R16 ;  /* 0x000000029b0f7824 */ /* 0x000fe200078e0210 */
[----:B------:R-:W-:Y:S01]  /*39d0*/  F2FP.F16.F32.PACK_AB R190, R197, R154 ;  /* 0x0000009ac5be723e */ /* 0x000fe200000000ff */
[----:B--2---:R-:W-:Y:S01]  /*39e0*/  FMUL.FTZ R179, R13, R178 ;  /* 0x000000b20db37220 */ /* 0x004fe20000410000 */
[----:B------:R-:W-:-:S02]  /*39f0*/  F2FP.F16.F32.PACK_AB R197, R21, R20 ;  /* 0x0000001415c5723e */ /* 0x000fc400000000ff */
        /* <DEDUP_REMOVED lines=11> */
[----:B------:R-:W-:-:S04]  /*3ab0*/  F2FP.F16.F32.PACK_AB R175, R14, R175 ;  /* 0x000000af0eaf723e */ /* 0x000fc800000000ff */
[----:B------:R-:W-:-:S05]  /*3ac0*/  F2FP.F16.F32.PACK_AB R199, R18, R19 ;  /* 0x0000001312c7723e */ /* 0x000fca00000000ff */
[----:B------:R1:W-:Y:S01]  /*3ad0*/  STSM.16.MT88.4 [R15+0x2a000], R196 ;  /* 0x02a000c40f007844 */ /* 0x0003e20000004200 */
[----:B------:R-:W-:-:S06]  /*3ae0*/  WARPGROUP.ARRIVE ;  /* 0x00000000000079c5 */ /* 0x000fcc0000000000 */
[----:B------:R-:W-:Y:S01]  /*3af0*/  HGMMA.64x128x16.F32 R88, R152, gdesc[UR4].tnspB, R88, gsb0 ;  /* 0x41e0000498587df0 */ /* 0x000fe20008000858 */
[----:B------:R-:W-:Y:S01]  /*3b00*/  UIADD3 UR6, UR4, 0x80, URZ ;  /* 0x0000008004067890 */ /* 0x000fe2000fffe03f */
[----:B------:R-:W-:Y:S01]  /*3b10*/  UMOV UR7, 0x40000040 ;  /* 0x4000004000077882 */ /* 0x000fe20000000000 */
[----:B-1----:R-:W-:-:S04]  /*3b20*/  SHF.R.U32.HI R15, RZ, 0x4, R229 ;  /* 0x00000004ff0f7819 */ /* 0x002fc800000116e5 */
[----:B------:R-:W-:-:S04]  /*3b30*/  LOP3.LUT R15, R15, 0x3fff, RZ, 0xc0, !PT ;  /* 0x00003fff0f0f7812 */ /* 0x000fc800078ec0ff */
[----:B------:R-:W-:-:S05]  /*3b40*/  LOP3.LUT R15, R15, 0x10000, RZ, 0xfc, !PT ;  /* 0x000100000f0f7812 */ /* 0x000fca00078efcff */
[----:B------:R-:W-:-:S05]  /*3b50*/  IMAD R15, R4, 0x400, R15 ;  /* 0x00000400040f7824 */ /* 0x000fca00078e020f */
[----:B------:R-:W-:Y:S01]  /*3b60*/  R2UR UR8, R15 ;  /* 0x000000000f0872ca */ /* 0x000fe200000e0000 */
[----:B------:R-:W-:Y:S02]  /*3b70*/  WARPGROUP.DEPBAR.LE gsb0, 0x0 ;  /* 0x00008000000079c5 */ /* 0x000fe40000010000 */
[----:B------:R-:W-:-:S06]  /*3b80*/  WARPGROUP.ARRIVE ;  /* 0x00000000000079c5 */ /* 0x000fcc0000000000 */
        /* <DEDUP_REMOVED lines=76> */
.L_x_495:
        /* <DEDUP_REMOVED lines=49> */
.L_x_496:
        /* <DEDUP_REMOVED lines=11> */
[----:B------:R-:W-:Y:S01]  /*4410*/  ULDC UR4, c[0x0][0x740] ;  /* 0x0001d00000047ab9 */ /* 0x000fe20000000800 */
[----:B------:R-:W-:Y:S01]  /*4420*/  PLOP3.LUT P0, PT, PT, PT, PT, 0x8, 0x0 ;  /* 0x000000000000781c */ /* 0x000fe20003f0e170 */
        /* <DEDUP_REMOVED lines=63> */
[----:B------:R-:W-:-:S07]  /*4820*/  FMUL.FTZ R87, R87, UR4 ;  /* 0x0000000457577c20 */ /* 0x000fce0008410000 */
.L_x_479:
[----:B------:R-:W-:Y:S05]  /*4830*/  @P0 BRA `(.L_x_498) ;  /* 0x0000001c00ac0947 */ /* 0x000fea0003800000 */
[----:B------:R-:W2:Y:S01]  /*4840*/  S2R R16, SR_TID.X ;  /* 0x0000000000107919 */ /* 0x000ea20000002100 */
[----:B------:R-:W4:Y:S01]  /*4850*/  S2UR UR5, SR_CgaCtaId ;  /* 0x00000000000579c3 */ /* 0x000f220000008800 */
[----:B------:R-:W-:Y:S01]  /*4860*/  UMOV UR4, 0x400 ;  /* 0x0000040000047882 */ /* 0x000fe20000000000 */
[----:B------:R-:W-:-:S06]  /*4870*/  F2FP.F16.F32.PACK_AB R88, R89, R88 ;  /* 0x000000585958723e */ /* 0x000fcc00000000ff */
[----:B------:R-:W-:Y:S01]  /*4880*/  BAR.SYNC.DEFER_BLOCKING 0x1, 0x100 ;  /* 0x0044000000007b1d */ /* 0x000fe20000010000 */
[----:B------:R-:W-:Y:S02]  /*4890*/  F2FP.F16.F32.PACK_AB R89, R91, R90 ;  /* 0x0000005a5b59723e */ /* 0x000fe400000000ff */
[----:B------:R-:W-:Y:S02]  /*48a0*/  F2FP.F16.F32.PACK_AB R96, R97, R96 ;  /* 0x000000606160723e */ /* 0x000fe400000000ff */
[----:B------:R-:W-:-:S03]  /*48b0*/  F2FP.F16.F32.PACK_AB R90, R93, R92 ;  /* 0x0000005c5d5a723e */ /* 0x000fc600000000ff */
[----:B------:R-:W3:Y:S01]  /*48c0*/  LDC.64 R26, c[0x0][0x870] ;  /* 0x00021c00ff1a7b82 */ /* 0x000ee20000000a00 */
[----:B------:R-:W-:Y:S02]  /*48d0*/  F2FP.F16.F32.PACK_AB R91, R95, R94 ;  /* 0x0000005e5f5b723e */ /* 0x000fe400000000ff */
[----:B------:R-:W-:Y:S02]  /*48e0*/  F2FP.F16.F32.PACK_AB R97, R99, R98 ;  /* 0x000000626361723e */ /* 0x000fe400000000ff */
[----:B------:R-:W-:Y:S02]  /*48f0*/  F2FP.F16.F32.PACK_AB R104, R105, R104 ;  /* 0x000000686968723e */ /* 0x000fe400000000ff */
[----:B------:R-:W-:Y:S01]  /*4900*/  F2FP.F16.F32.PACK_AB R98, R101, R100 ;  /* 0x000000646562723e */ /* 0x000fe200000000ff */
[----:B------:R-:W3:Y:S01]  /*4910*/  LDC.64 R38, c[0x0][0x850] ;  /* 0x00021400ff267b82 */ /* 0x000ee20000000a00 */
[----:B------:R-:W-:Y:S02]  /*4920*/  F2FP.F16.F32.PACK_AB R99, R103, R102 ;  /* 0x000000666763723e */ /* 0x000fe400000000ff */
[----:B------:R-:W-:-:S02]  /*4930*/  F2FP.F16.F32.PACK_AB R105, R107, R106 ;  /* 0x0000006a6b69723e */ /* 0x000fc400000000ff */
[----:B------:R-:W-:Y:S01]  /*4940*/  F2FP.F16.F32.PACK_AB R112, R113, R112 ;  /* 0x000000707170723e */ /* 0x000fe200000000ff */
[----:B----4-:R-:W-:Y:S01]  /*4950*/  ULEA UR4, UR5, UR4, 0x18 ;  /* 0x0000000405047291 */ /* 0x010fe2000f8ec03f */
[----:B------:R-:W-:Y:S02]  /*4960*/  F2FP.F16.F32.PACK_AB R106, R109, R108 ;  /* 0x0000006c6d6a723e */ /* 0x000fe400000000ff */
[----:B------:R-:W-:Y:S02]  /*4970*/  F2FP.F16.F32.PACK_AB R107, R111, R110 ;  /* 0x0000006e6f6b723e */ /* 0x000fe400000000ff */
[----:B------:R-:W-:Y:S02]  /*4980*/  F2FP.F16.F32.PACK_AB R113, R115, R114 ;  /* 0x000000727371723e */ /* 0x000fe400000000ff */
[----:B--2---:R-:W-:Y:S02]  /*4990*/  IADD3 R16, R16, -0x80, RZ ;  /* 0xffffff8010107810 */ /* 0x004fe40007ffe0ff */
[----:B------:R-:W-:-:S02]  /*49a0*/  F2FP.F16.F32.PACK_AB R120, R121, R120 ;  /* 0x000000787978723e */ /* 0x000fc400000000ff */
[----:B------:R-:W-:Y:S02]  /*49b0*/  SHF.R.S32.HI R15, RZ, 0x1f, R16 ;  /* 0x0000001fff0f7819 */ /* 0x000fe40000011410 */
[----:B------:R-:W-:Y:S02]  /*49c0*/  F2FP.F16.F32.PACK_AB R114, R117, R116 ;  /* 0x000000747572723e */ /* 0x000fe400000000ff */
[CC--:B------:R-:W-:Y:S02]  /*49d0*/  LEA.HI R0, R15.reuse, R16.reuse, RZ, 0x4 ;  /* 0x000000100f007211 */ /* 0x0c0fe400078f20ff */
[----:B------:R-:W-:Y:S02]  /*49e0*/  LEA.HI R19, R15, R16, RZ, 0x5 ;  /* 0x000000100f137211 */ /* 0x000fe400078f28ff */
[----:B-1----:R-:W-:Y:S02]  /*49f0*/  LOP3.LUT R3, R0, 0xfffffff0, RZ, 0xc0, !PT ;  /* 0xfffffff000037812 */ /* 0x002fe400078ec0ff */
[----:B------:R-:W-:Y:S01]  /*4a00*/  SHF.R.S32.HI R0, RZ, 0x4, R0 ;  /* 0x00000004ff007819 */ /* 0x000fe20000011400 */
[----:B------:R-:W-:Y:S01]  /*4a10*/  IMAD.SHL.U32 R19, R19, 0x20, RZ ;  /* 0x0000002013137824 */ /* 0x000fe200078e00ff */
[----:B------:R-:W-:Y:S01]  /*4a20*/  F2FP.F16.F32.PACK_AB R115, R119, R118 ;  /* 0x000000767773723e */ /* 0x000fe200000000ff */
[----:B---3--:R-:W-:Y:S01]  /*4a30*/  IMAD.IADD R2, R16, 0x1, -R3 ;  /* 0x0000000110027824 */ /* 0x008fe200078e0a03 */
[----:B------:R-:W-:Y:S01]  /*4a40*/  F2FP.F16.F32.PACK_AB R121, R123, R122 ;  /* 0x0000007a7b79723e */ /* 0x000fe200000000ff */
[----:B------:R-:W-:Y:S01]  /*4a50*/  IMAD.SHL.U32 R18, R0, 0x8, RZ ;  /* 0x0000000800127824 */ /* 0x000fe200078e00ff */
[----:B------:R-:W-:Y:S01]  /*4a60*/  LOP3.LUT R20, R19, 0x7ffffc00, RZ, 0xc0, !PT ;  /* 0x7ffffc0013147812 */ /* 0x000fe200078ec0ff */
[----:B------:R-:W-:Y:S01]  /*4a70*/  IMAD.MOV.U32 R19, RZ, RZ, 0x40 ;  /* 0x00000040ff137424 */ /* 0x000fe200078e00ff */
[----:B------:R-:W-:-:S02]  /*4a80*/  SHF.R.S32.HI R3, RZ, 0x1f, R2 ;  /* 0x0000001fff037819 */ /* 0x000fc40000011402 */
[----:B------:R-:W-:Y:S02]  /*4a90*/  F2FP.F16.F32.PACK_AB R128, R129, R128 ;  /* 0x000000808180723e */ /* 0x000fe400000000ff */
[----:B------:R-:W-:Y:S02]  /*4aa0*/  LEA.HI R13, R3, R2, RZ, 0x3 ;  /* 0x00000002030d7211 */ /* 0x000fe400078f18ff */
[----:B------:R-:W-:Y:S02]  /*4ab0*/  F2FP.F16.F32.PACK_AB R122, R125, R124 ;  /* 0x0000007c7d7a723e */ /* 0x000fe400000000ff */
[----:B------:R-:W-:Y:S02]  /*4ac0*/  LOP3.LUT R3, R13, 0xfffffff8, RZ, 0xc0, !PT ;  /* 0xfffffff80d037812 */ /* 0x000fe400078ec0ff */
[----:B------:R-:W-:Y:S02]  /*4ad0*/  SHF.R.S32.HI R13, RZ, 0x3, R13 ;  /* 0x00000003ff0d7819 */ /* 0x000fe4000001140d */
[----:B------:R-:W-:Y:S01]  /*4ae0*/  F2FP.F16.F32.PACK_AB R123, R127, R126 ;  /* 0x0000007e7f7b723e */ /* 0x000fe200000000ff */
[----:B------:R-:W-:Y:S01]  /*4af0*/  IMAD.IADD R3, R2, 0x1, -R3 ;  /* 0x0000000102037824 */ /* 0x000fe200078e0a03 */
[----:B------:R-:W-:Y:S01]  /*4b00*/  F2FP.F16.F32.PACK_AB R129, R131, R130 ;  /* 0x000000828381723e */ /* 0x000fe200000000ff */
[----:B------:R-:W-:Y:S01]  /*4b10*/  IMAD R20, R13, 0x200, R20 ;  /* 0x000002000d147824 */ /* 0x000fe200078e0214 */
[----:B------:R-:W-:Y:S01]  /*4b20*/  F2FP.F16.F32.PACK_AB R136, R137, R136 ;  /* 0x000000888988723e */ /* 0x000fe200000000ff */
[C---:B------:R-:W-:Y:S01]  /*4b30*/  IMAD.SHL.U32 R17, R3.reuse, 0x40, RZ ;  /* 0x0000004003117824 */ /* 0x040fe200078e00ff */
[----:B------:R-:W-:-:S02]  /*4b40*/  R2P PR, R3, 0x6 ;  /* 0x0000000603007804 */ /* 0x000fc40000000000 */
[----:B------:R-:W-:Y:S02]  /*4b50*/  F2FP.F16.F32.PACK_AB R130, R133, R132 ;  /* 0x000000848582723e */ /* 0x000fe400000000ff */
[----:B------:R-:W-:Y:S02]  /*4b60*/  LOP3.LUT R17, R17, 0x1c0, RZ, 0xc0, !PT ;  /* 0x000001c011117812 */ /* 0x000fe400078ec0ff */
[----:B------:R-:W-:Y:S02]  /*4b70*/  SEL R19, R19, 0xffffffc0, !P2 ;  /* 0xffffffc013137807 */ /* 0x000fe40005000000 */
[----:B------:R-:W-:Y:S02]  /*4b80*/  LOP3.LUT R18, R17, 0x8, R18, 0xf8, !PT ;  /* 0x0000000811127812 */ /* 0x000fe400078ef812 */
[----:B------:R-:W-:Y:S02]  /*4b90*/  SHF.R.U32.HI R17, RZ, 0x3, R17 ;  /* 0x00000003ff117819 */ /* 0x000fe40000011611 */
[----:B------:R-:W-:-:S02]  /*4ba0*/  F2FP.F16.F32.PACK_AB R131, R135, R134 ;  /* 0x000000868783723e */ /* 0x000fc400000000ff */
[----:B------:R-:W-:Y:S01]  /*4bb0*/  LOP3.LUT R17, R18, R17, RZ, 0x3c, !PT ;  /* 0x0000001112117212 */ /* 0x000fe200078e3cff */
[----:B------:R-:W-:Y:S01]  /*4bc0*/  IMAD.MOV.U32 R18, RZ, RZ, 0x20 ;  /* 0x00000020ff127424 */ /* 0x000fe200078e00ff */
[----:B------:R-:W-:Y:S02]  /*4bd0*/  F2FP.F16.F32.PACK_AB R137, R139, R138 ;  /* 0x0000008a8b89723e */ /* 0x000fe400000000ff */
[----:B------:R-:W-:Y:S01]  /*4be0*/  F2FP.F16.F32.PACK_AB R144, R145, R144 ;  /* 0x000000909190723e */ /* 0x000fe200000000ff */
[----:B------:R-:W-:Y:S01]  /*4bf0*/  IMAD.IADD R17, R17, 0x1, R20 ;  /* 0x0000000111117824 */ /* 0x000fe200078e0214 */
[----:B------:R-:W-:Y:S02]  /*4c00*/  SEL R18, R18, 0xffffffe0, !P1 ;  /* 0xffffffe012127807 */ /* 0x000fe40004800000 */
[----:B------:R-:W-:Y:S02]  /*4c10*/  F2FP.F16.F32.PACK_AB R138, R141, R140 ;  /* 0x0000008c8d8a723e */ /* 0x000fe400000000ff */
[----:B------:R-:W-:-:S02]  /*4c20*/  LEA R17, R17, UR4, 0x1 ;  /* 0x0000000411117c11 */ /* 0x000fc4000f8e08ff */
[----:B------:R-:W-:Y:S02]  /*4c30*/  F2FP.F16.F32.PACK_AB R139, R143, R142 ;  /* 0x0000008e8f8b723e */ /* 0x000fe400000000ff */
[--C-:B------:R-:W-:Y:S01]  /*4c40*/  IADD3 R20, R18, 0x8000, R17.reuse ;  /* 0x0000800012147810 */ /* 0x100fe20007ffe011 */
[----:B------:R-:W-:Y:S01]  /*4c50*/  STSM.16.M88.4 [R17+0x8000], R88 ;  /* 0x0080005811007844 */ /* 0x000fe20000000200 */
[----:B------:R-:W-:Y:S02]  /*4c60*/  IADD3 R21, R19, 0x8000, R17 ;  /* 0x0000800013157810 */ /* 0x000fe40007ffe011 */
[----:B------:R-:W-:Y:S01]  /*4c70*/  F2FP.F16.F32.PACK_AB R145, R147, R146 ;  /* 0x000000929391723e */ /* 0x000fe200000000ff */
[----:B------:R-:W-:Y:S01]  /*4c80*/  IMAD.IADD R22, R20, 0x1, R19 ;  /* 0x0000000114167824 */ /* 0x000fe200078e0213 */
[----:B------:R-:W-:Y:S01]  /*4c90*/  STSM.16.M88.4 [R20], R96 ;  /* 0x0000006014007844 */ /* 0x000fe20000000200 */
[----:B------:R-:W-:Y:S01]  /*4ca0*/  F2FP.F16.F32.PACK_AB R146, R149, R148 ;  /* 0x000000949592723e */ /* 0x000fe200000000ff */
[----:B------:R-:W1:Y:S01]  /*4cb0*/  LDC.64 R18, c[0x0][0x870] ;  /* 0x00021c00ff127b82 */ /* 0x000e620000000a00 */
[----:B------:R-:W-:Y:S01]  /*4cc0*/  F2FP.F16.F32.PACK_AB R147, R151, R150 ;  /* 0x000000969793723e */ /* 0x000fe200000000ff */
[----:B------:R-:W-:Y:S01]  /*4cd0*/  STSM.16.M88.4 [R21], R104 ;  /* 0x0000006815007844 */ /* 0x000fe20000000200 */
[----:B------:R-:W-:-:S02]  /*4ce0*/  F2FP.F16.F32.PACK_AB R4, R25, R4 ;  /* 0x000000041904723e */ /* 0x000fc400000000ff */
[----:B------:R-:W-:Y:S01]  /*4cf0*/  F2FP.F16.F32.PACK_AB R5, R8, R5 ;  /* 0x000000050805723e */ /* 0x000fe200000000ff */
[----:B------:R-:W-:Y:S01]  /*4d00*/  STSM.16.M88.4 [R22], R112 ;  /* 0x0000007016007844 */ /* 0x000fe20000000200 */
[----:B------:R-:W-:Y:S02]  /*4d10*/  F2FP.F16.F32.PACK_AB R6, R29, R6 ;  /* 0x000000061d06723e */ /* 0x000fe400000000ff */
[----:B------:R-:W-:Y:S01]  /*4d20*/  F2FP.F16.F32.PACK_AB R7, R10, R7 ;  /* 0x000000070a07723e */ /* 0x000fe200000000ff */
[----:B------:R-:W-:Y:S01]  /*4d30*/  STSM.16.M88.4 [R17+0xc000], R120 ;  /* 0x00c0007811007844 */ /* 0x000fe20000000200 */
[----:B------:R-:W-:Y:S02]  /*4d40*/  F2FP.F16.F32.PACK_AB R40, R41, R40 ;  /* 0x000000282928723e */ /* 0x000fe400000000ff */
[----:B------:R-:W-:Y:S01]  /*4d50*/  F2FP.F16.F32.PACK_AB R8, R33, R32 ;  /* 0x000000202108723e */ /* 0x000fe200000000ff */
[----:B------:R-:W-:Y:S01]  /*4d60*/  STSM.16.M88.4 [R20+0x4000], R128 ;  /* 0x0040008014007844 */ /* 0x000fe20000000200 */
[----:B------:R-:W-:-:S02]  /*4d70*/  F2FP.F16.F32.PACK_AB R9, R12, R9 ;  /* 0x000000090c09723e */ /* 0x000fc400000000ff */
[----:B------:R-:W-:Y:S01]  /*4d80*/  F2FP.F16.F32.PACK_AB R10, R37, R36 ;  /* 0x00000024250a723e */ /* 0x000fe200000000ff */
[----:B------:R-:W-:Y:S01]  /*4d90*/  STSM.16.M88.4 [R21+0x4000], R136 ;  /* 0x0040008815007844 */ /* 0x000fe20000000200 */
[----:B------:R-:W-:Y:S02]  /*4da0*/  F2FP.F16.F32.PACK_AB R11, R14, R11 ;  /* 0x0000000b0e0b723e */ /* 0x000fe400000000ff */
[----:B------:R-:W-:Y:S01]  /*4db0*/  F2FP.F16.F32.PACK_AB R41, R43, R42 ;  /* 0x0000002a2b29723e */ /* 0x000fe200000000ff */
[----:B------:R-:W-:Y:S01]  /*4dc0*/  STSM.16.M88.4 [R22+0x4000], R144 ;  /* 0x0040009016007844 */ /* 0x000fe20000000200 */
[----:B------:R-:W-:Y:S01]  /*4dd0*/  F2FP.F16.F32.PACK_AB R48, R49, R48 ;  /* 0x000000303130723e */ /* 0x000fe200000000ff */
[----:B-1----:R-:W-:Y:S01]  /*4de0*/  IMAD.WIDE R18, R228, 0x4, R18 ;  /* 0x00000004e4127825 */ /* 0x002fe200078e0212 */
[----:B------:R-:W-:Y:S01]  /*4df0*/  F2FP.F16.F32.PACK_AB R42, R45, R44 ;  /* 0x0000002c2d2a723e */ /* 0x000fe200000000ff */
[----:B------:R1:W-:Y:S01]  /*4e00*/  STSM.16.M88.4 [R17], R4 ;  /* 0x0000000411007844 */ /* 0x0003e20000000200 */
        /* <DEDUP_REMOVED lines=8> */
[----:B------:R-:W-:Y:S01]  /*4e90*/  F2FP.F16.F32.PACK_AB R64, R65, R64 ;  /* 0x000000404140723e */ /* 0x000fe200000000ff */
[----:B------:R4:W-:Y:S01]  /*4ea0*/  STSM.16.M88.4 [R22+-0x8000], R48 ;  /* 0xff80003016007844 */ /* 0x0009e20000000200 */
[----:B------:R-:W-:Y:S01]  /*4eb0*/  F2FP.F16.F32.PACK_AB R58, R61, R60 ;  /* 0x0000003c3d3a723e */ /* 0x000fe200000000ff */
[----:B-1----:R-:W1:Y:S01]  /*4ec0*/  LDC.64 R4, c[0x0][0x878] ;  /* 0x00021e00ff047b82 */ /* 0x002e620000000a00 */
[----:B------:R-:W-:-:S02]  /*4ed0*/  F2FP.F16.F32.PACK_AB R59, R63, R62 ;  /* 0x0000003e3f3b723e */ /* 0x000fc400000000ff */
[----:B------:R-:W-:Y:S02]  /*4ee0*/  F2FP.F16.F32.PACK_AB R65, R67, R66 ;  /* 0x000000424341723e */ /* 0x000fe400000000ff */
        /* <DEDUP_REMOVED lines=13> */
[----:B------:R-:W-:-:S03]  /*4fc0*/  ISETP.NE.U32.AND P3, PT, R26, RZ, PT ;  /* 0x000000ff1a00720c */ /* 0x000fc60003f65070 */
[----:B------:R4:W-:Y:S01]  /*4fd0*/  STSM.16.M88.4 [R22+-0x4000], R80 ;  /* 0xffc0005016007844 */ /* 0x0009e20000000200 */
[----:B------:R-:W-:Y:S01]  /*4fe0*/  ISETP.NE.AND.EX P3, PT, R27, RZ, PT, P3 ;  /* 0x000000ff1b00720c */ /* 0x000fe20003f65330 */
[----:B------:R-:W-:-:S12]  /*4ff0*/  BAR.SYNC.DEFER_BLOCKING 0x1, 0x100 ;  /* 0x0044000000007b1d */ /* 0x000fd80000010000 */
[----:B------:R-:W4:Y:S01]  /*5000*/  @P3 LDG.E R7, desc[UR38][R18.64] ;  /* 0x0000002612073981 */ /* 0x000f22000c1e1900 */
[----:B-1----:R-:W-:Y:S01]  /*5010*/  ISETP.NE.U32.AND P0, PT, R4, RZ, PT ;  /* 0x000000ff0400720c */ /* 0x002fe20003f05070 */
[----:B------:R-:W-:Y:S01]  /*5020*/  ULDC UR5, c[0x0][0x808] ;  /* 0x0002020000057ab9 */ /* 0x000fe20000000800 */
[----:B--2---:R-:W-:Y:S01]  /*5030*/  LEA.HI R9, R15, R16, RZ, 0x7 ;  /* 0x000000100f097211 */ /* 0x004fe200078f38ff */
[----:B---3--:R-:W1:Y:S01]  /*5040*/  S2R R43, SR_CTAID.X ;  /* 0x00000000002b7919 */ /* 0x008e620000002500 */
[----:B------:R-:W-:Y:S01]  /*5050*/  ISETP.NE.AND.EX P0, PT, R5, RZ, PT, P0 ;  /* 0x000000ff0500720c */ /* 0x000fe20003f05300 */
[----:B------:R-:W-:Y:S02]  /*5060*/  IMAD.SHL.U32 R8, R0, 0x40, RZ ;  /* 0x0000004000087824 */ /* 0x000fe400078e00ff */
[----:B------:R-:W-:Y:S02]  /*5070*/  IMAD.SHL.U32 R3, R3, 0x8, RZ ;  /* 0x0000000803037824 */ /* 0x000fe400078e00ff */
[----:B------:R-:W-:-:S08]  /*5080*/  IMAD.U32 R6, RZ, RZ, UR5 ;  /* 0x00000005ff067e24 */ /* 0x000fd0000f8e00ff */
[----:B------:R-:W2:Y:S01]  /*5090*/  @P0 LDC.64 R4, c[0x0][0x878] ;  /* 0x00021e00ff040b82 */ /* 0x000ea20000000a00 */
[----:B------:R-:W-:Y:S01]  /*50a0*/  IMAD.SHL.U32 R9, R9, 0x4, RZ ;  /* 0x0000000409097824 */ /* 0x000fe200078e00ff */
[----:B------:R-:W-:-:S04]  /*50b0*/  LOP3.LUT R8, R8, 0x1c0, RZ, 0xc0, !PT ;  /* 0x000001c008087812 */ /* 0x000fc800078ec0ff */
[----:B------:R-:W-:Y:S02]  /*50c0*/  LOP3.LUT R3, R8, 0x38, R3, 0xf8, !PT ;  /* 0x0000003808037812 */ /* 0x000fe400078ef803 */
[----:B------:R-:W-:Y:S02]  /*50d0*/  LOP3.LUT R10, R9, 0x7ffffe00, RZ, 0xc0, !PT ;  /* 0x7ffffe00090a7812 */ /* 0x000fe400078ec0ff */
[----:B------:R-:W-:Y:S01]  /*50e0*/  SHF.R.U32.HI R8, RZ, 0x3, R8 ;  /* 0x00000003ff087819 */ /* 0x000fe20000011608 */
[----:B------:R-:W3:Y:S02]  /*50f0*/  S2UR UR5, SR_CTAID.Y ;  /* 0x00000000000579c3 */ /* 0x000ee40000002600 */
[----:B------:R-:W-:Y:S01]  /*5100*/  IMAD R10, R13, 0x2000, R10 ;  /* 0x000020000d0a7824 */ /* 0x000fe200078e020a */
[----:B------:R-:W-:Y:S02]  /*5110*/  LOP3.LUT R3, R3, R8, RZ, 0x3c, !PT ;  /* 0x0000000803037212 */ /* 0x000fe400078e3cff */
[----:B------:R-:W-:Y:S01]  /*5120*/  CS2R R28, SRZ ;  /* 0x00000000001c7805 */ /* 0x000fe2000001ff00 */
[----:B--2---:R-:W-:-:S04]  /*5130*/  @P0 IMAD.WIDE R4, R228, 0x4, R4 ;  /* 0x00000004e4040825 */ /* 0x004fc800078e0204 */
[----:B------:R-:W-:Y:S01]  /*5140*/  IMAD.IADD R3, R10, 0x1, R3 ;  /* 0x000000010a037824 */ /* 0x000fe200078e0203 */
[----:B------:R4:W5:Y:S02]  /*5150*/  @P0 LDG.E R6, desc[UR38][R4.64] ;  /* 0x0000002604060981 */ /* 0x000964000c1e1900 */
[----:B----4-:R-:W-:Y:S01]  /*5160*/  @P3 SHF.R.S32.HI R4, RZ, 0x1f, R7 ;  /* 0x0000001fff043819 */ /* 0x010fe20000011407 */
[----:B-1-3--:R-:W-:Y:S06]  /*5170*/  @P0 BRA `(.L_x_499) ;  /* 0x0000000000100947 */ /* 0x00afec0003800000 */
[----:B------:R-:W-:Y:S05]  /*5180*/  @!P3 BRA `(.L_x_499) ;  /* 0x00000000000cb947 */ /* 0x000fea0003800000 */
[----:B------:R-:W2:Y:S04]  /*5190*/  LDG.E R5, desc[UR38][R18.64] ;  /* 0x0000002612057981 */ /* 0x000ea8000c1e1900 */
[----:B-----5:R-:W2:Y:S02]  /*51a0*/  LDG.E R6, desc[UR38][R18.64+0x4] ;  /* 0x0000042612067981 */ /* 0x020ea4000c1e1900 */
[----:B--2---:R-:W-:-:S07]  /*51b0*/  IMAD.IADD R6, R6, 0x1, -R5 ;  /* 0x0000000106067824 */ /* 0x004fce00078e0a05 */
.L_x_499:
[----:B-----5:R-:W-:Y:S01]  /*51c0*/  IMAD R6, R43, -0x80, R6 ;  /* 0xffffff802b067824 */ /* 0x020fe200078e0206 */
[----:B------:R-:W-:Y:S01]  /*51d0*/  LEA R46, R3, UR4, 0x1 ;  /* 0x00000004032e7c11 */ /* 0x000fe2000f8e08ff */
[----:B------:R-:W-:Y:S01]  /*51e0*/  @P3 IMAD.MOV.U32 R28, RZ, RZ, R7 ;  /* 0x000000ffff1c3224 */ /* 0x000fe200078e0007 */
[----:B------:R-:W-:Y:S01]  /*51f0*/  USHF.R.S32.HI UR4, URZ, 0x1f, UR5 ;  /* 0x0000001f3f047899 */ /* 0x000fe20008011405 */
[----:B------:R-:W-:Y:S01]  /*5200*/  @P3 IMAD.MOV.U32 R29, RZ, RZ, R4 ;  /* 0x000000ffff1d3224 */ /* 0x000fe200078e0004 */
[----:B------:R-:W-:Y:S01]  /*5210*/  VIMNMX R51, R6, 0x80, PT ;  /* 0x0000008006337848 */ /* 0x000fe20003fe0100 */
[----:B------:R1:W2:Y:S01]  /*5220*/  LDS.128 R32, [R46+0x8800] ;  /* 0x008800002e207984 */ /* 0x0002a20000000c00 */
[C---:B------:R-:W-:Y:S01]  /*5230*/  VIADD R3, R0.reuse, 0x10 ;  /* 0x0000001000037836 */ /* 0x040fe20000000000 */
[----:B------:R-:W-:Y:S01]  /*5240*/  IADD3 R30, P0, R0, R28, RZ ;  /* 0x0000001c001e7210 */ /* 0x000fe20007f1e0ff */
[----:B------:R-:W-:Y:S01]  /*5250*/  IMAD.SHL.U32 R28, R2, 0x8, RZ ;  /* 0x00000008021c7824 */ /* 0x000fe200078e00ff */
[----:B------:R1:W3:Y:S01]  /*5260*/  LDS.128 R24, [R46+0x1000] ;  /* 0x001000002e187984 */ /* 0x0002e20000000c00 */
[----:B------:R-:W4:Y:S01]  /*5270*/  LDC.64 R48, c[0x0][0x820] ;  /* 0x00020800ff307b82 */ /* 0x000f220000000a00 */
[-C--:B------:R-:W-:Y:S01]  /*5280*/  ISETP.GE.AND P6, PT, R3, R51.reuse, PT ;  /* 0x000000330300720c */ /* 0x080fe20003fc6270 */
[----:B------:R-:W-:Y:S01]  /*5290*/  IMAD R36, R38, UR4, RZ ;  /* 0x0000000426247c24 */ /* 0x000fe2000f8e02ff */
[----:B------:R1:W1:Y:S01]  /*52a0*/  LDS.128 R20, [R46+0x1800] ;  /* 0x001800002e147984 */ /* 0x0002620000000c00 */
[C---:B------:R-:W-:Y:S01]  /*52b0*/  ISETP.GE.AND P2, PT, R0.reuse, R51, PT ;  /* 0x000000330000720c */ /* 0x040fe20003f46270 */
[C---:B------:R-:W-:Y:S01]  /*52c0*/  VIADD R2, R0.reuse, 0x20 ;  /* 0x0000002000027836 */ /* 0x040fe20000000000 */
[C---:B------:R-:W-:Y:S01]  /*52d0*/  LEA.HI.X.SX32 R31, R0.reuse, R29, 0x1, P0 ;  /* 0x0000001d001f7211 */ /* 0x040fe200000f0eff */
[----:B------:R1:W1:Y:S01]  /*52e0*/  LDS.128 R16, [R46+0x2000] ;  /* 0x002000002e107984 */ /* 0x0002620000000c00 */
[----:B------:R-:W-:Y:S01]  /*52f0*/  VIADD R3, R0, 0x30 ;  /* 0x0000003000037836 */ /* 0x000fe20000000000 */
[----:B------:R-:W-:Y:S01]  /*5300*/  SHF.R.S32.HI R29, RZ, 0x1f, R28 ;  /* 0x0000001fff1d7819 */ /* 0x000fe2000001141c */
[----:B------:R-:W-:Y:S01]  /*5310*/  ULDC UR8, c[0x0][0x83c] ;  /* 0x00020f0000087ab9 */ /* 0x000fe20000000800 */
[----:B------:R1:W1:Y:S01]  /*5320*/  LDS.128 R12, [R46+0x2800] ;  /* 0x002800002e0c7984 */ /* 0x0002620000000c00 */
[----:B------:R-:W-:Y:S01]  /*5330*/  SHF.R.S32.HI R37, RZ, 0x1f, R228 ;  /* 0x0000001fff257819 */ /* 0x000fe200000114e4 */
[----:B------:R-:W-:Y:S01]  /*5340*/  IMAD R39, R39, UR5, R36 ;  /* 0x0000000527277c24 */ /* 0x000fe2000f8e0224 */
[----:B------:R-:W-:Y:S01]  /*5350*/  ISETP.GE.OR P4, PT, R28, UR8, P2 ;  /* 0x000000081c007c0c */ /* 0x000fe20009786670 */
[----:B------:R1:W1:Y:S01]  /*5360*/  LDS.128 R8, [R46+0x3000] ;  /* 0x003000002e087984 */ /* 0x0002620000000c00 */
[----:B------:R-:W-:Y:S01]  /*5370*/  VIADD R36, R0, 0x40 ;  /* 0x0000004000247836 */ /* 0x000fe20000000000 */
[-C--:B------:R-:W-:Y:S01]  /*5380*/  ISETP.GE.AND P0, PT, R2, R51.reuse, PT ;  /* 0x000000330200720c */ /* 0x080fe20003f06270 */
[----:B------:R-:W-:Y:S01]  /*5390*/  ULDC.64 UR6, c[0x0][0x858] ;  /* 0x0002160000067ab9 */ /* 0x000fe20000000a00 */
[----:B------:R1:W1:Y:S01]  /*53a0*/  LDS.128 R4, [R46+0x3800] ;  /* 0x003800002e047984 */ /* 0x0002620000000c00 */
[-C--:B------:R-:W-:Y:S01]  /*53b0*/  ISETP.GE.AND P5, PT, R3, R51.reuse, PT ;  /* 0x000000330300720c */ /* 0x080fe20003fa6270 */
[----:B------:R-:W-:Y:S01]  /*53c0*/  IMAD.WIDE.U32 R2, R38, UR5, R28 ;  /* 0x0000000526027c25 */ /* 0x000fe2000f8e001c */
[----:B------:R-:W-:Y:S01]  /*53d0*/  SEL R50, R37, RZ, !P3 ;  /* 0x000000ff25327207 */ /* 0x000fe20005800000 */
[----:B------:R-:W-:Y:S01]  /*53e0*/  BSSY B0, `(.L_x_500) ;  /* 0x0000018000007945 */ /* 0x000fe20003800000 */
[----:B------:R-:W-:Y:S01]  /*53f0*/  ISETP.GE.AND P1, PT, R36, R51, PT ;  /* 0x000000332400720c */ /* 0x000fe20003f26270 */
[----:B------:R-:W-:Y:S01]  /*5400*/  IMAD.IADD R3, R3, 0x1, R39 ;  /* 0x0000000103037824 */ /* 0x000fe200078e0227 */
[----:B------:R-:W-:Y:S01]  /*5410*/  SEL R47, R228, RZ, !P3 ;  /* 0x000000ffe42f7207 */ /* 0x000fe20005800000 */
[----:B------:R-:W-:Y:S01]  /*5420*/  IMAD R36, R50, UR6, RZ ;  /* 0x0000000632247c24 */ /* 0x000fe2000f8e02ff */
[----:B------:R-:W-:-:S02]  /*5430*/  P2R R52, PR, RZ, 0x40 ;  /* 0x00000040ff347803 */ /* 0x000fc40000000000 */
[----:B------:R-:W-:Y:S01]  /*5440*/  P2R R53, PR, RZ, 0x20 ;  /* 0x00000020ff357803 */ /* 0x000fe20000000000 */
[C---:B------:R-:W-:Y:S01]  /*5450*/  IMAD R41, R47.reuse, UR7, R36 ;  /* 0x000000072f297c24 */ /* 0x040fe2000f8e0224 */
[----:B------:R-:W-:Y:S01]  /*5460*/  ISETP.GE.OR P3, PT, R28, UR8, P6 ;  /* 0x000000081c007c0c */ /* 0x000fe2000b766670 */
[----:B------:R-:W-:-:S04]  /*5470*/  IMAD.WIDE.U32 R44, R47, UR6, R2 ;  /* 0x000000062f2c7c25 */ /* 0x000fc8000f8e0002 */
[----:B------:R-:W-:-:S04]  /*5480*/  IMAD.WIDE R2, R43, 0x80, R30 ;  /* 0x000000802b027825 */ /* 0x000fc800078e021e */
[----:B------:R-:W-:Y:S01]  /*5490*/  IMAD.IADD R41, R45, 0x1, R41 ;  /* 0x000000012d297824 */ /* 0x000fe200078e0229 */
[----:B--23--:R-:W-:Y:S06]  /*54a0*/  @P4 BRA `(.L_x_501) ;  /* 0x00000000002c4947 */ /* 0x00cfec0003800000 */
[----:B------:R-:W2:Y:S01]  /*54b0*/  LDS.128 R36, [R46+0x8000] ;  /* 0x008000002e247984 */ /* 0x000ea20000000c00 */
[----:B------:R-:W-:Y:S01]  /*54c0*/  ULDC.64 UR6, c[0x0][0x848] ;  /* 0x0002120000067ab9 */ /* 0x000fe20000000a00 */
[----:B------:R-:W-:Y:S02]  /*54d0*/  IMAD.MOV.U32 R40, RZ, RZ, R44 ;  /* 0x000000ffff287224 */ /* 0x000fe400078e002c */
[----:B------:R-:W-:Y:S02]  /*54e0*/  IMAD R43, R3, UR6, RZ ;  /* 0x00000006032b7c24 */ /* 0x000fe4000f8e02ff */
[----:B------:R-:W-:-:S04]  /*54f0*/  IMAD.WIDE.U32 R30, R2, UR6, R40 ;  /* 0x00000006021e7c25 */ /* 0x000fc8000f8e0028 */
[----:B------:R-:W-:Y:S01]  /*5500*/  IMAD R43, R2, UR7, R43 ;  /* 0x00000007022b7c24 */ /* 0x000fe2000f8e022b */
[----:B------:R-:W-:Y:S02]  /*5510*/  ULDC.64 UR6, c[0x0][0x830] ;  /* 0x00020c0000067ab9 */ /* 0x000fe40000000a00 */
[----:B------:R-:W-:Y:S01]  /*5520*/  LEA R42, P4, R30, UR6, 0x1 ;  /* 0x000000061e2a7c11 */ /* 0x000fe2000f8808ff */
[----:B------:R-:W-:-:S05]  /*5530*/  IMAD.IADD R31, R31, 0x1, R43 ;  /* 0x000000011f1f7824 */ /* 0x000fca00078e022b */
[----:B------:R-:W-:-:S05]  /*5540*/  LEA.HI.X R43, R30, UR7, R31, 0x1, P4 ;  /* 0x000000071e2b7c11 */ /* 0x000fca000a0f0c1f */
[----:B--2---:R2:W-:Y:S02]  /*5550*/  STG.E.128 desc[UR38][R42.64], R36 ;  /* 0x000000242a007986 */ /* 0x0045e4000c101d26 */
.L_x_501:
[----:B------:R-:W-:Y:S05]  /*5560*/  BSYNC B0 ;  /* 0x0000000000007941 */ /* 0x000fea0003800000 */
.L_x_500:
[----:B------:R-:W-:Y:S04]  /*5570*/  BSSY B0, `(.L_x_502) ;  /* 0x000000f000007945 */ /* 0x000fe80003800000 */
[----:B------:R-:W-:Y:S05]  /*5580*/  @P3 BRA `(.L_x_503) ;  /* 0x0000000000343947 */ /* 0x000fea0003800000 */
[----:B--2---:R-:W-:Y:S01]  /*5590*/  IADD3 R37, P3, R2, 0x10, RZ ;  /* 0x0000001002257810 */ /* 0x004fe20007f7e0ff */
[----:B------:R-:W-:Y:S01]  /*55a0*/  ULDC.64 UR6, c[0x0][0x848] ;  /* 0x0002120000067ab9 */ /* 0x000fe20000000a00 */
[----:B------:R-:W-:-:S03]  /*55b0*/  IMAD.MOV.U32 R31, RZ, RZ, R41 ;  /* 0x000000ffff1f7224 */ /* 0x000fc600078e0029 */
[----:B------:R-:W-:-:S04]  /*55c0*/  IMAD.X R30, RZ, RZ, R3, P3 ;  /* 0x000000ffff1e7224 */ /* 0x000fc800018e0603 */
[----:B------:R-:W-:Y:S02]  /*55d0*/  IMAD R36, R30, UR6, RZ ;  /* 0x000000061e247c24 */ /* 0x000fe4000f8e02ff */
[----:B------:R-:W-:-:S04]  /*55e0*/  IMAD.MOV.U32 R30, RZ, RZ, R44 ;  /* 0x000000ffff1e7224 */ /* 0x000fc800078e002c */
[----:B------:R-:W-:-:S04]  /*55f0*/  IMAD.WIDE.U32 R30, R37, UR6, R30 ;  /* 0x00000006251e7c25 */ /* 0x000fc8000f8e001e */
[----:B------:R-:W-:Y:S01]  /*5600*/  IMAD R37, R37, UR7, R36 ;  /* 0x0000000725257c24 */ /* 0x000fe2000f8e0224 */
[----:B------:R-:W-:Y:S02]  /*5610*/  ULDC.64 UR6, c[0x0][0x830] ;  /* 0x00020c0000067ab9 */ /* 0x000fe40000000a00 */
[----:B------:R-:W-:Y:S01]  /*5620*/  LEA R36, P3, R30, UR6, 0x1 ;  /* 0x000000061e247c11 */ /* 0x000fe2000f8608ff */
[----:B------:R-:W-:-:S05]  /*5630*/  IMAD.IADD R31, R31, 0x1, R37 ;  /* 0x000000011f1f7824 */ /* 0x000fca00078e0225 */
[----:B------:R-:W-:-:S05]  /*5640*/  LEA.HI.X R37, R30, UR7, R31, 0x1, P3 ;  /* 0x000000071e257c11 */ /* 0x000fca00098f0c1f */
[----:B------:R3:W-:Y:S02]  /*5650*/  STG.E.128 desc[UR38][R36.64], R32 ;  /* 0x0000002024007986 */ /* 0x0007e4000c101d26 */
.L_x_503:
[----:B------:R-:W-:Y:S05]  /*5660*/  BSYNC B0 ;  /* 0x0000000000007941 */ /* 0x000fea0003800000 */
.L_x_502:
[----:B---3--:R3:W1:Y:S01]  /*5670*/  LDS.128 R32, [R46+0x9000] ;  /* 0x009000002e207984 */ /* 0x0086620000000c00 */
[C---:B------:R-:W-:Y:S01]  /*5680*/  ISETP.GE.OR P4, PT, R28.reuse, UR8, P0 ;  /* 0x000000081c007c0c */ /* 0x040fe20008786670 */
[----:B------:R-:W-:Y:S01]  /*5690*/  BSSY B0, `(.L_x_504) ;  /* 0x0000010000007945 */ /* 0x000fe20003800000 */
[----:B------:R-:W-:-:S11]  /*56a0*/  ISETP.GE.OR P3, PT, R28, UR8, P5 ;  /* 0x000000081c007c0c */ /* 0x000fd6000af66670 */
[----:B---3--:R-:W-:Y:S05]  /*56b0*/  @P4 BRA `(.L_x_505) ;  /* 0x0000000000344947 */ /* 0x008fea0003800000 */
        /* <DEDUP_REMOVED lines=12> */
[----:B-1----:R3:W-:Y:S02]  /*5780*/  STG.E.128 desc[UR38][R36.64], R32 ;  /* 0x0000002024007986 */ /* 0x0027e4000c101d26 */
.L_x_505:
[----:B------:R-:W-:Y:S05]  /*5790*/  BSYNC B0 ;  /* 0x0000000000007941 */ /* 0x000fea0003800000 */
.L_x_504:
[----:B-1-3--:R1:W3:Y:S01]  /*57a0*/  LDS.128 R32, [R46+0x9800] ;  /* 0x009800002e207984 */ /* 0x00a2e20000000c00 */
[----:B------:R-:W-:Y:S01]  /*57b0*/  BSSY B0, `(.L_x_506) ;  /* 0x0000010000007945 */ /* 0x000fe20003800000 */
[----:B--2---:R-:W-:-:S03]  /*57c0*/  VIADD R38, R0, 0x50 ;  /* 0x0000005000267836 */ /* 0x004fc60000000000 */
[----:B------:R-:W-:Y:S05]  /*57d0*/  @P3 BRA `(.L_x_507) ;  /* 0x0000000000343947 */ /* 0x000fea0003800000 */
[----:B------:R-:W-:Y:S01]  /*57e0*/  IADD3 R37, P3, R2, 0x30, RZ ;  /* 0x0000003002257810 */ /* 0x000fe20007f7e0ff */
        /* <DEDUP_REMOVED lines=11> */
[----:B---3--:R2:W-:Y:S02]  /*58a0*/  STG.E.128 desc[UR38][R36.64], R32 ;  /* 0x0000002024007986 */ /* 0x0085e4000c101d26 */
.L_x_507:
[----:B------:R-:W-:Y:S05]  /*58b0*/  BSYNC B0 ;  /* 0x0000000000007941 */ /* 0x000fea0003800000 */
.L_x_506:
[----:B--23--:R2:W3:Y:S01]  /*58c0*/  LDS.128 R32, [R46+0xa000] ;  /* 0x00a000002e207984 */ /* 0x00c4e20000000c00 */
[----:B------:R-:W-:Y:S01]  /*58d0*/  ISETP.GE.OR P4, PT, R28, UR8, P1 ;  /* 0x000000081c007c0c */ /* 0x000fe20008f86670 */
[----:B------:R-:W-:Y:S01]  /*58e0*/  BSSY B0, `(.L_x_508) ;  /* 0x0000010000007945 */ /* 0x000fe20003800000 */
[----:B------:R-:W-:-:S11]  /*58f0*/  ISETP.GE.AND P3, PT, R38, R51, PT ;  /* 0x000000332600720c */ /* 0x000fd60003f66270 */
[----:B--2---:R-:W-:Y:S05]  /*5900*/  @P4 BRA `(.L_x_509) ;  /* 0x0000000000344947 */ /* 0x004fea0003800000 */
        /* <DEDUP_REMOVED lines=13> */
.L_x_509:
[----:B------:R-:W-:Y:S05]  /*59e0*/  BSYNC B0 ;  /* 0x0000000000007941 */ /* 0x000fea0003800000 */
.L_x_508:
[----:B--23--:R2:W3:Y:S01]  /*59f0*/  LDS.128 R32, [R46+0xa800] ;  /* 0x00a800002e207984 */ /* 0x00c4e20000000c00 */
[----:B------:R-:W-:Y:S01]  /*5a00*/  ISETP.GE.OR P4, PT, R28, UR8, P3 ;  /* 0x000000081c007c0c */ /* 0x000fe20009f86670 */
[----:B------:R-:W-:Y:S01]  /*5a10*/  BSSY B0, `(.L_x_510) ;  /* 0x0000010000007945 */ /* 0x000fe20003800000 */
[----:B------:R-:W-:-:S11]  /*5a20*/  VIADD R38, R0, 0x60 ;  /* 0x0000006000267836 */ /* 0x000fd60000000000 */
        /* <DEDUP_REMOVED lines=14> */
.L_x_511:
[----:B------:R-:W-:Y:S05]  /*5b10*/  BSYNC B0 ;  /* 0x0000000000007941 */ /* 0x000fea0003800000 */
.L_x_510:
[----:B--23--:R2:W3:Y:S01]  /*5b20*/  LDS.128 R32, [R46+0xb000] ;  /* 0x00b000002e207984 */ /* 0x00c4e20000000c00 */
[----:B------:R-:W-:Y:S01]  /*5b30*/  ISETP.GE.AND P4, PT, R38, R51, PT ;  /* 0x000000332600720c */ /* 0x000fe20003f86270 */
[----:B------:R-:W-:Y:S01]  /*5b40*/  BSSY B0, `(.L_x_512) ;  /* 0x0000011000007945 */ /* 0x000fe20003800000 */
[----:B----4-:R-:W-:Y:S02]  /*5b50*/  IMAD R38, R48, UR4, RZ ;  /* 0x0000000430267c24 */ /* 0x010fe4000f8e02ff */
[----:B------:R-:W-:-:S13]  /*5b60*/  ISETP.GE.OR P5, PT, R28, UR8, P4 ;  /* 0x000000081c007c0c */ /* 0x000fda000a7a6670 */
        /* <DEDUP_REMOVED lines=14> */
.L_x_513:
[----:B------:R-:W-:Y:S05]  /*5c50*/  BSYNC B0 ;  /* 0x0000000000007941 */ /* 0x000fea0003800000 */
.L_x_512:
[----:B--23--:R2:W3:Y:S01]  /*5c60*/  LDS.128 R32, [R46+0xb800] ;  /* 0x00b800002e207984 */ /* 0x00c4e20000000c00 */
[----:B------:R-:W-:Y:S01]  /*5c70*/  VIADD R0, R0, 0x70 ;  /* 0x0000007000007836 */ /* 0x000fe20000000000 */
[----:B------:R-:W-:Y:S01]  /*5c80*/  BSSY B0, `(.L_x_514) ;  /* 0x0000013000007945 */ /* 0x000fe20003800000 */
[----:B------:R-:W-:Y:S02]  /*5c90*/  IMAD R43, R49, UR5, R38 ;  /* 0x00000005312b7c24 */ /* 0x000fe4000f8e0226 */
[----:B------:R-:W-:Y:S01]  /*5ca0*/  IMAD.WIDE.U32 R38, R48, UR5, R28 ;  /* 0x0000000530267c25 */ /* 0x000fe2000f8e001c */
[----:B------:R-:W-:-:S04]  /*5cb0*/  ISETP.GE.AND P5, PT, R0, R51, PT ;  /* 0x000000330000720c */ /* 0x000fc80003fa6270 */
[----:B------:R-:W-:-:S13]  /*5cc0*/  ISETP.GE.OR P6, PT, R28, UR8, P5 ;  /* 0x000000081c007c0c */ /* 0x000fda000afc6670 */
[----:B--2---:R-:W-:Y:S05]  /*5cd0*/  @P6 BRA `(.L_x_515) ;  /* 0x0000000000346947 */ /* 0x004fea0003800000 */
[----:B------:R-:W-:Y:S01]  /*5ce0*/  IADD3 R37, P6, R2, 0x70, RZ ;  /* 0x0000007002257810 */ /* 0x000fe20007fde0ff */
[----:B------:R-:W-:Y:S01]  /*5cf0*/  ULDC.64 UR6, c[0x0][0x848] ;  /* 0x0002120000067ab9 */ /* 0x000fe20000000a00 */
[----:B------:R-:W-:Y:S02]  /*5d00*/  IMAD.MOV.U32 R30, RZ, RZ, R44 ;  /* 0x000000ffff1e7224 */ /* 0x000fe400078e002c */
[----:B------:R-:W-:Y:S02]  /*5d10*/  IMAD.MOV.U32 R31, RZ, RZ, R41 ;  /* 0x000000ffff1f7224 */ /* 0x000fe400078e0029 */
[----:B------:R-:W-:Y:S02]  /*5d20*/  IMAD.X R0, RZ, RZ, R3, P6 ;  /* 0x000000ffff007224 */ /* 0x000fe400030e0603 */
[----:B------:R-:W-:-:S04]  /*5d30*/  IMAD.WIDE.U32 R30, R37, UR6, R30 ;  /* 0x00000006251e7c25 */ /* 0x000fc8000f8e001e */
[----:B------:R-:W-:-:S04]  /*5d40*/  IMAD R0, R0, UR6, RZ ;  /* 0x0000000600007c24 */ /* 0x000fc8000f8e02ff */
[----:B------:R-:W-:Y:S01]  /*5d50*/  IMAD R37, R37, UR7, R0 ;  /* 0x0000000725257c24 */ /* 0x000fe2000f8e0200 */
[----:B------:R-:W-:Y:S02]  /*5d60*/  ULDC.64 UR6, c[0x0][0x830] ;  /* 0x00020c0000067ab9 */ /* 0x000fe40000000a00 */
[----:B------:R-:W-:Y:S01]  /*5d70*/  LEA R36, P6, R30, UR6, 0x1 ;  /* 0x000000061e247c11 */ /* 0x000fe2000f8c08ff */
[----:B------:R-:W-:-:S05]  /*5d80*/  IMAD.IADD R31, R31, 0x1, R37 ;  /* 0x000000011f1f7824 */ /* 0x000fca00078e0225 */
[----:B------:R-:W-:-:S05]  /*5d90*/  LEA.HI.X R37, R30, UR7, R31, 0x1, P6 ;  /* 0x000000071e257c11 */ /* 0x000fca000b0f0c1f */
[----:B---3--:R2:W-:Y:S02]  /*5da0*/  STG.E.128 desc[UR38][R36.64], R32 ;  /* 0x0000002024007986 */ /* 0x0085e4000c101d26 */
.L_x_515:
[----:B------:R-:W-:Y:S05]  /*5db0*/  BSYNC B0 ;  /* 0x0000000000007941 */ /* 0x000fea0003800000 */
.L_x_514:
[----:B------:R-:W-:Y:S01]  /*5dc0*/  P2R R0, PR, RZ, 0x20 ;  /* 0x00000020ff007803 */ /* 0x000fe20000000000 */
[----:B------:R-:W-:Y:S01]  /*5dd0*/  ULDC UR6, c[0x0][0x80c] ;  /* 0x0002030000067ab9 */ /* 0x000fe20000000800 */
[----:B------:R-:W-:Y:S01]  /*5de0*/  ISETP.NE.AND P5, PT, R52, RZ, PT ;  /* 0x000000ff3400720c */ /* 0x000fe20003fa5270 */
[----:B------:R-:W-:Y:S01]  /*5df0*/  ULDC.64 UR4, c[0x0][0x828] ;  /* 0x00020a0000047ab9 */ /* 0x000fe20000000a00 */
[----:B------:R-:W-:Y:S01]  /*5e00*/  ISETP.NE.AND P6, PT, R53, RZ, PT ;  /* 0x000000ff3500720c */ /* 0x000fe20003fc5270 */
[----:B------:R-:W-:Y:S01]  /*5e10*/  IMAD.IADD R39, R39, 0x1, R43 ;  /* 0x0000000127277824 */ /* 0x000fe200078e022b */
[C---:B------:R-:W-:Y:S01]  /*5e20*/  ISETP.GE.OR P5, PT, R28.reuse, UR6, P5 ;  /* 0x000000061c007c0c */ /* 0x040fe2000afa6670 */
[----:B------:R-:W-:Y:S01]  /*5e30*/  BSSY B0, `(.L_x_516) ;  /* 0x000001a000007945 */ /* 0x000fe20003800000 */
[----:B------:R-:W-:Y:S01]  /*5e40*/  ISETP.GE.OR P2, PT, R28, UR6, P2 ;  /* 0x000000061c007c0c */ /* 0x000fe20009746670 */
[----:B------:R-:W-:Y:S01]  /*5e50*/  IMAD.WIDE.U32 R38, R47, UR4, R38 ;  /* 0x000000042f267c25 */ /* 0x000fe2000f8e0026 */
[----:B------:R-:W-:-:S02]  /*5e60*/  P2R R40, PR, RZ, 0x20 ;  /* 0x00000020ff287803 */ /* 0x000fc40000000000 */
[----:B------:R-:W-:Y:S01]  /*5e70*/  ISETP.NE.AND P5, PT, R0, RZ, PT ;  /* 0x000000ff0000720c */ /* 0x000fe20003fa5270 */
[----:B------:R-:W-:Y:S01]  /*5e80*/  IMAD R0, R50, UR4, RZ ;  /* 0x0000000432007c24 */ /* 0x000fe2000f8e02ff */
[C---:B------:R-:W-:Y:S02]  /*5e90*/  ISETP.GE.OR P0, PT, R28.reuse, UR6, P0 ;  /* 0x000000061c007c0c */ /* 0x040fe40008706670 */
[C---:B------:R-:W-:Y:S01]  /*5ea0*/  ISETP.GE.OR P6, PT, R28.reuse, UR6, P6 ;  /* 0x000000061c007c0c */ /* 0x040fe2000b7c6670 */
[----:B--23--:R-:W-:Y:S01]  /*5eb0*/  IMAD R35, R47, UR5, R0 ;  /* 0x000000052f237c24 */ /* 0x00cfe2000f8e0200 */
[C---:B------:R-:W-:Y:S02]  /*5ec0*/  ISETP.GE.OR P1, PT, R28.reuse, UR6, P1 ;  /* 0x000000061c007c0c */ /* 0x040fe40008f26670 */
[C---:B------:R-:W-:Y:S01]  /*5ed0*/  ISETP.GE.OR P3, PT, R28.reuse, UR6, P3 ;  /* 0x000000061c007c0c */ /* 0x040fe20009f66670 */
[----:B------:R-:W-:Y:S01]  /*5ee0*/  IMAD.IADD R35, R39, 0x1, R35 ;  /* 0x0000000127237824 */ /* 0x000fe200078e0223 */
[----:B------:R-:W-:-:S02]  /*5ef0*/  ISETP.GE.OR P4, PT, R28, UR6, P4 ;  /* 0x000000061c007c0c */ /* 0x000fc4000a786670 */
[----:B------:R-:W-:Y:S02]  /*5f00*/  ISETP.GE.OR P5, PT, R28, UR6, P5 ;  /* 0x000000061c007c0c */ /* 0x000fe4000afa6670 */
[----:B------:R2:W3:Y:S01]  /*5f10*/  LDS.128 R28, [R46] ;  /* 0x000000002e1c7984 */ /* 0x0004e20000000c00 */
[----:B------:R-:W-:Y:S10]  /*5f20*/  @P2 BRA `(.L_x_517) ;  /* 0x0000000000282947 */ /* 0x000ff40003800000 */
        /* <DEDUP_REMOVED lines=9> */
[----:B---3--:R4:W-:Y:S02]  /*5fc0*/  STG.E.128 desc[UR38][R36.64], R28 ;  /* 0x0000001c24007986 */ /* 0x0089e4000c101d26 */
.L_x_517:
[----:B------:R-:W-:Y:S05]  /*5fd0*/  BSYNC B0 ;  /* 0x0000000000007941 */ /* 0x000fea0003800000 */
.L_x_516:
[----:B---34-:R3:W4:Y:S01]  /*5fe0*/  LDS.128 R28, [R46+0x800] ;  /* 0x000800002e1c7984 */ /* 0x0187220000000c00 */
[----:B------:R-:W-:Y:S01]  /*5ff0*/  ISETP.NE.AND P2, PT, R40, RZ, PT ;  /* 0x000000ff2800720c */ /* 0x000fe20003f45270 */
[----:B------:R-:W-:-:S12]  /*6000*/  BSSY B0, `(.L_x_518) ;  /* 0x000000f000007945 */ /* 0x000fd80003800000 */
[----:B------:R-:W-:Y:S05]  /*6010*/  @P2 BRA `(.L_x_519) ;  /* 0x0000000000342947 */ /* 0x000fea0003800000 */
[----:B------:R-:W-:Y:S01]  /*6020*/  IADD3 R37, P2, R2, 0x10, RZ ;  /* 0x0000001002257810 */ /* 0x000fe20007f5e0ff */
[----:B------:R-:W-:Y:S01]  /*6030*/  ULDC.64 UR4, c[0x0][0x818] ;  /* 0x0002060000047ab9 */ /* 0x000fe20000000a00 */
[----:B------:R-:W-:Y:S01]  /*6040*/  MOV R32, R38 ;  /* 0x0000002600207202 */ /* 0x000fe20000000f00 */
        /* <DEDUP_REMOVED lines=9> */
[----:B----4-:R4:W-:Y:S02]  /*60e0*/  STG.E.128 desc[UR38][R36.64], R28 ;  /* 0x0000001c24007986 */ /* 0x0109e4000c101d26 */
.L_x_519:
[----:B------:R-:W-:Y:S05]  /*60f0*/  BSYNC B0 ;  /* 0x0000000000007941 */ /* 0x000fea0003800000 */
.L_x_518:
[----:B------:R-:W-:Y:S04]  /*6100*/  BSSY B0, `(.L_x_520) ;  /* 0x000000f000007945 */ /* 0x000fe80003800000 */
[----:B------:R-:W-:Y:S05]  /*6110*/  @P0 BRA `(.L_x_521) ;  /* 0x0000000000340947 */ /* 0x000fea0003800000 */
[----:B----4-:R-:W-:Y:S01]  /*6120*/  IADD3 R31, P0, R2, 0x20, RZ ;  /* 0x00000020021f7810 */ /* 0x010fe20007f1e0ff */
        /* <DEDUP_REMOVED lines=11> */
[----:B------:R4:W-:Y:S02]  /*61e0*/  STG.E.128 desc[UR38][R30.64], R24 ;  /* 0x000000181e007986 */ /* 0x0009e4000c101d26 */
.L_x_521:
[----:B------:R-:W-:Y:S05]  /*61f0*/  BSYNC B0 ;  /* 0x0000000000007941 */ /* 0x000fea0003800000 */
.L_x_520:
        /* <DEDUP_REMOVED lines=15> */
.L_x_523:
[----:B------:R-:W-:Y:S05]  /*62f0*/  BSYNC B0 ;  /* 0x0000000000007941 */ /* 0x000fea0003800000 */
.L_x_522:
        /* <DEDUP_REMOVED lines=15> */
.L_x_525:
[----:B------:R-:W-:Y:S05]  /*63f0*/  BSYNC B0 ;  /* 0x0000000000007941 */ /* 0x000fea0003800000 */
.L_x_524:
        /* <DEDUP_REMOVED lines=15> */
.L_x_527:
[----:B------:R-:W-:Y:S05]  /*64f0*/  BSYNC B0 ;  /* 0x0000000000007941 */ /* 0x000fea0003800000 */
.L_x_526:
        /* <DEDUP_REMOVED lines=15> */
.L_x_529:
[----:B------:R-:W-:Y:S05]  /*65f0*/  BSYNC B0 ;  /* 0x0000000000007941 */ /* 0x000fea0003800000 */
.L_x_528:
[----:B------:R-:W-:Y:S05]  /*6600*/  @P5 BRA `(.L_x_474) ;  /* 0x00000048003c5947 */ /* 0x000fea0003800000 */
[----:B----4-:R-:W-:Y:S01]  /*6610*/  IADD3 R9, P0, R2, 0x70, RZ ;  /* 0x0000007002097810 */ /* 0x010fe20007f1e0ff */
[----:B------:R-:W-:Y:S01]  /*6620*/  ULDC.64 UR4, c[0x0][0x818] ;  /* 0x0002060000047ab9 */ /* 0x000fe20000000a00 */
[----:B------:R-:W-:-:S03]  /*6630*/  IMAD.MOV.U32 R2, RZ, RZ, R38 ;  /* 0x000000ffff027224 */ /* 0x000fc600078e0026 */
[----:B------:R-:W-:Y:S02]  /*6640*/  IMAD.X R0, RZ, RZ, R3, P0 ;  /* 0x000000ffff007224 */ /* 0x000fe400000e0603 */
        /* <DEDUP_REMOVED lines=8> */
[----:B------:R4:W-:Y:S01]  /*66d0*/  STG.E.128 desc[UR38][R8.64], R4 ;  /* 0x0000000408007986 */ /* 0x0009e2000c101d26 */
[----:B------:R-:W-:Y:S05]  /*66e0*/  BRA `(.L_x_474) ;  /* 0x0000004800047947 */ /* 0x000fea0003800000 */
.L_x_498:
[----:B------:R-:W2:Y:S08]  /*66f0*/  LDC.64 R4, c[0x0][0x870] ;  /* 0x00021c00ff047b82 */ /* 0x000eb00000000a00 */
[----:B-1-3--:R-:W1:Y:S01]  /*6700*/  LDC.64 R2, c[0x0][0x870] ;  /* 0x00021c00ff027b82 */ /* 0x00ae620000000a00 */
[----:B------:R-:W-:Y:S01]  /*6710*/  ULDC UR4, c[0x0][0x808] ;  /* 0x0002020000047ab9 */ /* 0x000fe20000000800 */
[----:B------:R-:W3:Y:S06]  /*6720*/  S2R R13, SR_CTAID.X ;  /* 0x00000000000d7919 */ /* 0x000eec0000002500 */
[----:B------:R-:W4:Y:S01]  /*6730*/  LDC.64 R14, c[0x0][0x820] ;  /* 0x00020800ff0e7b82 */ /* 0x000f220000000a00 */
[----:B--2---:R-:W-:-:S04]  /*6740*/  ISETP.NE.U32.AND P3, PT, R4, RZ, PT ;  /* 0x000000ff0400720c */ /* 0x004fc80003f65070 */
[----:B------:R-:W-:Y:S01]  /*6750*/  ISETP.NE.AND.EX P3, PT, R5, RZ, PT, P3 ;  /* 0x000000ff0500720c */ /* 0x000fe20003f65330 */
[----:B-1----:R-:W-:Y:S02]  /*6760*/  IMAD.WIDE R4, R228, 0x4, R2 ;  /* 0x00000004e4047825 */ /* 0x002fe400078e0202 */
[----:B------:R-:W1:Y:S02]  /*6770*/  LDC.64 R2, c[0x0][0x878] ;  /* 0x00021e00ff027b82 */ /* 0x000e640000000a00 */
[----:B------:R-:W-:-:S08]  /*6780*/  IMAD.U32 R0, RZ, RZ, UR4 ;  /* 0x00000004ff007e24 */ /* 0x000fd0000f8e00ff */
[----:B------:R-:W2:Y:S01]  /*6790*/  @P3 LDG.E R9, desc[UR38][R4.64] ;  /* 0x0000002604093981 */ /* 0x000ea2000c1e1900 */
[----:B-1----:R-:W-:-:S04]  /*67a0*/  ISETP.NE.U32.AND P0, PT, R2, RZ, PT ;  /* 0x000000ff0200720c */ /* 0x002fc80003f05070 */
[----:B------:R-:W-:-:S13]  /*67b0*/  ISETP.NE.AND.EX P0, PT, R3, RZ, PT, P0 ;  /* 0x000000ff0300720c */ /* 0x000fda0003f05300 */
[----:B------:R-:W1:Y:S02]  /*67c0*/  @P0 LDC.64 R2, c[0x0][0x878] ;  /* 0x00021e00ff020b82 */ /* 0x000e640000000a00 */
[----:B-1----:R-:W-:-:S05]  /*67d0*/  @P0 IMAD.WIDE R6, R228, 0x4, R2 ;  /* 0x00000004e4060825 */ /* 0x002fca00078e0202 */
[----:B------:R1:W5:Y:S01]  /*67e0*/  @P0 LDG.E R0, desc[UR38][R6.64] ;  /* 0x0000002606000981 */ /* 0x000362000c1e1900 */
[----:B------:R-:W1:Y:S01]  /*67f0*/  S2UR UR4, SR_CTAID.Y ;  /* 0x00000000000479c3 */ /* 0x000e620000002600 */
[----:B------:R-:W3:Y:S02]  /*6800*/  S2R R2, SR_TID.X ;  /* 0x0000000000027919 */ /* 0x000ee40000002100 */
[----:B---3--:R-:W-:Y:S01]  /*6810*/  VIADD R11, R2, 0xffffff80 ;  /* 0xffffff80020b7836 */ /* 0x008fe20000000000 */
[----:B------:R-:W-:-:S04]  /*6820*/  CS2R R2, SRZ ;  /* 0x0000000000027805 */ /* 0x000fc8000001ff00 */
[----:B------:R-:W-:-:S04]  /*6830*/  SHF.R.S32.HI R8, RZ, 0x1f, R11 ;  /* 0x0000001fff087819 */ /* 0x000fc8000001140b */
[----:B------:R-:W-:-:S04]  /*6840*/  LEA.HI R8, R8, R11, RZ, 0x4 ;  /* 0x0000000b08087211 */ /* 0x000fc800078f20ff */
[----:B------:R-:W-:Y:S02]  /*6850*/  SHF.R.S32.HI R17, RZ, 0x4, R8 ;  /* 0x00000004ff117819 */ /* 0x000fe40000011408 */
[--C-:B--2---:R-:W-:Y:S01]  /*6860*/  @P3 SHF.R.S32.HI R3, RZ, 0x1f, R9.reuse ;  /* 0x0000001fff033819 */ /* 0x104fe20000011409 */
[----:B------:R-:W-:Y:S01]  /*6870*/  @P3 IMAD.MOV.U32 R2, RZ, RZ, R9 ;  /* 0x000000ffff023224 */ /* 0x000fe200078e0009 */
[----:B-1--4-:R-:W-:Y:S06]  /*6880*/  @P0 BRA `(.L_x_530) ;  /* 0x0000000000100947 */ /* 0x012fec0003800000 */
[----:B------:R-:W-:Y:S05]  /*6890*/  @!P3 BRA `(.L_x_530) ;  /* 0x00000000000cb947 */ /* 0x000fea0003800000 */
[----:B------:R-:W2:Y:S04]  /*68a0*/  LDG.E R7, desc[UR38][R4.64] ;  /* 0x0000002604077981 */ /* 0x000ea8000c1e1900 */
[----:B-----5:R-:W2:Y:S02]  /*68b0*/  LDG.E R0, desc[UR38][R4.64+0x4] ;  /* 0x0000042604007981 */ /* 0x020ea4000c1e1900 */
[----:B--2---:R-:W-:-:S07]  /*68c0*/  IMAD.IADD R0, R0, 0x1, -R7 ;  /* 0x0000000100007824 */ /* 0x004fce00078e0a07 */
.L_x_530:
[----:B------:R-:W-:Y:S01]  /*68d0*/  LOP3.LUT R4, R8, 0x1ffffff0, RZ, 0xc0, !PT ;  /* 0x1ffffff008047812 */ /* 0x000fe200078ec0ff */
[----:B------:R-:W-:Y:S01]  /*68e0*/  USHF.R.S32.HI UR5, URZ, 0x1f, UR4 ;  /* 0x0000001f3f057899 */ /* 0x000fe20008011404 */
[----:B-----5:R-:W-:Y:S01]  /*68f0*/  IMAD R12, R13, -0x80, R0 ;  /* 0xffffff800d0c7824 */ /* 0x020fe200078e0200 */
[----:B------:R-:W1:Y:S01]  /*6900*/  LDC.64 R20, c[0x0][0x850] ;  /* 0x00021400ff147b82 */ /* 0x000e620000000a00 */
[----:B------:R-:W-:Y:S01]  /*6910*/  VIADD R5, R17, 0x10 ;  /* 0x0000001011057836 */ /* 0x000fe20000000000 */
[----:B------:R-:W-:Y:S01]  /*6920*/  ULDC UR8, c[0x0][0x80c] ;  /* 0x0002030000087ab9 */ /* 0x000fe20000000800 */
[----:B------:R-:W-:Y:S01]  /*6930*/  IMAD.IADD R4, R11, 0x1, -R4 ;  /* 0x000000010b047824 */ /* 0x000fe200078e0a04 */
[-C--:B------:R-:W-:Y:S01]  /*6940*/  ISETP.GE.AND P2, PT, R17, R12.reuse, PT ;  /* 0x0000000c1100720c */ /* 0x080fe20003f46270 */
[----:B------:R-:W-:Y:S01]  /*6950*/  IMAD R0, R14, UR5, RZ ;  /* 0x000000050e007c24 */ /* 0x000fe2000f8e02ff */
[----:B------:R-:W-:Y:S01]  /*6960*/  ISETP.GE.AND P6, PT, R5, R12, PT ;  /* 0x0000000c0500720c */ /* 0x000fe20003fc6270 */
[----:B------:R-:W-:Y:S01]  /*6970*/  IMAD.SHL.U32 R6, R4, 0x8, RZ ;  /* 0x0000000804067824 */ /* 0x000fe200078e00ff */
[C---:B------:R-:W-:Y:S01]  /*6980*/  IADD3 R2, P0, R17.reuse, R2, RZ ;  /* 0x0000000211027210 */ /* 0x040fe20007f1e0ff */
[----:B------:R-:W-:Y:S01]  /*6990*/  VIADD R5, R17, 0x20 ;  /* 0x0000002011057836 */ /* 0x000fe20000000000 */
[----:B------:R-:W-:Y:S01]  /*69a0*/  ULDC.64 UR6, c[0x0][0x828] ;  /* 0x00020a0000067ab9 */ /* 0x000fe20000000a00 */
[----:B------:R-:W-:Y:S01]  /*69b0*/  IMAD R15, R15, UR4, R0 ;  /* 0x000000040f0f7c24 */ /* 0x000fe2000f8e0200 */
[----:B------:R-:W-:Y:S01]  /*69c0*/  SHF.R.S32.HI R7, RZ, 0x1f, R6 ;  /* 0x0000001fff077819 */ /* 0x000fe20000011406 */
[----:B------:R-:W-:Y:S01]  /*69d0*/  VIADD R9, R17, 0x30 ;  /* 0x0000003011097836 */ /* 0x000fe20000000000 */
[----:B------:R-:W-:Y:S01]  /*69e0*/  SHF.R.S32.HI R0, RZ, 0x1f, R228 ;  /* 0x0000001fff007819 */ /* 0x000fe200000114e4 */
[----:B------:R-:W-:Y:S01]  /*69f0*/  BSSY B0, `(.L_x_531) ;  /* 0x000001e000007945 */ /* 0x000fe20003800000 */
[----:B------:R-:W-:Y:S01]  /*6a00*/  ISETP.GE.AND P5, PT, R5, R12, PT ;  /* 0x0000000c0500720c */ /* 0x000fe20003fa6270 */
[----:B------:R-:W-:Y:S01]  /*6a10*/  IMAD.WIDE.U32 R4, R14, UR4, R6 ;  /* 0x000000040e047c25 */ /* 0x000fe2000f8e0006 */
[----:B------:R-:W-:-:S02]  /*6a20*/  ISETP.GE.OR P4, PT, R6, UR8, P2 ;  /* 0x0000000806007c0c */ /* 0x000fc40009786670 */
[----:B------:R-:W-:Y:S01]  /*6a30*/  SEL R14, R0, RZ, !P3 ;  /* 0x000000ff000e7207 */ /* 0x000fe20005800000 */
[----:B------:R-:W-:Y:S01]  /*6a40*/  IMAD.IADD R5, R15, 0x1, R5 ;  /* 0x000000010f057824 */ /* 0x000fe200078e0205 */
[----:B------:R-:W-:Y:S02]  /*6a50*/  LEA.HI.X.SX32 R3, R17, R3, 0x1, P0 ;  /* 0x0000000311037211 */ /* 0x000fe400000f0eff */
[-C--:B------:R-:W-:Y:S01]  /*6a60*/  ISETP.GE.AND P0, PT, R9, R12.reuse, PT ;  /* 0x0000000c0900720c */ /* 0x080fe20003f06270 */
[----:B------:R-:W-:Y:S01]  /*6a70*/  VIADD R9, R17, 0x40 ;  /* 0x0000004011097836 */ /* 0x000fe20000000000 */
[----:B------:R-:W-:Y:S01]  /*6a80*/  SEL R15, R228, RZ, !P3 ;  /* 0x000000ffe40f7207 */ /* 0x000fe20005800000 */
[----:B------:R-:W-:Y:S01]  /*6a90*/  IMAD R0, R14, UR6, RZ ;  /* 0x000000060e007c24 */ /* 0x000fe2000f8e02ff */
[----:B------:R-:W-:Y:S01]  /*6aa0*/  P2R R18, PR, RZ, 0x40 ;  /* 0x00000040ff127803 */ /* 0x000fe20000000000 */
[----:B------:R-:W-:Y:S01]  /*6ab0*/  IMAD.WIDE R2, R13, 0x80, R2 ;  /* 0x000000800d027825 */ /* 0x000fe200078e0202 */
[----:B------:R-:W-:-:S02]  /*6ac0*/  ISETP.GE.AND P1, PT, R9, R12, PT ;  /* 0x0000000c0900720c */ /* 0x000fc40003f26270 */
[----:B------:R-:W-:Y:S01]  /*6ad0*/  P2R R22, PR, RZ, 0x20 ;  /* 0x00000020ff167803 */ /* 0x000fe20000000000 */
[C---:B------:R-:W-:Y:S01]  /*6ae0*/  IMAD R9, R15.reuse, UR7, R0 ;  /* 0x000000070f097c24 */ /* 0x040fe2000f8e0200 */
[----:B------:R-:W-:Y:S01]  /*6af0*/  ISETP.GE.OR P3, PT, R6, UR8, P6 ;  /* 0x0000000806007c0c */ /* 0x000fe2000b766670 */
[----:B------:R-:W-:-:S04]  /*6b00*/  IMAD.WIDE.U32 R10, R15, UR6, R4 ;  /* 0x000000060f0a7c25 */ /* 0x000fc8000f8e0004 */
[----:B------:R-:W-:Y:S01]  /*6b10*/  IMAD.IADD R9, R11, 0x1, R9 ;  /* 0x000000010b097824 */ /* 0x000fe200078e0209 */
[----:B------:R-:W-:Y:S07]  /*6b20*/  @P4 BRA `(.L_x_532) ;  /* 0x0000000000284947 */ /* 0x000fee0003800000 */
        /* <DEDUP_REMOVED lines=9> */
[----:B------:R2:W-:Y:S02]  /*6bc0*/  STG.E.128 desc[UR38][R24.64], RZ ;  /* 0x000000ff18007986 */ /* 0x0005e4000c101d26 */
.L_x_532:
[----:B------:R-:W-:Y:S05]  /*6bd0*/  BSYNC B0 ;  /* 0x0000000000007941 */ /* 0x000fea0003800000 */
.L_x_531:
[----:B------:R-:W-:Y:S01]  /*6be0*/  BSSY B0, `(.L_x_533) ;  /* 0x0000010000007945 */ /* 0x000fe20003800000 */
[----:B------:R-:W-:-:S03]  /*6bf0*/  ISETP.GE.OR P4, PT, R6, UR8, P5 ;  /* 0x0000000806007c0c */ /* 0x000fc6000af86670 */
[----:B------:R-:W-:Y:S10]  /*6c00*/  @P3 BRA `(.L_x_534) ;  /* 0x0000000000343947 */ /* 0x000ff40003800000 */
        /* <DEDUP_REMOVED lines=9> */
[----:B--2---:R-:W-:Y:S01]  /*6ca0*/  LEA R24, P3, R4, UR6, 0x1 ;  /* 0x0000000604187c11 */ /* 0x004fe2000f8608ff */
[----:B------:R-:W-:-:S05]  /*6cb0*/  IMAD.IADD R5, R5, 0x1, R13 ;  /* 0x0000000105057824 */ /* 0x000fca00078e020d */
[----:B------:R-:W-:-:S05]  /*6cc0*/  LEA.HI.X R25, R4, UR7, R5, 0x1, P3 ;  /* 0x0000000704197c11 */ /* 0x000fca00098f0c05 */
[----:B------:R3:W-:Y:S02]  /*6cd0*/  STG.E.128 desc[UR38][R24.64], RZ ;  /* 0x000000ff18007986 */ /* 0x0007e4000c101d26 */
.L_x_534:
[----:B------:R-:W-:Y:S05]  /*6ce0*/  BSYNC B0 ;  /* 0x0000000000007941 */ /* 0x000fea0003800000 */
.L_x_533:
        /* <DEDUP_REMOVED lines=12> */
[----:B--23--:R-:W-:Y:S01]  /*6db0*/  LEA R24, P4, R4, UR6, 0x1 ;  /* 0x0000000604187c11 */ /* 0x00cfe2000f8808ff */
[----:B------:R-:W-:-:S05]  /*6dc0*/  IMAD.IADD R5, R5, 0x1, R13 ;  /* 0x0000000105057824 */ /* 0x000fca00078e020d */
[----:B------:R-:W-:-:S05]  /*6dd0*/  LEA.HI.X R25, R4, UR7, R5, 0x1, P4 ;  /* 0x0000000704197c11 */ /* 0x000fca000a0f0c05 */
[----:B------:R4:W-:Y:S02]  /*6de0*/  STG.E.128 desc[UR38][R24.64], RZ ;  /* 0x000000ff18007986 */ /* 0x0009e4000c101d26 */
.L_x_536:
[----:B------:R-:W-:Y:S05]  /*6df0*/  BSYNC B0 ;  /* 0x0000000000007941 */ /* 0x000fea0003800000 */
.L_x_535:
[----:B------:R-:W-:Y:S01]  /*6e00*/  BSSY B0, `(.L_x_537) ;  /* 0x0000011000007945 */ /* 0x000fe20003800000 */
[----:B------:R-:W-:Y:S01]  /*6e10*/  ISETP.GE.OR P4, PT, R6, UR8, P1 ;  /* 0x0000000806007c0c */ /* 0x000fe20008f86670 */
[----:B------:R-:W-:Y:S02]  /*6e20*/  VIADD R19, R17, 0x50 ;  /* 0x0000005011137836 */ /* 0x000fe40000000000 */
        /* <DEDUP_REMOVED lines=10> */
[----:B--234-:R-:W-:Y:S01]  /*6ed0*/  LEA R24, P3, R4, UR6, 0x1 ;  /* 0x0000000604187c11 */ /* 0x01cfe2000f8608ff */
[----:B------:R-:W-:-:S05]  /*6ee0*/  IMAD.IADD R5, R5, 0x1, R13 ;  /* 0x0000000105057824 */ /* 0x000fca00078e020d */
[----:B------:R-:W-:-:S05]  /*6ef0*/  LEA.HI.X R25, R4, UR7, R5, 0x1, P3 ;  /* 0x0000000704197c11 */ /* 0x000fca00098f0c05 */
[----:B------:R2:W-:Y:S02]  /*6f00*/  STG.E.128 desc[UR38][R24.64], RZ ;  /* 0x000000ff18007986 */ /* 0x0005e4000c101d26 */
.L_x_538:
[----:B------:R-:W-:Y:S05]  /*6f10*/  BSYNC B0 ;  /* 0x0000000000007941 */ /* 0x000fea0003800000 */
.L_x_537:
[----:B------:R-:W-:Y:S01]  /*6f20*/  BSSY B0, `(.L_x_539) ;  /* 0x0000010000007945 */ /* 0x000fe20003800000 */
[----:B------:R-:W-:-:S03]  /*6f30*/  ISETP.GE.AND P3, PT, R19, R12, PT ;  /* 0x0000000c1300720c */ /* 0x000fc60003f66270 */
        /* <DEDUP_REMOVED lines=14> */
.L_x_540:
[----:B------:R-:W-:Y:S05]  /*7020*/  BSYNC B0 ;  /* 0x0000000000007941 */ /* 0x000fea0003800000 */
.L_x_539:
[----:B------:R-:W-:Y:S01]  /*7030*/  ISETP.GE.OR P4, PT, R6, UR8, P3 ;  /* 0x0000000806007c0c */ /* 0x000fe20009f86670 */
[----:B------:R-:W-:Y:S01]  /*7040*/  BSSY B0, `(.L_x_541) ;  /* 0x0000011000007945 */ /* 0x000fe20003800000 */
[----:B-1----:R-:W-:Y:S02]  /*7050*/  IMAD R16, R20, UR5, RZ ;  /* 0x0000000514107c24 */ /* 0x002fe4000f8e02ff */
[----:B------:R-:W-:-:S09]  /*7060*/  VIADD R19, R17, 0x60 ;  /* 0x0000006011137836 */ /* 0x000fd20000000000 */
[----:B------:R-:W-:Y:S05]  /*7070*/  @P4 BRA `(.L_x_542) ;  /* 0x0000000000344947 */ /* 0x000fea0003800000 */
        /* <DEDUP_REMOVED lines=13> */
.L_x_542:
[----:B------:R-:W-:Y:S05]  /*7150*/  BSYNC B0 ;  /* 0x0000000000007941 */ /* 0x000fea0003800000 */
.L_x_541:
[----:B------:R-:W-:Y:S01]  /*7160*/  ISETP.GE.AND P4, PT, R19, R12, PT ;  /* 0x0000000c1300720c */ /* 0x000fe20003f86270 */
[----:B------:R-:W-:Y:S01]  /*7170*/  ULDC UR9, c[0x0][0x83c] ;  /* 0x00020f0000097ab9 */ /* 0x000fe20000000800 */
[----:B------:R-:W-:Y:S01]  /*7180*/  BSSY B0, `(.L_x_543) ;  /* 0x0000012000007945 */ /* 0x000fe20003800000 */
[----:B------:R-:W-:Y:S01]  /*7190*/  IMAD R21, R21, UR4, R16 ;  /* 0x0000000415157c24 */ /* 0x000fe2000f8e0210 */
[----:B------:R-:W-:Y:S01]  /*71a0*/  ISETP.GE.OR P5, PT, R6, UR8, P4 ;  /* 0x0000000806007c0c */ /* 0x000fe2000a7a6670 */
[----:B------:R-:W-:-:S12]  /*71b0*/  VIADD R17, R17, 0x70 ;  /* 0x0000007011117836 */ /* 0x000fd80000000000 */
        /* <DEDUP_REMOVED lines=10> */
[----:B-1234-:R-:W-:Y:S01]  /*7260*/  LEA R24, P5, R4, UR6, 0x1 ;  /* 0x0000000604187c11 */ /* 0x01efe2000f8a08ff */
[----:B------:R-:W-:-:S05]  /*7270*/  IMAD.IADD R5, R5, 0x1, R13 ;  /* 0x0000000105057824 */ /* 0x000fca00078e020d */
[----:B------:R-:W-:-:S05]  /*7280*/  LEA.HI.X R25, R4, UR7, R5, 0x1, P5 ;  /* 0x0000000704197c11 */ /* 0x000fca000a8f0c05 */
[----:B------:R1:W-:Y:S02]  /*7290*/  STG.E.128 desc[UR38][R24.64], RZ ;  /* 0x000000ff18007986 */ /* 0x0003e4000c101d26 */
.L_x_544:
[----:B------:R-:W-:Y:S05]  /*72a0*/  BSYNC B0 ;  /* 0x0000000000007941 */ /* 0x000fea0003800000 */
.L_x_543:
[----:B------:R-:W-:Y:S01]  /*72b0*/  ISETP.GE.AND P5, PT, R17, R12, PT ;  /* 0x0000000c1100720c */ /* 0x000fe20003fa6270 */
[----:B------:R-:W-:Y:S03]  /*72c0*/  BSSY B0, `(.L_x_545) ;  /* 0x0000010000007945 */ /* 0x000fe60003800000 */
[----:B------:R-:W-:-:S13]  /*72d0*/  ISETP.GE.OR P6, PT, R6, UR8, P5 ;  /* 0x0000000806007c0c */ /* 0x000fda000afc6670 */
        /* <DEDUP_REMOVED lines=13> */
[----:B------:R1:W-:Y:S02]  /*73b0*/  STG.E.128 desc[UR38][R8.64], RZ ;  /* 0x000000ff08007986 */ /* 0x0003e4000c101d26 */
.L_x_546:
[----:B------:R-:W-:Y:S05]  /*73c0*/  BSYNC B0 ;  /* 0x0000000000007941 */ /* 0x000fea0003800000 */
.L_x_545:
[----:B------:R-:W-:Y:S01]  /*73d0*/  P2R R0, PR, RZ, 0x20 ;  /* 0x00000020ff007803 */ /* 0x000fe20000000000 */
[----:B------:R-:W-:Y:S01]  /*73e0*/  IMAD.WIDE.U32 R4, R20, UR4, R6 ;  /* 0x0000000414047c25 */ /* 0x000fe2000f8e0006 */
[----:B------:R-:W-:Y:S01]  /*73f0*/  ISETP.NE.AND P5, PT, R18, RZ, PT ;  /* 0x000000ff1200720c */ /* 0x000fe20003fa5270 */
[----:B------:R-:W-:Y:S01]  /*7400*/  ULDC.64 UR4, c[0x0][0x858] ;  /* 0x0002160000047ab9 */ /* 0x000fe20000000a00 */
[C---:B------:R-:W-:Y:S01]  /*7410*/  ISETP.GE.OR P2, PT, R6.reuse, UR9, P2 ;  /* 0x0000000906007c0c */ /* 0x040fe20009746670 */
[----:B------:R-:W-:Y:S01]  /*7420*/  IMAD.IADD R5, R21, 0x1, R5 ;  /* 0x0000000115057824 */ /* 0x000fe200078e0205 */
[----:B------:R-:W-:Y:S01]  /*7430*/  ISETP.GE.OR P5, PT, R6, UR9, P5 ;  /* 0x0000000906007c0c */ /* 0x000fe2000afa6670 */
[----:B------:R-:W-:Y:S01]  /*7440*/  BSSY B0, `(.L_x_547) ;  /* 0x0000019000007945 */ /* 0x000fe20003800000 */
[----:B------:R-:W-:Y:S01]  /*7450*/  ISETP.NE.AND P6, PT, R22, RZ, PT ;  /* 0x000000ff1600720c */ /* 0x000fe20003fc5270 */
[----:B-1----:R-:W-:Y:S01]  /*7460*/  IMAD.WIDE.U32 R8, R15, UR4, R4 ;  /* 0x000000040f087c25 */ /* 0x002fe2000f8e0004 */
[----:B------:R-:W-:-:S02]  /*7470*/  P2R R10, PR, RZ, 0x20 ;  /* 0x00000020ff0a7803 */ /* 0x000fc40000000000 */
[----:B------:R-:W-:Y:S01]  /*7480*/  ISETP.NE.AND P5, PT, R0, RZ, PT ;  /* 0x000000ff0000720c */ /* 0x000fe20003fa5270 */
[----:B------:R-:W-:Y:S01]  /*7490*/  IMAD R0, R14, UR4, RZ ;  /* 0x000000040e007c24 */ /* 0x000fe2000f8e02ff */
[C---:B------:R-:W-:Y:S02]  /*74a0*/  ISETP.GE.OR P6, PT, R6.reuse, UR9, P6 ;  /* 0x0000000906007c0c */ /* 0x040fe4000b7c6670 */
[C---:B------:R-:W-:Y:S01]  /*74b0*/  ISETP.GE.OR P0, PT, R6.reuse, UR9, P0 ;  /* 0x0000000906007c0c */ /* 0x040fe20008706670 */
[----:B------:R-:W-:Y:S01]  /*74c0*/  IMAD R7, R15, UR5, R0 ;  /* 0x000000050f077c24 */ /* 0x000fe2000f8e0200 */
[C---:B------:R-:W-:Y:S02]  /*74d0*/  ISETP.GE.OR P1, PT, R6.reuse, UR9, P1 ;  /* 0x0000000906007c0c */ /* 0x040fe40008f26670 */
[C---:B------:R-:W-:Y:S01]  /*74e0*/  ISETP.GE.OR P3, PT, R6.reuse, UR9, P3 ;  /* 0x0000000906007c0c */ /* 0x040fe20009f66670 */
[----:B------:R-:W-:Y:S01]  /*74f0*/  IMAD.IADD R7, R9, 0x1, R7 ;  /* 0x0000000109077824 */ /* 0x000fe200078e0207 */
[----:B------:R-:W-:-:S02]  /*7500*/  ISETP.GE.OR P4, PT, R6, UR9, P4 ;  /* 0x0000000906007c0c */ /* 0x000fc4000a786670 */
[----:B------:R-:W-:Y:S01]  /*7510*/  ISETP.GE.OR P5, PT, R6, UR9, P5 ;  /* 0x0000000906007c0c */ /* 0x000fe2000afa6670 */
[----:B------:R-:W-:-:S12]  /*7520*/  @P2 BRA `(.L_x_548) ;  /* 0x0000000000282947 */ /* 0x000fd80003800000 */
        /* <DEDUP_REMOVED lines=10> */
.L_x_548:
[----:B------:R-:W-:Y:S05]  /*75d0*/  BSYNC B0 ;  /* 0x0000000000007941 */ /* 0x000fea0003800000 */
.L_x_547:
[----:B------:R-:W-:Y:S01]  /*75e0*/  ISETP.NE.AND P2, PT, R10, RZ, PT ;  /* 0x000000ff0a00720c */ /* 0x000fe20003f45270 */
[----:B------:R-:W-:-:S12]  /*75f0*/  BSSY B0, `(.L_x_549) ;  /* 0x000000f000007945 */ /* 0x000fd80003800000 */
        /* <DEDUP_REMOVED lines=14> */
.L_x_550:
[----:B------:R-:W-:Y:S05]  /*76e0*/  BSYNC B0 ;  /* 0x0000000000007941 */ /* 0x000fea0003800000 */
.L_x_549:
[----:B------:R-:W-:Y:S04]  /*76f0*/  BSSY B0, `(.L_x_551) ;  /* 0x000000f000007945 */ /* 0x000fe80003800000 */
[----:B------:R-:W-:Y:S05]  /*7700*/  @P6 BRA `(.L_x_552) ;  /* 0x0000000000346947 */ /* 0x000fea0003800000 */
[----:B-1----:R-:W-:Y:S01]  /*7710*/  IADD3 R11, P2, R2, 0x20, RZ ;  /* 0x00000020020b7810 */ /* 0x002fe20007f5e0ff */
        /* <DEDUP_REMOVED lines=12> */
.L_x_552:
[----:B------:R-:W-:Y:S05]  /*77e0*/  BSYNC B0 ;  /* 0x0000000000007941 */ /* 0x000fea0003800000 */
.L_x_551:
        /* <DEDUP_REMOVED lines=15> */
.L_x_554:
[----:B------:R-:W-:Y:S05]  /*78e0*/  BSYNC B0 ;  /* 0x0000000000007941 */ /* 0x000fea0003800000 */
.L_x_553:
        /* <DEDUP_REMOVED lines=15> */
.L_x_556:
[----:B------:R-:W-:Y:S05]  /*79e0*/  BSYNC B0 ;  /* 0x0000000000007941 */ /* 0x000fea0003800000 */
.L_x_555:
        /* <DEDUP_REMOVED lines=15> */
.L_x_558:
[----:B------:R-:W-:Y:S05]  /*7ae0*/  BSYNC B0 ;  /* 0x0000000000007941 */ /* 0x000fea0003800000 */
.L_x_557:
        /* <DEDUP_REMOVED lines=15> */
.L_x_560:
[----:B------:R-:W-:Y:S05]  /*7be0*/  BSYNC B0 ;  /* 0x0000000000007941 */ /* 0x000fea0003800000 */
.L_x_559:
[----:B------:R-:W-:Y:S05]  /*7bf0*/  @P5 BRA `(.L_x_474) ;  /* 0x0000003000c05947 */ /* 0x000fea0003800000 */
[----:B------:R-:W-:Y:S01]  /*7c00*/  IADD3 R5, P0, R2, 0x70, RZ ;  /* 0x0000007002057810 */ /* 0x000fe20007f1e0ff */
        /* <DEDUP_REMOVED lines=11> */
[----:B------:R1:W-:Y:S01]  /*7cc0*/  STG.E.128 desc[UR38][R4.64], RZ ;  /* 0x000000ff04007986 */ /* 0x0003e2000c101d26 */
[----:B------:R-:W-:Y:S05]  /*7cd0*/  BRA `(.L_x_474) ;  /* 0x0000003000887947 */ /* 0x000fea0003800000 */
.L_x_469:
[----:B------:R-:W-:-:S08]  /*7ce0*/  NOP ;  /* 0x0000000000007918 */ /* 0x000fd00000000000 */
[----:B---3--:R-:W1:-:S00]  /*7cf0*/  USETMAXREG.DEALLOC.CTAPOOL 0x18 ;  /* 0x00000018000079c8 */ /* 0x008e4000080e0500 */
[----:B-1----:R-:W-:-:S06]  /*7d00*/  LOP3.LUT R0, R0, 0x3, RZ, 0xc0, !PT ;  /* 0x0000000300007812 */ /* 0x002fcc00078ec0ff */
[----:B------:R-:W1:Y:S02]  /*7d10*/  SHFL.IDX PT, R0, R0, RZ, 0x1f ;  /* 0x00001fff00007589 */ /* 0x000e6400000e0000 */
[----:B-1----:R-:W-:-:S13]  /*7d20*/  ISETP.NE.AND P0, PT, R0, RZ, PT ;  /* 0x000000ff0000720c */ /* 0x002fda0003f05270 */
[----:B------:R-:W-:Y:S05]  /*7d30*/  @!P0 BRA `(.L_x_561) ;  /* 0x0000000c00d48947 */ /* 0x000fea0003800000 */
[----:B------:R-:W-:-:S13]  /*7d40*/  ISETP.NE.AND P0, PT, R0, 0x1, PT ;  /* 0x000000010000780c */ /* 0x000fda0003f05270 */
[----:B------:R-:W-:Y:S05]  /*7d50*/  @P0 BRA `(.L_x_474) ;  /* 0x0000003000680947 */ /* 0x000fea0003800000 */
[----:B------:R-:W-:Y:S01]  /*7d60*/  ULDC.64 UR4, c[0x0][0x8d8] ;  /* 0x0002360000047ab9 */ /* 0x000fe20000000a00 */
[----:B------:R-:W1:Y:S01]  /*7d70*/  S2UR UR12, SR_CTAID.Z ;  /* 0x00000000000c79c3 */ /* 0x000e620000002700 */
[----:B------:R-:W-:-:S04]  /*7d80*/  ISETP.NE.U32.AND P0, PT, RZ, UR4, PT ;  /* 0x00000004ff007c0c */ /* 0x000fc8000bf05070 */
[----:B------:R-:W-:-:S13]  /*7d90*/  ISETP.NE.AND.EX P0, PT, RZ, UR5, PT, P0 ;  /* 0x00000005ff007c0c */ /* 0x000fda000bf05300 */
[----:B------:R-:W-:Y:S05]  /*7da0*/  @!P0 BRA `(.L_x_562) ;  /* 0x00000000001c8947 */ /* 0x000fea0003800000 */
[----:B------:R-:W-:Y:S02]  /*7db0*/  ULDC.64 UR4, c[0x0][0x8d8] ;  /* 0x0002360000047ab9 */ /* 0x000fe40000000a00 */
[----:B-1----:R-:W-:-:S06]  /*7dc0*/  UIMAD.WIDE UR4, UR12, 0x4, UR4 ;  /* 0x000000040c0478a5 */ /* 0x002fcc000f8e0204 */
[----:B------:R-:W-:Y:S02]  /*7dd0*/  IMAD.U32 R2, RZ, RZ, UR4 ;  /* 0x00000004ff027e24 */ /* 0x000fe4000f8e00ff */
[----:B------:R-:W-:-:S05]  /*7de0*/  IMAD.U32 R3, RZ, RZ, UR5 ;  /* 0x00000005ff037e24 */ /* 0x000fca000f8e00ff */
[----:B------:R-:W2:Y:S02]  /*7df0*/  LDG.E R2, desc[UR38][R2.64] ;  /* 0x0000002602027981 */ /* 0x000ea4000c1e1900 */
[----:B--2---:R-:W-:Y:S01]  /*7e00*/  R2UR UR5, R2 ;  /* 0x00000000020572ca */ /* 0x004fe200000e0000 */
[----:B------:R-:W-:-:S14]  /*7e10*/  BRA `(.L_x_563) ;  /* 0x0000000000387947 */ /* 0x000fdc0003800000 */
.L_x_562:
[----:B------:R-:W-:Y:S02]  /*7e20*/  ULDC.64 UR4, c[0x0][0x8d0] ;  /* 0x0002340000047ab9 */ /* 0x000fe40000000a00 */
[----:B------:R-:W-:-:S04]  /*7e30*/  ISETP.NE.U32.AND P0, PT, RZ, UR4, PT ;  /* 0x00000004ff007c0c */ /* 0x000fc8000bf05070 */
[----:B------:R-:W-:-:S13]  /*7e40*/  ISETP.NE.AND.EX P0, PT, RZ, UR5, PT, P0 ;  /* 0x00000005ff007c0c */ /* 0x000fda000bf05300 */
[----:B------:R-:W-:Y:S05]  /*7e50*/  @!P0 BRA `(.L_x_564) ;  /* 0x0000000000248947 */ /* 0x000fea0003800000 */
[----:B------:R-:W-:Y:S02]  /*7e60*/  ULDC.64 UR4, c[0x0][0x8d0] ;  /* 0x0002340000047ab9 */ /* 0x000fe40000000a00 */
[----:B-1----:R-:W-:-:S06]  /*7e70*/  UIMAD.WIDE UR4, UR12, 0x4, UR4 ;  /* 0x000000040c0478a5 */ /* 0x002fcc000f8e0204 */
[----:B------:R-:W-:Y:S02]  /*7e80*/  IMAD.U32 R2, RZ, RZ, UR4 ;  /* 0x00000004ff027e24 */ /* 0x000fe4000f8e00ff */
[----:B------:R-:W-:-:S05]  /*7e90*/  IMAD.U32 R3, RZ, RZ, UR5 ;  /* 0x00000005ff037e24 */ /* 0x000fca000f8e00ff */
[----:B------:R-:W2:Y:S04]  /*7ea0*/  LDG.E R0, desc[UR38][R2.64] ;  /* 0x0000002602007981 */ /* 0x000ea8000c1e1900 */
[----:B------:R-:W2:Y:S02]  /*7eb0*/  LDG.E R5, desc[UR38][R2.64+0x4] ;  /* 0x0000042602057981 */ /* 0x000ea4000c1e1900 */
[----:B--2---:R-:W-:-:S05]  /*7ec0*/  IMAD.IADD R0, R5, 0x1, -R0 ;  /* 0x0000000105007824 */ /* 0x004fca00078e0a00 */
[----:B------:R-:W-:Y:S01]  /*7ed0*/  R2UR UR5, R0 ;  /* 0x00000000000572ca */ /* 0x000fe200000e0000 */
[----:B------:R-:W-:-:S14]  /*7ee0*/  BRA `(.L_x_563) ;  /* 0x0000000000047947 */ /* 0x000fdc0003800000 */
.L_x_564:
[----:B------:R-:W-:-:S05]  /*7ef0*/  ULDC UR5, c[0x0][0x8bc] ;  /* 0x00022f0000057ab9 */ /* 0x000fca0000000800 */
.L_x_563:
[----:B------:R-:W2:Y:S02]  /*7f00*/  S2UR UR4, SR_CTAID.X ;  /* 0x00000000000479c3 */ /* 0x000ea40000002500 */
[----:B--2---:R-:W-:-:S04]  /*7f10*/  USHF.L.U32 UR4, UR4, 0x7, URZ ;  /* 0x0000000704047899 */ /* 0x004fc8000800063f */
[----:B------:R-:W-:-:S04]  /*7f20*/  UISETP.GE.AND UP0, UPT, UR4, UR5, UPT ;  /* 0x000000050400728c */ /* 0x000fc8000bf06270 */
[----:B-1----:R-:W-:-:S06]  /*7f30*/  USEL UR12, UR12, 0xffffffff, !UP0 ;  /* 0xffffffff0c0c7887 */ /* 0x002fcc000c000000 */
[----:B------:R-:W-:-:S13]  /*7f40*/  ISETP.LE.AND P0, PT, RZ, UR12, PT ;  /* 0x0000000cff007c0c */ /* 0x000fda000bf03270 */
[----:B------:R-:W-:Y:S05]  /*7f50*/  @!P0 BRA `(.L_x_474) ;  /* 0x0000002c00e88947 */ /* 0x000fea0003800000 */
[----:B------:R-:W-:Y:S02]  /*7f60*/  ULDC.64 UR4, c[0x0][0x770] ;  /* 0x0001dc0000047ab9 */ /* 0x000fe40000000a00 */
[----:B------:R-:W-:-:S04]  /*7f70*/  UISETP.NE.U32.AND UP0, UPT, UR4, URZ, UPT ;  /* 0x0000003f0400728c */ /* 0x000fc8000bf05070 */
[----:B------:R-:W-:-:S03]  /*7f80*/  UISETP.NE.AND.EX UP0, UPT, UR5, URZ, UPT, UP0 ;  /* 0x0000003f0500728c */ /* 0x000fc6000bf05300 */
[----:B------:R-:W-:Y:S02]  /*7f90*/  ULDC.64 UR4, c[0x0][0x770] ;  /* 0x0001dc0000047ab9 */ /* 0x000fe40000000a00 */
[----:B------:R-:W-:Y:S01]  /*7fa0*/  UIMAD.WIDE UR4, UR12, 0x4, UR4 ;  /* 0x000000040c0478a5 */ /* 0x000fe2000f8e0204 */
[----:B------:R-:W-:-:S05]  /*7fb0*/  PLOP3.LUT P0, PT, PT, PT, UP0, 0x80, 0x0 ;  /* 0x000000000000781c */ /* 0x000fca0003f0f008 */
[----:B------:R-:W-:Y:S02]  /*7fc0*/  IMAD.U32 R2, RZ, RZ, UR4 ;  /* 0x00000004ff027e24 */ /* 0x000fe4000f8e00ff */
[----:B------:R-:W-:Y:S01]  /*7fd0*/  IMAD.U32 R3, RZ, RZ, UR5 ;  /* 0x00000005ff037e24 */ /* 0x000fe2000f8e00ff */
[----:B------:R-:W-:-:S05]  /*7fe0*/  ULDC.64 UR4, c[0x0][0x780] ;  /* 0x0001e00000047ab9 */ /* 0x000fca0000000a00 */
[----:B------:R-:W2:Y:S01]  /*7ff0*/  @P0 LDG.E R6, desc[UR38][R2.64] ;  /* 0x0000002602060981 */ /* 0x000ea2000c1e1900 */
[----:B------:R-:W-:Y:S01]  /*8000*/  UISETP.NE.U32.AND UP1, UPT, UR4, URZ, UPT ;  /* 0x0000003f0400728c */ /* 0x000fe2000bf25070 */
[----:B------:R-:W-:-:S03]  /*8010*/  ULDC UR6, c[0x0][0x280] ;  /* 0x0000a00000067ab9 */ /* 0x000fc60000000800 */
[----:B------:R-:W-:Y:S01]  /*8020*/  UISETP.NE.AND.EX UP1, UPT, UR5, URZ, UPT, UP1 ;  /* 0x0000003f0500728c */ /* 0x000fe2000bf25310 */
[----:B------:R-:W-:-:S05]  /*8030*/  IMAD.U32 R0, RZ, RZ, UR6 ;  /* 0x00000006ff007e24 */ /* 0x000fca000f8e00ff */
[----:B------:R-:W-:-:S05]  /*8040*/  PLOP3.LUT P1, PT, PT, PT, UP1, 0x80, 0x0 ;  /* 0x000000000000781c */ /* 0x000fca0003f2f018 */
[----:B------:R-:W-:Y:S02]  /*8050*/  @UP1 ULDC.64 UR4, c[0x0][0x780] ;  /* 0x0001e00000041ab9 */ /* 0x000fe40000000a00 */
[----:B------:R-:W-:-:S06]  /*8060*/  @UP1 UIMAD.WIDE UR4, UR12, 0x4, UR4 ;  /* 0x000000040c0418a5 */ /* 0x000fcc000f8e0204 */
[----:B------:R-:W-:Y:S02]  /*8070*/  IMAD.U32 R4, RZ, RZ, UR4 ;  /* 0x00000004ff047e24 */ /* 0x000fe4000f8e00ff */
[----:B------:R-:W-:-:S05]  /*8080*/  IMAD.U32 R5, RZ, RZ, UR5 ;  /* 0x00000005ff057e24 */ /* 0x000fca000f8e00ff */
[----:B------:R1:W5:Y:S01]  /*8090*/  @P1 LDG.E R0, desc[UR38][R4.64] ;  /* 0x0000002604001981 */ /* 0x000362000c1e1900 */
[----:B------:R-:W-:Y:S01]  /*80a0*/  PLOP3.LUT P2, PT, PT, PT, UP0, 0x80, 0x0 ;  /* 0x000000000000781c */ /* 0x000fe20003f4f008 */
[----:B------:R-:W3:Y:S02]  /*80b0*/  S2UR UR13, SR_CTAID.Y ;  /* 0x00000000000d79c3 */ /* 0x000ee40000002600 */
[----:B---3--:R-:W-:-:S10]  /*80c0*/  USHF.R.S32.HI UR7, URZ, 0x1f, UR13 ;  /* 0x0000001f3f077899 */ /* 0x008fd4000801140d */
[----:B--2---:R-:W-:-:S13]  /*80d0*/  @P2 R2UR UR4, R6 ;  /* 0x00000000060422ca */ /* 0x004fda00000e0000 */
[----:B------:R-:W-:-:S04]  /*80e0*/  @UP0 ULEA UR4, UR12, UR4, 0x6 ;  /* 0x000000040c040291 */ /* 0x000fc8000f8e303f */
[----:B------:R-:W-:-:S04]  /*80f0*/  @UP0 USHF.R.S32.HI UR5, URZ, 0x1f, UR4 ;  /* 0x0000001f3f050899 */ /* 0x000fc80008011404 */
[----:B------:R-:W-:-:S04]  /*8100*/  @UP0 ULEA.HI UR5, UR5, UR4, URZ, 0x6 ;  /* 0x0000000405050291 */ /* 0x000fc8000f8f303f */
[----:B------:R-:W-:-:S04]  /*8110*/  @UP0 USHF.L.U32 UR5, UR5, 0x7, URZ ;  /* 0x0000000705050899 */ /* 0x000fc8000800063f */
[----:B------:R-:W-:Y:S01]  /*8120*/  @UP0 ULOP3.LUT UR6, UR5, 0xffffe000, URZ, 0xc0, !UPT ;  /* 0xffffe00005060892 */ /* 0x000fe2000f8ec03f */
[----:B-1----:R-:W-:Y:S11]  /*8130*/  @P1 BRA `(.L_x_565) ;  /* 0x0000000000101947 */ /* 0x002ff60003800000 */
[----:B------:R-:W-:Y:S05]  /*8140*/  @!P0 BRA `(.L_x_565) ;  /* 0x00000000000c8947 */ /* 0x000fea0003800000 */
[----:B------:R-:W2:Y:S04]  /*8150*/  LDG.E R5, desc[UR38][R2.64] ;  /* 0x0000002602057981 */ /* 0x000ea8000c1e1900 */
[----:B-----5:R-:W2:Y:S02]  /*8160*/  LDG.E R0, desc[UR38][R2.64+0x4] ;  /* 0x0000042602007981 */ /* 0x020ea4000c1e1900 */
[----:B--2---:R-:W-:-:S07]  /*8170*/  IMAD.IADD R0, R0, 0x1, -R5 ;  /* 0x0000000100007824 */ /* 0x004fce00078e0a05 */
.L_x_565:
[----:B-----5:R-:W-:Y:S01]  /*8180*/  ISETP.GE.AND P0, PT, R0, 0x1, PT ;  /* 0x000000010000780c */ /* 0x020fe20003f06270 */
[----:B------:R-:W-:Y:S01]  /*8190*/  @UP0 USHF.R.S32.HI UR8, URZ, 0x1f, UR6 ;  /* 0x0000001f3f080899 */ /* 0x000fe20008011406 */
[----:B------:R-:W-:Y:S01]  /*81a0*/  UMOV UR4, URZ ;  /* 0x0000003f00047c82 */ /* 0x000fe20008000000 */
[----:B------:R-:W-:Y:S01]  /*81b0*/  UMOV UR5, URZ ;  /* 0x0000003f00057c82 */ /* 0x000fe20008000000 */
[----:B------:R-:W-:-:S04]  /*81c0*/  @UP0 UMOV UR4, UR6 ;  /* 0x0000000600040c82 */ /* 0x000fc80008000000 */
[----:B------:R-:W-:-:S05]  /*81d0*/  @UP0 UMOV UR5, UR8 ;  /* 0x0000000800050c82 */ /* 0x000fca0008000000 */
[----:B------:R-:W-:Y:S05]  /*81e0*/  @!P0 BRA `(.L_x_474) ;  /* 0x0000002c00448947 */ /* 0x000fea0003800000 */
[----:B------:R-:W-:Y:S01]  /*81f0*/  ULDC.64 UR8, c[0x0][0x2d8] ;  /* 0x0000b60000087ab9 */ /* 0x000fe20000000a00 */
[C---:B------:R-:W-:Y:S01]  /*8200*/  VIADD R2, R0.reuse, 0x3f ;  /* 0x0000003f00027836 */ /* 0x040fe20000000000 */
[----:B------:R-:W-:Y:S01]  /*8210*/  UIMAD UR7, UR7, UR8, URZ ;  /* 0x00000008070772a4 */ /* 0x000fe2000f8e023f */
[----:B------:R-:W-:Y:S01]  /*8220*/  ISETP.GE.AND P1, PT, R0, 0x41, PT ;  /* 0x000000410000780c */ /* 0x000fe20003f26270 */
[----:B------:R-:W-:Y:S02]  /*8230*/  USHF.R.S32.HI UR6, URZ, 0x1f, UR12 ;  /* 0x0000001f3f067899 */ /* 0x000fe4000801140c */
[----:B------:R-:W-:Y:S01]  /*8240*/  UIMAD.WIDE.U32 UR10, UR13, UR8, URZ ;  /* 0x000000080d0a72a5 */ /* 0x000fe2000f8e003f */
[----:B------:R-:W-:Y:S01]  /*8250*/  SHF.R.S32.HI R3, RZ, 0x1f, R2 ;  /* 0x0000001fff037819 */ /* 0x000fe20000011402 */
[----:B------:R-:W-:Y:S02]  /*8260*/  UIMAD UR7, UR13, UR9, UR7 ;  /* 0x000000090d0772a4 */ /* 0x000fe4000f8e0207 */
[----:B------:R-:W-:Y:S01]  /*8270*/  UIADD3 UR8, UP1, UR4, UR10, URZ ;  /* 0x0000000a04087290 */ /* 0x000fe2000ff3e03f */
[----:B------:R-:W-:Y:S01]  /*8280*/  LEA.HI R3, R3, R2, RZ, 0x6 ;  /* 0x0000000203037211 */ /* 0x000fe200078f30ff */
[----:B------:R-:W-:-:S02]  /*8290*/  UIADD3 UR7, UR11, UR7, URZ ;  /* 0x000000070b077290 */ /* 0x000fc4000fffe03f */
[----:B------:R-:W-:Y:S01]  /*82a0*/  USEL UR6, UR6, URZ, !UP0 ;  /* 0x0000003f06067287 */ /* 0x000fe2000c000000 */
[----:B------:R-:W-:Y:S01]  /*82b0*/  SHF.R.S32.HI R3, RZ, 0x6, R3 ;  /* 0x00000006ff037819 */ /* 0x000fe20000011403 */
[----:B------:R-:W-:Y:S01]  /*82c0*/  ULDC.64 UR14, c[0x0][0x2e0] ;  /* 0x0000b800000e7ab9 */ /* 0x000fe20000000a00 */
[----:B------:R-:W-:Y:S02]  /*82d0*/  USEL UR13, UR12, URZ, !UP0 ;  /* 0x0000003f0c0d7287 */ /* 0x000fe4000c000000 */
[----:B------:R-:W-:Y:S01]  /*82e0*/  UIADD3.X UR9, UR5, UR7, URZ, UP1, !UPT ;  /* 0x0000000705097290 */ /* 0x000fe20008ffe43f */
[----:B------:R-:W-:Y:S01]  /*82f0*/  VIMNMX R3, R3, 0x1, !PT ;  /* 0x0000000103037848 */ /* 0x000fe20007fe0100 */
[----:B------:R-:W-:Y:S02]  /*8300*/  UIMAD UR6, UR6, UR14, URZ ;  /* 0x0000000e060672a4 */ /* 0x000fe4000f8e023f */
[----:B------:R-:W-:Y:S01]  /*8310*/  UIMAD.WIDE.U32 UR8, UR13, UR14, UR8 ;  /* 0x0000000e0d0872a5 */ /* 0x000fe2000f8e0008 */
[----:B------:R-:W-:Y:S01]  /*8320*/  LOP3.LUT R2, R3, 0x1, RZ, 0xc0, !PT ;  /* 0x0000000103027812 */ /* 0x000fe200078ec0ff */
[----:B------:R-:W-:Y:S01]  /*8330*/  UIMAD UR12, UR13, UR15, UR6 ;  /* 0x0000000f0d0c72a4 */ /* 0x000fe2000f8e0206 */
[----:B------:R-:W-:-:S03]  /*8340*/  ELECT P0, URZ, PT ;  /* 0x00000000003f782f */ /* 0x000fc60003800000 */
[----:B------:R-:W-:Y:S01]  /*8350*/  UIADD3 UR19, UR9, UR12, URZ ;  /* 0x0000000c09137290 */ /* 0x000fe2000fffe03f */
[----:B------:R-:W-:Y:S01]  /*8360*/  UMOV UR6, URZ ;  /* 0x0000003f00067c82 */ /* 0x000fe20008000000 */
[----:B------:R-:W-:Y:S10]  /*8370*/  @!P1 BRA `(.L_x_566) ;  /* 0x0000000400889947 */ /* 0x000ff40003800000 */
[----:B------:R-:W-:Y:S01]  /*8380*/  UMOV UR6, UR10 ;  /* 0x0000000a00067c82 */ /* 0x000fe20008000000 */
[----:B------:R-:W-:Y:S01]  /*8390*/  ULDC.64 UR10, c[0x0][0x2c0] ;  /* 0x0000b000000a7ab9 */ /* 0x000fe20000000a00 */
[----:B------:R-:W-:Y:S01]  /*83a0*/  UIMAD.WIDE.U32 UR6, UR13, UR14, UR6 ;  /* 0x0000000e0d0672a5 */ /* 0x000fe2000f8e0006 */
[----:B------:R-:W-:Y:S01]  /*83b0*/  IMAD.IADD R0, R3, 0x1, -R2 ;  /* 0x0000000103007824 */ /* 0x000fe200078e0a02 */
[----:B------:R-:W-:Y:S02]  /*83c0*/  ULDC.64 UR20, c[0x0][0x2c0] ;  /* 0x0000b00000147ab9 */ /* 0x000fe40000000a00 */
[----:B------:R-:W-:-:S04]  /*83d0*/  UIADD3 UR15, UP0, UR4, UR6, URZ ;  /* 0x00000006040f7290 */ /* 0x000fc8000ff1e03f */
[----:B------:R-:W-:Y:S02]  /*83e0*/  UIADD3.X UR4, UR5, UR12, UR7, UP0, !UPT ;  /* 0x0000000c05047290 */ /* 0x000fe400087fe407 */
[----:B------:R-:W-:Y:S01]  /*83f0*/  ULEA UR14, UP0, UR15, UR10, 0x2 ;  /* 0x0000000a0f0e7291 */ /* 0x000fe2000f80103f */
[----:B------:R-:W-:-:S03]  /*8400*/  UMOV UR5, URZ ;  /* 0x0000003f00057c82 */ /* 0x000fc60008000000 */
[----:B------:R-:W-:Y:S02]  /*8410*/  ULEA.HI.X UR15, UR15, UR11, UR4, 0x2, UP0 ;  /* 0x0000000b0f0f7291 */ /* 0x000fe400080f1404 */
[----:B------:R-:W-:Y:S02]  /*8420*/  UIADD3 UR10, UP0, UR14, 0x4000, URZ ;  /* 0x000040000e0a7890 */ /* 0x000fe4000ff1e03f */
[----:B------:R-:W-:Y:S02]  /*8430*/  UIADD3 UR12, UP1, UR14, 0x8000, URZ ;  /* 0x000080000e0c7890 */ /* 0x000fe4000ff3e03f */
[----:B------:R-:W-:Y:S02]  /*8440*/  UIADD3 UR14, UP2, UR14, 0xc000, URZ ;  /* 0x0000c0000e0e7890 */ /* 0x000fe4000ff5e03f */
[----:B------:R-:W-:Y:S02]  /*8450*/  UIADD3.X UR11, URZ, UR15, URZ, UP0, !UPT ;  /* 0x0000000f3f0b7290 */ /* 0x000fe400087fe43f */
[----:B------:R-:W-:-:S02]  /*8460*/  UIADD3.X UR13, URZ, UR15, URZ, UP1, !UPT ;  /* 0x0000000f3f0d7290 */ /* 0x000fc40008ffe43f */
[----:B------:R-:W-:Y:S01]  /*8470*/  UIADD3.X UR15, URZ, UR15, URZ, UP2, !UPT ;  /* 0x0000000f3f0f7290 */ /* 0x000fe200097fe43f */
[----:B------:R-:W-:-:S11]  /*8480*/  UMOV UR4, URZ ;  /* 0x0000003f00047c82 */ /* 0x000fd60008000000 */
.L_x_579:
        /* <DEDUP_REMOVED lines=21> */
.L_x_568:
[----:B------:R-:W-:Y:S05]  /*85e0*/  BSYNC B0 ;  /* 0x0000000000007941 */ /* 0x000fea0003800000 */
.L_x_567:
        /* <DEDUP_REMOVED lines=13> */
.L_x_570:
[----:B------:R-:W-:Y:S05]  /*86c0*/  BSYNC B0 ;  /* 0x0000000000007941 */ /* 0x000fea0003800000 */
.L_x_569:
[----:B------:R-:W-:Y:S06]  /*86d0*/  BAR.ARV 0xa, 0xa0 ;  /* 0x0282800000007b1d */ /* 0x000fec0000002000 */
[----:B------:R-:W-:Y:S04]  /*86e0*/  BSSY B0, `(.L_x_571) ;  /* 0x0000003000007945 */ /* 0x000fe80003800000 */
[----:B------:R-:W-:Y:S05]  /*86f0*/  @!P0 BRA `(.L_x_572) ;  /* 0x0000000000048947 */ /* 0x000fea0003800000 */
[----:B------:R-:W-:-:S04]  /*8700*/  DEPBAR.LE SB0, 0x0 ;  /* 0x000080000000791a */ /* 0x000fc80000000000 */
.L_x_572:
[----:B------:R-:W-:Y:S05]  /*8710*/  BSYNC B0 ;  /* 0x0000000000007941 */ /* 0x000fea0003800000 */
.L_x_571:
        /* <DEDUP_REMOVED lines=13> */
.L_x_574:
[----:B------:R-:W-:Y:S05]  /*87f0*/  BSYNC B0 ;  /* 0x0000000000007941 */ /* 0x000fea0003800000 */
.L_x_573:
        /* <DEDUP_REMOVED lines=13> */
.L_x_576:
[----:B------:R-:W-:Y:S05]  /*88d0*/  BSYNC B0 ;  /* 0x0000000000007941 */ /* 0x000fea0003800000 */
.L_x_575:
[----:B------:R-:W-:Y:S01]  /*88e0*/  VIADD R0, R0, 0xfffffffe ;  /* 0xfffffffe00007836 */ /* 0x000fe20000000000 */
[----:B------:R-:W-:Y:S06]  /*88f0*/  BAR.ARV 0xa, 0xa0 ;  /* 0x0282800000007b1d */ /* 0x000fec0000002000 */
[----:B------:R-:W-:Y:S01]  /*8900*/  BSSY B0, `(.L_x_577) ;  /* 0x0000004000007945 */ /* 0x000fe20003800000 */
[----:B------:R-:W-:-:S03]  /*8910*/  ISETP.NE.AND P1, PT, R0, RZ, PT ;  /* 0x000000ff0000720c */ /* 0x000fc60003f25270 */
[----:B------:R-:W-:Y:S10]  /*8920*/  @!P0 BRA `(.L_x_578) ;  /* 0x0000000000048947 */ /* 0x000ff40003800000 */
[----:B------:R-:W-:-:S04]  /*8930*/  DEPBAR.LE SB0, 0x0 ;  /* 0x000080000000791a */ /* 0x000fc80000000000 */
.L_x_578:
[----:B------:R-:W-:Y:S05]  /*8940*/  BSYNC B0 ;  /* 0x0000000000007941 */ /* 0x000fea0003800000 */
.L_x_577:
[----:B------:R-:W-:Y:S06]  /*8950*/  BAR.ARV 0xb, 0xa0 ;  /* 0x02c2800000007b1d */ /* 0x000fec0000002000 */
[----:B------:R-:W-:Y:S02]  /*8960*/  UIADD3 UR5, UR5, 0x2, URZ ;  /* 0x0000000205057890 */ /* 0x000fe4000fffe03f */
[----:B------:R-:W-:Y:S01]  /*8970*/  UIADD3 UR4, UR4, 0x1, URZ ;  /* 0x0000000104047890 */ /* 0x000fe2000fffe03f */
[----:B------:R-:W-:Y:S11]  /*8980*/  @P1 BRA `(.L_x_579) ;  /* 0xfffffff800c01947 */ /* 0x000ff6000383ffff */
[----:B------:R-:W-:-:S12]  /*8990*/  USHF.L.U32 UR6, UR5, 0xd, URZ ;  /* 0x0000000d05067899 */ /* 0x000fd8000800063f */
.L_x_566:
        /* <DEDUP_REMOVED lines=10> */
[----:B------:R-:W-:Y:S01]  /*8a40*/  ULEA UR4, UP0, UR11, UR4, 0x2 ;  /* 0x000000040b047291 */ /* 0x000fe2000f80103f */
[----:B------:R-:W-:-:S03]  /*8a50*/  UMOV UR13, 0x14f00000 ;  /* 0x14f00000000d7882 */ /* 0x000fc60000000000 */
[----:B------:R-:W-:-:S03]  /*8a60*/  ULEA.HI.X UR5, UR11, UR5, UR12, 0x2, UP0 ;  /* 0x000000050b057291 */ /* 0x000fc600080f140c */
[----:B------:R-:W-:Y:S01]  /*8a70*/  UMOV UR12, 0x0 ;  /* 0x00000000000c7882 */ /* 0x000fe20000000000 */
[----:B-1----:R-:W-:-:S03]  /*8a80*/  ULEA UR7, UR10, UR7, 0x18 ;  /* 0x000000070a077291 */ /* 0x002fc6000f8ec03f */
[----:B------:R-:W-:Y:S01]  /*8a90*/  UMOV UR10, 0x400 ;  /* 0x00000400000a7882 */ /* 0x000fe20000000000 */
[----:B------:R-:W-:-:S09]  /*8aa0*/  UIADD3 UR7, UR7, 0x10000, URZ ;  /* 0x0001000007077890 */ /* 0x000fd2000fffe03f */
[----:B------:R1:W-:Y:S02]  /*8ab0*/  UBLKRED.G.S.ADD.F32.RN [UR4], [UR7], UR10, desc[UR12] ;  /* 0x00000c04070073bb */ /* 0x0003e400080a140a */
[----:B-1----:R0:W-:Y:S02]  /*8ac0*/  UTMACMDFLUSH ;  /* 0x00000000000079b7 */ /* 0x0021e40000000000 */
.L_x_581:
[----:B------:R-:W-:Y:S05]  /*8ad0*/  BSYNC B0 ;  /* 0x0000000000007941 */ /* 0x000fea0003800000 */
.L_x_580:
[----:B------:R-:W-:Y:S06]  /*8ae0*/  BAR.SYNC.DEFER_BLOCKING 0xe, 0xa0 ;  /* 0x0382800000007b1d */ /* 0x000fec0000010000 */
[----:B------:R-:W-:Y:S04]  /*8af0*/  BSSY B0, `(.L_x_582) ;  /* 0x0000012000007945 */ /* 0x000fe80003800000 */
[----:B------:R-:W-:Y:S05]  /*8b00*/  @!P0 BRA `(.L_x_583) ;  /* 0x0000000000408947 */ /* 0x000fea0003800000 */
[----:B------:R-:W1:Y:S01]  /*8b10*/  S2UR UR7, SR_CgaCtaId ;  /* 0x00000000000779c3 */ /* 0x000e620000008800 */
[----:B------:R-:W-:Y:S01]  /*8b20*/  UIADD3 UR4, UR6, 0x1000, URZ ;  /* 0x0000100006047890 */ /* 0x000fe2000fffe03f */
[----:B------:R-:W-:Y:S01]  /*8b30*/  UMOV UR5, 0x400 ;  /* 0x0000040000057882 */ /* 0x000fe20000000000 */
[----:B------:R-:W-:Y:S02]  /*8b40*/  ULDC.64 UR10, c[0x0][0x2c0] ;  /* 0x0000b000000a7ab9 */ /* 0x000fe40000000a00 */
[----:B------:R-:W-:Y:S01]  /*8b50*/  UIADD3 UR12, UP0, UR4, UR8, URZ ;  /* 0x00000008040c7290 */ /* 0x000fe2000ff1e03f */
[----:B------:R-:W-:Y:S01]  /*8b60*/  UMOV UR13, 0x14f00000 ;  /* 0x14f00000000d7882 */ /* 0x000fe20000000000 */
[----:B-1----:R-:W-:Y:S02]  /*8b70*/  ULEA UR7, UR7, UR5, 0x18 ;  /* 0x0000000507077291 */ /* 0x002fe4000f8ec03f */
[----:B------:R-:W-:Y:S02]  /*8b80*/  ULEA.HI.X.SX32 UR5, UR4, UR19, 0x1, UP0 ;  /* 0x0000001304057291 */ /* 0x000fe400080f0e3f */
[----:B------:R-:W-:-:S02]  /*8b90*/  ULEA UR4, UP0, UR12, UR10, 0x2 ;  /* 0x0000000a0c047291 */ /* 0x000fc4000f80103f */
[----:B------:R-:W-:Y:S02]  /*8ba0*/  UIADD3 UR7, UR7, 0x14000, URZ ;  /* 0x0001400007077890 */ /* 0x000fe4000fffe03f */
[----:B------:R-:W-:Y:S01]  /*8bb0*/  ULEA.HI.X UR5, UR12, UR11, UR5, 0x2, UP0 ;  /* 0x0000000b0c057291 */ /* 0x000fe200080f1405 */
[----:B------:R-:W-:Y:S02]  /*8bc0*/  UMOV UR10, 0x400 ;  /* 0x00000400000a7882 */ /* 0x000fe40000000000 */
[----:B------:R-:W-:-:S06]  /*8bd0*/  UMOV UR12, 0x0 ;  /* 0x00000000000c7882 */ /* 0x000fcc0000000000 */
[----:B------:R1:W-:Y:S01]  /*8be0*/  UBLKRED.G.S.ADD.F32.RN [UR4], [UR7], UR10, desc[UR12] ;  /* 0x00000c04070073bb */ /* 0x0003e200080a140a */
[----:B------:R0:W-:Y:S01]  /*8bf0*/  UTMACMDFLUSH ;  /* 0x00000000000079b7 */ /* 0x0001e20000000000 */
[----:B-1----:R-:W-:-:S04]  /*8c00*/  DEPBAR.LE SB0, 0x1 ;  /* 0x000080400000791a */ /* 0x002fc80000000000 */
.L_x_583:
[----:B------:R-:W-:Y:S05]  /*8c10*/  BSYNC B0 ;  /* 0x0000000000007941 */ /* 0x000fea0003800000 */
.L_x_582:
[----:B------:R-:W-:Y:S06]  /*8c20*/  BAR.ARV 0xa, 0xa0 ;  /* 0x0282800000007b1d */ /* 0x000fec0000002000 */
[----:B------:R-:W-:Y:S04]  /*8c30*/  BSSY B0, `(.L_x_584) ;  /* 0x0000003000007945 */ /* 0x000fe80003800000 */
[----:B------:R-:W-:Y:S05]  /*8c40*/  @!P0 BRA `(.L_x_585) ;  /* 0x0000000000048947 */ /* 0x000fea0003800000 */
[----:B------:R-:W-:-:S04]  /*8c50*/  DEPBAR.LE SB0, 0x0 ;  /* 0x000080000000791a */ /* 0x000fc80000000000 */
.L_x_585:
[----:B------:R-:W-:Y:S05]  /*8c60*/  BSYNC B0 ;  /* 0x0000000000007941 */ /* 0x000fea0003800000 */
.L_x_584:
[----:B------:R-:W-:Y:S06]  /*8c70*/  BAR.ARV 0xb, 0xa0 ;  /* 0x02c2800000007b1d */ /* 0x000fec0000002000 */
[----:B------:R-:W-:Y:S05]  /*8c80*/  BRA `(.L_x_474) ;  /* 0x00000020009c7947 */ /* 0x000fea0003800000 */
.L_x_561:
[----:B------:R-:W-:Y:S01]  /*8c90*/  ULDC.64 UR4, c[0x0][0x8d8] ;  /* 0x0002360000047ab9 */ /* 0x000fe20000000a00 */
[----:B------:R-:W1:Y:S01]  /*8ca0*/  S2R R7, SR_CTAID.Z ;  /* 0x0000000000077919 */ /* 0x000e620000002700 */
[----:B------:R-:W-:Y:S01]  /*8cb0*/  ISETP.NE.U32.AND P0, PT, RZ, UR4, PT ;  /* 0x00000004ff007c0c */ /* 0x000fe2000bf05070 */
[----:B------:R-:W2:Y:S03]  /*8cc0*/  S2UR UR20, SR_CTAID.Y ;  /* 0x00000000001479c3 */ /* 0x000ea60000002600 */
[----:B------:R-:W-:-:S13]  /*8cd0*/  ISETP.NE.AND.EX P0, PT, RZ, UR5, PT, P0 ;  /* 0x00000005ff007c0c */ /* 0x000fda000bf05300 */
[----:B------:R-:W-:Y:S05]  /*8ce0*/  @!P0 BRA `(.L_x_586) ;  /* 0x0000000000108947 */ /* 0x000fea0003800000 */
[----:B------:R-:W1:Y:S02]  /*8cf0*/  LDC.64 R2, c[0x0][0x8d8] ;  /* 0x00023600ff027b82 */ /* 0x000e640000000a00 */
[----:B-1----:R-:W-:-:S05]  /*8d00*/  IMAD.WIDE R2, R7, 0x4, R2 ;  /* 0x0000000407027825 */ /* 0x002fca00078e0202 */
[----:B------:R1:W5:Y:S01]  /*8d10*/  LDG.E R5, desc[UR38][R2.64] ;  /* 0x0000002602057981 */ /* 0x000362000c1e1900 */
[----:B------:R-:W-:Y:S05]  /*8d20*/  BRA `(.L_x_587) ;  /* 0x00000000002c7947 */ /* 0x000fea0003800000 */
.L_x_586:
[----:B------:R-:W-:Y:S02]  /*8d30*/  ULDC.64 UR4, c[0x0][0x8d0] ;  /* 0x0002340000047ab9 */ /* 0x000fe40000000a00 */
[----:B------:R-:W-:-:S04]  /*8d40*/  ISETP.NE.U32.AND P0, PT, RZ, UR4, PT ;  /* 0x00000004ff007c0c */ /* 0x000fc8000bf05070 */
[----:B------:R-:W-:-:S13]  /*8d50*/  ISETP.NE.AND.EX P0, PT, RZ, UR5, PT, P0 ;  /* 0x00000005ff007c0c */ /* 0x000fda000bf05300 */
[----:B------:R-:W-:Y:S05]  /*8d60*/  @!P0 BRA `(.L_x_588) ;  /* 0x0000000000188947 */ /* 0x000fea0003800000 */
[----:B------:R-:W1:Y:S02]  /*8d70*/  LDC.64 R2, c[0x0][0x8d0] ;  /* 0x00023400ff027b82 */ /* 0x000e640000000a00 */
[----:B-1----:R-:W-:-:S05]  /*8d80*/  IMAD.WIDE R2, R7, 0x4, R2 ;  /* 0x0000000407027825 */ /* 0x002fca00078e0202 */
[----:B------:R-:W3:Y:S04]  /*8d90*/  LDG.E R5, desc[UR38][R2.64] ;  /* 0x0000002602057981 */ /* 0x000ee8000c1e1900 */
[----:B------:R-:W3:Y:S02]  /*8da0*/  LDG.E R0, desc[UR38][R2.64+0x4] ;  /* 0x0000042602007981 */ /* 0x000ee4000c1e1900 */
[----:B---3--:R-:W-:Y:S01]  /*8db0*/  IMAD.IADD R5, R0, 0x1, -R5 ;  /* 0x0000000100057824 */ /* 0x008fe200078e0a05 */
[----:B------:R-:W-:Y:S06]  /*8dc0*/  BRA `(.L_x_587) ;  /* 0x0000000000047947 */ /* 0x000fec0003800000 */
.L_x_588:
[----:B------:R-:W3:Y:S02]  /*8dd0*/  LDC R5, c[0x0][0x8bc] ;  /* 0x00022f00ff057b82 */ /* 0x000ee40000000800 */
.L_x_587:
[----:B------:R-:W4:Y:S01]  /*8de0*/  S2R R14, SR_CTAID.X ;  /* 0x00000000000e7919 */ /* 0x000f220000002500 */
[----:B------:R-:W-:Y:S02]  /*8df0*/  IMAD.MOV.U32 R0, RZ, RZ, 0x1 ;  /* 0x00000001ff007424 */ /* 0x000fe400078e00ff */
[----:B------:R-:W-:Y:S02]  /*8e00*/  IMAD.MOV.U32 R9, RZ, RZ, RZ ;  /* 0x000000ffff097224 */ /* 0x000fe400078e00ff */
[----:B----4-:R-:W-:-:S05]  /*8e10*/  IMAD.SHL.U32 R14, R14, 0x80, RZ ;  /* 0x000000800e0e7824 */ /* 0x010fca00078e00ff */
[----:B---3-5:R-:W-:-:S04]  /*8e20*/  ISETP.GE.AND P0, PT, R14, R5, PT ;  /* 0x000000050e00720c */ /* 0x028fc80003f06270 */
[----:B-1----:R-:W-:-:S04]  /*8e30*/  SEL R8, R7, 0xffffffff, !P0 ;  /* 0xffffffff07087807 */ /* 0x002fc80004000000 */
[----:B------:R-:W-:-:S13]  /*8e40*/  ISETP.GE.AND P0, PT, R8, RZ, PT ;  /* 0x000000ff0800720c */ /* 0x000fda0003f06270 */
[----:B------:R-:W-:Y:S05]  /*8e50*/  @!P0 BRA `(.L_x_589) ;  /* 0x0000001c00948947 */ /* 0x000fea0003800000 */
[----:B------:R-:W1:Y:S08]  /*8e60*/  LDC.64 R10, c[0x0][0x770] ;  /* 0x0001dc00ff0a7b82 */ /* 0x000e700000000a00 */
[----:B------:R-:W3:Y:S08]  /*8e70*/  LDC.64 R6, c[0x0][0x770] ;  /* 0x0001dc00ff067b82 */ /* 0x000ef00000000a00 */
[----:B------:R-:W4:Y:S01]  /*8e80*/  LDC.64 R4, c[0x0][0x778] ;  /* 0x0001de00ff047b82 */ /* 0x000f220000000a00 */
[----:B-1----:R-:W-:-:S07]  /*8e90*/  ISETP.NE.U32.AND P1, PT, R10, RZ, PT ;  /* 0x000000ff0a00720c */ /* 0x002fce0003f25070 */
[----:B------:R-:W1:Y:S01]  /*8ea0*/  LDC.64 R2, c[0x0][0x780] ;  /* 0x0001e000ff027b82 */ /* 0x000e620000000a00 */
[----:B------:R-:W-:Y:S01]  /*8eb0*/  ISETP.NE.AND.EX P1, PT, R11, RZ, PT, P1 ;  /* 0x000000ff0b00720c */ /* 0x000fe20003f25310 */
[----:B---3--:R-:W-:Y:S01]  /*8ec0*/  IMAD.WIDE R6, R8, 0x4, R6 ;  /* 0x0000000408067825 */ /* 0x008fe200078e0206 */
[----:B----4-:R-:W-:-:S11]  /*8ed0*/  ISETP.NE.U32.AND P0, PT, R4, RZ, PT ;  /* 0x000000ff0400720c */ /* 0x010fd60003f05070 */
[----:B------:R-:W3:Y:S01]  /*8ee0*/  @P1 LDG.E R9, desc[UR38][R6.64] ;  /* 0x0000002606091981 */ /* 0x000ee2000c1e1900 */
[----:B------:R-:W-:-:S03]  /*8ef0*/  ISETP.NE.AND.EX P0, PT, R5, RZ, PT, P0 ;  /* 0x000000ff0500720c */ /* 0x000fc60003f05300 */
[----:B------:R-:W4:Y:S01]  /*8f00*/  @P1 LDG.E R15, desc[UR38][R6.64] ;  /* 0x00000026060f1981 */ /* 0x000f22000c1e1900 */
[----:B-1----:R-:W-:-:S04]  /*8f10*/  ISETP.NE.U32.AND P2, PT, R2, RZ, PT ;  /* 0x000000ff0200720c */ /* 0x002fc80003f45070 */
[----:B------:R-:W-:-:S05]  /*8f20*/  ISETP.NE.AND.EX P2, PT, R3, RZ, PT, P2 ;  /* 0x000000ff0300720c */ /* 0x000fca0003f45320 */
[----:B------:R-:W1:Y:S08]  /*8f30*/  @P0 LDC.64 R2, c[0x0][0x778] ;  /* 0x0001de00ff020b82 */ /* 0x000e700000000a00 */
[----:B------:R-:W2:Y:S01]  /*8f40*/  @P2 LDC.64 R12, c[0x0][0x780] ;  /* 0x0001e000ff0c2b82 */ /* 0x000ea20000000a00 */
[----:B------:R-:W-:Y:S01]  /*8f50*/  IMAD.MOV.U32 R5, RZ, RZ, RZ ;  /* 0x000000ffff057224 */ /* 0x000fe200078e00ff */
[----:B------:R-:W-:Y:S01]  /*8f60*/  ULDC UR4, c[0x0][0x280] ;  /* 0x0000a00000047ab9 */ /* 0x000fe20000000800 */
[----:B-1----:R-:W-:-:S05]  /*8f70*/  @P0 IMAD.WIDE R2, R8, 0x4, R2 ;  /* 0x0000000408020825 */ /* 0x002fca00078e0202 */
[----:B------:R2:W5:Y:S01]  /*8f80*/  @P0 LDG.E R5, desc[UR38][R2.64] ;  /* 0x0000002602050981 */ /* 0x000562000c1e1900 */
[----:B------:R-:W-:Y:S02]  /*8f90*/  IMAD.U32 R4, RZ, RZ, UR4 ;  /* 0x00000004ff047e24 */ /* 0x000fe4000f8e00ff */
[----:B--2---:R-:W-:Y:S01]  /*8fa0*/  @P2 IMAD.WIDE R2, R8, 0x4, R12 ;  /* 0x0000000408022825 */ /* 0x004fe200078e020c */
[----:B------:R-:W-:-:S04]  /*8fb0*/  VOTEU.ANY UP0, P1 ;  /* 0x00000000003f7886 */ /* 0x000fc80000800100 */
[----:B------:R1:W5:Y:S02]  /*8fc0*/  @P2 LDG.E R4, desc[UR38][R2.64] ;  /* 0x0000002602042981 */ /* 0x000364000c1e1900 */
[----:B-1----:R-:W-:Y:S01]  /*8fd0*/  CS2R R2, SRZ ;  /* 0x0000000000027805 */ /* 0x002fe2000001ff00 */
[----:B---3--:R-:W-:-:S05]  /*8fe0*/  @P1 IMAD R9, R8, 0x40, R9 ;  /* 0x0000004008091824 */ /* 0x008fca00078e0209 */
[----:B------:R-:W-:-:S04]  /*8ff0*/  @P1 SHF.R.S32.HI R12, RZ, 0x1f, R9 ;  /* 0x0000001fff0c1819 */ /* 0x000fc80000011409 */
[----:B------:R-:W-:-:S04]  /*9000*/  @P1 LEA.HI R12, R12, R9, RZ, 0x6 ;  /* 0x000000090c0c1211 */ /* 0x000fc800078f30ff */
[----:B------:R-:W-:Y:S02]  /*9010*/  @P1 LOP3.LUT R12, R12, 0xffffffc0, RZ, 0xc0, !PT ;  /* 0xffffffc00c0c1812 */ /* 0x000fe400078ec0ff */
[----:B----4-:R-:W-:Y:S02]  /*9020*/  @P1 R2UR UR4, R15 ;  /* 0x000000000f0412ca */ /* 0x010fe400000e0000 */
[--C-:B------:R-:W-:Y:S01]  /*9030*/  @P1 SHF.R.S32.HI R9, RZ, 0x1f, R12.reuse ;  /* 0x0000001fff091819 */ /* 0x100fe2000001140c */
[----:B------:R-:W-:-:S04]  /*9040*/  @P1 IMAD.MOV.U32 R2, RZ, RZ, R12 ;  /* 0x000000ffff021224 */ /* 0x000fc800078e000c */
[----:B------:R-:W-:Y:S01]  /*9050*/  @P1 IMAD.MOV.U32 R3, RZ, RZ, R9 ;  /* 0x000000ffff031224 */ /* 0x000fe200078e0009 */
[----:B------:R-:W-:Y:S07]  /*9060*/  @P2 BRA `(.L_x_590) ;  /* 0x0000000000102947 */ /* 0x000fee0003800000 */
[----:B------:R-:W-:Y:S05]  /*9070*/  @!P1 BRA `(.L_x_590) ;  /* 0x00000000000c9947 */ /* 0x000fea0003800000 */
[----:B------:R-:W2:Y:S04]  /*9080*/  LDG.E R9, desc[UR38][R6.64] ;  /* 0x0000002606097981 */ /* 0x000ea8000c1e1900 */
[----:B-----5:R-:W2:Y:S02]  /*9090*/  LDG.E R4, desc[UR38][R6.64+0x4] ;  /* 0x0000042606047981 */ /* 0x020ea4000c1e1900 */
[----:B--2---:R-:W-:-:S07]  /*90a0*/  IMAD.IADD R4, R4, 0x1, -R9 ;  /* 0x0000000104047824 */ /* 0x004fce00078e0a09 */
.L_x_590:
[----:B-----5:R-:W-:Y:S01]  /*90b0*/  ISETP.GE.AND P1, PT, R4, 0x1, PT ;  /* 0x000000010400780c */ /* 0x020fe20003f26270 */
[----:B------:R-:W-:Y:S01]  /*90c0*/  UMOV UR35, URZ ;  /* 0x0000003f00237c82 */ /* 0x000fe20008000000 */
[----:B------:R-:W-:Y:S01]  /*90d0*/  @UP0 UMOV UR35, UR4 ;  /* 0x0000000400230c82 */ /* 0x000fe20008000000 */
[----:B------:R-:W-:-:S10]  /*90e0*/  IMAD.MOV.U32 R9, RZ, RZ, RZ ;  /* 0x000000ffff097224 */ /* 0x000fd400078e00ff */
[----:B------:R-:W-:Y:S05]  /*90f0*/  @!P1 BRA `(.L_x_589) ;  /* 0x0000001800ec9947 */ /* 0x000fea0003800000 */
[----:B------:R-:W1:Y:S01]  /*9100*/  S2R R9, SR_CTAID.Y ;  /* 0x0000000000097919 */ /* 0x000e620000002600 */
[----:B------:R-:W2:Y:S01]  /*9110*/  LDC.64 R12, c[0x0][0x718] ;  /* 0x0001c600ff0c7b82 */ /* 0x000ea20000000a00 */
[----:B------:R-:W-:Y:S01]  /*9120*/  ISETP.NE.U32.AND P1, PT, R10, RZ, PT ;  /* 0x000000ff0a00720c */ /* 0x000fe20003f25070 */
[----:B------:R-:W-:Y:S01]  /*9130*/  ULDC UR4, c[0x0][0x2e8] ;  /* 0x0000ba0000047ab9 */ /* 0x000fe20000000800 */
[----:B------:R-:W-:Y:S01]  /*9140*/  R2UR UR13, R8 ;  /* 0x00000000080d72ca */ /* 0x000fe200000e0000 */
[----:B------:R-:W-:Y:S01]  /*9150*/  VOTEU.ANY UP1, P0 ;  /* 0x00000000003f7886 */ /* 0x000fe20000020100 */
[----:B------:R-:W-:Y:S02]  /*9160*/  ISETP.NE.AND.EX P1, PT, R11, RZ, PT, P1 ;  /* 0x000000ff0b00720c */ /* 0x000fe40003f25310 */
[----:B------:R-:W-:Y:S02]  /*9170*/  ELECT P0, URZ, PT ;  /* 0x00000000003f782f */ /* 0x000fe40003800000 */
[----:B------:R-:W-:Y:S01]  /*9180*/  SHF.R.S32.HI R8, RZ, 0x1f, R8 ;  /* 0x0000001fff087819 */ /* 0x000fe20000011408 */
[----:B------:R-:W3:Y:S01]  /*9190*/  LDC.64 R10, c[0x0][0x720] ;  /* 0x0001c800ff0a7b82 */ /* 0x000ee20000000a00 */
[----:B------:R-:W-:Y:S01]  /*91a0*/  MOV R7, R3 ;  /* 0x0000000300077202 */ /* 0x000fe20000000f00 */
[----:B------:R-:W-:Y:S01]  /*91b0*/  UMOV UR12, UR20 ;  /* 0x00000014000c7c82 */ /* 0x000fe20008000000 */
[----:B------:R-:W-:Y:S01]  /*91c0*/  SEL R8, R8, RZ, !P1 ;  /* 0x000000ff08087207 */ /* 0x000fe20004800000 */
[----:B------:R-:W-:Y:S01]  /*91d0*/  BSSY B0, `(.L_x_589) ;  /* 0x00001ad000007945 */ /* 0x000fe20003800000 */
[----:B------:R-:W-:-:S02]  /*91e0*/  R2UR UR11, R14 ;  /* 0x000000000e0b72ca */ /* 0x000fc400000e0000 */
[----:B------:R-:W-:Y:S01]  /*91f0*/  R2UR UR8, R5 ;  /* 0x00000000050872ca */ /* 0x000fe200000e0000 */
[----:B------:R-:W-:Y:S01]  /*9200*/  VOTEU.ANY UP0, P1 ;  /* 0x00000000003f7886 */ /* 0x000fe20000800100 */
[----:B------:R-:W-:Y:S02]  /*9210*/  USEL UR21, UR13, URZ, !UP0 ;  /* 0x0000003f0d157287 */ /* 0x000fe4000c000000 */
[----:B------:R-:W-:Y:S02]  /*9220*/  UISETP.NE.AND UP0, UPT, UR4, 0x1, UPT ;  /* 0x000000010400788c */ /* 0x000fe4000bf05270 */
[----:B------:R-:W-:-:S07]  /*9230*/  USEL UR13, UR13, URZ, !UP1 ;  /* 0x0000003f0d0d7287 */ /* 0x000fce000c800000 */
[----:B------:R-:W-:Y:S01]  /*9240*/  UIADD3 UR11, UR11, UR8, URZ ;  /* 0x000000080b0b7290 */ /* 0x000fe2000fffe03f */
[----:B-1----:R-:W-:Y:S01]  /*9250*/  SHF.R.S32.HI R9, RZ, 0x1f, R9 ;  /* 0x0000001fff097819 */ /* 0x002fe20000011409 */
[----:B------:R-:W-:Y:S01]  /*9260*/  @UP0 ULDC UR6, c[0x0][0x2ec] ;  /* 0x0000bb0000060ab9 */ /* 0x000fe20000000800 */
[----:B------:R-:W-:Y:S01]  /*9270*/  @UP0 ULDC UR8, c[0x0][0x2f0] ;  /* 0x0000bc0000080ab9 */ /* 0x000fe20000000800 */
[----:B------:R-:W-:Y:S02]  /*9280*/  UIMAD.WIDE.U32 UR6, UR20, UR6, URZ ;  /* 0x00000006140672a5 */ /* 0x000fe4000f8e003f */
[----:B--2---:R-:W-:Y:S02]  /*9290*/  IMAD R6, R9, R12, RZ ;  /* 0x0000000c09067224 */ /* 0x004fe400078e02ff */
[----:B------:R-:W-:Y:S02]  /*92a0*/  @UP0 USHF.R.U32.HI UR12, URZ, UR8, UR7 ;  /* 0x000000083f0c0299 */ /* 0x000fe40008011607 */
[----:B------:R-:W-:-:S02]  /*92b0*/  IMAD R13, R13, UR20, R6 ;  /* 0x000000140d0d7c24 */ /* 0x000fc4000f8e0206 */
[----:B------:R-:W-:-:S04]  /*92c0*/  IMAD.MOV.U32 R6, RZ, RZ, R2 ;  /* 0x000000ffff067224 */ /* 0x000fc800078e0002 */
[----:B------:R-:W-:-:S04]  /*92d0*/  IMAD.WIDE.U32 R2, R12, UR20, R6 ;  /* 0x000000140c027c25 */ /* 0x000fc8000f8e0006 */
[----:B---3--:R-:W-:Y:S02]  /*92e0*/  IMAD R12, R8, R10, RZ ;  /* 0x0000000a080c7224 */ /* 0x008fe400078e02ff */
[----:B------:R-:W-:Y:S02]  /*92f0*/  IMAD.IADD R3, R3, 0x1, R13 ;  /* 0x0000000103037824 */ /* 0x000fe400078e020d */
[----:B------:R-:W-:Y:S02]  /*9300*/  IMAD R15, R11, UR21, R12 ;  /* 0x000000150b0f7c24 */ /* 0x000fe4000f8e020c */
[----:B------:R-:W1:Y:S01]  /*9310*/  LDC.64 R12, c[0x0][0x700] ;  /* 0x0001c000ff0c7b82 */ /* 0x000e620000000a00 */
[----:B------:R-:W-:-:S04]  /*9320*/  IMAD.WIDE.U32 R2, R10, UR21, R2 ;  /* 0x000000150a027c25 */ /* 0x000fc8000f8e0002 */
[----:B------:R-:W-:-:S03]  /*9330*/  IMAD.IADD R3, R3, 0x1, R15 ;  /* 0x0000000103037824 */ /* 0x000fc600078e020f */
[----:B------:R-:W2:Y:S01]  /*9340*/  LDC.64 R10, c[0x0][0x730] ;  /* 0x0001cc00ff0a7b82 */ /* 0x000ea20000000a00 */
[----:B-1----:R-:W-:-:S04]  /*9350*/  LEA R12, P1, R2, R12, 0x2 ;  /* 0x0000000c020c7211 */ /* 0x002fc800078210ff */
[----:B------:R-:W-:Y:S02]  /*9360*/  LEA.HI.X R13, R2, R13, R3, 0x2, P1 ;  /* 0x0000000d020d7211 */ /* 0x000fe400008f1403 */
[----:B------:R-:W-:Y:S01]  /*9370*/  R2UR UR4, R12 ;  /* 0x000000000c0472ca */ /* 0x000fe200000e0000 */
[----:B--2---:R-:W-:Y:S01]  /*9380*/  IMAD R2, R9, R10, RZ ;  /* 0x0000000a09027224 */ /* 0x004fe200078e02ff */
[----:B------:R-:W-:Y:S01]  /*9390*/  R2UR UR5, R13 ;  /* 0x000000000d0572ca */ /* 0x000fe200000e0000 */
[----:B------:R-:W-:-:S04]  /*93a0*/  IMAD.WIDE.U32 R6, R10, UR20, R6 ;  /* 0x000000140a067c25 */ /* 0x000fc8000f8e0006 */
[----:B------:R-:W-:Y:S02]  /*93b0*/  IMAD R11, R11, UR20, R2 ;  /* 0x000000140b0b7c24 */ /* 0x000fe4000f8e0202 */
[----:B------:R-:W1:Y:S01]  /*93c0*/  LDC.64 R2, c[0x0][0x738] ;  /* 0x0001ce00ff027b82 */ /* 0x000e620000000a00 */
[----:B------:R-:W-:Y:S02]  /*93d0*/  IMAD.MOV.U32 R9, RZ, RZ, RZ ;  /* 0x000000ffff097224 */ /* 0x000fe400078e00ff */
[----:B------:R-:W-:Y:S02]  /*93e0*/  IMAD.IADD R7, R7, 0x1, R11 ;  /* 0x0000000107077824 */ /* 0x000fe400078e020b */
[----:B-1----:R-:W-:Y:S02]  /*93f0*/  IMAD R8, R8, R2, RZ ;  /* 0x0000000208087224 */ /* 0x002fe400078e02ff */
[----:B------:R-:W-:-:S04]  /*9400*/  IMAD.WIDE.U32 R6, R2, UR21, R6 ;  /* 0x0000001502067c25 */ /* 0x000fc8000f8e0006 */
[----:B------:R-:W-:Y:S01]  /*9410*/  IMAD R11, R3, UR21, R8 ;  /* 0x00000015030b7c24 */ /* 0x000fe2000f8e0208 */
[----:B------:R-:W-:Y:S06]  /*9420*/  @!P0 BRA `(.L_x_591) ;  /* 0x00000018001c8947 */ /* 0x000fec0003800000 */
[----:B------:R-:W1:Y:S01]  /*9430*/  S2R R3, SR_CgaCtaId ;  /* 0x0000000000037919 */ /* 0x000e620000008800 */
[----:B------:R-:W-:Y:S01]  /*9440*/  MOV R12, 0x400 ;  /* 0x00000400000c7802 */ /* 0x000fe20000000f00 */
[----:B------:R-:W2:Y:S03]  /*9450*/  S2R R16, SR_TID.X ;  /* 0x0000000000107919 */ /* 0x000ea60000002100 */
[----:B-1----:R-:W-:Y:S01]  /*9460*/  LEA R12, R3, R12, 0x18 ;  /* 0x0000000c030c7211 */ /* 0x002fe200078ec0ff */
[----:B------:R-:W-:Y:S01]  /*9470*/  IMAD.MOV.U32 R3, RZ, RZ, 0x1 ;  /* 0x00000001ff037424 */ /* 0x000fe200078e00ff */
[----:B--2---:R-:W-:-:S04]  /*9480*/  LOP3.LUT R16, R16, 0x7f, RZ, 0xc0, !PT ;  /* 0x0000007f10107812 */ /* 0x004fc800078ec0ff */
[----:B------:R-:W-:Y:S02]  /*9490*/  SHF.L.U32 R3, R3, 0x1f, RZ ;  /* 0x0000001f03037819 */ /* 0x000fe400000006ff */
[----:B------:R-:W-:Y:S02]  /*94a0*/  ISETP.NE.AND P0, PT, R16, RZ, PT ;  /* 0x000000ff1000720c */ /* 0x000fe40003f05270 */
[----:B------:R-:W1:Y:S02]  /*94b0*/  SYNCS.PHASECHK.TRANS64.TRYWAIT P1, [R12+URZ+0x30820], R3 ;  /* 0x030820030c0075a7 */ /* 0x000e64000802017f */
[----:B-1----:R-:W-:Y:S09]  /*94c0*/  @!P1 BRA `(.L_x_592) ;  /* 0x0000001800ec9947 */ /* 0x002ff20003800000 */
.L_x_620:
[----:B------:R-:W-:Y:S02]  /*94d0*/  IMAD.IADD R11, R7, 0x1, R11 ;  /* 0x00000001070b7824 */ /* 0x000fe400078e020b */
        /* <DEDUP_REMOVED lines=8> */
.L_x_593:
[----:B-1----:R-:W1:Y:S01]  /*9560*/  LDC.64 R2, c[0x0][0x198] ;  /* 0x00006600ff027b82 */ /* 0x002e620000000a00 */
[----:B------:R-:W-:Y:S01]  /*9570*/  R2UR UR8, R12 ;  /* 0x000000000c0872ca */ /* 0x000fe200000e0000 */
[----:B------:R-:W-:Y:S01]  /*9580*/  UMOV UR22, 0x0 ;  /* 0x0000000000167882 */ /* 0x000fe20000000000 */
[----:B------:R-:W-:Y:S01]  /*9590*/  UMOV UR23, 0x14f00000 ;  /* 0x14f0000000177882 */ /* 0x000fe20000000000 */
[----:B------:R-:W-:Y:S01]  /*95a0*/  UMOV UR34, URZ ;  /* 0x0000003f00227c82 */ /* 0x000fe20008000000 */
[----:B------:R-:W-:Y:S01]  /*95b0*/  UMOV UR36, UR20 ;  /* 0x0000001400247c82 */ /* 0x000fe20008000000 */
[----:B------:R-:W-:Y:S01]  /*95c0*/  UMOV UR37, UR21 ;  /* 0x0000001500257c82 */ /* 0x000fe20008000000 */
[----:B------:R-:W-:Y:S01]  /*95d0*/  UMOV UR18, 0x40 ;  /* 0x0000004000127882 */ /* 0x000fe20000000000 */
[----:B------:R-:W-:Y:S01]  /*95e0*/  UMOV UR19, UR35 ;  /* 0x0000002300137c82 */ /* 0x000fe20008000000 */
[----:B------:R-:W-:Y:S01]  /*95f0*/  UMOV UR10, 0x10 ;  /* 0x00000010000a7882 */ /* 0x000fe20000000000 */
[----:B------:R-:W-:Y:S01]  /*9600*/  IMAD.MOV.U32 R5, RZ, RZ, 0x10000 ;  /* 0x00010000ff057424 */ /* 0x000fe200078e00ff */
[----:B------:R-:W-:Y:S01]  /*9610*/  UMOV UR30, 0x0 ;  /* 0x00000000001e7882 */ /* 0x000fe20000000000 */
[----:B------:R-:W-:Y:S01]  /*9620*/  UMOV UR31, 0x10000000 ;  /* 0x10000000001f7882 */ /* 0x000fe20000000000 */
[----:B------:R-:W-:Y:S01]  /*9630*/  UMOV UR50, 0x40 ;  /* 0x0000004000327882 */ /* 0x000fe20000000000 */
[----:B------:R-:W-:-:S02]  /*9640*/  UIADD3 UR32, UR8, 0x18000, URZ ;  /* 0x0001800008207890 */ /* 0x000fc4000fffe03f */
[----:B------:R-:W-:Y:S02]  /*9650*/  UIADD3 UR33, UR8, 0x30810, URZ ;  /* 0x0003081008217890 */ /* 0x000fe4000fffe03f */
[----:B------:R-:W-:Y:S02]  /*9660*/  UIADD3 UR16, UR8, 0x1a000, URZ ;  /* 0x0001a00008107890 */ /* 0x000fe4000fffe03f */
[----:B------:R-:W-:Y:S02]  /*9670*/  UIADD3 UR24, UR8, 0x28000, URZ ;  /* 0x0002800008187890 */ /* 0x000fe4000fffe03f */
[----:B------:R-:W-:Y:S01]  /*9680*/  UIADD3 UR9, UR8, 0x30800, URZ ;  /* 0x0003080008097890 */ /* 0x000fe2000fffe03f */
[----:B-1----:R-:W-:Y:S01]  /*9690*/  IMAD.MOV.U32 R9, RZ, RZ, R2 ;  /* 0x000000ffff097224 */ /* 0x002fe200078e0002 */
[----:B------:R-:W-:Y:S01]  /*96a0*/  UMOV UR17, UR33 ;  /* 0x0000002100117c82 */ /* 0x000fe20008000000 */
[----:B------:R-:W-:Y:S01]  /*96b0*/  IMAD.MOV.U32 R8, RZ, RZ, R3 ;  /* 0x000000ffff087224 */ /* 0x000fe200078e0003 */
[----:B------:R-:W-:Y:S01]  /*96c0*/  UMOV UR25, UR33 ;  /* 0x0000002100197c82 */ /* 0x000fe20008000000 */
[----:B------:R-:W-:Y:S01]  /*96d0*/  UIADD3 UR48, UR8, 0x4000, URZ ;  /* 0x0000400008307890 */ /* 0x000fe2000fffe03f */
[----:B------:R-:W-:Y:S01]  /*96e0*/  IADD3 R0, P1, R9, 0x2f0, RZ ;  /* 0x000002f009007810 */ /* 0x000fe20007f3e0ff */
[----:B------:R-:W-:Y:S01]  /*96f0*/  UIADD3 UR40, UR8, 0x8000, URZ ;  /* 0x0000800008287890 */ /* 0x000fe2000fffe03f */
[----:B------:R-:W-:-:S02]  /*9700*/  UMOV UR51, UR11 ;  /* 0x0000000b00337c82 */ /* 0x000fc40008000000 */
[----:B------:R-:W-:Y:S01]  /*9710*/  R2UR UR6, R0 ;  /* 0x00000000000672ca */ /* 0x000fe200000e0000 */
[----:B------:R-:W-:Y:S01]  /*9720*/  UMOV UR52, UR12 ;  /* 0x0000000c00347c82 */ /* 0x000fe20008000000 */
[C---:B------:R-:W-:Y:S01]  /*9730*/  IADD3 R0, P2, R9.reuse, 0x3f0, RZ ;  /* 0x000003f009007810 */ /* 0x040fe20007f5e0ff */
[----:B------:R-:W-:Y:S01]  /*9740*/  UMOV UR53, UR13 ;  /* 0x0000000d00357c82 */ /* 0x000fe20008000000 */
[----:B------:R-:W-:Y:S01]  /*9750*/  UMOV UR49, UR9 ;  /* 0x0000000900317c82 */ /* 0x000fe20008000000 */
[----:B------:R-:W-:Y:S01]  /*9760*/  UMOV UR43, UR11 ;  /* 0x0000000b002b7c82 */ /* 0x000fe20008000000 */
[----:B------:R-:W-:Y:S01]  /*9770*/  R2UR UR46, R0 ;  /* 0x00000000002e72ca */ /* 0x000fe200000e0000 */
[--C-:B------:R-:W-:Y:S01]  /*9780*/  IMAD.X R0, RZ, RZ, R8.reuse, P1 ;  /* 0x000000ffff007224 */ /* 0x100fe200008e0608 */
[----:B------:R-:W-:Y:S01]  /*9790*/  IADD3 R2, P1, R9, 0xf0, RZ ;  /* 0x000000f009027810 */ /* 0x000fe20007f3e0ff */
[----:B------:R-:W-:Y:S01]  /*97a0*/  UMOV UR44, UR12 ;  /* 0x0000000c002c7c82 */ /* 0x000fe20008000000 */
[----:B------:R-:W-:Y:S01]  /*97b0*/  UMOV UR45, UR13 ;  /* 0x0000000d002d7c82 */ /* 0x000fe20008000000 */
[----:B------:R-:W-:Y:S01]  /*97c0*/  UMOV UR42, UR34 ;  /* 0x00000022002a7c82 */ /* 0x000fe20008000000 */
[----:B------:R-:W-:Y:S01]  /*97d0*/  R2UR UR14, R2 ;  /* 0x00000000020e72ca */ /* 0x000fe200000e0000 */
[--C-:B------:R-:W-:Y:S01]  /*97e0*/  IMAD.X R3, RZ, RZ, R8.reuse, P1 ;  /* 0x000000ffff037224 */ /* 0x100fe200008e0608 */
[----:B------:R-:W-:Y:S01]  /*97f0*/  R2UR UR7, R0 ;  /* 0x00000000000772ca */ /* 0x000fe200000e0000 */
[----:B------:R-:W-:Y:S01]  /*9800*/  IMAD.X R0, RZ, RZ, R8, P2 ;  /* 0x000000ffff007224 */ /* 0x000fe200010e0608 */
[----:B------:R-:W-:Y:S01]  /*9810*/  ISETP.GE.AND P1, PT, R4, 0x41, PT ;  /* 0x000000410400780c */ /* 0x000fe20003f26270 */
[----:B------:R-:W-:Y:S01]  /*9820*/  UMOV UR41, UR9 ;  /* 0x0000000900297c82 */ /* 0x000fe20008000000 */
[----:B------:R-:W-:Y:S01]  /*9830*/  R2UR UR15, R3 ;  /* 0x00000000030f72ca */ /* 0x000fe200000e0000 */
[----:B------:R-:W-:Y:S01]  /*9840*/  UMOV UR26, 0x40 ;  /* 0x00000040001a7882 */ /* 0x000fe20000000000 */
[----:B------:R-:W-:Y:S01]  /*9850*/  R2UR UR47, R0 ;  /* 0x00000000002f72ca */ /* 0x000fe200000e0000 */
[----:B------:R-:W-:Y:S01]  /*9860*/  UMOV UR27, UR11 ;  /* 0x0000000b001b7c82 */ /* 0x000fe20008000000 */
[----:B------:R-:W-:Y:S01]  /*9870*/  UMOV UR28, UR12 ;  /* 0x0000000c001c7c82 */ /* 0x000fe20008000000 */
[----:B------:R-:W-:Y:S01]  /*9880*/  UMOV UR29, UR13 ;  /* 0x0000000d001d7c82 */ /* 0x000fe20008000000 */
[----:B------:R-:W-:-:S07]  /*9890*/  IMAD.MOV.U32 R0, RZ, RZ, RZ ;  /* 0x000000ffff007224 */ /* 0x000fce00078e00ff */
[----:B------:R-:W-:Y:S01]  /*98a0*/  UTMALDG.4D [UR32], [UR14], desc[UR22] ;  /* 0x000016200e0075b4 */ /* 0x000fe20008019000 */
[----:B------:R-:W-:Y:S01]  /*98b0*/  UTMALDG.4D [UR16], [UR14], desc[UR22] ;  /* 0x000016100e0075b4 */ /* 0x000fe20008019000 */
[----:B------:R1:W-:Y:S01]  /*98c0*/  UBLKCP.S.G [UR24], [UR4], UR10 ;  /* 0x00000018040073ba */ /* 0x0003e2000800020a */
[----:B------:R2:W-:Y:S02]  /*98d0*/  SYNCS.ARRIVE.TRANS64 RZ, [R12+URZ+0x30800], R5 ;  /* 0x030800050cff79a7 */ /* 0x0005e4000800003f */
[----:B--2---:R-:W-:Y:S01]  /*98e0*/  IMAD.MOV.U32 R5, RZ, RZ, RZ ;  /* 0x000000ffff057224 */ /* 0x004fe200078e00ff */
[----:B-1----:R-:W-:Y:S01]  /*98f0*/  UIADD3 UR24, UR8, 0xc000, URZ ;  /* 0x0000c00008187890 */ /* 0x002fe2000fffe03f */
[----:B------:R-:W-:Y:S01]  /*9900*/  UMOV UR10, UR34 ;  /* 0x00000022000a7c82 */ /* 0x000fe20008000000 */
[----:B------:R-:W-:Y:S01]  /*9910*/  UMOV UR25, UR9 ;  /* 0x0000000900197c82 */ /* 0x000fe20008000000 */
[----:B------:R1:W-:Y:S01]  /*9920*/  UTMALDG.4D [UR8], [UR6], desc[UR30] ;  /* 0x00001e08060075b4 */ /* 0x0003e20008019000 */
[----:B------:R1:W-:Y:S01]  /*9930*/  UTMALDG.4D [UR48], [UR6], desc[UR30] ;  /* 0x00001e30060075b4 */ /* 0x0003e20008019000 */
[----:B------:R1:W-:Y:S04]  /*9940*/  UTMALDG.4D [UR40], [UR46], desc[UR30] ;  /* 0x00001e282e0075b4 */ /* 0x0003e80008019000 */
[----:B------:R1:W-:Y:S02]  /*9950*/  UTMALDG.4D [UR24], [UR46], desc[UR30] ;  /* 0x00001e182e0075b4 */ /* 0x0003e40008019000 */
[----:B-1----:R-:W-:Y:S05]  /*9960*/  @!P1 BRA `(.L_x_594) ;  /* 0x0000000c00f09947 */ /* 0x002fea0003800000 */
[----:B------:R-:W1:Y:S01]  /*9970*/  S2R R13, SR_TID.X ;  /* 0x00000000000d7919 */ /* 0x000e620000002100 */
[C---:B------:R-:W-:Y:S01]  /*9980*/  VIADD R0, R4.reuse, 0x3f ;  /* 0x0000003f04007836 */ /* 0x040fe20000000000 */
[----:B------:R-:W-:Y:S01]  /*9990*/  ISETP.GE.AND P1, PT, R4, 0x81, PT ;  /* 0x000000810400780c */ /* 0x000fe20003f26270 */
[----:B------:R-:W-:Y:S02]  /*99a0*/  IMAD.MOV.U32 R10, RZ, RZ, 0x1 ;  /* 0x00000001ff0a7424 */ /* 0x000fe400078e00ff */
[----:B------:R-:W-:Y:S01]  /*99b0*/  IMAD.MOV.U32 R19, RZ, RZ, RZ ;  /* 0x000000ffff137224 */ /* 0x000fe200078e00ff */
[----:B------:R-:W-:-:S04]  /*99c0*/  SHF.R.S32.HI R5, RZ, 0x1f, R0 ;  /* 0x0000001fff057819 */ /* 0x000fc80000011400 */
[----:B------:R-:W-:Y:S01]  /*99d0*/  LEA.HI R5, R5, R0, RZ, 0x6 ;  /* 0x0000000005057211 */ /* 0x000fe200078f30ff */
[----:B------:R-:W-:-:S03]  /*99e0*/  IMAD.MOV.U32 R0, RZ, RZ, RZ ;  /* 0x000000ffff007224 */ /* 0x000fc600078e00ff */
[----:B------:R-:W-:-:S04]  /*99f0*/  LEA.HI.SX32 R5, R5, 0xffffffff, 0x1a ;  /* 0xffffffff05057811 */ /* 0x000fc800078fd2ff */
[----:B------:R-:W-:Y:S01]  /*9a00*/  VIMNMX R17, R5, 0x1, !PT ;  /* 0x0000000105117848 */ /* 0x000fe20007fe0100 */
[----:B------:R-:W-:-:S03]  /*9a10*/  IMAD.MOV.U32 R5, RZ, RZ, RZ ;  /* 0x000000ffff057224 */ /* 0x000fc600078e00ff */
[----:B------:R-:W-:Y:S02]  /*9a20*/  LOP3.LUT R18, R17, 0x1, RZ, 0xc0, !PT ;  /* 0x0000000111127812 */ /* 0x000fe400078ec0ff */
[----:B-1----:R-:W-:Y:S01]  /*9a30*/  LOP3.LUT R20, R13, 0x1f, RZ, 0xc0, !PT ;  /* 0x0000001f0d147812 */ /* 0x002fe200078ec0ff */
[----:B------:R-:W-:Y:S06]  /*9a40*/  @!P1 BRA `(.L_x_595) ;  /* 0x0000000800809947 */ /* 0x000fec0003800000 */
[----:B------:R-:W-:Y:S02]  /*9a50*/  IMAD.IADD R17, R17, 0x1, -R18 ;  /* 0x0000000111117824 */ /* 0x000fe400078e0a12 */
[----:B------:R-:W-:Y:S02]  /*9a60*/  IMAD.MOV.U32 R19, RZ, RZ, RZ ;  /* 0x000000ffff137224 */ /* 0x000fe400078e00ff */
[----:B------:R-:W-:-:S07]  /*9a70*/  IMAD.MOV.U32 R10, RZ, RZ, 0x1 ;  /* 0x00000001ff0a7424 */ /* 0x000fce00078e00ff */
.L_x_604:
[----:B------:R-:W-:-:S04]  /*9a80*/  SHF.L.U32 R21, R10, 0x1f, RZ ;  /* 0x0000001f0a157819 */ /* 0x000fc800000006ff */
[----:B-1----:R-:W1:Y:S02]  /*9a90*/  SYNCS.PHASECHK.TRANS64.TRYWAIT P1, [R12+URZ+0x30840], R21 ;  /* 0x030840150c0075a7 */ /* 0x002e64000802017f */
[----:B-12--5:R-:W-:Y:S05]  /*9aa0*/  @!P1 BRA `(.L_x_596) ;  /* 0x0000001400889947 */ /* 0x026fea0003800000 */
.L_x_621:
[----:B------:R-:W-:Y:S05]  /*9ab0*/  @P0 BRA `(.L_x_597) ;  /* 0x0000000000140947 */ /* 0x000fea0003800000 */
[----:B------:R-:W-:Y:S01]  /*9ac0*/  ISETP.NE.AND P1, PT, R20, RZ, PT ;  /* 0x000000ff1400720c */ /* 0x000fe20003f25270 */
[----:B------:R-:W-:-:S04]  /*9ad0*/  IMAD.MOV.U32 R3, RZ, RZ, 0x4100 ;  /* 0x00004100ff037424 */ /* 0x000fc800078e00ff */
[----:B------:R2:W-:Y:S08]  /*9ae0*/  SYNCS.ARRIVE.TRANS64 RZ, [R12+URZ+0x30830], R3 ;  /* 0x030830030cff79a7 */ /* 0x0005f0000800003f */
[----:B------:R-:W-:Y:S05]  /*9af0*/  @!P1 BRA `(.L_x_597) ;  /* 0x0000000000049947 */ /* 0x000fea0003800000 */
[----:B------:R-:W-:Y:S01]  /*9b00*/  BPT.TRAP 0x1 ;  /* 0x000000040000795c */ /* 0x000fe20000300000 */
.L_x_597:
[----:B------:R-:W2:Y:S01]  /*9b10*/  LDC.64 R14, c[0x0][0x728] ;  /* 0x0001ca00ff0e7b82 */ /* 0x000ea20000000a00 */
[----:B------:R-:W-:Y:S01]  /*9b20*/  IMAD.SHL.U32 R16, R19, 0x40, RZ ;  /* 0x0000004013107824 */ /* 0x000fe200078e00ff */
[----:B------:R-:W-:Y:S01]  /*9b30*/  R2UR UR14, R12 ;  /* 0x000000000c0e72ca */ /* 0x000fe200000e0000 */
[----:B------:R-:W-:Y:S01]  /*9b40*/  UMOV UR8, 0x0 ;  /* 0x0000000000087882 */ /* 0x000fe20000000000 */
[----:B------:R-:W-:Y:S01]  /*9b50*/  UMOV UR9, 0x14f00000 ;  /* 0x14f0000000097882 */ /* 0x000fe20000000000 */
[----:B------:R-:W-:Y:S01]  /*9b60*/  UMOV UR18, URZ ;  /* 0x0000003f00127c82 */ /* 0x000fe20008000000 */
[C---:B------:R-:W-:Y:S01]  /*9b70*/  IADD3 R2, P1, R16.reuse, R6, RZ ;  /* 0x0000000610027210 */ /* 0x040fe20007f3e0ff */
[----:B------:R-:W-:Y:S01]  /*9b80*/  UMOV UR26, 0x40 ;  /* 0x00000040001a7882 */ /* 0x000fe20000000000 */
[----:B------:R-:W3:Y:S01]  /*9b90*/  LDC.64 R4, c[0x0][0x198] ;  /* 0x00006600ff047b82 */ /* 0x000ee20000000a00 */
[----:B------:R-:W-:Y:S01]  /*9ba0*/  R2UR UR19, R16 ;  /* 0x00000000101372ca */ /* 0x000fe200000e0000 */
[----:B------:R-:W-:Y:S01]  /*9bb0*/  UMOV UR28, UR20 ;  /* 0x00000014001c7c82 */ /* 0x000fe20008000000 */
[----:B------:R-:W-:Y:S01]  /*9bc0*/  UMOV UR29, UR21 ;  /* 0x00000015001d7c82 */ /* 0x000fe20008000000 */
[----:B------:R-:W-:-:S03]  /*9bd0*/  UMOV UR10, 0x10 ;  /* 0x00000010000a7882 */ /* 0x000fc60000000000 */
[----:B------:R-:W-:Y:S02]  /*9be0*/  UIADD3 UR16, UR14, 0x20000, URZ ;  /* 0x000200000e107890 */ /* 0x000fe4000fffe03f */
[----:B------:R-:W-:Y:S02]  /*9bf0*/  UIADD3 UR17, UR14, 0x30830, URZ ;  /* 0x000308300e117890 */ /* 0x000fe4000fffe03f */
[----:B------:R-:W-:Y:S02]  /*9c00*/  UIADD3 UR24, UR14, 0x22000, URZ ;  /* 0x000220000e187890 */ /* 0x000fe4000fffe03f */
[----:B------:R-:W-:Y:S02]  /*9c10*/  UIADD3 UR14, UR14, 0x28200, URZ ;  /* 0x000282000e0e7890 */ /* 0x000fe4000fffe03f */
[----:B------:R-:W-:Y:S01]  /*9c20*/  UIADD3 UR19, UR19, UR35, URZ ;  /* 0x0000002313137290 */ /* 0x000fe2000fffe03f */
[----:B--2---:R-:W-:Y:S01]  /*9c30*/  LEA R3, P2, R2, R14, 0x2 ;  /* 0x0000000e02037211 */ /* 0x004fe200078410ff */
[----:B------:R-:W-:Y:S01]  /*9c40*/  UMOV UR25, UR17 ;  /* 0x0000001100197c82 */ /* 0x000fe20008000000 */
[----:B------:R-:W-:-:S02]  /*9c50*/  UMOV UR15, UR17 ;  /* 0x00000011000f7c82 */ /* 0x000fc40008000000 */
[----:B------:R-:W-:Y:S02]  /*9c60*/  R2UR UR22, R3 ;  /* 0x00000000031672ca */ /* 0x000fe400000e0000 */
[----:B------:R-:W-:Y:S01]  /*9c70*/  LEA.HI.X.SX32 R3, R16, R11, 0x1, P1 ;  /* 0x0000000b10037211 */ /* 0x000fe200008f0eff */
[----:B------:R-:W-:Y:S01]  /*9c80*/  UMOV UR27, UR19 ;  /* 0x00000013001b7c82 */ /* 0x000fe20008000000 */
[----:B---3--:R-:W-:Y:S02]  /*9c90*/  IMAD.MOV.U32 R9, RZ, RZ, R4 ;  /* 0x000000ffff097224 */ /* 0x008fe400078e0004 */
[----:B------:R-:W-:Y:S01]  /*9ca0*/  IMAD.MOV.U32 R8, RZ, RZ, R5 ;  /* 0x000000ffff087224 */ /* 0x000fe200078e0005 */
[----:B------:R-:W-:Y:S02]  /*9cb0*/  LEA.HI.X R2, R2, R15, R3, 0x2, P2 ;  /* 0x0000000f02027211 */ /* 0x000fe400010f1403 */
[----:B------:R-:W-:Y:S02]  /*9cc0*/  IADD3 R4, P1, R9, 0x1f0, RZ ;  /* 0x000001f009047810 */ /* 0x000fe40007f3e0ff */
[----:B------:R-:W-:-:S02]  /*9cd0*/  R2UR UR23, R2 ;  /* 0x00000000021772ca */ /* 0x000fc400000e0000 */
[----:B------:R-:W-:Y:S01]  /*9ce0*/  R2UR UR6, R4 ;  /* 0x00000000040672ca */ /* 0x000fe200000e0000 */
[----:B------:R-:W-:-:S05]  /*9cf0*/  IMAD.X R5, RZ, RZ, R8, P1 ;  /* 0x000000ffff057224 */ /* 0x000fca00008e0608 */
[----:B------:R-:W-:-:S13]  /*9d00*/  R2UR UR7, R5 ;  /* 0x00000000050772ca */ /* 0x000fda00000e0000 */
[----:B------:R2:W-:Y:S01]  /*9d10*/  UTMALDG.4D [UR16], [UR6], desc[UR8] ;  /* 0x00000810060075b4 */ /* 0x0005e20008019000 */
[----:B------:R2:W-:Y:S01]  /*9d20*/  UTMALDG.4D [UR24], [UR6], desc[UR8] ;  /* 0x00000818060075b4 */ /* 0x0005e20008019000 */
[----:B------:R2:W-:Y:S01]  /*9d30*/  UBLKCP.S.G [UR14], [UR22], UR10 ;  /* 0x0000000e160073ba */ /* 0x0005e2000800020a */
[----:B------:R-:W3:Y:S02]  /*9d40*/  SYNCS.PHASECHK.TRANS64.TRYWAIT P1, [R12+URZ+0x30828], R21 ;  /* 0x030828150c0075a7 */ /* 0x000ee4000802017f */
[----:B--23--:R-:W-:Y:S05]  /*9d50*/  @!P1 BRA `(.L_x_598) ;  /* 0x0000001000f09947 */ /* 0x00cfea0003800000 */
.L_x_622:
[----:B------:R-:W-:Y:S05]  /*9d60*/  @P0 BRA `(.L_x_599) ;  /* 0x0000000000140947 */ /* 0x000fea0003800000 */
[----:B------:R-:W-:Y:S01]  /*9d70*/  ISETP.NE.AND P1, PT, R20, RZ, PT ;  /* 0x000000ff1400720c */ /* 0x000fe20003f25270 */
[----:B------:R-:W-:-:S04]  /*9d80*/  IMAD.MOV.U32 R2, RZ, RZ, 0x4100 ;  /* 0x00004100ff027424 */ /* 0x000fc800078e00ff */
[----:B------:R3:W-:Y:S08]  /*9d90*/  SYNCS.ARRIVE.TRANS64 RZ, [R12+URZ+0x30818], R2 ;  /* 0x030818020cff79a7 */ /* 0x0007f0000800003f */
[----:B------:R-:W-:Y:S05]  /*9da0*/  @!P1 BRA `(.L_x_599) ;  /* 0x0000000000049947 */ /* 0x000fea0003800000 */
[----:B------:R-:W-:Y:S01]  /*9db0*/  BPT.TRAP 0x1 ;  /* 0x000000040000795c */ /* 0x000fe20000300000 */
.L_x_599:
[----:B------:R-:W-:Y:S01]  /*9dc0*/  VIADD R16, R16, 0x40 ;  /* 0x0000004010107836 */ /* 0x000fe20000000000 */
[----:B---3--:R-:W-:Y:S01]  /*9dd0*/  IADD3 R2, P1, R9, 0xf0, RZ ;  /* 0x000000f009027810 */ /* 0x008fe20007f3e0ff */
[----:B------:R-:W-:Y:S01]  /*9de0*/  UMOV UR14, 0x0 ;  /* 0x00000000000e7882 */ /* 0x000fe20000000000 */
[----:B------:R-:W-:Y:S01]  /*9df0*/  R2UR UR16, R12 ;  /* 0x000000000c1072ca */ /* 0x000fe200000e0000 */
[C---:B------:R-:W-:Y:S01]  /*9e00*/  VIADD R13, R16.reuse, UR35 ;  /* 0x00000023100d7c36 */ /* 0x040fe20008000000 */
[----:B------:R-:W-:Y:S01]  /*9e10*/  R2UR UR6, R16 ;  /* 0x00000000100672ca */ /* 0x000fe200000e0000 */
[----:B------:R-:W-:Y:S01]  /*9e20*/  IMAD.X R3, RZ, RZ, R8, P1 ;  /* 0x000000ffff037224 */ /* 0x000fe200008e0608 */
        /* <DEDUP_REMOVED lines=9> */
[----:B------:R-:W-:-:S02]  /*9ec0*/  UIADD3 UR24, UR16, 0x1c000, URZ ;  /* 0x0001c00010187890 */ /* 0x000fc4000fffe03f */
        /* <DEDUP_REMOVED lines=12> */
.L_x_623:
[----:B-123--:R-:W-:Y:S01]  /*9f90*/  SHF.R.S32.HI R21, RZ, 0x1f, R16 ;  /* 0x0000001fff157819 */ /* 0x00efe20000011410 */
[----:B------:R-:W-:Y:S06]  /*9fa0*/  @P0 BRA `(.L_x_601) ;  /* 0x00000000001c0947 */ /* 0x000fec0003800000 */
[----:B------:R1:W-:Y:S02]  /*9fb0*/  STL [R1+0x4], R0 ;  /* 0x0000040001007387 */ /* 0x0003e40000100800 */
[----:B-1----:R-:W-:-:S04]  /*9fc0*/  IMAD.MOV.U32 R0, RZ, RZ, 0x4100 ;  /* 0x00004100ff007424 */ /* 0x002fc800078e00ff */
[----:B------:R1:W-:Y:S02]  /*9fd0*/  SYNCS.ARRIVE.TRANS64 RZ, [R12+URZ+0x30838], R0 ;  /* 0x030838000cff79a7 */ /* 0x0003e4000800003f */
[----:B-1----:R1:W5:Y:S01]  /*9fe0*/  LDL.LU R0, [R1+0x4] ;  /* 0x0000040001007983 */ /* 0x0023620000300800 */
[----:B------:R-:W-:-:S13]  /*9ff0*/  ISETP.NE.AND P1, PT, R20, RZ, PT ;  /* 0x000000ff1400720c */ /* 0x000fda0003f25270 */
[----:B-1----:R-:W-:Y:S05]  /*a000*/  @!P1 BRA `(.L_x_601) ;  /* 0x0000000000049947 */ /* 0x002fea0003800000 */
[----:B------:R-:W-:Y:S01]  /*a010*/  BPT.TRAP 0x1 ;  /* 0x000000040000795c */ /* 0x000fe20000300000 */
.L_x_601:
[----:B------:R-:W-:Y:S01]  /*a020*/  IADD3 R16, P1, R16, R6, RZ ;  /* 0x0000000610107210 */ /* 0x000fe20007f3e0ff */
[----:B------:R-:W-:Y:S01]  /*a030*/  UMOV UR8, 0x0 ;  /* 0x0000000000087882 */ /* 0x000fe20000000000 */
[----:B------:R-:W-:Y:S01]  /*a040*/  R2UR UR14, R12 ;  /* 0x000000000c0e72ca */ /* 0x000fe200000e0000 */
[----:B------:R-:W-:Y:S01]  /*a050*/  UMOV UR9, 0x14f00000 ;  /* 0x14f0000000097882 */ /* 0x000fe20000000000 */
[----:B------:R-:W-:Y:S01]  /*a060*/  R2UR UR27, R13 ;  /* 0x000000000d1b72ca */ /* 0x000fe200000e0000 */
[----:B------:R-:W-:Y:S01]  /*a070*/  IMAD.X R21, R21, 0x1, R11, P1 ;  /* 0x0000000115157824 */ /* 0x000fe200008e060b */
[----:B------:R-:W-:Y:S01]  /*a080*/  LEA R14, P1, R16, R14, 0x2 ;  /* 0x0000000e100e7211 */ /* 0x000fe200078210ff */
[----:B------:R-:W-:Y:S01]  /*a090*/  UMOV UR26, URZ ;  /* 0x0000003f001a7c82 */ /* 0x000fe20008000000 */
[----:B------:R-:W-:Y:S01]  /*a0a0*/  R2UR UR6, R4 ;  /* 0x00000000040672ca */ /* 0x000fe200000e0000 */
[----:B------:R-:W-:Y:S01]  /*a0b0*/  UMOV UR28, UR20 ;  /* 0x00000014001c7c82 */ /* 0x000fe20008000000 */
[----:B------:R-:W-:Y:S01]  /*a0c0*/  LEA.HI.X R21, R16, R15, R21, 0x2, P1 ;  /* 0x0000000f10157211 */ /* 0x000fe200008f1415 */
[----:B------:R-:W-:Y:S01]  /*a0d0*/  UMOV UR29, UR21 ;  /* 0x00000015001d7c82 */ /* 0x000fe20008000000 */
[----:B------:R-:W-:Y:S01]  /*a0e0*/  R2UR UR7, R5 ;  /* 0x00000000050772ca */ /* 0x000fe200000e0000 */
[----:B------:R-:W-:Y:S01]  /*a0f0*/  UMOV UR18, 0x40 ;  /* 0x0000004000127882 */ /* 0x000fe20000000000 */
[----:B------:R-:W-:Y:S01]  /*a100*/  R2UR UR22, R14 ;  /* 0x000000000e1672ca */ /* 0x000fe200000e0000 */
[----:B------:R-:W-:Y:S01]  /*a110*/  UIADD3 UR24, UR14, 0x24000, URZ ;  /* 0x000240000e187890 */ /* 0x000fe2000fffe03f */
[----:B------:R-:W-:Y:S01]  /*a120*/  R2UR UR23, R21 ;  /* 0x00000000151772ca */ /* 0x000fe200000e0000 */
[----:B------:R-:W-:Y:S01]  /*a130*/  UIADD3 UR25, UR14, 0x30838, URZ ;  /* 0x000308380e197890 */ /* 0x000fe2000fffe03f */
[----:B------:R-:W-:Y:S01]  /*a140*/  LOP3.LUT R10, R10, 0x1, RZ, 0x3c, !PT ;  /* 0x000000010a0a7812 */ /* 0x000fe200078e3cff */
[----:B------:R-:W-:-:S02]  /*a150*/  UIADD3 UR16, UR14, 0x26000, URZ ;  /* 0x000260000e107890 */ /* 0x000fc4000fffe03f */
[----:B------:R-:W-:Y:S01]  /*a160*/  UIADD3 UR14, UR14, 0x28300, URZ ;  /* 0x000283000e0e7890 */ /* 0x000fe2000fffe03f */
[----:B------:R-:W-:Y:S01]  /*a170*/  SHF.L.U32 R5, R10, 0x1f, RZ ;  /* 0x0000001f0a057819 */ /* 0x000fe200000006ff */
[----:B------:R-:W-:Y:S01]  /*a180*/  UMOV UR19, UR27 ;  /* 0x0000001b00137c82 */ /* 0x000fe20008000000 */
[----:B------:R-:W-:Y:S01]  /*a190*/  UMOV UR17, UR25 ;  /* 0x0000001900117c82 */ /* 0x000fe20008000000 */
[----:B------:R-:W-:Y:S01]  /*a1a0*/  UMOV UR15, UR25 ;  /* 0x00000019000f7c82 */ /* 0x000fe20008000000 */
[----:B------:R1:W-:Y:S01]  /*a1b0*/  UTMALDG.4D [UR24], [UR6], desc[UR8] ;  /* 0x00000818060075b4 */ /* 0x0003e20008019000 */
[----:B------:R-:W-:Y:S01]  /*a1c0*/  UMOV UR10, 0x10 ;  /* 0x00000010000a7882 */ /* 0x000fe20000000000 */
[----:B------:R1:W-:Y:S02]  /*a1d0*/  UTMALDG.4D [UR16], [UR6], desc[UR8] ;  /* 0x00000810060075b4 */ /* 0x0003e40008019000 */
[----:B------:R1:W-:Y:S01]  /*a1e0*/  UBLKCP.S.G [UR14], [UR22], UR10 ;  /* 0x0000000e160073ba */ /* 0x0003e2000800020a */
[----:B------:R-:W2:Y:S02]  /*a1f0*/  SYNCS.PHASECHK.TRANS64.TRYWAIT P1, [R12+URZ+0x30820], R5 ;  /* 0x030820050c0075a7 */ /* 0x000ea4000802017f */
[----:B-12---:R-:W-:Y:S05]  /*a200*/  @!P1 BRA `(.L_x_602) ;  /* 0x0000000c00ec9947 */ /* 0x006fea0003800000 */
.L_x_625:
[----:B------:R-:W-:Y:S05]  /*a210*/  @P0 BRA `(.L_x_603) ;  /* 0x0000000000140947 */ /* 0x000fea0003800000 */
[----:B------:R-:W-:Y:S01]  /*a220*/  ISETP.NE.AND P1, PT, R20, RZ, PT ;  /* 0x000000ff1400720c */ /* 0x000fe20003f25270 */
[----:B-1----:R-:W-:-:S04]  /*a230*/  IMAD.MOV.U32 R5, RZ, RZ, 0x4100 ;  /* 0x00004100ff057424 */ /* 0x002fc800078e00ff */
[----:B------:R2:W-:Y:S08]  /*a240*/  SYNCS.ARRIVE.TRANS64 RZ, [R12+URZ+0x30810], R5 ;  /* 0x030810050cff79a7 */ /* 0x0005f0000800003f */
[----:B------:R-:W-:Y:S05]  /*a250*/  @!P1 BRA `(.L_x_603) ;  /* 0x0000000000049947 */ /* 0x000fea0003800000 */
[----:B------:R-:W-:Y:S01]  /*a260*/  BPT.TRAP 0x1 ;  /* 0x000000040000795c */ /* 0x000fe20000300000 */
.L_x_603:
        /* <DEDUP_REMOVED lines=18> */
[----:B------:R-:W-:Y:S02]  /*a390*/  UIADD3 UR27, UR15, UR35, URZ ;  /* 0x000000230f1b7290 */ /* 0x000fe4000fffe03f */
[----:B------:R-:W-:Y:S02]  /*a3a0*/  UIADD3 UR30, UR16, 0x28000, URZ ;  /* 0x00028000101e7890 */ /* 0x000fe4000fffe03f */
[----:B------:R-:W-:-:S02]  /*a3b0*/  UIADD3 UR16, UR16, 0x1a000, URZ ;  /* 0x0001a00010107890 */ /* 0x000fc4000fffe03f */
[----:B------:R-:W-:Y:S01]  /*a3c0*/  UIMAD.WIDE UR22, UR15, 0x4, UR4 ;  /* 0x000000040f1678a5 */ /* 0x000fe2000f8e0204 */
[----:B------:R-:W-:Y:S01]  /*a3d0*/  UMOV UR17, UR25 ;  /* 0x0000001900117c82 */ /* 0x000fe20008000000 */
[----:B------:R-:W-:Y:S01]  /*a3e0*/  UMOV UR19, UR27 ;  /* 0x0000001b00137c82 */ /* 0x000fe20008000000 */
[----:B------:R-:W-:Y:S01]  /*a3f0*/  UMOV UR31, UR25 ;  /* 0x00000019001f7c82 */ /* 0x000fe20008000000 */
[----:B------:R3:W-:Y:S03]  /*a400*/  UTMALDG.4D [UR24], [UR6], desc[UR8] ;  /* 0x00000818060075b4 */ /* 0x0007e60008019000 */
[----:B------:R3:W-:Y:S02]  /*a410*/  UTMALDG.4D [UR16], [UR6], desc[UR8] ;  /* 0x00000810060075b4 */ /* 0x0007e40008019000 */
[----:B------:R3:W-:Y:S02]  /*a420*/  UBLKCP.S.G [UR30], [UR22], UR14 ;  /* 0x0000001e160073ba */ /* 0x0007e4000800020e */
[----:B---3--:R-:W-:Y:S05]  /*a430*/  @P1 BRA `(.L_x_604) ;  /* 0xfffffff400901947 */ /* 0x008fea000383ffff */
[----:B-12---:R-:W-:-:S07]  /*a440*/  IMAD.U32 R5, RZ, RZ, UR15 ;  /* 0x0000000fff057e24 */ /* 0x006fce000f8e00ff */
.L_x_595:
[----:B------:R-:W-:-:S13]  /*a450*/  ISETP.NE.AND P1, PT, R18, RZ, PT ;  /* 0x000000ff1200720c */ /* 0x000fda0003f25270 */
[----:B------:R-:W-:Y:S05]  /*a460*/  @!P1 BRA `(.L_x_594) ;  /* 0x0000000400309947 */ /* 0x000fea0003800000 */
[----:B------:R-:W-:-:S04]  /*a470*/  SHF.L.U32 R13, R10, 0x1f, RZ ;  /* 0x0000001f0a0d7819 */ /* 0x000fc800000006ff */
[----:B------:R-:W1:Y:S02]  /*a480*/  SYNCS.PHASECHK.TRANS64.TRYWAIT P1, [R12+URZ+0x30840], R13 ;  /* 0x0308400d0c0075a7 */ /* 0x000e64000802017f */
[----:B-1----:R-:W-:Y:S05]  /*a490*/  @!P1 BRA `(.L_x_605) ;  /* 0x0000000c00609947 */ /* 0x002fea0003800000 */
.L_x_626:
[----:B------:R-:W-:Y:S05]  /*a4a0*/  @P0 BRA `(.L_x_606) ;  /* 0x0000000000140947 */ /* 0x000fea0003800000 */
[----:B------:R-:W-:Y:S01]  /*a4b0*/  ISETP.NE.AND P1, PT, R20, RZ, PT ;  /* 0x000000ff1400720c */ /* 0x000fe20003f25270 */
[----:B------:R-:W-:-:S04]  /*a4c0*/  IMAD.MOV.U32 R5, RZ, RZ, 0x4100 ;  /* 0x00004100ff057424 */ /* 0x000fc800078e00ff */
[----:B------:R2:W-:Y:S08]  /*a4d0*/  SYNCS.ARRIVE.TRANS64 RZ, [R12+URZ+0x30830], R5 ;  /* 0x030830050cff79a7 */ /* 0x0005f0000800003f */
[----:B------:R-:W-:Y:S05]  /*a4e0*/  @!P1 BRA `(.L_x_606) ;  /* 0x0000000000049947 */ /* 0x000fea0003800000 */
[----:B------:R-:W-:Y:S01]  /*a4f0*/  BPT.TRAP 0x1 ;  /* 0x000000040000795c */ /* 0x000fe20000300000 */
.L_x_606:
[----:B--2---:R-:W2:Y:S01]  /*a500*/  LDC.64 R4, c[0x0][0x728] ;  /* 0x0001ca00ff047b82 */ /* 0x004ea20000000a00 */
[----:B------:R-:W-:Y:S01]  /*a510*/  IMAD.SHL.U32 R19, R19, 0x40, RZ ;  /* 0x0000004013137824 */ /* 0x000fe200078e00ff */
[----:B------:R-:W-:Y:S01]  /*a520*/  R2UR UR14, R12 ;  /* 0x000000000c0e72ca */ /* 0x000fe200000e0000 */
[----:B------:R-:W-:Y:S01]  /*a530*/  UMOV UR8, 0x0 ;  /* 0x0000000000087882 */ /* 0x000fe20000000000 */
[----:B------:R-:W-:Y:S01]  /*a540*/  UMOV UR9, 0x14f00000 ;  /* 0x14f0000000097882 */ /* 0x000fe20000000000 */
[----:B------:R-:W-:Y:S01]  /*a550*/  UMOV UR26, URZ ;  /* 0x0000003f001a7c82 */ /* 0x000fe20008000000 */
[C---:B-----5:R-:W-:Y:S01]  /*a560*/  IADD3 R0, P1, R19.reuse, R6, RZ ;  /* 0x0000000613007210 */ /* 0x060fe20007f3e0ff */
        /* <DEDUP_REMOVED lines=8> */
[----:B------:R-:W-:Y:S02]  /*a5f0*/  UIADD3 UR27, UR27, UR35, URZ ;  /* 0x000000231b1b7290 */ /* 0x000fe4000fffe03f */
[----:B------:R-:W-:Y:S01]  /*a600*/  UIADD3 UR14, UR14, 0x28200, URZ ;  /* 0x000282000e0e7890 */ /* 0x000fe2000fffe03f */
[----:B--2---:R-:W-:Y:S01]  /*a610*/  LEA R4, P2, R0, R4, 0x2 ;  /* 0x0000000400047211 */ /* 0x004fe200078410ff */
[----:B------:R-:W-:Y:S01]  /*a620*/  UMOV UR17, UR25 ;  /* 0x0000001900117c82 */ /* 0x000fe20008000000 */
[----:B------:R-:W-:-:S02]  /*a630*/  UMOV UR15, UR25 ;  /* 0x00000019000f7c82 */ /* 0x000fc40008000000 */
[----:B------:R-:W-:Y:S01]  /*a640*/  R2UR UR22, R4 ;  /* 0x00000000041672ca */ /* 0x000fe200000e0000 */
[----:B------:R-:W-:Y:S01]  /*a650*/  UMOV UR19, UR27 ;  /* 0x0000001b00137c82 */ /* 0x000fe20008000000 */
        /* <DEDUP_REMOVED lines=12> */
.L_x_627:
[----:B------:R-:W-:Y:S05]  /*a720*/  @P0 BRA `(.L_x_608) ;  /* 0x0000000000140947 */ /* 0x000fea0003800000 */
[----:B------:R-:W-:Y:S01]  /*a730*/  ISETP.NE.AND P0, PT, R20, RZ, PT ;  /* 0x000000ff1400720c */ /* 0x000fe20003f05270 */
[----:B------:R-:W-:-:S04]  /*a740*/  IMAD.MOV.U32 R5, RZ, RZ, 0x4100 ;  /* 0x00004100ff057424 */ /* 0x000fc800078e00ff */
[----:B------:R3:W-:Y:S08]  /*a750*/  SYNCS.ARRIVE.TRANS64 RZ, [R12+URZ+0x30818], R5 ;  /* 0x030818050cff79a7 */ /* 0x0007f0000800003f */
[----:B------:R-:W-:Y:S05]  /*a760*/  @!P0 BRA `(.L_x_608) ;  /* 0x0000000000048947 */ /* 0x000fea0003800000 */
[----:B------:R-:W-:Y:S01]  /*a770*/  BPT.TRAP 0x1 ;  /* 0x000000040000795c */ /* 0x000fe20000300000 */
.L_x_608:
        /* <DEDUP_REMOVED lines=15> */
[----:B------:R-:W-:Y:S02]  /*a870*/  UIADD3 UR27, UR10, UR35, URZ ;  /* 0x000000230a1b7290 */ /* 0x000fe4000fffe03f */
[----:B---3--:R-:W-:Y:S01]  /*a880*/  IMAD.U32 R5, RZ, RZ, UR10 ;  /* 0x0000000aff057e24 */ /* 0x008fe2000f8e00ff */
        /* <DEDUP_REMOVED lines=9> */
[----:B---3--:R-:W-:Y:S01]  /*a920*/  NOP ;  /* 0x0000000000007918 */ /* 0x008fe20000000000 */
.L_x_594:
[----:B-----5:R-:W-:Y:S01]  /*a930*/  IMAD R4, R0, 0x8, R12 ;  /* 0x0000000800047824 */ /* 0x020fe200078e020c */
[----:B------:R-:W-:Y:S01]  /*a940*/  SHF.L.U32 R3, R10, 0x1f, RZ ;  /* 0x0000001f0a037819 */ /* 0x000fe200000006ff */
[----:B------:R-:W3:Y:S03]  /*a950*/  S2R R2, SR_TID.X ;  /* 0x0000000000027919 */ /* 0x000ee60000002100 */
[----:B------:R-:W4:Y:S01]  /*a960*/  SYNCS.PHASECHK.TRANS64.TRYWAIT P0, [R4+URZ+0x30840], R3 ;  /* 0x03084003040075a7 */ /* 0x000f22000800017f */
[----:B---3--:R-:W-:-:S04]  /*a970*/  LOP3.LUT R2, R2, 0x7f, RZ, 0xc0, !PT ;  /* 0x0000007f02027812 */ /* 0x008fc800078ec0ff */
[----:B------:R-:W-:Y:S01]  /*a980*/  ISETP.NE.AND P1, PT, R2, RZ, PT ;  /* 0x000000ff0200720c */ /* 0x000fe20003f25270 */
[----:B----4-:R-:W-:-:S12]  /*a990*/  @!P0 BRA `(.L_x_609) ;  /* 0x0000000800488947 */ /* 0x010fd80003800000 */
.L_x_628:
[----:B------:R-:W-:Y:S05]  /*a9a0*/  @P1 BRA `(.L_x_610) ;  /* 0x0000000000181947 */ /* 0x000fea0003800000 */
[----:B------:R-:W4:Y:S01]  /*a9b0*/  S2R R2, SR_TID.X ;  /* 0x0000000000027919 */ /* 0x000f220000002100 */
[----:B---3--:R-:W-:-:S04]  /*a9c0*/  IMAD.MOV.U32 R3, RZ, RZ, 0x4100 ;  /* 0x00004100ff037424 */ /* 0x008fc800078e00ff */
[----:B------:R3:W-:Y:S01]  /*a9d0*/  SYNCS.ARRIVE.TRANS64 RZ, [R4+URZ+0x30830], R3 ;  /* 0x0308300304ff79a7 */ /* 0x0007e2000800003f */
[----:B----4-:R-:W-:-:S13]  /*a9e0*/  LOP3.LUT P0, RZ, R2, 0x1f, RZ, 0xc0, !PT ;  /* 0x0000001f02ff7812 */ /* 0x010fda000780c0ff */
[----:B---3--:R-:W-:Y:S05]  /*a9f0*/  @!P0 BRA `(.L_x_610) ;  /* 0x0000000000048947 */ /* 0x008fea0003800000 */
[----:B------:R-:W-:Y:S01]  /*aa00*/  BPT.TRAP 0x1 ;  /* 0x000000040000795c */ /* 0x000fe20000300000 */
.L_x_610:
[----:B---3--:R-:W3:Y:S01]  /*aa10*/  LDC.64 R2, c[0x0][0x728] ;  /* 0x0001ca00ff027b82 */ /* 0x008ee20000000a00 */
[C---:B------:R-:W-:Y:S01]  /*aa20*/  IADD3 R6, P0, R5.reuse, R6, RZ ;  /* 0x0000000605067210 */ /* 0x040fe20007f1e0ff */
[----:B------:R-:W-:Y:S01]  /*aa30*/  UMOV UR8, 0x0 ;  /* 0x0000000000087882 */ /* 0x000fe20000000000 */
[----:B------:R-:W-:Y:S01]  /*aa40*/  R2UR UR25, R4 ;  /* 0x00000000041972ca */ /* 0x000fe200000e0000 */
[C-C-:B------:R-:W-:Y:S01]  /*aa50*/  IMAD R4, R0.reuse, 0x4000, R12.reuse ;  /* 0x0000400000047824 */ /* 0x140fe200078e020c */
[C---:B------:R-:W-:Y:S01]  /*aa60*/  LEA.HI.X.SX32 R11, R5.reuse, R11, 0x1, P0 ;  /* 0x0000000b050b7211 */ /* 0x040fe200000f0eff */
[----:B-12---:R-:W-:Y:S01]  /*aa70*/  IMAD R12, R0, 0x100, R12 ;  /* 0x00000100000c7824 */ /* 0x006fe200078e020c */
[----:B------:R-:W-:Y:S01]  /*aa80*/  R2UR UR27, R5 ;  /* 0x00000000051b72ca */ /* 0x000fe200000e0000 */
[----:B------:R-:W-:Y:S01]  /*aa90*/  UMOV UR9, 0x14f00000 ;  /* 0x14f0000000097882 */ /* 0x000fe20000000000 */
[----:B------:R-:W-:Y:S01]  /*aaa0*/  R2UR UR16, R4 ;  /* 0x00000000041072ca */ /* 0x000fe200000e0000 */
[----:B------:R-:W-:Y:S01]  /*aab0*/  UMOV UR26, URZ ;  /* 0x0000003f001a7c82 */ /* 0x000fe20008000000 */
[----:B------:R-:W-:Y:S01]  /*aac0*/  R2UR UR10, R12 ;  /* 0x000000000c0a72ca */ /* 0x000fe200000e0000 */
[----:B------:R-:W-:Y:S01]  /*aad0*/  UMOV UR28, UR20 ;  /* 0x00000014001c7c82 */ /* 0x000fe20008000000 */
[----:B------:R-:W-:Y:S01]  /*aae0*/  UMOV UR29, UR21 ;  /* 0x00000015001d7c82 */ /* 0x000fe20008000000 */
[----:B------:R-:W-:-:S02]  /*aaf0*/  UMOV UR18, 0x40 ;  /* 0x0000004000127882 */ /* 0x000fc40000000000 */
[----:B------:R-:W-:-:S04]  /*ab00*/  UIADD3 UR25, UR25, 0x30830, URZ ;  /* 0x0003083019197890 */ /* 0x000fc8000fffe03f */
[----:B------:R-:W-:Y:S02]  /*ab10*/  UIADD3 UR27, UR27, UR35, URZ ;  /* 0x000000231b1b7290 */ /* 0x000fe4000fffe03f */
[----:B------:R-:W-:Y:S01]  /*ab20*/  UIADD3 UR24, UR16, 0x20000, URZ ;  /* 0x0002000010187890 */ /* 0x000fe2000fffe03f */
[C---:B---3--:R-:W-:Y:S01]  /*ab30*/  LEA R2, P0, R6.reuse, R2, 0x2 ;  /* 0x0000000206027211 */ /* 0x048fe200078010ff */
[----:B------:R-:W-:Y:S02]  /*ab40*/  UIADD3 UR16, UR16, 0x22000, URZ ;  /* 0x0002200010107890 */ /* 0x000fe4000fffe03f */
[----:B------:R-:W-:Y:S01]  /*ab50*/  UIADD3 UR14, UR10, 0x28200, URZ ;  /* 0x000282000a0e7890 */ /* 0x000fe2000fffe03f */
[----:B------:R-:W-:Y:S01]  /*ab60*/  LEA.HI.X R3, R6, R3, R11, 0x2, P0 ;  /* 0x0000000306037211 */ /* 0x000fe200000f140b */
[----:B------:R-:W-:Y:S01]  /*ab70*/  UMOV UR17, UR25 ;  /* 0x0000001900117c82 */ /* 0x000fe20008000000 */
[----:B------:R-:W-:Y:S01]  /*ab80*/  IADD3 R9, P0, R9, 0x1f0, RZ ;  /* 0x000001f009097810 */ /* 0x000fe20007f1e0ff */
[----:B------:R-:W-:Y:S01]  /*ab90*/  UMOV UR19, UR27 ;  /* 0x0000001b00137c82 */ /* 0x000fe20008000000 */
[----:B------:R-:W-:Y:S01]  /*aba0*/  R2UR UR22, R2 ;  /* 0x00000000021672ca */ /* 0x000fe200000e0000 */
[----:B------:R-:W-:Y:S01]  /*abb0*/  UMOV UR15, UR25 ;  /* 0x00000019000f7c82 */ /* 0x000fe20008000000 */
[----:B------:R-:W-:Y:S01]  /*abc0*/  R2UR UR6, R9 ;  /* 0x00000000090672ca */ /* 0x000fe200000e0000 */
[----:B------:R-:W-:Y:S01]  /*abd0*/  IMAD.X R8, RZ, RZ, R8, P0 ;  /* 0x000000ffff087224 */ /* 0x000fe200000e0608 */
[----:B------:R-:W-:Y:S01]  /*abe0*/  R2UR UR23, R3 ;  /* 0x00000000031772ca */ /* 0x000fe200000e0000 */
[----:B------:R-:W-:Y:S01]  /*abf0*/  UMOV UR10, 0x10 ;  /* 0x00000010000a7882 */ /* 0x000fe20000000000 */
[----:B------:R-:W-:-:S02]  /*ac00*/  VIADD R9, R0, 0x1 ;  /* 0x0000000100097836 */ /* 0x000fc40000000000 */
[----:B------:R-:W-:-:S03]  /*ac10*/  R2UR UR7, R8 ;  /* 0x00000000080772ca */ /* 0x000fc600000e0000 */
[----:B------:R-:W-:-:S04]  /*ac20*/  ISETP.NE.AND P0, PT, R9, 0x2, PT ;  /* 0x000000020900780c */ /* 0x000fc80003f05270 */
[----:B------:R-:W-:Y:S02]  /*ac30*/  SEL R3, RZ, 0x1, P0 ;  /* 0x00000001ff037807 */ /* 0x000fe40000000000 */
[----:B------:R-:W-:Y:S02]  /*ac40*/  SEL R9, R9, RZ, P0 ;  /* 0x000000ff09097207 */ /* 0x000fe40000000000 */
[----:B------:R-:W-:Y:S02]  /*ac50*/  LOP3.LUT R0, R10, R3, RZ, 0x3c, !PT ;  /* 0x000000030a007212 */ /* 0x000fe400078e3cff */
[----:B------:R1:W-:Y:S01]  /*ac60*/  UTMALDG.4D [UR24], [UR6], desc[UR8] ;  /* 0x00000818060075b4 */ /* 0x0003e20008019000 */
[----:B------:R1:W-:Y:S01]  /*ac70*/  UTMALDG.4D [UR16], [UR6], desc[UR8] ;  /* 0x00000810060075b4 */ /* 0x0003e20008019000 */
[----:B------:R1:W-:Y:S02]  /*ac80*/  UBLKCP.S.G [UR14], [UR22], UR10 ;  /* 0x0000000e160073ba */ /* 0x0003e4000800020a */
[----:B-1----:R-:W-:Y:S01]  /*ac90*/  NOP ;  /* 0x0000000000007918 */ /* 0x002fe20000000000 */
.L_x_591:
[----:B------:R-:W-:Y:S05]  /*aca0*/  BSYNC B0 ;  /* 0x0000000000007941 */ /* 0x000fea0003800000 */
.L_x_589:
[----:B------:R-:W-:-:S03]  /*acb0*/  UMOV UR6, 0xffffffff ;  /* 0xffffffff00067882 */ /* 0x000fc60000000000 */
[----:B------:R-:W-:Y:S05]  /*acc0*/  BRA.DIV UR6, `(.L_x_611) ;  /* 0x0000000606907947 */ /* 0x000fea000b800000 */
[----:B------:R-:W-:-:S13]  /*acd0*/  ELECT P6, URZ, PT ;  /* 0x00000000003f782f */ /* 0x000fda00038c0000 */
.L_x_631:
[----:B------:R-:W-:Y:S05]  /*ace0*/  @!P6 BRA `(.L_x_474) ;  /* 0x000000000084e947 */ /* 0x000fea0003800000 */
[----:B------:R-:W3:Y:S02]  /*acf0*/  LDL.LU R2, [R1] ;  /* 0x0000000001027983 */ /* 0x000ee40000300800 */
[----:B---3--:R-:W-:-:S04]  /*ad00*/  LOP3.LUT R2, R2, 0x2, RZ, 0xfc, !PT ;  /* 0x0000000202027812 */ /* 0x008fc800078efcff */
[----:B------:R-:W-:-:S13]  /*ad10*/  ISETP.NE.AND P2, PT, R2, 0x3, PT ;  /* 0x000000030200780c */ /* 0x000fda0003f45270 */
[----:B------:R-:W-:Y:S05]  /*ad20*/  @!P2 BRA `(.L_x_612) ;  /* 0x000000000004a947 */ /* 0x000fea0003800000 */
[----:B--2---:R-:W-:Y:S01]  /*ad30*/  BPT.TRAP 0x1 ;  /* 0x000000040000795c */ /* 0x004fe20000300000 */
.L_x_612:
        /* <DEDUP_REMOVED lines=8> */
[----:B------:R-:W-:Y:S02]  /*adc0*/  SEL R5, RZ, 0x1, P1 ;  /* 0x00000001ff057807 */ /* 0x000fe40000800000 */
[----:B------:R-:W-:Y:S01]  /*add0*/  SEL R3, R3, RZ, P1 ;  /* 0x000000ff03037207 */ /* 0x000fe20000800000 */
[----:B------:R-:W1:Y:S01]  /*ade0*/  SYNCS.PHASECHK.TRANS64.TRYWAIT P0, [R7+URZ], R4 ;  /* 0x00000004070075a7 */ /* 0x000e62000800017f */
[----:B------:R-:W-:-:S03]  /*adf0*/  LOP3.LUT R5, R0, R5, RZ, 0x3c, !PT ;  /* 0x0000000500057212 */ /* 0x000fc600078e3cff */
[----:B------:R-:W-:Y:S01]  /*ae00*/  IMAD R11, R3, 0x8, R2 ;  /* 0x00000008030b7824 */ /* 0x000fe200078e0202 */
[----:B------:R-:W-:Y:S01]  /*ae10*/  SHF.L.U32 R2, R5, 0x1f, RZ ;  /* 0x0000001f05027819 */ /* 0x000fe200000006ff */
[----:B-1----:R-:W-:Y:S06]  /*ae20*/  @!P0 BRA `(.L_x_613) ;  /* 0x0000000400588947 */ /* 0x002fec0003800000 */
.L_x_632:
[----:B------:R-:W3:Y:S02]  /*ae30*/  SYNCS.PHASECHK.TRANS64.TRYWAIT P0, [R11+URZ], R2 ;  /* 0x000000020b0075a7 */ /* 0x000ee4000800017f */
[----:B---3--:R-:W-:Y:S05]  /*ae40*/  @!P0 BRA `(.L_x_614) ;  /* 0x0000000400648947 */ /* 0x008fea0003800000 */
.L_x_633:
[----:B------:R-:W-:Y:S05]  /*ae50*/  @!P2 BRA `(.L_x_615) ;  /* 0x000000000004a947 */ /* 0x000fea0003800000 */
[----:B--2---:R-:W-:Y:S01]  /*ae60*/  BPT.TRAP 0x1 ;  /* 0x000000040000795c */ /* 0x004fe20000300000 */
.L_x_615:
[----:B------:R-:W-:-:S04]  /*ae70*/  VIADD R0, R6, 0x30840 ;  /* 0x0003084006007836 */ /* 0x000fc80000000000 */
[----:B------:R-:W-:-:S04]  /*ae80*/  IMAD R9, R9, 0x8, R0 ;  /* 0x0000000809097824 */ /* 0x000fc800078e0200 */
[----:B------:R-:W4:Y:S02]  /*ae90*/  SYNCS.PHASECHK.TRANS64.TRYWAIT P0, [R9+URZ], R4 ;  /* 0x00000004090075a7 */ /* 0x000f24000800017f */
[----:B----4-:R-:W-:Y:S05]  /*aea0*/  @!P0 BRA `(.L_x_616) ;  /* 0x0000000400608947 */ /* 0x010fea0003800000 */
.L_x_634:
[----:B------:R-:W-:-:S07]  /*aeb0*/  IMAD R3, R3, 0x8, R0 ;  /* 0x0000000803037824 */ /* 0x000fce00078e0200 */
.L_x_617:
[----:B------:R1:W1:Y:S02]  /*aec0*/  SYNCS.PHASECHK.TRANS64.TRYWAIT P0, [R3+URZ], R2 ;  /* 0x00000002030075a7 */ /* 0x000264000800017f */
[----:B-1----:R-:W-:Y:S05]  /*aed0*/  @!P0 NANOSLEEP.SYNCS 0x989680 ;  /* 0x009896800000895d */ /* 0x002fea0003900000 */
[----:B------:R-:W1:Y:S02]  /*aee0*/  @!P0 SYNCS.PHASECHK.TRANS64 P0, [R3+URZ], R2 ;  /* 0x00000002030085a7 */ /* 0x000e64000800007f */
[----:B-1----:R-:W-:Y:S05]  /*aef0*/  @!P0 BRA `(.L_x_617) ;  /* 0xfffffffc00f08947 */ /* 0x002fea000383ffff */
.L_x_474:
[----:B--2---:R-:W-:Y:S05]  /*af00*/  BSYNC B6 ;  /* 0x0000000000067941 */ /* 0x004fea0003800000 */
.L_x_468:
[----:B------:R-:W-:Y:S05]  /*af10*/  EXIT ;  /* 0x000000000000794d */ /* 0x000fea0003800000 */
.L_x_484:
[----:B------:R-:W-:Y:S02]  /*af20*/  IMAD.MOV.U32 R12, RZ, RZ, RZ ;  /* 0x000000ffff0c7224 */ /* 0x000fe400078e00ff */
[----:B------:R-:W-:Y:S02]  /*af30*/  IMAD.MOV.U32 R11, RZ, RZ, 0x1f ;  /* 0x0000001fff0b7424 */ /* 0x000fe400078e00ff */
[----:B------:R-:W-:-:S07]  /*af40*/  IMAD.MOV.U32 R15, RZ, RZ, -0x1 ;  /* 0xffffffffff0f7424 */ /* 0x000fce00078e00ff */
[----:B------:R-:W-:Y:S05]  /*af50*/  WARPSYNC.COLLECTIVE R15, `(.L_x_618) ;  /* 0x000000000f087348 */ /* 0x000fea0003c00000 */
[----:B------:R1:W2:Y:S02]  /*af60*/  SHFL.IDX P6, R14, R13, R12, R11 ;  /* 0x0000000c0d0e7389 */ /* 0x0002a400000c000b */
[----:B-12---:R-:W-:Y:S01]  /*af70*/  ENDCOLLECTIVE ;  /* 0x000000000000791b */ /* 0x006fe20003800000 */
.L_x_618:
[----:B------:R-:W-:Y:S05]  /*af80*/  BRA `(.L_x_619) ;  /* 0xffffff6400007947 */ /* 0x000fea000383ffff */
.L_x_486:
[----:B--2---:R2:W3:Y:S02]  /*af90*/  SYNCS.PHASECHK.TRANS64.TRYWAIT P0, [R16+URZ+0x30800], R21 ;  /* 0x03080015100075a7 */ /* 0x0044e4000800017f */
[----:B---3--:R-:W-:Y:S05]  /*afa0*/  @!P0 NANOSLEEP.SYNCS 0x989680 ;  /* 0x009896800000895d */ /* 0x008fea0003900000 */
[----:B------:R-:W3:Y:S02]  /*afb0*/  @!P0 SYNCS.PHASECHK.TRANS64 P0, [R16+URZ+0x30800], R21 ;  /* 0x03080015100085a7 */ /* 0x000ee4000800007f */
[----:B---3--:R-:W-:Y:S05]  /*afc0*/  @!P0 BRA `(.L_x_486) ;  /* 0xfffffffc00f08947 */ /* 0x008fea000383ffff */
[----:B------:R-:W-:Y:S05]  /*afd0*/  BRA `(.L_x_485) ;  /* 0xffffff6400a07947 */ /* 0x000fea000383ffff */
.L_x_490:
[----:B----4-:R4:W1:Y:S02]  /*afe0*/  SYNCS.PHASECHK.TRANS64.TRYWAIT P1, [R2+URZ+0x30810], R153 ;  /* 0x03081099020075a7 */ /* 0x010864000802017f */
[----:B-1----:R-:W-:Y:S05]  /*aff0*/  @!P1 NANOSLEEP.SYNCS 0x989680 ;  /* 0x009896800000995d */ /* 0x002fea0003900000 */
[----:B------:R-:W1:Y:S02]  /*b000*/  @!P1 SYNCS.PHASECHK.TRANS64 P1, [R2+URZ+0x30810], R153 ;  /* 0x03081099020095a7 */ /* 0x000e64000802007f */
[----:B-1----:R-:W-:Y:S05]  /*b010*/  @!P1 BRA `(.L_x_490) ;  /* 0xfffffffc00f09947 */ /* 0x002fea000383ffff */
[----:B------:R-:W-:Y:S05]  /*b020*/  BRA `(.L_x_489) ;  /* 0xffffff6800e07947 */ /* 0x000fea000383ffff */
.L_x_494:
[----:B------:R1:W1:Y:S02]  /*b030*/  SYNCS.PHASECHK.TRANS64.TRYWAIT P1, [R2+URZ+0x30830], R153 ;  /* 0x03083099020075a7 */ /* 0x000264000802017f */
[----:B-1----:R-:W-:Y:S05]  /*b040*/  @!P1 NANOSLEEP.SYNCS 0x989680 ;  /* 0x009896800000995d */ /* 0x002fea0003900000 */
[----:B------:R-:W1:Y:S02]  /*b050*/  @!P1 SYNCS.PHASECHK.TRANS64 P1, [R2+URZ+0x30830], R153 ;  /* 0x03083099020095a7 */ /* 0x000e64000802007f */
[----:B-1----:R-:W-:Y:S05]  /*b060*/  @!P1 BRA `(.L_x_494) ;  /* 0xfffffffc00f09947 */ /* 0x002fea000383ffff */
[----:B------:R-:W-:Y:S05]  /*b070*/  BRA `(.L_x_493) ;  /* 0xffffff7000387947 */ /* 0x000fea000383ffff */
.L_x_592:
[----:B-1----:R1:W2:Y:S02]  /*b080*/  SYNCS.PHASECHK.TRANS64.TRYWAIT P1, [R12+URZ+0x30820], R3 ;  /* 0x030820030c0075a7 */ /* 0x0022a4000802017f */
[----:B--2---:R-:W-:Y:S05]  /*b090*/  @!P1 NANOSLEEP.SYNCS 0x989680 ;  /* 0x009896800000995d */ /* 0x004fea0003900000 */
[----:B------:R-:W2:Y:S02]  /*b0a0*/  @!P1 SYNCS.PHASECHK.TRANS64 P1, [R12+URZ+0x30820], R3 ;  /* 0x030820030c0095a7 */ /* 0x000ea4000802007f */
[----:B--2---:R-:W-:Y:S05]  /*b0b0*/  @!P1 BRA `(.L_x_592) ;  /* 0xfffffffc00f09947 */ /* 0x004fea000383ffff */
[----:B------:R-:W-:Y:S05]  /*b0c0*/  BRA `(.L_x_620) ;  /* 0xffffffe400007947 */ /* 0x000fea000383ffff */
.L_x_596:
[----:B-1----:R1:W2:Y:S02]  /*b0d0*/  SYNCS.PHASECHK.TRANS64.TRYWAIT P1, [R12+URZ+0x30840], R21 ;  /* 0x030840150c0075a7 */ /* 0x0022a4000802017f */
[----:B--2---:R-:W-:Y:S05]  /*b0e0*/  @!P1 NANOSLEEP.SYNCS 0x989680 ;  /* 0x009896800000995d */ /* 0x004fea0003900000 */
[----:B------:R-:W2:Y:S02]  /*b0f0*/  @!P1 SYNCS.PHASECHK.TRANS64 P1, [R12+URZ+0x30840], R21 ;  /* 0x030840150c0095a7 */ /* 0x000ea4000802007f */
[----:B--2---:R-:W-:Y:S05]  /*b100*/  @!P1 BRA `(.L_x_596) ;  /* 0xfffffffc00f09947 */ /* 0x004fea000383ffff */
[----:B------:R-:W-:Y:S05]  /*b110*/  BRA `(.L_x_621) ;  /* 0xffffffe800647947 */ /* 0x000fea000383ffff */
.L_x_598:
[----:B--2---:R2:W3:Y:S02]  /*b120*/  SYNCS.PHASECHK.TRANS64.TRYWAIT P1, [R12+URZ+0x30828], R21 ;  /* 0x030828150c0075a7 */ /* 0x0044e4000802017f */
[----:B---3--:R-:W-:Y:S05]  /*b130*/  @!P1 NANOSLEEP.SYNCS 0x989680 ;  /* 0x009896800000995d */ /* 0x008fea0003900000 */
[----:B------:R-:W3:Y:S02]  /*b140*/  @!P1 SYNCS.PHASECHK.TRANS64 P1, [R12+URZ+0x30828], R21 ;  /* 0x030828150c0095a7 */ /* 0x000ee4000802007f */
[----:B---3--:R-:W-:Y:S05]  /*b150*/  @!P1 BRA `(.L_x_598) ;  /* 0xfffffffc00f09947 */ /* 0x008fea000383ffff */
[----:B------:R-:W-:Y:S05]  /*b160*/  BRA `(.L_x_622) ;  /* 0xffffffe800fc7947 */ /* 0x000fea000383ffff */
.L_x_600:
[----:B---3--:R3:W4:Y:S02]  /*b170*/  SYNCS.PHASECHK.TRANS64.TRYWAIT P1, [R12+URZ+0x30848], R21 ;  /* 0x030848150c0075a7 */ /* 0x008724000802017f */
[----:B----4-:R-:W-:Y:S05]  /*b180*/  @!P1 NANOSLEEP.SYNCS 0x989680 ;  /* 0x009896800000995d */ /* 0x010fea0003900000 */
[----:B------:R-:W4:Y:S02]  /*b190*/  @!P1 SYNCS.PHASECHK.TRANS64 P1, [R12+URZ+0x30848], R21 ;  /* 0x030848150c0095a7 */ /* 0x000f24000802007f */
[----:B----4-:R-:W-:Y:S05]  /*b1a0*/  @!P1 BRA `(.L_x_600) ;  /* 0xfffffffc00f09947 */ /* 0x010fea000383ffff */
[----:B------:R-:W-:Y:S05]  /*b1b0*/  BRA `(.L_x_623) ;  /* 0xffffffec00747947 */ /* 0x000fea000383ffff */
.L_x_602:
[----:B------:R-:W-:-:S07]  /*b1c0*/  SHF.L.U32 R5, R10, 0x1f, RZ ;  /* 0x0000001f0a057819 */ /* 0x000fce00000006ff */
.L_x_624:
[----:B-1----:R1:W2:Y:S02]  /*b1d0*/  SYNCS.PHASECHK.TRANS64.TRYWAIT P1, [R12+URZ+0x30820], R5 ;  /* 0x030820050c0075a7 */ /* 0x0022a4000802017f */
[----:B--2---:R-:W-:Y:S05]  /*b1e0*/  @!P1 NANOSLEEP.SYNCS 0x989680 ;  /* 0x009896800000995d */ /* 0x004fea0003900000 */
[----:B------:R-:W2:Y:S02]  /*b1f0*/  @!P1 SYNCS.PHASECHK.TRANS64 P1, [R12+URZ+0x30820], R5 ;  /* 0x030820050c0095a7 */ /* 0x000ea4000802007f */
[----:B--2---:R-:W-:Y:S05]  /*b200*/  @!P1 BRA `(.L_x_624) ;  /* 0xfffffffc00f09947 */ /* 0x004fea000383ffff */
[----:B------:R-:W-:Y:S05]  /*b210*/  BRA `(.L_x_625) ;  /* 0xffffffec00fc7947 */ /* 0x000fea000383ffff */
.L_x_605:
[----:B-1----:R1:W2:Y:S02]  /*b220*/  SYNCS.PHASECHK.TRANS64.TRYWAIT P1, [R12+URZ+0x30840], R13 ;  /* 0x0308400d0c0075a7 */ /* 0x0022a4000802017f */
[----:B--2---:R-:W-:Y:S05]  /*b230*/  @!P1 NANOSLEEP.SYNCS 0x989680 ;  /* 0x009896800000995d */ /* 0x004fea0003900000 */
[----:B------:R-:W2:Y:S02]  /*b240*/  @!P1 SYNCS.PHASECHK.TRANS64 P1, [R12+URZ+0x30840], R13 ;  /* 0x0308400d0c0095a7 */ /* 0x000ea4000802007f */
[----:B--2---:R-:W-:Y:S05]  /*b250*/  @!P1 BRA `(.L_x_605) ;  /* 0xfffffffc00f09947 */ /* 0x004fea000383ffff */
[----:B------:R-:W-:Y:S05]  /*b260*/  BRA `(.L_x_626) ;  /* 0xfffffff0008c7947 */ /* 0x000fea000383ffff */
.L_x_607:
[----:B--2---:R2:W3:Y:S02]  /*b270*/  SYNCS.PHASECHK.TRANS64.TRYWAIT P1, [R12+URZ+0x30828], R13 ;  /* 0x0308280d0c0075a7 */ /* 0x0044e4000802017f */
[----:B---3--:R-:W-:Y:S05]  /*b280*/  @!P1 NANOSLEEP.SYNCS 0x989680 ;  /* 0x009896800000995d */ /* 0x008fea0003900000 */
[----:B------:R-:W3:Y:S02]  /*b290*/  @!P1 SYNCS.PHASECHK.TRANS64 P1, [R12+URZ+0x30828], R13 ;  /* 0x0308280d0c0095a7 */ /* 0x000ee4000802007f */
[----:B---3--:R-:W-:Y:S05]  /*b2a0*/  @!P1 BRA `(.L_x_607) ;  /* 0xfffffffc00f09947 */ /* 0x008fea000383ffff */
[----:B------:R-:W-:Y:S05]  /*b2b0*/  BRA `(.L_x_627) ;  /* 0xfffffff400187947 */ /* 0x000fea000383ffff */
.L_x_609:
[----:B---3--:R3:W4:Y:S02]  /*b2c0*/  SYNCS.PHASECHK.TRANS64.TRYWAIT P0, [R4+URZ+0x30840], R3 ;  /* 0x03084003040075a7 */ /* 0x008724000800017f */
[----:B----4-:R-:W-:Y:S05]  /*b2d0*/  @!P0 NANOSLEEP.SYNCS 0x989680 ;  /* 0x009896800000895d */ /* 0x010fea0003900000 */
[----:B------:R-:W4:Y:S02]  /*b2e0*/  @!P0 SYNCS.PHASECHK.TRANS64 P0, [R4+URZ+0x30840], R3 ;  /* 0x03084003040085a7 */ /* 0x000f24000800007f */
[----:B----4-:R-:W-:Y:S05]  /*b2f0*/  @!P0 BRA `(.L_x_609) ;  /* 0xfffffffc00f08947 */ /* 0x010fea000383ffff */
[----:B------:R-:W-:Y:S05]  /*b300*/  BRA `(.L_x_628) ;  /* 0xfffffff400a47947 */ /* 0x000fea000383ffff */
.L_x_611:
[----:B------:R-:W-:Y:S01]  /*b310*/  BSSY B0, `(.L_x_629) ;  /* 0x0000006000007945 */ /* 0x000fe20003800000 */
[----:B------:R-:W-:-:S07]  /*b320*/  IMAD.MOV.U32 R15, RZ, RZ, -0x1 ;  /* 0xffffffffff0f7424 */ /* 0x000fce00078e00ff */
[----:B--2---:R-:W-:Y:S05]  /*b330*/  WARPSYNC.COLLECTIVE R15, `(.L_x_630) ;  /* 0x000000000f0c7348 */ /* 0x004fea0003c00000 */
[----:B------:R-:W-:Y:S02]  /*b340*/  ELECT P6, UR62, PT ;  /* 0x00000000003e782f */ /* 0x000fe400038c0000 */
[----:B------:R-:W-:Y:S01]  /*b350*/  MOV R14, UR62 ;  /* 0x0000003e000e7c02 */ /* 0x000fe20008000f00 */
[----:B--2---:R-:W-:Y:S10]  /*b360*/  ENDCOLLECTIVE ;  /* 0x000000000000791b */ /* 0x004ff40003800000 */
.L_x_630:
[----:B------:R-:W-:Y:S05]  /*b370*/  BSYNC B0 ;  /* 0x0000000000007941 */ /* 0x000fea0003800000 */
.L_x_629:
[----:B------:R-:W-:Y:S05]  /*b380*/  BRA `(.L_x_631) ;  /* 0xfffffff800547947 */ /* 0x000fea000383ffff */
.L_x_613:
[----:B-1----:R1:W3:Y:S02]  /*b390*/  SYNCS.PHASECHK.TRANS64.TRYWAIT P0, [R7+URZ], R4 ;  /* 0x00000004070075a7 */ /* 0x0022e4000800017f */
[----:B---3--:R-:W-:Y:S05]  /*b3a0*/  @!P0 NANOSLEEP.SYNCS 0x989680 ;  /* 0x009896800000895d */ /* 0x008fea0003900000 */
[----:B------:R-:W3:Y:S02]  /*b3b0*/  @!P0 SYNCS.PHASECHK.TRANS64 P0, [R7+URZ], R4 ;  /* 0x00000004070085a7 */ /* 0x000ee4000800007f */
[----:B---3--:R-:W-:Y:S05]  /*b3c0*/  @!P0 BRA `(.L_x_613) ;  /* 0xfffffffc00f08947 */ /* 0x008fea000383ffff */
[----:B------:R-:W-:Y:S05]  /*b3d0*/  BRA `(.L_x_632) ;  /* 0xfffffff800947947 */ /* 0x000fea000383ffff */
.L_x_614:
[----:B---3--:R3:W4:Y:S02]  /*b3e0*/  SYNCS.PHASECHK.TRANS64.TRYWAIT P0, [R11+URZ], R2 ;  /* 0x000000020b0075a7 */ /* 0x008724000800017f */
[----:B----4-:R-:W-:Y:S05]  /*b3f0*/  @!P0 NANOSLEEP.SYNCS 0x989680 ;  /* 0x009896800000895d */ /* 0x010fea0003900000 */
[----:B------:R-:W4:Y:S02]  /*b400*/  @!P0 SYNCS.PHASECHK.TRANS64 P0, [R11+URZ], R2 ;  /* 0x000000020b0085a7 */ /* 0x000f24000800007f */
[----:B----4-:R-:W-:Y:S05]  /*b410*/  @!P0 BRA `(.L_x_614) ;  /* 0xfffffffc00f08947 */ /* 0x010fea000383ffff */
[----:B------:R-:W-:Y:S05]  /*b420*/  BRA `(.L_x_633) ;  /* 0xfffffff800887947 */ /* 0x000fea000383ffff */
.L_x_616:
[----:B----4-:R4:W1:Y:S02]  /*b430*/  SYNCS.PHASECHK.TRANS64.TRYWAIT P0, [R9+URZ], R4 ;  /* 0x00000004090075a7 */ /* 0x010864000800017f */
[----:B-1----:R-:W-:Y:S05]  /*b440*/  @!P0 NANOSLEEP.SYNCS 0x989680 ;  /* 0x009896800000895d */ /* 0x002fea0003900000 */
[----:B------:R-:W1:Y:S02]  /*b450*/  @!P0 SYNCS.PHASECHK.TRANS64 P0, [R9+URZ], R4 ;  /* 0x00000004090085a7 */ /* 0x000e64000800007f */
[----:B-1----:R-:W-:Y:S05]  /*b460*/  @!P0 BRA `(.L_x_616) ;  /* 0xfffffffc00f08947 */ /* 0x002fea000383ffff */
[----:B------:R-:W-:Y:S05]  /*b470*/  BRA `(.L_x_634) ;  /* 0xfffffff8008c7947 */ /* 0x000fea000383ffff */
.L_x_635:
        /* <DEDUP_REMOVED lines=16> */
.L_x_7294:


//--------------------- .text._ZN7cutlass13device_kernelIN5flash11enable_sm90INS1_16FlashAttnBwdSm90INS1_25CollectiveMainloopBwdSm90ILi2ELi2ELi2EN4cute5tupleIJNS5_1CILi1EEES8_S8_EEENS6_IJNS7_ILi64EEENS7_ILi128EEESB_EEENS_6half_tEfNS_4arch4Sm90ELb0ELb0ELb1ELb1ELb1ELb1ELb0ELb0ELi2ELi1ELi2ELi1ELb0EEENS1_21CollectiveEpilogueBwdISC_SD_SF_Li256ELb1ELb0ELi1EEENS1_19SingleTileSchedulerILb1ELb0ELb0ELi128EEEEEEEEEvNT_6ParamsE --------------------------
	.section	.text._ZN7cutlass13device_kernelIN5flash11enable_sm90INS1_16FlashAttnBwdSm90INS1_25CollectiveMainloopBwdSm90ILi2ELi2ELi2EN4cute5tupleIJNS5_1CILi1EEES8_S8_EEENS6_IJNS7_ILi64EEENS7_ILi128EEESB_EEENS_6half_tEfNS_4arch4Sm90ELb0ELb0ELb1ELb1ELb1ELb1ELb0ELb0ELi2ELi1ELi2ELi1ELb0EEENS1_21CollectiveEpilogueBwdISC_SD_SF_Li256ELb1ELb0ELi1EEENS1_19SingleTileSchedulerILb1ELb0ELb0ELi128EEEEEEEEEvNT_6ParamsE,"ax",@progbits
	.align	128
.text._ZN7cutlass13device_kernelIN5flash11enable_sm90INS1_16FlashAttnBwdSm90INS1_25CollectiveMainloopBwdSm90ILi2ELi2ELi2EN4cute5tupleIJNS5_1CILi1EEES8_S8_EEENS6_IJNS7_ILi64EEENS7_ILi128EEESB_EEENS_6half_tEfNS_4arch4Sm90ELb0ELb0ELb1ELb1ELb1ELb1ELb0ELb0ELi2ELi1ELi2ELi1ELb0EEENS1_21CollectiveEpilogueBwdISC_SD_SF_Li256ELb1ELb0ELi1EEENS1_19SingleTileSchedulerILb1ELb0ELb0ELi128EEEEEEEEEvNT_6ParamsE:
        .type           _ZN7cutlass13device_kernelIN5flash11enable_sm90INS1_16FlashAttnBwdSm90INS1_25CollectiveMainloopBwdSm90ILi2ELi2ELi2EN4cute5tupleIJNS5_1CILi1EEES8_S8_EEENS6_IJNS7_ILi64EEENS7_ILi128EEESB_EEENS_6half_tEfNS_4arch4Sm90ELb0ELb0ELb1ELb1ELb1ELb1ELb0ELb0ELi2ELi1ELi2ELi1ELb0EEENS1_21CollectiveEpilogueBwdISC_SD_SF_Li256ELb1ELb0ELi1EEENS1_19SingleTileSchedulerILb1ELb0ELb0ELi128EEEEEEEEEvNT_6ParamsE,@function
        .size           _ZN7cutlass13device_kernelIN5flash11enable_sm90INS1_16FlashAttnBwdSm90INS1_25CollectiveMainloopBwdSm90ILi2ELi2ELi2EN4cute5tupleIJNS5_1CILi1EEES8_S8_EEENS6_IJNS7_ILi64EEENS7_ILi128EEESB_EEENS_6half_tEfNS_4arch4Sm90ELb0ELb0ELb1ELb1ELb1ELb1ELb0ELb0ELi2ELi1ELi2ELi1ELb0EEENS1_21CollectiveEpilogueBwdISC_SD_SF_Li256ELb1ELb0ELi1EEENS1_19SingleTileSchedulerILb1ELb0ELb0ELi128EEEEEEEEEvNT_6ParamsE,(.L_x_7295 - _ZN7cutlass13device_kernelIN5flash11enable_sm90INS1_16FlashAttnBwdSm90INS1_25CollectiveMainloopBwdSm90ILi2ELi2ELi2EN4cute5tupleIJNS5_1CILi1EEES8_S8_EEENS6_IJNS7_ILi64EEENS7_ILi128EEESB_EEENS_6half_tEfNS_4arch4Sm90ELb0ELb0ELb1ELb1ELb1ELb1ELb0ELb0ELi2ELi1ELi2ELi1ELb0EEENS1_21CollectiveEpilogueBwdISC_SD_SF_Li256ELb1ELb0ELi1EEENS1_19SingleTileSchedulerILb1ELb0ELb0ELi128EEEEEEEEEvNT_6ParamsE)
        .other          _ZN7cutlass13device_kernelIN5flash11enable_sm90INS1_16FlashAttnBwdSm90INS1_25CollectiveMainloopBwdSm90ILi2ELi2ELi2EN4cute5tupleIJNS5_1CILi1EEES8_S8_EEENS6_IJNS7_ILi64EEENS7_ILi128EEESB_EEENS_6half_tEfNS_4arch4Sm90ELb0ELb0ELb1ELb1ELb1ELb1ELb0ELb0ELi2ELi1ELi2ELi1ELb0EEENS1_21CollectiveEpilogueBwdISC_SD_SF_Li256ELb1ELb0ELi1EEENS1_19SingleTileSchedulerILb1ELb0ELb0ELi128EEEEEEEEEvNT_6ParamsE,@"STO_CUDA_ENTRY STV_DEFAULT"
_ZN7cutlass13device_kernelIN5flash11enable_sm90INS1_16FlashAttnBwdSm90INS1_25CollectiveMainloopBwdSm90ILi2ELi2ELi2EN4cute5tupleIJNS5_1CILi1EEES8_S8_EEENS6_IJNS7_ILi64EEENS7_ILi128EEESB_EEENS_6half_tEfNS_4arch4Sm90ELb0ELb0ELb1ELb1ELb1ELb1ELb0ELb0ELi2ELi1ELi2ELi1ELb0EEENS1_21CollectiveEpilogueBwdISC_SD_SF_Li256ELb1ELb0ELi1EEENS1_19SingleTileSchedulerILb1ELb0ELb0ELi128EEEEEEEEEvNT_6ParamsE:
        /* <DEDUP_REMOVED lines=23> */
.L_x_637:
[----:B------:R-:W-:Y:S05]  /*0170*/  BSYNC B0 ;  /* 0x0000000000007941 */ /* 0x000fea0003800000 */
.L_x_636:
        /* <DEDUP_REMOVED lines=34> */
.L_x_638:
        /* <DEDUP_REMOVED lines=22> */
.L_x_639:
        /* <DEDUP_REMOVED lines=9> */
.L_x_642:
        /* <DEDUP_REMOVED lines=20> */
.L_x_643:
        /* <DEDUP_REMOVED lines=10> */
.L_x_645:
[----:B------:R-:W2:Y:S02]  /*0770*/  LDC R0, c[0x0][0x8bc] ;  /* 0x00022f00ff007b82 */ /* 0x000ea40000000800 */
.L_x_644:
        /* <DEDUP_REMOVED lines=16> */
.L_x_647:
        /* <DEDUP_REMOVED lines=10> */
.L_x_648:
        /* <DEDUP_REMOVED lines=8> */
.L_x_649:
        /* <DEDUP_REMOVED lines=9> */
.L_x_650:
        /* <DEDUP_REMOVED lines=90> */
.L_x_653:
        /* <DEDUP_REMOVED lines=15> */
.L_x_652:
        /* <DEDUP_REMOVED lines=22> */
.L_x_655:
        /* <DEDUP_REMOVED lines=15> */
.L_x_654:
        /* <DEDUP_REMOVED lines=8> */
.L_x_807:
        /* <DEDUP_REMOVED lines=45> */
.L_x_657:
        /* <DEDUP_REMOVED lines=74> */
.L_x_669:
[----:B------:R-:W-:-:S13]  /*1b00*/  ISETP.NE.AND P0, PT, R7, 0x3, PT ;  /* 0x000000030700780c */ /* 0x000fda0003f05270 */
[----:B---3--:R-:W-:Y:S05]  /*1b10*/  @!P0 BRA `(.L_x_659) ;  /* 0x0000000000048947 */ /* 0x008fea0003800000 */
[----:B------:R-:W-:Y:S01]  /*1b20*/  BPT.TRAP 0x1 ;  /* 0x000000040000795c */ /* 0x000fe20000300000 */
.L_x_659:
[----:B------:R-:W-:Y:S01]  /*1b30*/  IMAD R2, R4, 0x8, R16 ;  /* 0x0000000804027824 */ /* 0x000fe200078e0210 */
[----:B------:R-:W-:-:S04]  /*1b40*/  SHF.L.U32 R153, R5, 0x1f, RZ ;  /* 0x0000001f05997819 */ /* 0x000fc800000006ff */
[----:B------:R3:W4:Y:S01]  /*1b50*/  SYNCS.PHASECHK.TRANS64.TRYWAIT P1, [R2+URZ+0x30810], R153 ;  /* 0x03081099020075a7 */ /* 0x000722000802017f */
[----:B------:R-:W-:Y:S05]  /*1b60*/  @!P0 BRA `(.L_x_660) ;  /* 0x0000000000048947 */ /* 0x000fea0003800000 */
[----:B------:R-:W-:Y:S01]  /*1b70*/  BPT.TRAP 0x1 ;  /* 0x000000040000795c */ /* 0x000fe20000300000 */
.L_x_660:
[----:B----4-:R-:W-:Y:S05]  /*1b80*/  @P1 BRA `(.L_x_661) ;  /* 0x0000000000081947 */ /* 0x010fea0003800000 */
[----:B------:R-:W4:Y:S02]  /*1b90*/  SYNCS.PHASECHK.TRANS64.TRYWAIT P1, [R2+URZ+0x30810], R153 ;  /* 0x03081099020075a7 */ /* 0x000f24000802017f */
[----:B----4-:R-:W-:Y:S05]  /*1ba0*/  @!P1 BRA `(.L_x_662) ;  /* 0x0000009c000c9947 */ /* 0x010fea0003800000 */
.L_x_661:
        /* <DEDUP_REMOVED lines=81> */
.L_x_663:
[----:B------:R1:W1:Y:S01]  /*20c0*/  SYNCS.PHASECHK.TRANS64.TRYWAIT P1, [R2+URZ+0x30830], R153 ;  /* 0x03083099020075a7 */ /* 0x000262000802017f */
[----:B------:R-:W-:Y:S05]  /*20d0*/  @!P0 BRA `(.L_x_664) ;  /* 0x0000000000048947 */ /* 0x000fea0003800000 */
[----:B------:R-:W-:Y:S01]  /*20e0*/  BPT.TRAP 0x1 ;  /* 0x000000040000795c */ /* 0x000fe20000300000 */
.L_x_664:
[----:B------:R-:W-:-:S05]  /*20f0*/  VIADD R17, R16, 0x20000 ;  /* 0x0002000010117836 */ /* 0x000fca0000000000 */
[----:B------:R-:W-:-:S04]  /*2100*/  SHF.R.U32.HI R17, RZ, 0x4, R17 ;  /* 0x00000004ff117819 */ /* 0x000fc80000011611 */
[----:B------:R-:W-:-:S04]  /*2110*/  LOP3.LUT R17, R17, 0x3fff, RZ, 0xc0, !PT ;  /* 0x00003fff11117812 */ /* 0x000fc800078ec0ff */
[----:B------:R-:W-:Y:S01]  /*2120*/  LOP3.LUT R155, R17, 0x10000, RZ, 0xfc, !PT ;  /* 0x00010000119b7812 */ /* 0x000fe200078efcff */
[----:B-1----:R-:W-:Y:S06]  /*2130*/  @P1 BRA `(.L_x_665) ;  /* 0x0000000000081947 */ /* 0x002fec0003800000 */
[----:B------:R-:W1:Y:S02]  /*2140*/  SYNCS.PHASECHK.TRANS64.TRYWAIT P1, [R2+URZ+0x30830], R153 ;  /* 0x03083099020075a7 */ /* 0x000e64000802017f */
[----:B-1----:R-:W-:Y:S05]  /*2150*/  @!P1 BRA `(.L_x_666) ;  /* 0x0000009400b49947 */ /* 0x002fea0003800000 */
.L_x_665:
        /* <DEDUP_REMOVED lines=495> */
.L_x_667:
        /* <DEDUP_REMOVED lines=49> */
.L_x_668:
        /* <DEDUP_REMOVED lines=77> */
.L_x_651:
        /* <DEDUP_REMOVED lines=21> */
[----:B------:R-:W-:Y:S01]  /*4980*/  F2FP.F16.F32.PACK_AB R113, R115, R114 ;  /* 0x000000727371723e */ /* 0x000fe200000000ff */
[----:B--2---:R-:W-:Y:S01]  /*4990*/  VIADD R16, R16, 0xffffff80 ;  /* 0xffffff8010107836 */ /* 0x004fe20000000000 */
[----:B------:R-:W-:Y:S02]  /*49a0*/  F2FP.F16.F32.PACK_AB R120, R121, R120 ;  /* 0x000000787978723e */ /* 0x000fe400000000ff */
        /* <DEDUP_REMOVED lines=78> */
[----:B------:R-:W-:Y:S01]  /*4e90*/  F2FP.F16.F32.PACK_AB R64, R65, R64 ;  /* 0x000000404140723e */ /* 0x000fe200000000ff */
[----:B------:R4:W-:Y:S01]  /*4ea0*/  STSM.16.M88.4 [R22+-0x8000], R48 ;  /* 0xff80003016007844 */ /* 0x0009e20000000200 */
[----:B------:R-:W-:-:S02]  /*4eb0*/  F2FP.F16.F32.PACK_AB R58, R61, R60 ;  /* 0x0000003c3d3a723e */ /* 0x000fc400000000ff */
[----:B------:R-:W-:Y:S01]  /*4ec0*/  F2FP.F16.F32.PACK_AB R59, R63, R62 ;  /* 0x0000003e3f3b723e */ /* 0x000fe200000000ff */
[----:B-1----:R-:W1:Y:S01]  /*4ed0*/  LDC.64 R4, c[0x0][0x878] ;  /* 0x00021e00ff047b82 */ /* 0x002e620000000a00 */
[----:B------:R-:W-:Y:S02]  /*4ee0*/  F2FP.F16.F32.PACK_AB R65, R67, R66 ;  /* 0x000000424341723e */ /* 0x000fe400000000ff */
[----:B------:R-:W-:Y:S01]  /*4ef0*/  F2FP.F16.F32.PACK_AB R72, R73, R72 ;  /* 0x000000484948723e */ /* 0x000fe200000000ff */
[----:B------:R4:W-:Y:S01]  /*4f00*/  STSM.16.M88.4 [R17+0x4000], R56 ;  /* 0x0040003811007844 */ /* 0x0009e20000000200 */
[----:B------:R-:W-:Y:S02]  /*4f10*/  F2FP.F16.F32.PACK_AB R66, R69, R68 ;  /* 0x000000444542723e */ /* 0x000fe400000000ff */
[----:B------:R-:W-:Y:S02]  /*4f20*/  F2FP.F16.F32.PACK_AB R67, R71, R70 ;  /* 0x000000464743723e */ /* 0x000fe400000000ff */
[----:B------:R-:W-:-:S02]  /*4f30*/  F2FP.F16.F32.PACK_AB R73, R75, R74 ;  /* 0x0000004a4b49723e */ /* 0x000fc400000000ff */
[----:B------:R-:W-:Y:S01]  /*4f40*/  F2FP.F16.F32.PACK_AB R80, R81, R80 ;  /* 0x000000505150723e */ /* 0x000fe200000000ff */
[----:B------:R4:W-:Y:S01]  /*4f50*/  STSM.16.M88.4 [R20+-0x4000], R64 ;  /* 0xffc0004014007844 */ /* 0x0009e20000000200 */
[----:B------:R-:W-:Y:S02]  /*4f60*/  F2FP.F16.F32.PACK_AB R74, R77, R76 ;  /* 0x0000004c4d4a723e */ /* 0x000fe400000000ff */
[----:B------:R-:W-:Y:S02]  /*4f70*/  F2FP.F16.F32.PACK_AB R75, R79, R78 ;  /* 0x0000004e4f4b723e */ /* 0x000fe400000000ff */
[----:B------:R-:W-:Y:S02]  /*4f80*/  F2FP.F16.F32.PACK_AB R81, R83, R82 ;  /* 0x000000525351723e */ /* 0x000fe400000000ff */
[----:B------:R-:W-:Y:S01]  /*4f90*/  F2FP.F16.F32.PACK_AB R82, R85, R84 ;  /* 0x000000545552723e */ /* 0x000fe200000000ff */
[----:B------:R4:W-:Y:S01]  /*4fa0*/  STSM.16.M88.4 [R21+-0x4000], R72 ;  /* 0xffc0004815007844 */ /* 0x0009e20000000200 */
[----:B------:R-:W-:-:S02]  /*4fb0*/  F2FP.F16.F32.PACK_AB R83, R87, R86 ;  /* 0x000000565753723e */ /* 0x000fc400000000ff */
        /* <DEDUP_REMOVED lines=32> */
.L_x_671:
        /* <DEDUP_REMOVED lines=58> */
.L_x_673:
[----:B------:R-:W-:Y:S05]  /*5560*/  BSYNC B0 ;  /* 0x0000000000007941 */ /* 0x000fea0003800000 */
.L_x_672:
        /* <DEDUP_REMOVED lines=15> */
.L_x_675:
[----:B------:R-:W-:Y:S05]  /*5660*/  BSYNC B0 ;  /* 0x0000000000007941 */ /* 0x000fea0003800000 */
.L_x_674:
        /* <DEDUP_REMOVED lines=18> */
.L_x_677:
[----:B------:R-:W-:Y:S05]  /*5790*/  BSYNC B0 ;  /* 0x0000000000007941 */ /* 0x000fea0003800000 */
.L_x_676:
        /* <DEDUP_REMOVED lines=17> */
.L_x_679:
[----:B------:R-:W-:Y:S05]  /*58b0*/  BSYNC B0 ;  /* 0x0000000000007941 */ /* 0x000fea0003800000 */
.L_x_678:
        /* <DEDUP_REMOVED lines=18> */
.L_x_681:
[----:B------:R-:W-:Y:S05]  /*59e0*/  BSYNC B0 ;  /* 0x0000000000007941 */ /* 0x000fea0003800000 */
.L_x_680:
        /* <DEDUP_REMOVED lines=18> */
.L_x_683:
[----:B------:R-:W-:Y:S05]  /*5b10*/  BSYNC B0 ;  /* 0x0000000000007941 */ /* 0x000fea0003800000 */
.L_x_682:
        /* <DEDUP_REMOVED lines=19> */
.L_x_685:
[----:B------:R-:W-:Y:S05]  /*5c50*/  BSYNC B0 ;  /* 0x0000000000007941 */ /* 0x000fea0003800000 */
.L_x_684:
        /* <DEDUP_REMOVED lines=21> */
.L_x_687:
[----:B------:R-:W-:Y:S05]  /*5db0*/  BSYNC B0 ;  /* 0x0000000000007941 */ /* 0x000fea0003800000 */
.L_x_686:
        /* <DEDUP_REMOVED lines=33> */
.L_x_689:
[----:B------:R-:W-:Y:S05]  /*5fd0*/  BSYNC B0 ;  /* 0x0000000000007941 */ /* 0x000fea0003800000 */
.L_x_688:
[----:B---34-:R3:W4:Y:S01]  /*5fe0*/  LDS.128 R28, [R46+0x800] ;  /* 0x000800002e1c7984 */ /* 0x0187220000000c00 */
        /* <DEDUP_REMOVED lines=16> */
.L_x_691:
[----:B------:R-:W-:Y:S05]  /*60f0*/  BSYNC B0 ;  /* 0x0000000000007941 */ /* 0x000fea0003800000 */
.L_x_690:
        /* <DEDUP_REMOVED lines=15> */
.L_x_693:
[----:B------:R-:W-:Y:S05]  /*61f0*/  BSYNC B0 ;  /* 0x0000000000007941 */ /* 0x000fea0003800000 */
.L_x_692:
        /* <DEDUP_REMOVED lines=15> */
.L_x_695:
[----:B------:R-:W-:Y:S05]  /*62f0*/  BSYNC B0 ;  /* 0x0000000000007941 */ /* 0x000fea0003800000 */
.L_x_694:
        /* <DEDUP_REMOVED lines=15> */
.L_x_697:
[----:B------:R-:W-:Y:S05]  /*63f0*/  BSYNC B0 ;  /* 0x0000000000007941 */ /* 0x000fea0003800000 */
.L_x_696:
        /* <DEDUP_REMOVED lines=15> */
.L_x_699:
[----:B------:R-:W-:Y:S05]  /*64f0*/  BSYNC B0 ;  /* 0x0000000000007941 */ /* 0x000fea0003800000 */
.L_x_698:
        /* <DEDUP_REMOVED lines=15> */
.L_x_701:
[----:B------:R-:W-:Y:S05]  /*65f0*/  BSYNC B0 ;  /* 0x0000000000007941 */ /* 0x000fea0003800000 */
.L_x_700:
        /* <DEDUP_REMOVED lines=15> */
.L_x_670:
        /* <DEDUP_REMOVED lines=30> */
.L_x_702:
        /* <DEDUP_REMOVED lines=48> */
.L_x_704:
[----:B------:R-:W-:Y:S05]  /*6bd0*/  BSYNC B0 ;  /* 0x0000000000007941 */ /* 0x000fea0003800000 */
.L_x_703:
        /* <DEDUP_REMOVED lines=16> */
.L_x_706:
[----:B------:R-:W-:Y:S05]  /*6ce0*/  BSYNC B0 ;  /* 0x0000000000007941 */ /* 0x000fea0003800000 */
.L_x_705:
        /* <DEDUP_REMOVED lines=16> */
.L_x_708:
[----:B------:R-:W-:Y:S05]  /*6df0*/  BSYNC B0 ;  /* 0x0000000000007941 */ /* 0x000fea0003800000 */
.L_x_707:
        /* <DEDUP_REMOVED lines=17> */
.L_x_710:
[----:B------:R-:W-:Y:S05]  /*6f10*/  BSYNC B0 ;  /* 0x0000000000007941 */ /* 0x000fea0003800000 */
.L_x_709:
        /* <DEDUP_REMOVED lines=16> */
.L_x_712:
[----:B------:R-:W-:Y:S05]  /*7020*/  BSYNC B0 ;  /* 0x0000000000007941 */ /* 0x000fea0003800000 */
.L_x_711:
        /* <DEDUP_REMOVED lines=18> */
.L_x_714:
[----:B------:R-:W-:Y:S05]  /*7150*/  BSYNC B0 ;  /* 0x0000000000007941 */ /* 0x000fea0003800000 */
.L_x_713:
        /* <DEDUP_REMOVED lines=20> */
.L_x_716:
[----:B------:R-:W-:Y:S05]  /*72a0*/  BSYNC B0 ;  /* 0x0000000000007941 */ /* 0x000fea0003800000 */
.L_x_715:
        /* <DEDUP_REMOVED lines=17> */
.L_x_718:
[----:B------:R-:W-:Y:S05]  /*73c0*/  BSYNC B0 ;  /* 0x0000000000007941 */ /* 0x000fea0003800000 */
.L_x_717:
        /* <DEDUP_REMOVED lines=32> */
.L_x_720:
[----:B------:R-:W-:Y:S05]  /*75d0*/  BSYNC B0 ;  /* 0x0000000000007941 */ /* 0x000fea0003800000 */
.L_x_719:
        /* <DEDUP_REMOVED lines=16> */
.L_x_722:
[----:B------:R-:W-:Y:S05]  /*76e0*/  BSYNC B0 ;  /* 0x0000000000007941 */ /* 0x000fea0003800000 */
.L_x_721:
        /* <DEDUP_REMOVED lines=15> */
.L_x_724:
[----:B------:R-:W-:Y:S05]  /*77e0*/  BSYNC B0 ;  /* 0x0000000000007941 */ /* 0x000fea0003800000 */
.L_x_723:
        /* <DEDUP_REMOVED lines=15> */
.L_x_726:
[----:B------:R-:W-:Y:S05]  /*78e0*/  BSYNC B0 ;  /* 0x0000000000007941 */ /* 0x000fea0003800000 */
.L_x_725:
        /* <DEDUP_REMOVED lines=15> */
.L_x_728:
[----:B------:R-:W-:Y:S05]  /*79e0*/  BSYNC B0 ;  /* 0x0000000000007941 */ /* 0x000fea0003800000 */
.L_x_727:
        /* <DEDUP_REMOVED lines=15> */
.L_x_730:
[----:B------:R-:W-:Y:S05]  /*7ae0*/  BSYNC B0 ;  /* 0x0000000000007941 */ /* 0x000fea0003800000 */
.L_x_729:
        /* <DEDUP_REMOVED lines=15> */
.L_x_732:
[----:B------:R-:W-:Y:S05]  /*7be0*/  BSYNC B0 ;  /* 0x0000000000007941 */ /* 0x000fea0003800000 */
.L_x_731:
        /* <DEDUP_REMOVED lines=15> */
.L_x_641:
        /* <DEDUP_REMOVED lines=9> */
[----:B------:R-:W1:Y:S01]  /*7d70*/  S2UR UR24, SR_CTAID.X ;  /* 0x00000000001879c3 */ /* 0x000e620000002500 */
[----:B------:R-:W-:-:S04]  /*7d80*/  ISETP.NE.U32.AND P0, PT, RZ, UR4, PT ;  /* 0x00000004ff007c0c */ /* 0x000fc8000bf05070 */
[----:B------:R-:W-:-:S03]  /*7d90*/  ISETP.NE.AND.EX P0, PT, RZ, UR5, PT, P0 ;  /* 0x00000005ff007c0c */ /* 0x000fc6000bf05300 */
[----:B------:R-:W2:Y:S10]  /*7da0*/  S2UR UR12, SR_CTAID.Z ;  /* 0x00000000000c79c3 */ /* 0x000eb40000002700 */
[----:B------:R-:W-:Y:S05]  /*7db0*/  @!P0 BRA `(.L_x_734) ;  /* 0x00000000001c8947 */ /* 0x000fea0003800000 */
[----:B------:R-:W-:Y:S02]  /*7dc0*/  ULDC.64 UR4, c[0x0][0x8d8] ;  /* 0x0002360000047ab9 */ /* 0x000fe40000000a00 */
[----:B--2---:R-:W-:-:S06]  /*7dd0*/  UIMAD.WIDE UR4, UR12, 0x4, UR4 ;  /* 0x000000040c0478a5 */ /* 0x004fcc000f8e0204 */
[----:B------:R-:W-:Y:S02]  /*7de0*/  IMAD.U32 R2, RZ, RZ, UR4 ;  /* 0x00000004ff027e24 */ /* 0x000fe4000f8e00ff */
[----:B------:R-:W-:-:S05]  /*7df0*/  IMAD.U32 R3, RZ, RZ, UR5 ;  /* 0x00000005ff037e24 */ /* 0x000fca000f8e00ff */
[----:B------:R-:W2:Y:S02]  /*7e00*/  LDG.E R2, desc[UR38][R2.64] ;  /* 0x0000002602027981 */ /* 0x000ea4000c1e1900 */
[----:B--2---:R-:W-:Y:S01]  /*7e10*/  R2UR UR4, R2 ;  /* 0x00000000020472ca */ /* 0x004fe200000e0000 */
[----:B------:R-:W-:-:S14]  /*7e20*/  BRA `(.L_x_735) ;  /* 0x0000000000387947 */ /* 0x000fdc0003800000 */
.L_x_734:
[----:B------:R-:W-:Y:S02]  /*7e30*/  ULDC.64 UR4, c[0x0][0x8d0] ;  /* 0x0002340000047ab9 */ /* 0x000fe40000000a00 */
[----:B------:R-:W-:-:S04]  /*7e40*/  ISETP.NE.U32.AND P0, PT, RZ, UR4, PT ;  /* 0x00000004ff007c0c */ /* 0x000fc8000bf05070 */
[----:B------:R-:W-:-:S13]  /*7e50*/  ISETP.NE.AND.EX P0, PT, RZ, UR5, PT, P0 ;  /* 0x00000005ff007c0c */ /* 0x000fda000bf05300 */
[----:B------:R-:W-:Y:S05]  /*7e60*/  @!P0 BRA `(.L_x_736) ;  /* 0x0000000000248947 */ /* 0x000fea0003800000 */
[----:B------:R-:W-:Y:S02]  /*7e70*/  ULDC.64 UR4, c[0x0][0x8d0] ;  /* 0x0002340000047ab9 */ /* 0x000fe40000000a00 */
[----:B--2---:R-:W-:-:S06]  /*7e80*/  UIMAD.WIDE UR4, UR12, 0x4, UR4 ;  /* 0x000000040c0478a5 */ /* 0x004fcc000f8e0204 */
[----:B------:R-:W-:Y:S02]  /*7e90*/  IMAD.U32 R2, RZ, RZ, UR4 ;  /* 0x00000004ff027e24 */ /* 0x000fe4000f8e00ff */
[----:B------:R-:W-:-:S05]  /*7ea0*/  IMAD.U32 R3, RZ, RZ, UR5 ;  /* 0x00000005ff037e24 */ /* 0x000fca000f8e00ff */
[----:B------:R-:W2:Y:S04]  /*7eb0*/  LDG.E R0, desc[UR38][R2.64] ;  /* 0x0000002602007981 */ /* 0x000ea8000c1e1900 */
[----:B------:R-:W2:Y:S02]  /*7ec0*/  LDG.E R5, desc[UR38][R2.64+0x4] ;  /* 0x0000042602057981 */ /* 0x000ea4000c1e1900 */
[----:B--2---:R-:W-:-:S05]  /*7ed0*/  IMAD.IADD R0, R5, 0x1, -R0 ;  /* 0x0000000105007824 */ /* 0x004fca00078e0a00 */
[----:B------:R-:W-:Y:S01]  /*7ee0*/  R2UR UR4, R0 ;  /* 0x00000000000472ca */ /* 0x000fe200000e0000 */
[----:B------:R-:W-:-:S14]  /*7ef0*/  BRA `(.L_x_735) ;  /* 0x0000000000047947 */ /* 0x000fdc0003800000 */
.L_x_736:
[----:B------:R-:W-:-:S05]  /*7f00*/  ULDC UR4, c[0x0][0x8bc] ;  /* 0x00022f0000047ab9 */ /* 0x000fca0000000800 */
.L_x_735:
[----:B-1----:R-:W-:-:S04]  /*7f10*/  USHF.L.U32 UR5, UR24, 0x7, URZ ;  /* 0x0000000718057899 */ /* 0x002fc8000800063f */
[----:B------:R-:W-:-:S04]  /*7f20*/  UISETP.GE.AND UP0, UPT, UR5, UR4, UPT ;  /* 0x000000040500728c */ /* 0x000fc8000bf06270 */
[----:B--2---:R-:W-:-:S06]  /*7f30*/  USEL UR12, UR12, 0xffffffff, !UP0 ;  /* 0xffffffff0c0c7887 */ /* 0x004fcc000c000000 */
        /* <DEDUP_REMOVED lines=23> */
[----:B------:R-:W3:-:S12]  /*80b0*/  S2UR UR11, SR_CTAID.Y ;  /* 0x00000000000b79c3 */ /* 0x000ed80000002600 */
[----:B--2---:R-:W-:-:S13]  /*80c0*/  @P2 R2UR UR4, R6 ;  /* 0x00000000060422ca */ /* 0x004fda00000e0000 */
[----:B------:R-:W-:-:S04]  /*80d0*/  @UP0 ULEA UR4, UR12, UR4, 0x6 ;  /* 0x000000040c040291 */ /* 0x000fc8000f8e303f */
[----:B------:R-:W-:-:S04]  /*80e0*/  @UP0 USHF.R.S32.HI UR5, URZ, 0x1f, UR4 ;  /* 0x0000001f3f050899 */ /* 0x000fc80008011404 */
[----:B------:R-:W-:-:S04]  /*80f0*/  @UP0 ULEA.HI UR5, UR5, UR4, URZ, 0x6 ;  /* 0x0000000405050291 */ /* 0x000fc8000f8f303f */
[----:B------:R-:W-:Y:S01]  /*8100*/  @UP0 USHF.L.U32 UR5, UR5, 0x7, URZ ;  /* 0x0000000705050899 */ /* 0x000fe2000800063f */
[----:B-1-3--:R-:W-:Y:S11]  /*8110*/  @P1 BRA `(.L_x_737) ;  /* 0x0000000000101947 */ /* 0x00aff60003800000 */
[----:B------:R-:W-:Y:S05]  /*8120*/  @!P0 BRA `(.L_x_737) ;  /* 0x00000000000c8947 */ /* 0x000fea0003800000 */
[----:B------:R-:W2:Y:S04]  /*8130*/  LDG.E R5, desc[UR38][R2.64] ;  /* 0x0000002602057981 */ /* 0x000ea8000c1e1900 */
[----:B-----5:R-:W2:Y:S02]  /*8140*/  LDG.E R0, desc[UR38][R2.64+0x4] ;  /* 0x0000042602007981 */ /* 0x020ea4000c1e1900 */
[----:B--2---:R-:W-:-:S07]  /*8150*/  IMAD.IADD R0, R0, 0x1, -R5 ;  /* 0x0000000100007824 */ /* 0x004fce00078e0a05 */
.L_x_737:
[----:B-----5:R-:W-:Y:S01]  /*8160*/  ISETP.GE.AND P0, PT, R0, 0x1, PT ;  /* 0x000000010000780c */ /* 0x020fe20003f06270 */
[----:B------:R-:W-:Y:S01]  /*8170*/  @UP0 ULOP3.LUT UR5, UR5, 0xffffe000, URZ, 0xc0, !UPT ;  /* 0xffffe00005050892 */ /* 0x000fe2000f8ec03f */
[----:B------:R-:W-:Y:S01]  /*8180*/  UMOV UR6, URZ ;  /* 0x0000003f00067c82 */ /* 0x000fe20008000000 */
[----:B------:R-:W-:Y:S02]  /*8190*/  UMOV UR7, URZ ;  /* 0x0000003f00077c82 */ /* 0x000fe40008000000 */
[----:B------:R-:W-:Y:S02]  /*81a0*/  @UP0 USHF.R.S32.HI UR4, URZ, 0x1f, UR5 ;  /* 0x0000001f3f040899 */ /* 0x000fe40008011405 */
[----:B------:R-:W-:Y:S01]  /*81b0*/  USHF.R.S32.HI UR19, URZ, 0x1f, UR11 ;  /* 0x0000001f3f137899 */ /* 0x000fe2000801140b */
[----:B------:R-:W-:-:S04]  /*81c0*/  @UP0 UMOV UR6, UR5 ;  /* 0x0000000500060c82 */ /* 0x000fc80008000000 */
[----:B------:R-:W-:Y:S01]  /*81d0*/  @UP0 UMOV UR7, UR4 ;  /* 0x0000000400070c82 */ /* 0x000fe20008000000 */
[----:B------:R-:W-:Y:S06]  /*81e0*/  @!P0 BRA `(.L_x_646) ;  /* 0x0000003400448947 */ /* 0x000fec0003800000 */
[----:B------:R-:W1:Y:S01]  /*81f0*/  S2R R4, SR_TID.X ;  /* 0x0000000000047919 */ /* 0x000e620000002100 */
        /* <DEDUP_REMOVED lines=8> */
[----:B------:R-:W-:Y:S01]  /*8280*/  USEL UR18, UR12, URZ, !UP0 ;  /* 0x0000003f0c127287 */ /* 0x000fe2000c000000 */
[----:B------:R-:W-:Y:S01]  /*8290*/  LEA.HI R3, R3, R2, RZ, 0x6 ;  /* 0x0000000203037211 */ /* 0x000fe200078f30ff */
[----:B------:R-:W-:Y:S01]  /*82a0*/  USEL UR4, UR4, URZ, !UP0 ;  /* 0x0000003f04047287 */ /* 0x000fe2000c000000 */
[----:B------:R-:W-:Y:S01]  /*82b0*/  ULDC UR10, c[0x0][0x288] ;  /* 0x0000a200000a7ab9 */ /* 0x000fe20000000800 */
[----:B------:R-:W-:Y:S01]  /*82c0*/  UIADD3 UR8, UP0, UR6, UR14, URZ ;  /* 0x0000000e06087290 */ /* 0x000fe2000ff1e03f */
[----:B------:R-:W-:Y:S01]  /*82d0*/  SHF.R.S32.HI R3, RZ, 0x6, R3 ;  /* 0x00000006ff037819 */ /* 0x000fe20000011403 */
[----:B------:R-:W-:Y:S01]  /*82e0*/  UIADD3 UR5, UR15, UR5, URZ ;  /* 0x000000050f057290 */ /* 0x000fe2000fffe03f */
[----:B------:R-:W-:Y:S01]  /*82f0*/  ULDC UR9, c[0x0][0x760] ;  /* 0x0001d80000097ab9 */ /* 0x000fe20000000800 */
[----:B------:R-:W-:Y:S01]  /*8300*/  ULDC.64 UR16, c[0x0][0x2e0] ;  /* 0x0000b80000107ab9 */ /* 0x000fe20000000a00 */
[----:B------:R-:W-:Y:S01]  /*8310*/  UIMAD UR12, UR12, UR10, URZ ;  /* 0x0000000a0c0c72a4 */ /* 0x000fe2000f8e023f */
[----:B------:R-:W-:Y:S01]  /*8320*/  VIMNMX R3, R3, 0x1, !PT ;  /* 0x0000000103037848 */ /* 0x000fe20007fe0100 */
[----:B------:R-:W-:-:S02]  /*8330*/  UIMAD UR10, UR10, UR9, URZ ;  /* 0x000000090a0a72a4 */ /* 0x000fc4000f8e023f */
[----:B------:R-:W-:Y:S01]  /*8340*/  UIADD3.X UR9, UR7, UR5, URZ, UP0, !UPT ;  /* 0x0000000507097290 */ /* 0x000fe200087fe43f */
[----:B------:R-:W-:Y:S01]  /*8350*/  LOP3.LUT R6, R3, 0x1, RZ, 0xc0, !PT ;  /* 0x0000000103067812 */ /* 0x000fe200078ec0ff */
[----:B------:R-:W-:Y:S02]  /*8360*/  UIMAD UR4, UR4, UR16, URZ ;  /* 0x00000010040472a4 */ /* 0x000fe4000f8e023f */
[----:B------:R-:W-:Y:S02]  /*8370*/  UIADD3 UR11, UP0, UR12, UR11, URZ ;  /* 0x0000000b0c0b7290 */ /* 0x000fe4000ff1e03f */
[----:B------:R-:W-:Y:S01]  /*8380*/  UIMAD UR13, UR18, UR17, UR4 ;  /* 0x00000011120d72a4 */ /* 0x000fe2000f8e0204 */
[----:B-1----:R-:W-:Y:S01]  /*8390*/  LOP3.LUT R0, R4, 0x1f, RZ, 0xc0, !PT ;  /* 0x0000001f04007812 */ /* 0x002fe200078ec0ff */
[----:B------:R-:W-:Y:S01]  /*83a0*/  UIMAD.WIDE.U32 UR8, UR18, UR16, UR8 ;  /* 0x00000010120872a5 */ /* 0x000fe2000f8e0008 */
[----:B------:R-:W-:Y:S01]  /*83b0*/  ELECT P0, URZ, PT ;  /* 0x00000000003f782f */ /* 0x000fe20003800000 */
[----:B------:R-:W-:-:S02]  /*83c0*/  ULEA.HI.X.SX32 UR12, UR12, UR19, 0x1, UP0 ;  /* 0x000000130c0c7291 */ /* 0x000fc400080f0e3f */
[----:B------:R-:W-:Y:S01]  /*83d0*/  UIADD3 UR25, UR9, UR13, URZ ;  /* 0x0000000d09197290 */ /* 0x000fe2000fffe03f */
[----:B------:R-:W-:Y:S01]  /*83e0*/  UMOV UR4, URZ ;  /* 0x0000003f00047c82 */ /* 0x000fe20008000000 */
[----:B------:R-:W-:Y:S10]  /*83f0*/  @!P1 BRA `(.L_x_738) ;  /* 0x0000000800bc9947 */ /* 0x000ff40003800000 */
[----:B------:R-:W-:Y:S01]  /*8400*/  UMOV UR4, UR14 ;  /* 0x0000000e00047c82 */ /* 0x000fe20008000000 */
[----:B------:R-:W-:Y:S01]  /*8410*/  ULDC.64 UR14, c[0x0][0x2c0] ;  /* 0x0000b000000e7ab9 */ /* 0x000fe20000000a00 */
[----:B------:R-:W-:Y:S01]  /*8420*/  UIMAD.WIDE.U32 UR4, UR18, UR16, UR4 ;  /* 0x00000010120472a5 */ /* 0x000fe2000f8e0004 */
[----:B------:R-:W-:-:S03]  /*8430*/  IMAD.IADD R4, R3, 0x1, -R6 ;  /* 0x0000000103047824 */ /* 0x000fc600078e0a06 */
        /* <DEDUP_REMOVED lines=12> */
.L_x_763:
        /* <DEDUP_REMOVED lines=17> */
.L_x_741:
[----:B------:R-:W2:Y:S04]  /*8610*/  LDG.E.STRONG.GPU R5, desc[UR38][R2.64] ;  /* 0x0000002602057981 */ /* 0x000ea8000c1ef900 */
[----:B--2---:R-:W-:Y:S01]  /*8620*/  CCTL.IVALL ;  /* 0x00000000ff00798f */ /* 0x004fe20002000000 */
[----:B------:R-:W-:Y:S05]  /*8630*/  YIELD ;  /* 0x0000000000007946 */ /* 0x000fea0003800000 */
[----:B------:R-:W-:-:S13]  /*8640*/  ISETP.NE.AND P1, PT, R5, UR24, PT ;  /* 0x0000001805007c0c */ /* 0x000fda000bf25270 */
[----:B------:R-:W-:Y:S05]  /*8650*/  @P1 BRA `(.L_x_741) ;  /* 0xfffffffc00ec1947 */ /* 0x000fea000383ffff */
.L_x_740:
[----:B------:R-:W-:Y:S05]  /*8660*/  BSYNC B0 ;  /* 0x0000000000007941 */ /* 0x000fea0003800000 */
.L_x_739:
[----:B------:R-:W-:-:S03]  /*8670*/  UMOV UR22, 0xffffffff ;  /* 0xffffffff00167882 */ /* 0x000fc60000000000 */
[----:B------:R-:W-:Y:S05]  /*8680*/  BRA.DIV UR22, `(.L_x_742) ;  /* 0x00000032167c7947 */ /* 0x000fea000b800000 */
[----:B------:R-:W-:Y:S01]  /*8690*/  NOP ;  /* 0x0000000000007918 */ /* 0x000fe20000000000 */
.L_x_810:
        /* <DEDUP_REMOVED lines=8> */
[----:B------:R-:W-:Y:S02]  /*8720*/  UIADD3 UR33, UP0, UR22, UR8, URZ ;  /* 0x0000000816217290 */ /* 0x000fe4000ff1e03f */
[----:B-1----:R-:W-:Y:S02]  /*8730*/  ULEA UR32, UR32, UR23, 0x18 ;  /* 0x0000001720207291 */ /* 0x002fe4000f8ec03f */
[----:B------:R-:W-:Y:S02]  /*8740*/  ULEA.HI.X.SX32 UR23, UR22, UR25, 0x1, UP0 ;  /* 0x0000001916177291 */ /* 0x000fe400080f0e3f */
[----:B------:R-:W-:-:S02]  /*8750*/  ULEA UR22, UP0, UR33, UR28, 0x2 ;  /* 0x0000001c21167291 */ /* 0x000fc4000f80103f */
[----:B------:R-:W-:Y:S02]  /*8760*/  UIADD3 UR28, UR32, 0x10000, URZ ;  /* 0x00010000201c7890 */ /* 0x000fe4000fffe03f */
[----:B------:R-:W-:Y:S01]  /*8770*/  ULEA.HI.X UR23, UR33, UR29, UR23, 0x2, UP0 ;  /* 0x0000001d21177291 */ /* 0x000fe200080f1417 */
[----:B------:R-:W-:Y:S02]  /*8780*/  UMOV UR32, 0x0 ;  /* 0x0000000000207882 */ /* 0x000fe40000000000 */
[----:B------:R-:W-:Y:S01]  /*8790*/  UMOV UR29, 0x400 ;  /* 0x00000400001d7882 */ /* 0x000fe20000000000 */
[----:B------:R-:W-:-:S05]  /*87a0*/  UMOV UR33, 0x14f00000 ;  /* 0x14f0000000217882 */ /* 0x000fca0000000000 */
[----:B------:R1:W-:Y:S02]  /*87b0*/  UBLKRED.G.S.ADD.F32.RN [UR22], [UR28], UR29, desc[UR32] ;  /* 0x000020161c0073bb */ /* 0x0003e400080a141d */
[----:B-1----:R0:W-:Y:S02]  /*87c0*/  UTMACMDFLUSH ;  /* 0x00000000000079b7 */ /* 0x0021e40000000000 */
.L_x_744:
[----:B------:R-:W-:Y:S05]  /*87d0*/  BSYNC B0 ;  /* 0x0000000000007941 */ /* 0x000fea0003800000 */
.L_x_743:
        /* <DEDUP_REMOVED lines=13> */
.L_x_746:
[----:B------:R-:W-:Y:S05]  /*88b0*/  BSYNC B0 ;  /* 0x0000000000007941 */ /* 0x000fea0003800000 */
.L_x_745:
[----:B------:R-:W-:Y:S06]  /*88c0*/  BAR.ARV 0xa, 0xa0 ;  /* 0x0282800000007b1d */ /* 0x000fec0000002000 */
[----:B------:R-:W-:Y:S04]  /*88d0*/  BSSY B0, `(.L_x_747) ;  /* 0x0000003000007945 */ /* 0x000fe80003800000 */
[----:B------:R-:W-:Y:S05]  /*88e0*/  @!P0 BRA `(.L_x_748) ;  /* 0x0000000000048947 */ /* 0x000fea0003800000 */
[----:B------:R-:W-:-:S04]  /*88f0*/  DEPBAR.LE SB0, 0x0 ;  /* 0x000080000000791a */ /* 0x000fc80000000000 */
.L_x_748:
[----:B------:R-:W-:Y:S05]  /*8900*/  BSYNC B0 ;  /* 0x0000000000007941 */ /* 0x000fea0003800000 */
.L_x_747:
        /* <DEDUP_REMOVED lines=15> */
[----:B------:R-:W-:-:S06]  /*8a00*/  UFLO.U32 UR23, UR22 ;  /* 0x00000016001772bd */ /* 0x000fcc00080e0000 */
[----:B-1----:R-:W-:Y:S02]  /*8a10*/  ISETP.EQ.U32.AND P1, PT, R5, UR23, PT ;  /* 0x0000001705007c0c */ /* 0x002fe4000bf22070 */
[----:B------:R-:W1:Y:S11]  /*8a20*/  POPC R5, UR22 ;  /* 0x0000001600057d09 */ /* 0x000e760008000000 */
[----:B-1----:R1:W-:Y:S02]  /*8a30*/  @P1 REDG.E.ADD.S32.STRONG.GPU desc[UR38][R2.64], R5 ;  /* 0x000000050200198e */ /* 0x0023e4000c10e3a6 */
.L_x_750:
[----:B------:R-:W-:Y:S05]  /*8a40*/  BSYNC B0 ;  /* 0x0000000000007941 */ /* 0x000fea0003800000 */
.L_x_749:
        /* <DEDUP_REMOVED lines=9> */
.L_x_753:
[----:B------:R-:W2:Y:S04]  /*8ae0*/  LDG.E.STRONG.GPU R5, desc[UR38][R2.64] ;  /* 0x0000002602057981 */ /* 0x000ea8000c1ef900 */
[----:B--2---:R-:W-:Y:S01]  /*8af0*/  CCTL.IVALL ;  /* 0x00000000ff00798f */ /* 0x004fe20002000000 */
[----:B------:R-:W-:Y:S05]  /*8b00*/  YIELD ;  /* 0x0000000000007946 */ /* 0x000fea0003800000 */
[----:B------:R-:W-:-:S13]  /*8b10*/  ISETP.NE.AND P1, PT, R5, UR24, PT ;  /* 0x0000001805007c0c */ /* 0x000fda000bf25270 */
[----:B------:R-:W-:Y:S05]  /*8b20*/  @P1 BRA `(.L_x_753) ;  /* 0xfffffffc00ec1947 */ /* 0x000fea000383ffff */
.L_x_752:
[----:B------:R-:W-:Y:S05]  /*8b30*/  BSYNC B0 ;  /* 0x0000000000007941 */ /* 0x000fea0003800000 */
.L_x_751:
[----:B------:R-:W-:-:S03]  /*8b40*/  UMOV UR6, 0xffffffff ;  /* 0xffffffff00067882 */ /* 0x000fc60000000000 */
[----:B------:R-:W-:Y:S05]  /*8b50*/  BRA.DIV UR6, `(.L_x_754) ;  /* 0x0000002e06647947 */ /* 0x000fea000b800000 */
[----:B------:R-:W-:Y:S01]  /*8b60*/  NOP ;  /* 0x0000000000007918 */ /* 0x000fe20000000000 */
.L_x_813:
        /* <DEDUP_REMOVED lines=13> */
.L_x_756:
[----:B------:R-:W-:Y:S05]  /*8c40*/  BSYNC B0 ;  /* 0x0000000000007941 */ /* 0x000fea0003800000 */
.L_x_755:
        /* <DEDUP_REMOVED lines=13> */
.L_x_758:
[----:B------:R-:W-:Y:S05]  /*8d20*/  BSYNC B0 ;  /* 0x0000000000007941 */ /* 0x000fea0003800000 */
.L_x_757:
[----:B------:R-:W-:Y:S06]  /*8d30*/  BAR.ARV 0xa, 0xa0 ;  /* 0x0282800000007b1d */ /* 0x000fec0000002000 */
[----:B------:R-:W-:Y:S04]  /*8d40*/  BSSY B0, `(.L_x_759) ;  /* 0x0000003000007945 */ /* 0x000fe80003800000 */
[----:B------:R-:W-:Y:S05]  /*8d50*/  @!P0 BRA `(.L_x_760) ;  /* 0x0000000000048947 */ /* 0x000fea0003800000 */
[----:B------:R-:W-:-:S04]  /*8d60*/  DEPBAR.LE SB0, 0x0 ;  /* 0x000080000000791a */ /* 0x000fc80000000000 */
.L_x_760:
[----:B------:R-:W-:Y:S05]  /*8d70*/  BSYNC B0 ;  /* 0x0000000000007941 */ /* 0x000fea0003800000 */
.L_x_759:
        /* <DEDUP_REMOVED lines=15> */
[----:B------:R-:W-:-:S06]  /*8e70*/  UFLO.U32 UR7, UR6 ;  /* 0x00000006000772bd */ /* 0x000fcc00080e0000 */
[----:B-1----:R-:W-:Y:S02]  /*8e80*/  ISETP.EQ.U32.AND P1, PT, R5, UR7, PT ;  /* 0x0000000705007c0c */ /* 0x002fe4000bf22070 */
[----:B------:R-:W1:Y:S11]  /*8e90*/  POPC R5, UR6 ;  /* 0x0000000600057d09 */ /* 0x000e760008000000 */
[----:B-1----:R1:W-:Y:S02]  /*8ea0*/  @P1 REDG.E.ADD.S32.STRONG.GPU desc[UR38][R2.64], R5 ;  /* 0x000000050200198e */ /* 0x0023e4000c10e3a6 */
.L_x_762:
[----:B------:R-:W-:Y:S05]  /*8eb0*/  BSYNC B0 ;  /* 0x0000000000007941 */ /* 0x000fea0003800000 */
.L_x_761:
[----:B------:R-:W-:Y:S02]  /*8ec0*/  UIADD3 UR4, UR4, 0x2, URZ ;  /* 0x0000000204047890 */ /* 0x000fe4000fffe03f */
[----:B------:R-:W-:Y:S01]  /*8ed0*/  UIADD3 UR5, UR5, 0x1, URZ ;  /* 0x0000000105057890 */ /* 0x000fe2000fffe03f */
[----:B------:R-:W-:Y:S11]  /*8ee0*/  @P3 BRA `(.L_x_763) ;  /* 0xfffffff400843947 */ /* 0x000ff6000383ffff */
.L_x_738:
        /* <DEDUP_REMOVED lines=13> */
.L_x_766:
[----:B------:R-:W2:Y:S04]  /*8fc0*/  LDG.E.STRONG.GPU R0, desc[UR38][R2.64] ;  /* 0x0000002602007981 */ /* 0x000ea8000c1ef900 */
[----:B--2---:R-:W-:Y:S01]  /*8fd0*/  CCTL.IVALL ;  /* 0x00000000ff00798f */ /* 0x004fe20002000000 */
[----:B------:R-:W-:Y:S05]  /*8fe0*/  YIELD ;  /* 0x0000000000007946 */ /* 0x000fea0003800000 */
[----:B------:R-:W-:-:S13]  /*8ff0*/  ISETP.NE.AND P1, PT, R0, UR24, PT ;  /* 0x0000001800007c0c */ /* 0x000fda000bf25270 */
[----:B------:R-:W-:Y:S05]  /*9000*/  @P1 BRA `(.L_x_766) ;  /* 0xfffffffc00ec1947 */ /* 0x000fea000383ffff */
.L_x_765:
[----:B------:R-:W-:Y:S05]  /*9010*/  BSYNC B0 ;  /* 0x0000000000007941 */ /* 0x000fea0003800000 */
.L_x_764:
[----:B------:R-:W-:-:S03]  /*9020*/  UMOV UR5, 0xffffffff ;  /* 0xffffffff00057882 */ /* 0x000fc60000000000 */
[----:B------:R-:W-:Y:S05]  /*9030*/  BRA.DIV UR5, `(.L_x_767) ;  /* 0x0000002a05487947 */ /* 0x000fea000b800000 */
[----:B------:R-:W-:Y:S01]  /*9040*/  NOP ;  /* 0x0000000000007918 */ /* 0x000fe20000000000 */
.L_x_816:
        /* <DEDUP_REMOVED lines=22> */
.L_x_769:
[----:B------:R-:W-:Y:S05]  /*91b0*/  BSYNC B0 ;  /* 0x0000000000007941 */ /* 0x000fea0003800000 */
.L_x_768:
[----:B------:R-:W-:Y:S06]  /*91c0*/  BAR.SYNC.DEFER_BLOCKING 0xe, 0xa0 ;  /* 0x0382800000007b1d */ /* 0x000fec0000010000 */
[----:B------:R-:W-:Y:S04]  /*91d0*/  BSSY B0, `(.L_x_770) ;  /* 0x0000013000007945 */ /* 0x000fe80003800000 */
[----:B------:R-:W-:Y:S05]  /*91e0*/  @!P0 BRA `(.L_x_771) ;  /* 0x0000000000448947 */ /* 0x000fea0003800000 */
[----:B------:R-:W1:Y:S01]  /*91f0*/  S2UR UR14, SR_CgaCtaId ;  /* 0x00000000000e79c3 */ /* 0x000e620000008800 */
[----:B------:R-:W-:Y:S01]  /*9200*/  R2UR UR5, R6 ;  /* 0x00000000060572ca */ /* 0x000fe200000e0000 */
[----:B------:R-:W-:Y:S01]  /*9210*/  UMOV UR13, 0x400 ;  /* 0x00000400000d7882 */ /* 0x000fe20000000000 */
[----:B------:R-:W-:-:S11]  /*9220*/  ULDC.64 UR6, c[0x0][0x2c0] ;  /* 0x0000b00000067ab9 */ /* 0x000fd60000000a00 */
[----:B------:R-:W-:-:S04]  /*9230*/  UIADD3 UR5, UR5, 0x1000, URZ ;  /* 0x0000100005057890 */ /* 0x000fc8000fffe03f */
[----:B------:R-:W-:-:S04]  /*9240*/  UIADD3 UR15, UP0, UR5, UR8, URZ ;  /* 0x00000008050f7290 */ /* 0x000fc8000ff1e03f */
[----:B------:R-:W-:Y:S02]  /*9250*/  ULEA.HI.X.SX32 UR5, UR5, UR25, 0x1, UP0 ;  /* 0x0000001905057291 */ /* 0x000fe400080f0e3f */
[----:B-1----:R-:W-:Y:S02]  /*9260*/  ULEA UR13, UR14, UR13, 0x18 ;  /* 0x0000000d0e0d7291 */ /* 0x002fe4000f8ec03f */
[----:B------:R-:W-:Y:S02]  /*9270*/  ULEA UR6, UP0, UR15, UR6, 0x2 ;  /* 0x000000060f067291 */ /* 0x000fe4000f80103f */
[----:B------:R-:W-:Y:S02]  /*9280*/  UIADD3 UR13, UR13, 0x14000, URZ ;  /* 0x000140000d0d7890 */ /* 0x000fe4000fffe03f */
[----:B------:R-:W-:Y:S01]  /*9290*/  ULEA.HI.X UR7, UR15, UR7, UR5, 0x2, UP0 ;  /* 0x000000070f077291 */ /* 0x000fe200080f1405 */
[----:B------:R-:W-:Y:S02]  /*92a0*/  UMOV UR14, 0x0 ;  /* 0x00000000000e7882 */ /* 0x000fe40000000000 */
[----:B------:R-:W-:Y:S01]  /*92b0*/  UMOV UR5, 0x400 ;  /* 0x0000040000057882 */ /* 0x000fe20000000000 */
[----:B------:R-:W-:-:S05]  /*92c0*/  UMOV UR15, 0x14f00000 ;  /* 0x14f00000000f7882 */ /* 0x000fca0000000000 */
[----:B------:R1:W-:Y:S01]  /*92d0*/  UBLKRED.G.S.ADD.F32.RN [UR6], [UR13], UR5, desc[UR14] ;  /* 0x00000e060d0073bb */ /* 0x0003e200080a1405 */
[----:B------:R0:W-:Y:S01]  /*92e0*/  UTMACMDFLUSH ;  /* 0x00000000000079b7 */ /* 0x0001e20000000000 */
[----:B-1----:R-:W-:-:S04]  /*92f0*/  DEPBAR.LE SB0, 0x1 ;  /* 0x000080400000791a */ /* 0x002fc80000000000 */
.L_x_771:
[----:B------:R-:W-:Y:S05]  /*9300*/  BSYNC B0 ;  /* 0x0000000000007941 */ /* 0x000fea0003800000 */
.L_x_770:
[----:B------:R-:W-:Y:S06]  /*9310*/  BAR.ARV 0xa, 0xa0 ;  /* 0x0282800000007b1d */ /* 0x000fec0000002000 */
[----:B------:R-:W-:Y:S04]  /*9320*/  BSSY B0, `(.L_x_772) ;  /* 0x0000003000007945 */ /* 0x000fe80003800000 */
[----:B------:R-:W-:Y:S05]  /*9330*/  @!P0 BRA `(.L_x_773) ;  /* 0x0000000000048947 */ /* 0x000fea0003800000 */
[----:B------:R-:W-:-:S04]  /*9340*/  DEPBAR.LE SB0, 0x0 ;  /* 0x000080000000791a */ /* 0x000fc80000000000 */
.L_x_773:
[----:B------:R-:W-:Y:S05]  /*9350*/  BSYNC B0 ;  /* 0x0000000000007941 */ /* 0x000fea0003800000 */
.L_x_772:
        /* <DEDUP_REMOVED lines=19> */
.L_x_733:
        /* <DEDUP_REMOVED lines=10> */
.L_x_774:
        /* <DEDUP_REMOVED lines=10> */
.L_x_776:
[----:B------:R-:W3:Y:S02]  /*95d0*/  LDC R5, c[0x0][0x8bc] ;  /* 0x00022f00ff057b82 */ /* 0x000ee40000000800 */
.L_x_775:
[----:B------:R-:W1:Y:S01]  /*95e0*/  S2R R14, SR_CTAID.X ;  /* 0x00000000000e7919 */ /* 0x000e620000002500 */
[----:B------:R-:W-:Y:S02]  /*95f0*/  IMAD.MOV.U32 R0, RZ, RZ, 0x1 ;  /* 0x00000001ff007424 */ /* 0x000fe400078e00ff */
[----:B------:R-:W-:Y:S02]  /*9600*/  IMAD.MOV.U32 R9, RZ, RZ, RZ ;  /* 0x000000ffff097224 */ /* 0x000fe400078e00ff */
[----:B-1----:R-:W-:-:S05]  /*9610*/  IMAD.SHL.U32 R14, R14, 0x80, RZ ;  /* 0x000000800e0e7824 */ /* 0x002fca00078e00ff */
[----:B---3-5:R-:W-:-:S04]  /*9620*/  ISETP.GE.AND P0, PT, R14, R5, PT ;  /* 0x000000050e00720c */ /* 0x028fc80003f06270 */
[----:B------:R-:W-:-:S04]  /*9630*/  SEL R8, R7, 0xffffffff, !P0 ;  /* 0xffffffff07087807 */ /* 0x000fc80004000000 */
[----:B------:R-:W-:-:S13]  /*9640*/  ISETP.GE.AND P0, PT, R8, RZ, PT ;  /* 0x000000ff0800720c */ /* 0x000fda0003f06270 */
[----:B------:R-:W-:Y:S05]  /*9650*/  @!P0 BRA `(.L_x_777) ;  /* 0x0000001c00948947 */ /* 0x000fea0003800000 */
[----:B------:R-:W1:Y:S08]  /*9660*/  LDC.64 R10, c[0x0][0x770] ;  /* 0x0001dc00ff0a7b82 */ /* 0x000e700000000a00 */
[----:B------:R-:W3:Y:S08]  /*9670*/  LDC.64 R6, c[0x0][0x770] ;  /* 0x0001dc00ff067b82 */ /* 0x000ef00000000a00 */
[----:B------:R-:W2:Y:S01]  /*9680*/  LDC.64 R4, c[0x0][0x778] ;  /* 0x0001de00ff047b82 */ /* 0x000ea20000000a00 */
[----:B-1----:R-:W-:-:S07]  /*9690*/  ISETP.NE.U32.AND P1, PT, R10, RZ, PT ;  /* 0x000000ff0a00720c */ /* 0x002fce0003f25070 */
[----:B----4-:R-:W1:Y:S01]  /*96a0*/  LDC.64 R2, c[0x0][0x780] ;  /* 0x0001e000ff027b82 */ /* 0x010e620000000a00 */
[----:B------:R-:W-:Y:S01]  /*96b0*/  ISETP.NE.AND.EX P1, PT, R11, RZ, PT, P1 ;  /* 0x000000ff0b00720c */ /* 0x000fe20003f25310 */
[----:B---3--:R-:W-:Y:S01]  /*96c0*/  IMAD.WIDE R6, R8, 0x4, R6 ;  /* 0x0000000408067825 */ /* 0x008fe200078e0206 */
[----:B--2---:R-:W-:-:S11]  /*96d0*/  ISETP.NE.U32.AND P0, PT, R4, RZ, PT ;  /* 0x000000ff0400720c */ /* 0x004fd60003f05070 */
[----:B------:R-:W2:Y:S01]  /*96e0*/  @P1 LDG.E R9, desc[UR38][R6.64] ;  /* 0x0000002606091981 */ /* 0x000ea2000c1e1900 */
[----:B------:R-:W-:-:S03]  /*96f0*/  ISETP.NE.AND.EX P0, PT, R5, RZ, PT, P0 ;  /* 0x000000ff0500720c */ /* 0x000fc60003f05300 */
[----:B------:R-:W3:Y:S01]  /*9700*/  @P1 LDG.E R15, desc[UR38][R6.64] ;  /* 0x00000026060f1981 */ /* 0x000ee2000c1e1900 */
[----:B-1----:R-:W-:-:S04]  /*9710*/  ISETP.NE.U32.AND P2, PT, R2, RZ, PT ;  /* 0x000000ff0200720c */ /* 0x002fc80003f45070 */
[----:B------:R-:W-:-:S05]  /*9720*/  ISETP.NE.AND.EX P2, PT, R3, RZ, PT, P2 ;  /* 0x000000ff0300720c */ /* 0x000fca0003f45320 */
[----:B------:R-:W1:Y:S08]  /*9730*/  @P0 LDC.64 R2, c[0x0][0x778] ;  /* 0x0001de00ff020b82 */ /* 0x000e700000000a00 */
[----:B------:R-:W4:Y:S01]  /*9740*/  @P2 LDC.64 R12, c[0x0][0x780] ;  /* 0x0001e000ff0c2b82 */ /* 0x000f220000000a00 */
[----:B------:R-:W-:Y:S01]  /*9750*/  IMAD.MOV.U32 R5, RZ, RZ, RZ ;  /* 0x000000ffff057224 */ /* 0x000fe200078e00ff */
[----:B------:R-:W-:Y:S01]  /*9760*/  ULDC UR4, c[0x0][0x280] ;  /* 0x0000a00000047ab9 */ /* 0x000fe20000000800 */
[----:B-1----:R-:W-:-:S05]  /*9770*/  @P0 IMAD.WIDE R2, R8, 0x4, R2 ;  /* 0x0000000408020825 */ /* 0x002fca00078e0202 */
[----:B------:R4:W5:Y:S01]  /*9780*/  @P0 LDG.E R5, desc[UR38][R2.64] ;  /* 0x0000002602050981 */ /* 0x000962000c1e1900 */
[----:B------:R-:W-:Y:S02]  /*9790*/  IMAD.U32 R4, RZ, RZ, UR4 ;  /* 0x00000004ff047e24 */ /* 0x000fe4000f8e00ff */
[----:B----4-:R-:W-:Y:S01]  /*97a0*/  @P2 IMAD.WIDE R2, R8, 0x4, R12 ;  /* 0x0000000408022825 */ /* 0x010fe200078e020c */
[----:B------:R-:W-:-:S04]  /*97b0*/  VOTEU.ANY UP0, P1 ;  /* 0x00000000003f7886 */ /* 0x000fc80000800100 */
[----:B------:R1:W5:Y:S02]  /*97c0*/  @P2 LDG.E R4, desc[UR38][R2.64] ;  /* 0x0000002602042981 */ /* 0x000364000c1e1900 */
[----:B-1----:R-:W-:Y:S01]  /*97d0*/  CS2R R2, SRZ ;  /* 0x0000000000027805 */ /* 0x002fe2000001ff00 */
[----:B--2---:R-:W-:-:S05]  /*97e0*/  @P1 IMAD R9, R8, 0x40, R9 ;  /* 0x0000004008091824 */ /* 0x004fca00078e0209 */
[----:B------:R-:W-:-:S04]  /*97f0*/  @P1 SHF.R.S32.HI R12, RZ, 0x1f, R9 ;  /* 0x0000001fff0c1819 */ /* 0x000fc80000011409 */
[----:B------:R-:W-:-:S04]  /*9800*/  @P1 LEA.HI R12, R12, R9, RZ, 0x6 ;  /* 0x000000090c0c1211 */ /* 0x000fc800078f30ff */
[----:B------:R-:W-:Y:S02]  /*9810*/  @P1 LOP3.LUT R12, R12, 0xffffffc0, RZ, 0xc0, !PT ;  /* 0xffffffc00c0c1812 */ /* 0x000fe400078ec0ff */
[----:B---3--:R-:W-:Y:S02]  /*9820*/  @P1 R2UR UR4, R15 ;  /* 0x000000000f0412ca */ /* 0x008fe400000e0000 */
        /* <DEDUP_REMOVED lines=8> */
.L_x_778:
        /* <DEDUP_REMOVED lines=8> */
[----:B------:R-:W-:Y:S01]  /*9930*/  IMAD.MOV.U32 R7, RZ, RZ, R3 ;  /* 0x000000ffff077224 */ /* 0x000fe200078e0003 */
[----:B------:R-:W-:Y:S01]  /*9940*/  R2UR UR13, R8 ;  /* 0x00000000080d72ca */ /* 0x000fe200000e0000 */
[----:B------:R-:W-:Y:S01]  /*9950*/  ULDC UR4, c[0x0][0x2e8] ;  /* 0x0000ba0000047ab9 */ /* 0x000fe20000000800 */
[----:B------:R-:W-:Y:S01]  /*9960*/  ISETP.NE.AND.EX P1, PT, R11, RZ, PT, P1 ;  /* 0x000000ff0b00720c */ /* 0x000fe20003f25310 */
[----:B------:R-:W-:Y:S01]  /*9970*/  VOTEU.ANY UP1, P0 ;  /* 0x00000000003f7886 */ /* 0x000fe20000020100 */
[----:B------:R-:W-:Y:S01]  /*9980*/  SHF.R.S32.HI R8, RZ, 0x1f, R8 ;  /* 0x0000001fff087819 */ /* 0x000fe20000011408 */
[----:B------:R-:W3:Y:S01]  /*9990*/  LDC.64 R10, c[0x0][0x720] ;  /* 0x0001c800ff0a7b82 */ /* 0x000ee20000000a00 */
[----:B------:R-:W-:-:S02]  /*99a0*/  R2UR UR11, R14 ;  /* 0x000000000e0b72ca */ /* 0x000fc400000e0000 */
[----:B------:R-:W-:Y:S02]  /*99b0*/  ELECT P0, URZ, PT ;  /* 0x00000000003f782f */ /* 0x000fe40003800000 */
[----:B------:R-:W-:Y:S01]  /*99c0*/  SEL R8, R8, RZ, !P1 ;  /* 0x000000ff08087207 */ /* 0x000fe20004800000 */
[----:B------:R-:W-:Y:S01]  /*99d0*/  UMOV UR12, UR20 ;  /* 0x00000014000c7c82 */ /* 0x000fe20008000000 */
[----:B------:R-:W-:Y:S01]  /*99e0*/  R2UR UR8, R5 ;  /* 0x00000000050872ca */ /* 0x000fe200000e0000 */
[----:B------:R-:W-:Y:S02]  /*99f0*/  BSSY B0, `(.L_x_777) ;  /* 0x00001ab000007945 */ /* 0x000fe40003800000 */
[----:B------:R-:W-:Y:S01]  /*9a00*/  VOTEU.ANY UP0, P1 ;  /* 0x00000000003f7886 */ /* 0x000fe20000800100 */
[----:B------:R-:W-:Y:S02]  /*9a10*/  USEL UR21, UR13, URZ, !UP0 ;  /* 0x0000003f0d157287 */ /* 0x000fe4000c000000 */
[----:B------:R-:W-:-:S02]  /*9a20*/  UISETP.NE.AND UP0, UPT, UR4, 0x1, UPT ;  /* 0x000000010400788c */ /* 0x000fc4000bf05270 */
[----:B------:R-:W-:-:S05]  /*9a30*/  USEL UR13, UR13, URZ, !UP1 ;  /* 0x0000003f0d0d7287 */ /* 0x000fca000c800000 */
[----:B------:R-:W-:Y:S01]  /*9a40*/  UIADD3 UR11, UR11, UR8, URZ ;  /* 0x000000080b0b7290 */ /* 0x000fe2000fffe03f */
[----:B-1----:R-:W-:-:S03]  /*9a50*/  SHF.R.S32.HI R9, RZ, 0x1f, R9 ;  /* 0x0000001fff097819 */ /* 0x002fc60000011409 */
[----:B------:R-:W-:Y:S01]  /*9a60*/  @UP0 ULDC UR6, c[0x0][0x2ec] ;  /* 0x0000bb0000060ab9 */ /* 0x000fe20000000800 */
[----:B------:R-:W-:Y:S01]  /*9a70*/  @UP0 ULDC UR8, c[0x0][0x2f0] ;  /* 0x0000bc0000080ab9 */ /* 0x000fe20000000800 */
[----:B------:R-:W-:Y:S01]  /*9a80*/  UIMAD.WIDE.U32 UR6, UR20, UR6, URZ ;  /* 0x00000006140672a5 */ /* 0x000fe2000f8e003f */
[----:B--2---:R-:W-:-:S03]  /*9a90*/  IMAD R6, R9, R12, RZ ;  /* 0x0000000c09067224 */ /* 0x004fc600078e02ff */
[----:B------:R-:W-:Y:S01]  /*9aa0*/  @UP0 USHF.R.U32.HI UR12, URZ, UR8, UR7 ;  /* 0x000000083f0c0299 */ /* 0x000fe20008011607 */
[----:B------:R-:W-:Y:S02]  /*9ab0*/  IMAD R13, R13, UR20, R6 ;  /* 0x000000140d0d7c24 */ /* 0x000fe4000f8e0206 */
        /* <DEDUP_REMOVED lines=33> */
.L_x_817:
        /* <DEDUP_REMOVED lines=9> */
.L_x_781:
        /* <DEDUP_REMOVED lines=82> */
.L_x_792:
[----:B------:R-:W-:-:S04]  /*a280*/  SHF.L.U32 R21, R10, 0x1f, RZ ;  /* 0x0000001f0a157819 */ /* 0x000fc800000006ff */
[----:B-1----:R-:W1:Y:S02]  /*a290*/  SYNCS.PHASECHK.TRANS64.TRYWAIT P1, [R12+URZ+0x30840], R21 ;  /* 0x030840150c0075a7 */ /* 0x002e64000802017f */
[----:B-12--5:R-:W-:Y:S05]  /*a2a0*/  @!P1 BRA `(.L_x_784) ;  /* 0x0000001400dc9947 */ /* 0x026fea0003800000 */
.L_x_818:
[----:B------:R-:W-:Y:S05]  /*a2b0*/  @P0 BRA `(.L_x_785) ;  /* 0x0000000000140947 */ /* 0x000fea0003800000 */
[----:B------:R-:W-:Y:S01]  /*a2c0*/  ISETP.NE.AND P1, PT, R20, RZ, PT ;  /* 0x000000ff1400720c */ /* 0x000fe20003f25270 */
[----:B------:R-:W-:-:S04]  /*a2d0*/  IMAD.MOV.U32 R3, RZ, RZ, 0x4100 ;  /* 0x00004100ff037424 */ /* 0x000fc800078e00ff */
[----:B------:R2:W-:Y:S08]  /*a2e0*/  SYNCS.ARRIVE.TRANS64 RZ, [R12+URZ+0x30830], R3 ;  /* 0x030830030cff79a7 */ /* 0x0005f0000800003f */
[----:B------:R-:W-:Y:S05]  /*a2f0*/  @!P1 BRA `(.L_x_785) ;  /* 0x0000000000049947 */ /* 0x000fea0003800000 */
[----:B------:R-:W-:Y:S01]  /*a300*/  BPT.TRAP 0x1 ;  /* 0x000000040000795c */ /* 0x000fe20000300000 */
.L_x_785:
        /* <DEDUP_REMOVED lines=37> */
.L_x_819:
[----:B------:R-:W-:Y:S05]  /*a560*/  @P0 BRA `(.L_x_787) ;  /* 0x0000000000140947 */ /* 0x000fea0003800000 */
[----:B------:R-:W-:Y:S01]  /*a570*/  ISETP.NE.AND P1, PT, R20, RZ, PT ;  /* 0x000000ff1400720c */ /* 0x000fe20003f25270 */
[----:B------:R-:W-:-:S04]  /*a580*/  IMAD.MOV.U32 R2, RZ, RZ, 0x4100 ;  /* 0x00004100ff027424 */ /* 0x000fc800078e00ff */
[----:B------:R3:W-:Y:S08]  /*a590*/  SYNCS.ARRIVE.TRANS64 RZ, [R12+URZ+0x30818], R2 ;  /* 0x030818020cff79a7 */ /* 0x0007f0000800003f */
[----:B------:R-:W-:Y:S05]  /*a5a0*/  @!P1 BRA `(.L_x_787) ;  /* 0x0000000000049947 */ /* 0x000fea0003800000 */
[----:B------:R-:W-:Y:S01]  /*a5b0*/  BPT.TRAP 0x1 ;  /* 0x000000040000795c */ /* 0x000fe20000300000 */
.L_x_787:
        /* <DEDUP_REMOVED lines=29> */
.L_x_820:
        /* <DEDUP_REMOVED lines=9> */
.L_x_789:
        /* <DEDUP_REMOVED lines=31> */
.L_x_822:
[----:B------:R-:W-:Y:S05]  /*aa10*/  @P0 BRA `(.L_x_791) ;  /* 0x0000000000140947 */ /* 0x000fea0003800000 */
[----:B------:R-:W-:Y:S01]  /*aa20*/  ISETP.NE.AND P1, PT, R20, RZ, PT ;  /* 0x000000ff1400720c */ /* 0x000fe20003f25270 */
[----:B-1----:R-:W-:-:S04]  /*aa30*/  IMAD.MOV.U32 R5, RZ, RZ, 0x4100 ;  /* 0x00004100ff057424 */ /* 0x002fc800078e00ff */
[----:B------:R2:W-:Y:S08]  /*aa40*/  SYNCS.ARRIVE.TRANS64 RZ, [R12+URZ+0x30810], R5 ;  /* 0x030810050cff79a7 */ /* 0x0005f0000800003f */
[----:B------:R-:W-:Y:S05]  /*aa50*/  @!P1 BRA `(.L_x_791) ;  /* 0x0000000000049947 */ /* 0x000fea0003800000 */
[----:B------:R-:W-:Y:S01]  /*aa60*/  BPT.TRAP 0x1 ;  /* 0x000000040000795c */ /* 0x000fe20000300000 */
.L_x_791:
        /* <DEDUP_REMOVED lines=30> */
.L_x_783:
[----:B------:R-:W-:-:S13]  /*ac50*/  ISETP.NE.AND P1, PT, R18, RZ, PT ;  /* 0x000000ff1200720c */ /* 0x000fda0003f25270 */
[----:B------:R-:W-:Y:S05]  /*ac60*/  @!P1 BRA `(.L_x_782) ;  /* 0x0000000400309947 */ /* 0x000fea0003800000 */
[----:B------:R-:W-:-:S04]  /*ac70*/  SHF.L.U32 R13, R10, 0x1f, RZ ;  /* 0x0000001f0a0d7819 */ /* 0x000fc800000006ff */
[----:B------:R-:W1:Y:S02]  /*ac80*/  SYNCS.PHASECHK.TRANS64.TRYWAIT P1, [R12+URZ+0x30840], R13 ;  /* 0x0308400d0c0075a7 */ /* 0x000e64000802017f */
[----:B-1----:R-:W-:Y:S05]  /*ac90*/  @!P1 BRA `(.L_x_793) ;  /* 0x0000000c00b49947 */ /* 0x002fea0003800000 */
.L_x_823:
[----:B------:R-:W-:Y:S05]  /*aca0*/  @P0 BRA `(.L_x_794) ;  /* 0x0000000000140947 */ /* 0x000fea0003800000 */
[----:B------:R-:W-:Y:S01]  /*acb0*/  ISETP.NE.AND P1, PT, R20, RZ, PT ;  /* 0x000000ff1400720c */ /* 0x000fe20003f25270 */
[----:B------:R-:W-:-:S04]  /*acc0*/  IMAD.MOV.U32 R5, RZ, RZ, 0x4100 ;  /* 0x00004100ff057424 */ /* 0x000fc800078e00ff */
[----:B------:R2:W-:Y:S08]  /*acd0*/  SYNCS.ARRIVE.TRANS64 RZ, [R12+URZ+0x30830], R5 ;  /* 0x030830050cff79a7 */ /* 0x0005f0000800003f */
[----:B------:R-:W-:Y:S05]  /*ace0*/  @!P1 BRA `(.L_x_794) ;  /* 0x0000000000049947 */ /* 0x000fea0003800000 */
[----:B------:R-:W-:Y:S01]  /*acf0*/  BPT.TRAP 0x1 ;  /* 0x000000040000795c */ /* 0x000fe20000300000 */
.L_x_794:
        /* <DEDUP_REMOVED lines=34> */
.L_x_824:
[----:B------:R-:W-:Y:S05]  /*af20*/  @P0 BRA `(.L_x_796) ;  /* 0x0000000000140947 */ /* 0x000fea0003800000 */
[----:B------:R-:W-:Y:S01]  /*af30*/  ISETP.NE.AND P0, PT, R20, RZ, PT ;  /* 0x000000ff1400720c */ /* 0x000fe20003f05270 */
[----:B------:R-:W-:-:S04]  /*af40*/  IMAD.MOV.U32 R5, RZ, RZ, 0x4100 ;  /* 0x00004100ff057424 */ /* 0x000fc800078e00ff */
[----:B------:R3:W-:Y:S08]  /*af50*/  SYNCS.ARRIVE.TRANS64 RZ, [R12+URZ+0x30818], R5 ;  /* 0x030818050cff79a7 */ /* 0x0007f0000800003f */
[----:B------:R-:W-:Y:S05]  /*af60*/  @!P0 BRA `(.L_x_796) ;  /* 0x0000000000048947 */ /* 0x000fea0003800000 */
[----:B------:R-:W-:Y:S01]  /*af70*/  BPT.TRAP 0x1 ;  /* 0x000000040000795c */ /* 0x000fe20000300000 */
.L_x_796:
        /* <DEDUP_REMOVED lines=27> */
.L_x_782:
[----:B-----5:R-:W-:Y:S01]  /*b130*/  IMAD R4, R0, 0x8, R12 ;  /* 0x0000000800047824 */ /* 0x020fe200078e020c */
[----:B------:R-:W-:Y:S01]  /*b140*/  SHF.L.U32 R3, R10, 0x1f, RZ ;  /* 0x0000001f0a037819 */ /* 0x000fe200000006ff */
[----:B------:R-:W3:Y:S03]  /*b150*/  S2R R2, SR_TID.X ;  /* 0x0000000000027919 */ /* 0x000ee60000002100 */
[----:B------:R-:W4:Y:S01]  /*b160*/  SYNCS.PHASECHK.TRANS64.TRYWAIT P0, [R4+URZ+0x30840], R3 ;  /* 0x03084003040075a7 */ /* 0x000f22000800017f */
[----:B---3--:R-:W-:-:S04]  /*b170*/  LOP3.LUT R2, R2, 0x7f, RZ, 0xc0, !PT ;  /* 0x0000007f02027812 */ /* 0x008fc800078ec0ff */
[----:B------:R-:W-:Y:S01]  /*b180*/  ISETP.NE.AND P1, PT, R2, RZ, PT ;  /* 0x000000ff0200720c */ /* 0x000fe20003f25270 */
[----:B----4-:R-:W-:-:S12]  /*b190*/  @!P0 BRA `(.L_x_797) ;  /* 0x00000008009c8947 */ /* 0x010fd80003800000 */
.L_x_825:
[----:B------:R-:W-:Y:S05]  /*b1a0*/  @P1 BRA `(.L_x_798) ;  /* 0x0000000000181947 */ /* 0x000fea0003800000 */
[----:B------:R-:W4:Y:S01]  /*b1b0*/  S2R R2, SR_TID.X ;  /* 0x0000000000027919 */ /* 0x000f220000002100 */
[----:B---3--:R-:W-:-:S04]  /*b1c0*/  IMAD.MOV.U32 R3, RZ, RZ, 0x4100 ;  /* 0x00004100ff037424 */ /* 0x008fc800078e00ff */
[----:B------:R3:W-:Y:S01]  /*b1d0*/  SYNCS.ARRIVE.TRANS64 RZ, [R4+URZ+0x30830], R3 ;  /* 0x0308300304ff79a7 */ /* 0x0007e2000800003f */
[----:B----4-:R-:W-:-:S13]  /*b1e0*/  LOP3.LUT P0, RZ, R2, 0x1f, RZ, 0xc0, !PT ;  /* 0x0000001f02ff7812 */ /* 0x010fda000780c0ff */
[----:B---3--:R-:W-:Y:S05]  /*b1f0*/  @!P0 BRA `(.L_x_798) ;  /* 0x0000000000048947 */ /* 0x008fea0003800000 */
[----:B------:R-:W-:Y:S01]  /*b200*/  BPT.TRAP 0x1 ;  /* 0x000000040000795c */ /* 0x000fe20000300000 */
.L_x_798:
        /* <DEDUP_REMOVED lines=41> */
.L_x_779:
[----:B------:R-:W-:Y:S05]  /*b4a0*/  BSYNC B0 ;  /* 0x0000000000007941 */ /* 0x000fea0003800000 */
.L_x_777:
[----:B------:R-:W-:-:S03]  /*b4b0*/  UMOV UR6, 0xffffffff ;  /* 0xffffffff00067882 */ /* 0x000fc60000000000 */
[----:B------:R-:W-:Y:S05]  /*b4c0*/  BRA.DIV UR6, `(.L_x_799) ;  /* 0x0000000606e47947 */ /* 0x000fea000b800000 */
[----:B------:R-:W-:-:S13]  /*b4d0*/  ELECT P6, URZ, PT ;  /* 0x00000000003f782f */ /* 0x000fda00038c0000 */
.L_x_828:
[----:B------:R-:W-:Y:S05]  /*b4e0*/  @!P6 BRA `(.L_x_646) ;  /* 0x000000000084e947 */ /* 0x000fea0003800000 */
[----:B----4-:R-:W3:Y:S02]  /*b4f0*/  LDL.LU R2, [R1] ;  /* 0x0000000001027983 */ /* 0x010ee40000300800 */
[----:B---3--:R-:W-:-:S04]  /*b500*/  LOP3.LUT R2, R2, 0x2, RZ, 0xfc, !PT ;  /* 0x0000000202027812 */ /* 0x008fc800078efcff */
[----:B------:R-:W-:-:S13]  /*b510*/  ISETP.NE.AND P2, PT, R2, 0x3, PT ;  /* 0x000000030200780c */ /* 0x000fda0003f45270 */
[----:B------:R-:W-:Y:S05]  /*b520*/  @!P2 BRA `(.L_x_800) ;  /* 0x000000000004a947 */ /* 0x000fea0003800000 */
[----:B--2---:R-:W-:Y:S01]  /*b530*/  BPT.TRAP 0x1 ;  /* 0x000000040000795c */ /* 0x004fe20000300000 */
.L_x_800:
        /* <DEDUP_REMOVED lines=15> */
.L_x_829:
[----:B------:R-:W3:Y:S02]  /*b630*/  SYNCS.PHASECHK.TRANS64.TRYWAIT P0, [R11+URZ], R2 ;  /* 0x000000020b0075a7 */ /* 0x000ee4000800017f */
[----:B---3--:R-:W-:Y:S05]  /*b640*/  @!P0 BRA `(.L_x_802) ;  /* 0x0000000400b88947 */ /* 0x008fea0003800000 */
.L_x_830:
[----:B------:R-:W-:Y:S05]  /*b650*/  @!P2 BRA `(.L_x_803) ;  /* 0x000000000004a947 */ /* 0x000fea0003800000 */
[----:B--2---:R-:W-:Y:S01]  /*b660*/  BPT.TRAP 0x1 ;  /* 0x000000040000795c */ /* 0x004fe20000300000 */
.L_x_803:
[----:B------:R-:W-:-:S04]  /*b670*/  VIADD R0, R6, 0x30840 ;  /* 0x0003084006007836 */ /* 0x000fc80000000000 */
[----:B------:R-:W-:-:S04]  /*b680*/  IMAD R9, R9, 0x8, R0 ;  /* 0x0000000809097824 */ /* 0x000fc800078e0200 */
[----:B------:R-:W4:Y:S02]  /*b690*/  SYNCS.PHASECHK.TRANS64.TRYWAIT P0, [R9+URZ], R4 ;  /* 0x00000004090075a7 */ /* 0x000f24000800017f */
[----:B----4-:R-:W-:Y:S05]  /*b6a0*/  @!P0 BRA `(.L_x_804) ;  /* 0x0000000400b48947 */ /* 0x010fea0003800000 */
.L_x_831:
[----:B------:R-:W-:-:S07]  /*b6b0*/  IMAD R3, R3, 0x8, R0 ;  /* 0x0000000803037824 */ /* 0x000fce00078e0200 */
.L_x_805:
[----:B------:R1:W1:Y:S02]  /*b6c0*/  SYNCS.PHASECHK.TRANS64.TRYWAIT P0, [R3+URZ], R2 ;  /* 0x00000002030075a7 */ /* 0x000264000800017f */
[----:B-1----:R-:W-:Y:S05]  /*b6d0*/  @!P0 NANOSLEEP.SYNCS 0x989680 ;  /* 0x009896800000895d */ /* 0x002fea0003900000 */
[----:B------:R-:W1:Y:S02]  /*b6e0*/  @!P0 SYNCS.PHASECHK.TRANS64 P0, [R3+URZ], R2 ;  /* 0x00000002030085a7 */ /* 0x000e64000800007f */
[----:B-1----:R-:W-:Y:S05]  /*b6f0*/  @!P0 BRA `(.L_x_805) ;  /* 0xfffffffc00f08947 */ /* 0x002fea000383ffff */
.L_x_646:
[----:B--2---:R-:W-:Y:S05]  /*b700*/  BSYNC B6 ;  /* 0x0000000000067941 */ /* 0x004fea0003800000 */
.L_x_640:
[----:B------:R-:W-:Y:S05]  /*b710*/  EXIT ;  /* 0x000000000000794d */ /* 0x000fea0003800000 */
.L_x_656:
[----:B------:R-:W-:Y:S02]  /*b720*/  IMAD.MOV.U32 R12, RZ, RZ, RZ ;  /* 0x000000ffff0c7224 */ /* 0x000fe400078e00ff */
[----:B------:R-:W-:Y:S02]  /*b730*/  IMAD.MOV.U32 R11, RZ, RZ, 0x1f ;  /* 0x0000001fff0b7424 */ /* 0x000fe400078e00ff */
[----:B------:R-:W-:-:S07]  /*b740*/  IMAD.MOV.U32 R15, RZ, RZ, -0x1 ;  /* 0xffffffffff0f7424 */ /* 0x000fce00078e00ff */
[----:B------:R-:W-:Y:S05]  /*b750*/  WARPSYNC.COLLECTIVE R15, `(.L_x_806) ;  /* 0x000000000f087348 */ /* 0x000fea0003c00000 */
[----:B------:R1:W2:Y:S02]  /*b760*/  SHFL.IDX P6, R14, R13, R12, R11 ;  /* 0x0000000c0d0e7389 */ /* 0x0002a400000c000b */
[----:B-12---:R-:W-:Y:S01]  /*b770*/  ENDCOLLECTIVE ;  /* 0x000000000000791b */ /* 0x006fe20003800000 */
.L_x_806:
[----:B------:R-:W-:Y:S05]  /*b780*/  BRA `(.L_x_807) ;  /* 0xffffff5c00007947 */ /* 0x000fea000383ffff */
.L_x_658:
[----:B--2---:R2:W3:Y:S02]  /*b790*/  SYNCS.PHASECHK.TRANS64.TRYWAIT P0, [R16+URZ+0x30800], R21 ;  /* 0x03080015100075a7 */ /* 0x0044e4000800017f */
[----:B---3--:R-:W-:Y:S05]  /*b7a0*/  @!P0 NANOSLEEP.SYNCS 0x989680 ;  /* 0x009896800000895d */ /* 0x008fea0003900000 */
[----:B------:R-:W3:Y:S02]  /*b7b0*/  @!P0 SYNCS.PHASECHK.TRANS64 P0, [R16+URZ+0x30800], R21 ;  /* 0x03080015100085a7 */ /* 0x000ee4000800007f */
[----:B---3--:R-:W-:Y:S05]  /*b7c0*/  @!P0 BRA `(.L_x_658) ;  /* 0xfffffffc00f08947 */ /* 0x008fea000383ffff */
[----:B------:R-:W-:Y:S05]  /*b7d0*/  BRA `(.L_x_657) ;  /* 0xffffff5c00a07947 */ /* 0x000fea000383ffff */
.L_x_662:
[----:B----4-:R4:W1:Y:S02]  /*b7e0*/  SYNCS.PHASECHK.TRANS64.TRYWAIT P1, [R2+URZ+0x30810], R153 ;  /* 0x03081099020075a7 */ /* 0x010864000802017f */
[----:B-1----:R-:W-:Y:S05]  /*b7f0*/  @!P1 NANOSLEEP.SYNCS 0x989680 ;  /* 0x009896800000995d */ /* 0x002fea0003900000 */
[----:B------:R-:W1:Y:S02]  /*b800*/  @!P1 SYNCS.PHASECHK.TRANS64 P1, [R2+URZ+0x30810], R153 ;  /* 0x03081099020095a7 */ /* 0x000e64000802007f */
[----:B-1----:R-:W-:Y:S05]  /*b810*/  @!P1 BRA `(.L_x_662) ;  /* 0xfffffffc00f09947 */ /* 0x002fea000383ffff */
[----:B------:R-:W-:Y:S05]  /*b820*/  BRA `(.L_x_661) ;  /* 0xffffff6000e07947 */ /* 0x000fea000383ffff */
.L_x_666:
[----:B------:R1:W1:Y:S02]  /*b830*/  SYNCS.PHASECHK.TRANS64.TRYWAIT P1, [R2+URZ+0x30830], R153 ;  /* 0x03083099020075a7 */ /* 0x000264000802017f */
[----:B-1----:R-:W-:Y:S05]  /*b840*/  @!P1 NANOSLEEP.SYNCS 0x989680 ;  /* 0x009896800000995d */ /* 0x002fea0003900000 */
[----:B------:R-:W1:Y:S02]  /*b850*/  @!P1 SYNCS.PHASECHK.TRANS64 P1, [R2+URZ+0x30830], R153 ;  /* 0x03083099020095a7 */ /* 0x000e64000802007f */
[----:B-1----:R-:W-:Y:S05]  /*b860*/  @!P1 BRA `(.L_x_666) ;  /* 0xfffffffc00f09947 */ /* 0x002fea000383ffff */
[----:B------:R-:W-:Y:S05]  /*b870*/  BRA `(.L_x_665) ;  /* 0xffffff6800387947 */ /* 0x000fea000383ffff */
.L_x_742:
[----:B------:R-:W-:Y:S01]  /*b880*/  BSSY B0, `(.L_x_808) ;  /* 0x0000005000007945 */ /* 0x000fe20003800000 */
[----:B------:R-:W-:-:S07]  /*b890*/  IMAD.MOV.U32 R15, RZ, RZ, -0x1 ;  /* 0xffffffffff0f7424 */ /* 0x000fce00078e00ff */
[----:B------:R-:W-:Y:S05]  /*b8a0*/  WARPSYNC.COLLECTIVE R15, `(.L_x_809) ;  /* 0x000000000f087348 */ /* 0x000fea0003c00000 */
[----:B------:R-:W-:Y:S01]  /*b8b0*/  NOP ;  /* 0x0000000000007918 */ /* 0x000fe20000000000 */
[----:B------:R-:W-:Y:S01]  /*b8c0*/  ENDCOLLECTIVE ;  /* 0x000000000000791b */ /* 0x000fe20003800000 */
.L_x_809:
[----:B------:R-:W-:Y:S05]  /*b8d0*/  BSYNC B0 ;  /* 0x0000000000007941 */ /* 0x000fea0003800000 */
.L_x_808:
[----:B------:R-:W-:Y:S05]  /*b8e0*/  BRA `(.L_x_810) ;  /* 0xffffffcc006c7947 */ /* 0x000fea000383ffff */
.L_x_754:
[----:B------:R-:W-:Y:S01]  /*b8f0*/  BSSY B0, `(.L_x_811) ;  /* 0x0000005000007945 */ /* 0x000fe20003800000 */
[----:B------:R-:W-:-:S07]  /*b900*/  IMAD.MOV.U32 R15, RZ, RZ, -0x1 ;  /* 0xffffffffff0f7424 */ /* 0x000fce00078e00ff */
[----:B------:R-:W-:Y:S05]  /*b910*/  WARPSYNC.COLLECTIVE R15, `(.L_x_812) ;  /* 0x000000000f087348 */ /* 0x000fea0003c00000 */
[----:B------:R-:W-:Y:S01]  /*b920*/  NOP ;  /* 0x0000000000007918 */ /* 0x000fe20000000000 */
[----:B------:R-:W-:Y:S01]  /*b930*/  ENDCOLLECTIVE ;  /* 0x000000000000791b */ /* 0x000fe20003800000 */
.L_x_812:
[----:B------:R-:W-:Y:S05]  /*b940*/  BSYNC B0 ;  /* 0x0000000000007941 */ /* 0x000fea0003800000 */
.L_x_811:
[----:B------:R-:W-:Y:S05]  /*b950*/  BRA `(.L_x_813) ;  /* 0xffffffd000847947 */ /* 0x000fea000383ffff */
.L_x_767:
[----:B------:R-:W-:Y:S01]  /*b960*/  BSSY B0, `(.L_x_814) ;  /* 0x0000005000007945 */ /* 0x000fe20003800000 */
[----:B------:R-:W-:-:S07]  /*b970*/  IMAD.MOV.U32 R15, RZ, RZ, -0x1 ;  /* 0xffffffffff0f7424 */ /* 0x000fce00078e00ff */
[----:B------:R-:W-:Y:S05]  /*b980*/  WARPSYNC.COLLECTIVE R15, `(.L_x_815) ;  /* 0x000000000f087348 */ /* 0x000fea0003c00000 */
[----:B------:R-:W-:Y:S01]  /*b990*/  NOP ;  /* 0x0000000000007918 */ /* 0x000fe20000000000 */
[----:B------:R-:W-:Y:S01]  /*b9a0*/  ENDCOLLECTIVE ;  /* 0x000000000000791b */ /* 0x000fe20003800000 */
.L_x_815:
[----:B------:R-:W-:Y:S05]  /*b9b0*/  BSYNC B0 ;  /* 0x0000000000007941 */ /* 0x000fea0003800000 */
.L_x_814:
[----:B------:R-:W-:Y:S05]  /*b9c0*/  BRA `(.L_x_816) ;  /* 0xffffffd400a07947 */ /* 0x000fea000383ffff */
.L_x_780:
[----:B-1----:R1:W2:Y:S02]  /*b9d0*/  SYNCS.PHASECHK.TRANS64.TRYWAIT P1, [R12+URZ+0x30820], R3 ;  /* 0x030820030c0075a7 */ /* 0x0022a4000802017f */
[----:B--2---:R-:W-:Y:S05]  /*b9e0*/  @!P1 NANOSLEEP.SYNCS 0x989680 ;  /* 0x009896800000995d */ /* 0x004fea0003900000 */
[----:B------:R-:W2:Y:S02]  /*b9f0*/  @!P1 SYNCS.PHASECHK.TRANS64 P1, [R12+URZ+0x30820], R3 ;  /* 0x030820030c0095a7 */ /* 0x000ea4000802007f */
[----:B--2---:R-:W-:Y:S05]  /*ba00*/  @!P1 BRA `(.L_x_780) ;  /* 0xfffffffc00f09947 */ /* 0x004fea000383ffff */
[----:B------:R-:W-:Y:S05]  /*ba10*/  BRA `(.L_x_817) ;  /* 0xffffffe000ac7947 */ /* 0x000fea000383ffff */
.L_x_784:
[----:B-1----:R1:W2:Y:S02]  /*ba20*/  SYNCS.PHASECHK.TRANS64.TRYWAIT P1, [R12+URZ+0x30840], R21 ;  /* 0x030840150c0075a7 */ /* 0x0022a4000802017f */
[----:B--2---:R-:W-:Y:S05]  /*ba30*/  @!P1 NANOSLEEP.SYNCS 0x989680 ;  /* 0x009896800000995d */ /* 0x004fea0003900000 */
[----:B------:R-:W2:Y:S02]  /*ba40*/  @!P1 SYNCS.PHASECHK.TRANS64 P1, [R12+URZ+0x30840], R21 ;  /* 0x030840150c0095a7 */ /* 0x000ea4000802007f */
[----:B--2---:R-:W-:Y:S05]  /*ba50*/  @!P1 BRA `(.L_x_784) ;  /* 0xfffffffc00f09947 */ /* 0x004fea000383ffff */
[----:B------:R-:W-:Y:S05]  /*ba60*/  BRA `(.L_x_818) ;  /* 0xffffffe800107947 */ /* 0x000fea000383ffff */
.L_x_786:
[----:B--2---:R2:W3:Y:S02]  /*ba70*/  SYNCS.PHASECHK.TRANS64.TRYWAIT P1, [R12+URZ+0x30828], R21 ;  /* 0x030828150c0075a7 */ /* 0x0044e4000802017f */
[----:B---3--:R-:W-:Y:S05]  /*ba80*/  @!P1 NANOSLEEP.SYNCS 0x989680 ;  /* 0x009896800000995d */ /* 0x008fea0003900000 */
[----:B------:R-:W3:Y:S02]  /*ba90*/  @!P1 SYNCS.PHASECHK.TRANS64 P1, [R12+URZ+0x30828], R21 ;  /* 0x030828150c0095a7 */ /* 0x000ee4000802007f */
[----:B---3--:R-:W-:Y:S05]  /*baa0*/  @!P1 BRA `(.L_x_786) ;  /* 0xfffffffc00f09947 */ /* 0x008fea000383ffff */
[----:B------:R-:W-:Y:S05]  /*bab0*/  BRA `(.L_x_819) ;  /* 0xffffffe800a87947 */ /* 0x000fea000383ffff */
.L_x_788:
[----:B---3--:R3:W4:Y:S02]  /*bac0*/  SYNCS.PHASECHK.TRANS64.TRYWAIT P1, [R12+URZ+0x30848], R21 ;  /* 0x030848150c0075a7 */ /* 0x008724000802017f */
[----:B----4-:R-:W-:Y:S05]  /*bad0*/  @!P1 NANOSLEEP.SYNCS 0x989680 ;  /* 0x009896800000995d */ /* 0x010fea0003900000 */
[----:B------:R-:W4:Y:S02]  /*bae0*/  @!P1 SYNCS.PHASECHK.TRANS64 P1, [R12+URZ+0x30848], R21 ;  /* 0x030848150c0095a7 */ /* 0x000f24000802007f */
[----:B----4-:R-:W-:Y:S05]  /*baf0*/  @!P1 BRA `(.L_x_788) ;  /* 0xfffffffc00f09947 */ /* 0x010fea000383ffff */
[----:B------:R-:W-:Y:S05]  /*bb00*/  BRA `(.L_x_820) ;  /* 0xffffffec00207947 */ /* 0x000fea000383ffff */
.L_x_790:
[----:B------:R-:W-:-:S07]  /*bb10*/  SHF.L.U32 R5, R10, 0x1f, RZ ;  /* 0x0000001f0a057819 */ /* 0x000fce00000006ff */
.L_x_821:
[----:B-1----:R1:W2:Y:S02]  /*bb20*/  SYNCS.PHASECHK.TRANS64.TRYWAIT P1, [R12+URZ+0x30820], R5 ;  /* 0x030820050c0075a7 */ /* 0x0022a4000802017f */
[----:B--2---:R-:W-:Y:S05]  /*bb30*/  @!P1 NANOSLEEP.SYNCS 0x989680 ;  /* 0x009896800000995d */ /* 0x004fea0003900000 */
[----:B------:R-:W2:Y:S02]  /*bb40*/  @!P1 SYNCS.PHASECHK.TRANS64 P1, [R12+URZ+0x30820], R5 ;  /* 0x030820050c0095a7 */ /* 0x000ea4000802007f */
[----:B--2---:R-:W-:Y:S05]  /*bb50*/  @!P1 BRA `(.L_x_821) ;  /* 0xfffffffc00f09947 */ /* 0x004fea000383ffff */
[----:B------:R-:W-:Y:S05]  /*bb60*/  BRA `(.L_x_822) ;  /* 0xffffffec00a87947 */ /* 0x000fea000383ffff */
.L_x_793:
[----:B-1----:R1:W2:Y:S02]  /*bb70*/  SYNCS.PHASECHK.TRANS64.TRYWAIT P1, [R12+URZ+0x30840], R13 ;  /* 0x0308400d0c0075a7 */ /* 0x0022a4000802017f */
[----:B--2---:R-:W-:Y:S05]  /*bb80*/  @!P1 NANOSLEEP.SYNCS 0x989680 ;  /* 0x009896800000995d */ /* 0x004fea0003900000 */
[----:B------:R-:W2:Y:S02]  /*bb90*/  @!P1 SYNCS.PHASECHK.TRANS64 P1, [R12+URZ+0x30840], R13 ;  /* 0x0308400d0c0095a7 */ /* 0x000ea4000802007f */
[----:B--2---:R-:W-:Y:S05]  /*bba0*/  @!P1 BRA `(.L_x_793) ;  /* 0xfffffffc00f09947 */ /* 0x004fea000383ffff */
[----:B------:R-:W-:Y:S05]  /*bbb0*/  BRA `(.L_x_823) ;  /* 0xfffffff000387947 */ /* 0x000fea000383ffff */
.L_x_795:
[----:B--2---:R2:W3:Y:S02]  /*bbc0*/  SYNCS.PHASECHK.TRANS64.TRYWAIT P1, [R12+URZ+0x30828], R13 ;  /* 0x0308280d0c0075a7 */ /* 0x0044e4000802017f */
[----:B---3--:R-:W-:Y:S05]  /*bbd0*/  @!P1 NANOSLEEP.SYNCS 0x989680 ;  /* 0x009896800000995d */ /* 0x008fea0003900000 */
[----:B------:R-:W3:Y:S02]  /*bbe0*/  @!P1 SYNCS.PHASECHK.TRANS64 P1, [R12+URZ+0x30828], R13 ;  /* 0x0308280d0c0095a7 */ /* 0x000ee4000802007f */
[----:B---3--:R-:W-:Y:S05]  /*bbf0*/  @!P1 BRA `(.L_x_795) ;  /* 0xfffffffc00f09947 */ /* 0x008fea000383ffff */
[----:B------:R-:W-:Y:S05]  /*bc00*/  BRA `(.L_x_824) ;  /* 0xfffffff000c47947 */ /* 0x000fea000383ffff */
.L_x_797:
[----:B---3--:R3:W4:Y:S02]  /*bc10*/  SYNCS.PHASECHK.TRANS64.TRYWAIT P0, [R4+URZ+0x30840], R3 ;  /* 0x03084003040075a7 */ /* 0x008724000800017f */
[----:B----4-:R-:W-:Y:S05]  /*bc20*/  @!P0 NANOSLEEP.SYNCS 0x989680 ;  /* 0x009896800000895d */ /* 0x010fea0003900000 */
[----:B------:R-:W4:Y:S02]  /*bc30*/  @!P0 SYNCS.PHASECHK.TRANS64 P0, [R4+URZ+0x30840], R3 ;  /* 0x03084003040085a7 */ /* 0x000f24000800007f */
[----:B----4-:R-:W-:Y:S05]  /*bc40*/  @!P0 BRA `(.L_x_797) ;  /* 0xfffffffc00f08947 */ /* 0x010fea000383ffff */
[----:B------:R-:W-:Y:S05]  /*bc50*/  BRA `(.L_x_825) ;  /* 0xfffffff400507947 */ /* 0x000fea000383ffff */
.L_x_799:
[----:B------:R-:W-:Y:S01]  /*bc60*/  BSSY B0, `(.L_x_826) ;  /* 0x0000006000007945 */ /* 0x000fe20003800000 */
[----:B------:R-:W-:-:S07]  /*bc70*/  IMAD.MOV.U32 R15, RZ, RZ, -0x1 ;  /* 0xffffffffff0f7424 */ /* 0x000fce00078e00ff */
[----:B--2-4-:R-:W-:Y:S05]  /*bc80*/  WARPSYNC.COLLECTIVE R15, `(.L_x_827) ;  /* 0x000000000f0c7348 */ /* 0x014fea0003c00000 */
[----:B------:R-:W-:Y:S02]  /*bc90*/  ELECT P6, UR62, PT ;  /* 0x00000000003e782f */ /* 0x000fe400038c0000 */
[----:B------:R-:W-:Y:S01]  /*bca0*/  MOV R14, UR62 ;  /* 0x0000003e000e7c02 */ /* 0x000fe20008000f00 */
[----:B--2-4-:R-:W-:Y:S10]  /*bcb0*/  ENDCOLLECTIVE ;  /* 0x000000000000791b */ /* 0x014ff40003800000 */
.L_x_827:
[----:B------:R-:W-:Y:S05]  /*bcc0*/  BSYNC B0 ;  /* 0x0000000000007941 */ /* 0x000fea0003800000 */
.L_x_826:
[----:B------:R-:W-:Y:S05]  /*bcd0*/  BRA `(.L_x_828) ;  /* 0xfffffff800007947 */ /* 0x000fea000383ffff */
.L_x_801:
[----:B-1----:R1:W3:Y:S02]  /*bce0*/  SYNCS.PHASECHK.TRANS64.TRYWAIT P0, [R7+URZ], R4 ;  /* 0x00000004070075a7 */ /* 0x0022e4000800017f */
[----:B---3--:R-:W-:Y:S05]  /*bcf0*/  @!P0 NANOSLEEP.SYNCS 0x989680 ;  /* 0x009896800000895d */ /* 0x008fea0003900000 */
[----:B------:R-:W3:Y:S02]  /*bd00*/  @!P0 SYNCS.PHASECHK.TRANS64 P0, [R7+URZ], R4 ;  /* 0x00000004070085a7 */ /* 0x000ee4000800007f */
[----:B---3--:R-:W-:Y:S05]  /*bd10*/  @!P0 BRA `(.L_x_801) ;  /* 0xfffffffc00f08947 */ /* 0x008fea000383ffff */
[----:B------:R-:W-:Y:S05]  /*bd20*/  BRA `(.L_x_829) ;  /* 0xfffffff800407947 */ /* 0x000fea000383ffff */
.L_x_802:
[----:B---3--:R3:W4:Y:S02]  /*bd30*/  SYNCS.PHASECHK.TRANS64.TRYWAIT P0, [R11+URZ], R2 ;  /* 0x000000020b0075a7 */ /* 0x008724000800017f */
[----:B----4-:R-:W-:Y:S05]  /*bd40*/  @!P0 NANOSLEEP.SYNCS 0x989680 ;  /* 0x009896800000895d */ /* 0x010fea0003900000 */
[----:B------:R-:W4:Y:S02]  /*bd50*/  @!P0 SYNCS.PHASECHK.TRANS64 P0, [R11+URZ], R2 ;  /* 0x000000020b0085a7 */ /* 0x000f24000800007f */
[----:B----4-:R-:W-:Y:S05]  /*bd60*/  @!P0 BRA `(.L_x_802) ;  /* 0xfffffffc00f08947 */ /* 0x010fea000383ffff */
[----:B------:R-:W-:Y:S05]  /*bd70*/  BRA `(.L_x_830) ;  /* 0xfffffff800347947 */ /* 0x000fea000383ffff */
.L_x_804:
[----:B----4-:R4:W1:Y:S02]  /*bd80*/  SYNCS.PHASECHK.TRANS64.TRYWAIT P0, [R9+URZ], R4 ;  /* 0x00000004090075a7 */ /* 0x010864000800017f */
[----:B-1----:R-:W-:Y:S05]  /*bd90*/  @!P0 NANOSLEEP.SYNCS 0x989680 ;  /* 0x009896800000895d */ /* 0x002fea0003900000 */
[----:B------:R-:W1:Y:S02]  /*bda0*/  @!P0 SYNCS.PHASECHK.TRANS64 P0, [R9+URZ], R4 ;  /* 0x00000004090085a7 */ /* 0x000e64000800007f */
[----:B-1----:R-:W-:Y:S05]  /*bdb0*/  @!P0 BRA `(.L_x_804) ;  /* 0xfffffffc00f08947 */ /* 0x002fea000383ffff */
[----:B------:R-:W-:Y:S05]  /*bdc0*/  BRA `(.L_x_831) ;  /* 0xfffffff800387947 */ /* 0x000fea000383ffff */
.L_x_832:
        /* <DEDUP_REMOVED lines=11> */
.L_x_7295:


//--------------------- .text._ZN7cutlass13device_kernelIN5flash11enable_sm90INS1_16FlashAttnBwdSm90INS1_25CollectiveMainloopBwdSm90ILi2ELi2ELi2EN4cute5tupleIJNS5_1CILi1EEES8_S8_EEENS6_IJNS7_ILi64EEENS7_ILi128EEESB_EEENS_6half_tEfNS_4arch4Sm90ELb0ELb0ELb1ELb1ELb0ELb1ELb0ELb0ELi2ELi1ELi2ELi1ELb0EEENS1_24CollectiveEpilogueBwdGQAISC_fSF_Li256ELb1ELb0EEENS1_19SingleTileSchedulerILb1ELb0ELb0ELi128EEEEEEEEEvNT_6ParamsE --------------------------
	.section	.text._ZN7cutlass13device_kernelIN5flash11enable_sm90INS1_16FlashAttnBwdSm90INS1_25CollectiveMainloopBwdSm90ILi2ELi2ELi2EN4cute5tupleIJNS5_1CILi1EEES8_S8_EEENS6_IJNS7_ILi64EEENS7_ILi128EEESB_EEENS_6half_tEfNS_4arch4Sm90ELb0ELb0ELb1ELb1ELb0ELb1ELb0ELb0ELi2ELi1ELi2ELi1ELb0EEENS1_24CollectiveEpilogueBwdGQAISC_fSF_Li256ELb1ELb0EEENS1_19SingleTileSchedulerILb1ELb0ELb0ELi128EEEEEEEEEvNT_6ParamsE,"ax",@progbits
	.align	128
.text._ZN7cutlass13device_kernelIN5flash11enable_sm90INS1_16FlashAttnBwdSm90INS1_25CollectiveMainloopBwdSm90ILi2ELi2ELi2EN4cute5tupleIJNS5_1CILi1EEES8_S8_EEENS6_IJNS7_ILi64EEENS7_ILi128EEESB_EEENS_6half_tEfNS_4arch4Sm90ELb0ELb0ELb1ELb1ELb0ELb1ELb0ELb0ELi2ELi1ELi2ELi1ELb0EEENS1_24CollectiveEpilogueBwdGQAISC_fSF_Li256ELb1ELb0EEENS1_19SingleTileSchedulerILb1ELb0ELb0ELi128EEEEEEEEEvNT_6ParamsE:
        .type           _ZN7cutlass13device_kernelIN5flash11enable_sm90INS1_16FlashAttnBwdSm90INS1_25CollectiveMainloopBwdSm90ILi2ELi2ELi2EN4cute5tupleIJNS5_1CILi1EEES8_S8_EEENS6_IJNS7_ILi64EEENS7_ILi128EEESB_EEENS_6half_tEfNS_4arch4Sm90ELb0ELb0ELb1ELb1ELb0ELb1ELb0ELb0ELi2ELi1ELi2ELi1ELb0EEENS1_24CollectiveEpilogueBwdGQAISC_fSF_Li256ELb1ELb0EEENS1_19SingleTileSchedulerILb1ELb0ELb0ELi128EEEEEEEEEvNT_6ParamsE,@function
        .size           _ZN7cutlass13device_kernelIN5flash11enable_sm90INS1_16FlashAttnBwdSm90INS1_25CollectiveMainloopBwdSm90ILi2ELi2ELi2EN4cute5tupleIJNS5_1CILi1EEES8_S8_EEENS6_IJNS7_ILi64EEENS7_ILi128EEESB_EEENS_6half_tEfNS_4arch4Sm90ELb0ELb0ELb1ELb1ELb0ELb1ELb0ELb0ELi2ELi1ELi2ELi1ELb0EEENS1_24CollectiveEpilogueBwdGQAISC_fSF_Li256ELb1ELb0EEENS1_19SingleTileSchedulerILb1ELb0ELb0ELi128EEEEEEEEEvNT_6ParamsE,(.L_x_7296 - _ZN7cutlass13device_kernelIN5flash11enable_sm90INS1_16FlashAttnBwdSm90INS1_25CollectiveMainloopBwdSm90ILi2ELi2ELi2EN4cute5tupleIJNS5_1CILi1EEES8_S8_EEENS6_IJNS7_ILi64EEENS7_ILi128EEESB_EEENS_6half_tEfNS_4arch4Sm90ELb0ELb0ELb1ELb1ELb0ELb1ELb0ELb0ELi2ELi1ELi2ELi1ELb0EEENS1_24CollectiveEpilogueBwdGQAISC_fSF_Li256ELb1ELb0EEENS1_19SingleTileSchedulerILb1ELb0ELb0ELi128EEEEEEEEEvNT_6ParamsE)
        .other          _ZN7cutlass13device_kernelIN5flash11enable_sm90INS1_16FlashAttnBwdSm90INS1_25CollectiveMainloopBwdSm90ILi2ELi2ELi2EN4cute5tupleIJNS5_1CILi1EEES8_S8_EEENS6_IJNS7_ILi64EEENS7_ILi128EEESB_EEENS_6half_tEfNS_4arch4Sm90ELb0ELb0ELb1ELb1ELb0ELb1ELb0ELb0ELi2ELi1ELi2ELi1ELb0EEENS1_24CollectiveEpilogueBwdGQAISC_fSF_Li256ELb1ELb0EEENS1_19SingleTileSchedulerILb1ELb0ELb0ELi128EEEEEEEEEvNT_6ParamsE,@"STO_CUDA_ENTRY STV_DEFAULT"
_ZN7cutlass13device_kernelIN5flash11enable_sm90INS1_16FlashAttnBwdSm90INS1_25CollectiveMainloopBwdSm90ILi2ELi2ELi2EN4cute5tupleIJNS5_1CILi1EEES8_S8_EEENS6_IJNS7_ILi64EEENS7_ILi128EEESB_EEENS_6half_tEfNS_4arch4Sm90ELb0ELb0ELb1ELb1ELb0ELb1ELb0ELb0ELi2ELi1ELi2ELi1ELb0EEENS1_24CollectiveEpilogueBwdGQAISC_fSF_Li256ELb1ELb0EEENS1_19SingleTileSchedulerILb1ELb0ELb0ELi128EEEEEEEEEvNT_6ParamsE:
        /* <DEDUP_REMOVED lines=23> */
.L_x_834:
[----:B------:R-:W-:Y:S05]  /*0170*/  BSYNC B0 ;  /* 0x0000000000007941 */ /* 0x000fea0003800000 */
.L_x_833:
        /* <DEDUP_REMOVED lines=34> */
.L_x_835:
        /* <DEDUP_REMOVED lines=22> */
.L_x_836:
        /* <DEDUP_REMOVED lines=9> */
.L_x_839:
        /* <DEDUP_REMOVED lines=20> */
.L_x_840:
        /* <DEDUP_REMOVED lines=10> */
.L_x_842:
[----:B------:R-:W2:Y:S02]  /*0770*/  LDC R0, c[0x0][0x8c4] ;  /* 0x00023100ff007b82 */ /* 0x000ea40000000800 */
.L_x_841:
        /* <DEDUP_REMOVED lines=16> */
.L_x_844:
        /* <DEDUP_REMOVED lines=10> */
.L_x_845:
        /* <DEDUP_REMOVED lines=8> */
.L_x_846:
        /* <DEDUP_REMOVED lines=9> */
.L_x_847:
        /* <DEDUP_REMOVED lines=88> */
.L_x_850:
        /* <DEDUP_REMOVED lines=15> */
.L_x_849:
        /* <DEDUP_REMOVED lines=22> */
.L_x_852:
        /* <DEDUP_REMOVED lines=15> */
.L_x_851:
        /* <DEDUP_REMOVED lines=8> */
.L_x_929:
        /* <DEDUP_REMOVED lines=45> */
.L_x_854:
        /* <DEDUP_REMOVED lines=74> */
.L_x_866:
[----:B------:R-:W-:-:S13]  /*1ae0*/  ISETP.NE.AND P0, PT, R7, 0x3, PT ;  /* 0x000000030700780c */ /* 0x000fda0003f05270 */
[----:B---3--:R-:W-:Y:S05]  /*1af0*/  @!P0 BRA `(.L_x_856) ;  /* 0x0000000000048947 */ /* 0x008fea0003800000 */
[----:B------:R-:W-:Y:S01]  /*1b00*/  BPT.TRAP 0x1 ;  /* 0x000000040000795c */ /* 0x000fe20000300000 */
.L_x_856:
[----:B------:R-:W-:Y:S01]  /*1b10*/  IMAD R2, R4, 0x8, R16 ;  /* 0x0000000804027824 */ /* 0x000fe200078e0210 */
[----:B------:R-:W-:-:S04]  /*1b20*/  SHF.L.U32 R153, R5, 0x1f, RZ ;  /* 0x0000001f05997819 */ /* 0x000fc800000006ff */
[----:B------:R3:W4:Y:S01]  /*1b30*/  SYNCS.PHASECHK.TRANS64.TRYWAIT P1, [R2+URZ+0x30810], R153 ;  /* 0x03081099020075a7 */ /* 0x000722000802017f */
[----:B------:R-:W-:Y:S05]  /*1b40*/  @!P0 BRA `(.L_x_857) ;  /* 0x0000000000048947 */ /* 0x000fea0003800000 */
[----:B------:R-:W-:Y:S01]  /*1b50*/  BPT.TRAP 0x1 ;  /* 0x000000040000795c */ /* 0x000fe20000300000 */
.L_x_857:
[----:B----4-:R-:W-:Y:S05]  /*1b60*/  @P1 BRA `(.L_x_858) ;  /* 0x0000000000081947 */ /* 0x010fea0003800000 */
[----:B------:R-:W4:Y:S02]  /*1b70*/  SYNCS.PHASECHK.TRANS64.TRYWAIT P1, [R2+URZ+0x30810], R153 ;  /* 0x03081099020075a7 */ /* 0x000f24000802017f */
[----:B----4-:R-:W-:Y:S05]  /*1b80*/  @!P1 BRA `(.L_x_859) ;  /* 0x0000006800349947 */ /* 0x010fea0003800000 */
.L_x_858:
        /* <DEDUP_REMOVED lines=81> */
.L_x_860:
[----:B------:R1:W1:Y:S01]  /*20a0*/  SYNCS.PHASECHK.TRANS64.TRYWAIT P1, [R2+URZ+0x30830], R153 ;  /* 0x03083099020075a7 */ /* 0x000262000802017f */
[----:B------:R-:W-:Y:S05]  /*20b0*/  @!P0 BRA `(.L_x_861) ;  /* 0x0000000000048947 */ /* 0x000fea0003800000 */
[----:B------:R-:W-:Y:S01]  /*20c0*/  BPT.TRAP 0x1 ;  /* 0x000000040000795c */ /* 0x000fe20000300000 */
.L_x_861:
[----:B------:R-:W-:-:S05]  /*20d0*/  VIADD R17, R16, 0x20000 ;  /* 0x0002000010117836 */ /* 0x000fca0000000000 */
[----:B------:R-:W-:-:S04]  /*20e0*/  SHF.R.U32.HI R17, RZ, 0x4, R17 ;  /* 0x00000004ff117819 */ /* 0x000fc80000011611 */
[----:B------:R-:W-:-:S04]  /*20f0*/  LOP3.LUT R17, R17, 0x3fff, RZ, 0xc0, !PT ;  /* 0x00003fff11117812 */ /* 0x000fc800078ec0ff */
[----:B------:R-:W-:Y:S01]  /*2100*/  LOP3.LUT R155, R17, 0x10000, RZ, 0xfc, !PT ;  /* 0x00010000119b7812 */ /* 0x000fe200078efcff */
[----:B-1----:R-:W-:Y:S06]  /*2110*/  @P1 BRA `(.L_x_862) ;  /* 0x0000000000081947 */ /* 0x002fec0003800000 */
[----:B------:R-:W1:Y:S02]  /*2120*/  SYNCS.PHASECHK.TRANS64.TRYWAIT P1, [R2+URZ+0x30830], R153 ;  /* 0x03083099020075a7 */ /* 0x000e64000802017f */
[----:B-1----:R-:W-:Y:S05]  /*2130*/  @!P1 BRA `(.L_x_863) ;  /* 0x0000006000dc9947 */ /* 0x002fea0003800000 */
.L_x_862:
        /* <DEDUP_REMOVED lines=495> */
.L_x_864:
        /* <DEDUP_REMOVED lines=49> */
.L_x_865:
        /* <DEDUP_REMOVED lines=77> */
.L_x_848:
[----:B------:R-:W-:Y:S05]  /*4810*/  @P0 BRA `(.L_x_843) ;  /* 0x0000003800d80947 */ /* 0x000fea0003800000 */
[----:B-1-3--:R-:W1:Y:S01]  /*4820*/  LDC.64 R2, c[0x0][0x878] ;  /* 0x00021e00ff027b82 */ /* 0x00ae620000000a00 */
[----:B------:R-:W2:Y:S07]  /*4830*/  S2R R22, SR_TID.X ;  /* 0x0000000000167919 */ /* 0x000eae0000002100 */
[----:B------:R-:W3:Y:S01]  /*4840*/  LDC R0, c[0x0][0x850] ;  /* 0x00021400ff007b82 */ /* 0x000ee20000000800 */
[----:B------:R-:W4:Y:S01]  /*4850*/  S2R R7, SR_CTAID.Y ;  /* 0x0000000000077919 */ /* 0x000f220000002600 */
[----:B------:R-:W5:Y:S06]  /*4860*/  S2R R8, SR_CTAID.X ;  /* 0x0000000000087919 */ /* 0x000f6c0000002500 */
[----:B------:R-:W2:Y:S01]  /*4870*/  S2UR UR5, SR_CgaCtaId ;  /* 0x00000000000579c3 */ /* 0x000ea20000008800 */
[----:B-1----:R-:W-:-:S07]  /*4880*/  ISETP.NE.U32.AND P0, PT, R2, RZ, PT ;  /* 0x000000ff0200720c */ /* 0x002fce0003f05070 */
[----:B------:R-:W1:Y:S01]  /*4890*/  LDC.64 R10, c[0x0][0x818] ;  /* 0x00020600ff0a7b82 */ /* 0x000e620000000a00 */
[----:B------:R-:W-:-:S07]  /*48a0*/  ISETP.NE.AND.EX P0, PT, R3, RZ, PT, P0 ;  /* 0x000000ff0300720c */ /* 0x000fce0003f05300 */
[----:B------:R-:W1:Y:S08]  /*48b0*/  LDC.64 R14, c[0x0][0x840] ;  /* 0x00021000ff0e7b82 */ /* 0x000e700000000a00 */
[----:B------:R-:W2:Y:S01]  /*48c0*/  @P0 LDC.64 R2, c[0x0][0x878] ;  /* 0x00021e00ff020b82 */ /* 0x000ea20000000a00 */
[----:B------:R-:W-:-:S07]  /*48d0*/  UMOV UR4, 0x400 ;  /* 0x0000040000047882 */ /* 0x000fce0000000000 */
[----:B------:R-:W1:Y:S08]  /*48e0*/  LDC.64 R12, c[0x0][0x820] ;  /* 0x00020800ff0c7b82 */ /* 0x000e700000000a00 */
[----:B------:R-:W1:Y:S01]  /*48f0*/  LDC.64 R16, c[0x0][0x848] ;  /* 0x00021200ff107b82 */ /* 0x000e620000000a00 */
[----:B--2---:R-:W-:-:S07]  /*4900*/  @P0 IMAD.WIDE R2, R228, 0x4, R2 ;  /* 0x00000004e4020825 */ /* 0x004fce00078e0202 */
[----:B------:R-:W2:Y:S01]  /*4910*/  LDC.64 R18, c[0x0][0x800] ;  /* 0x00020000ff127b82 */ /* 0x000ea20000000a00 */
[----:B------:R4:W2:Y:S07]  /*4920*/  @P0 LDG.E R3, desc[UR38][R2.64] ;  /* 0x0000002602030981 */ /* 0x0008ae000c1e1900 */
[----:B------:R-:W-:Y:S01]  /*4930*/  BAR.SYNC.DEFER_BLOCKING 0x1, 0x100 ;  /* 0x0044000000007b1d */ /* 0x000fe20000010000 */
[----:B---3--:R-:W-:Y:S01]  /*4940*/  ISETP.NE.AND P1, PT, R0, 0x1, PT ;  /* 0x000000010000780c */ /* 0x008fe20003f25270 */
[----:B------:R-:W-:Y:S01]  /*4950*/  VIADD R23, R22, 0xffffff80 ;  /* 0xffffff8016177836 */ /* 0x000fe20000000000 */
[----:B------:R-:W-:-:S05]  /*4960*/  ULEA UR4, UR5, UR4, 0x18 ;  /* 0x0000000405047291 */ /* 0x000fca000f8ec03f */
[----:B------:R-:W3:Y:S01]  /*4970*/  LDC.64 R20, c[0x0][0x828] ;  /* 0x00020a00ff147b82 */ /* 0x000ee20000000a00 */
[----:B------:R-:W-:Y:S01]  /*4980*/  SHF.R.S32.HI R0, RZ, 0x1f, R23 ;  /* 0x0000001fff007819 */ /* 0x000fe20000011417 */
[----:B------:R-:W-:Y:S03]  /*4990*/  BSSY B0, `(.L_x_867) ;  /* 0x0000054000007945 */ /* 0x000fe60003800000 */
[----:B------:R-:W-:-:S03]  /*49a0*/  LEA.HI R5, R0, R23, RZ, 0x7 ;  /* 0x0000001700057211 */ /* 0x000fc600078f38ff */
[----:B------:R-:W1:Y:S01]  /*49b0*/  @P1 LDC R4, c[0x0][0x854] ;  /* 0x00021500ff041b82 */ /* 0x000e620000000800 */
[C---:B------:R-:W-:Y:S01]  /*49c0*/  LOP3.LUT R0, R5.reuse, 0xfffff80, RZ, 0xc0, !PT ;  /* 0x0fffff8005007812 */ /* 0x040fe200078ec0ff */
[----:B----4-:R-:W-:-:S04]  /*49d0*/  IMAD.SHL.U32 R2, R5, 0x40, RZ ;  /* 0x0000004005027824 */ /* 0x010fc800078e00ff */
[----:B------:R-:W-:Y:S01]  /*49e0*/  IMAD.IADD R0, R23, 0x1, -R0 ;  /* 0x0000000117007824 */ /* 0x000fe200078e0a00 */
[----:B------:R-:W-:Y:S01]  /*49f0*/  LOP3.LUT R5, R2, 0x3fffe000, RZ, 0xc0, !PT ;  /* 0x3fffe00002057812 */ /* 0x000fe200078ec0ff */
[----:B------:R-:W4:Y:S04]  /*4a00*/  @P1 LDC R9, c[0x0][0x858] ;  /* 0x00021600ff091b82 */ /* 0x000f280000000800 */
[----:B------:R-:W-:-:S05]  /*4a10*/  IMAD R5, R0, 0x4, R5 ;  /* 0x0000000400057824 */ /* 0x000fca00078e0205 */
[----:B------:R-:W-:Y:S01]  /*4a20*/  LEA R6, R5, UR4, 0x2 ;  /* 0x0000000405067c11 */ /* 0x000fe2000f8e10ff */
[----:B-----5:R-:W-:-:S04]  /*4a30*/  IMAD.SHL.U32 R5, R8, 0x4000, RZ ;  /* 0x0000400008057824 */ /* 0x020fc800078e00ff */
[----:B------:R1:W-:Y:S02]  /*4a40*/  STS.128 [R6], R24 ;  /* 0x0000001806007388 */ /* 0x0003e40000000c00 */
[----:B-1----:R-:W-:Y:S02]  /*4a50*/  @P1 IMAD.HI.U32 R0, R7, R4, RZ ;  /* 0x0000000407001227 */ /* 0x002fe400078e00ff */
[----:B------:R1:W-:Y:S04]  /*4a60*/  STS.128 [R6+0x800], R28 ;  /* 0x0008001c06007388 */ /* 0x0003e80000000c00 */
[----:B------:R1:W-:Y:S01]  /*4a70*/  STS.128 [R6+0x1000], R32 ;  /* 0x0010002006007388 */ /* 0x0003e20000000c00 */
[----:B----4-:R-:W-:-:S03]  /*4a80*/  @P1 SHF.R.U32.HI R7, RZ, R9, R0 ;  /* 0x00000009ff071219 */ /* 0x010fc60000011600 */
[----:B------:R1:W-:Y:S01]  /*4a90*/  STS.128 [R6+0x1800], R36 ;  /* 0x0018002406007388 */ /* 0x0003e20000000c00 */
[----:B------:R-:W-:-:S03]  /*4aa0*/  SHF.R.S32.HI R9, RZ, 0x1f, R7 ;  /* 0x0000001fff097819 */ /* 0x000fc60000011407 */
        /* <DEDUP_REMOVED lines=17> */
[----:B----4-:R-:W4:Y:S01]  /*4bc0*/  FENCE.VIEW.ASYNC.S ;  /* 0x00000000000073c6 */ /* 0x010f220000000000 */
[----:B--2---:R-:W-:-:S05]  /*4bd0*/  @P0 IMAD R3, R228, 0x80, R3 ;  /* 0x00000080e4030824 */ /* 0x004fca00078e0203 */
[----:B------:R-:W-:-:S04]  /*4be0*/  @P0 SHF.R.S32.HI R0, RZ, 0x1f, R3 ;  /* 0x0000001fff000819 */ /* 0x000fc80000011403 */
[----:B------:R-:W-:-:S05]  /*4bf0*/  @P0 LEA.HI R0, R0, R3, RZ, 0x7 ;  /* 0x0000000300000211 */ /* 0x000fca00078f38ff */
[----:B------:R-:W-:-:S05]  /*4c00*/  @P0 IMAD.SHL.U32 R0, R0, 0x80, RZ ;  /* 0x0000008000000824 */ /* 0x000fca00078e00ff */
[----:B------:R-:W-:Y:S01]  /*4c10*/  @P0 LOP3.LUT R2, R0, 0xffffc000, RZ, 0xc0, !PT ;  /* 0xffffc00000020812 */ /* 0x000fe200078ec0ff */
[----:B------:R-:W-:-:S03]  /*4c20*/  IMAD R0, R9, R10, RZ ;  /* 0x0000000a09007224 */ /* 0x000fc600078e02ff */
[----:B------:R-:W-:Y:S02]  /*4c30*/  @P0 SHF.R.S32.HI R3, RZ, 0x1f, R2 ;  /* 0x0000001fff030819 */ /* 0x000fe40000011402 */
[----:B------:R-:W-:Y:S01]  /*4c40*/  @!P0 CS2R R2, SRZ ;  /* 0x0000000000028805 */ /* 0x000fe2000001ff00 */
[----:B----4-:R-:W-:Y:S05]  /*4c50*/  BAR.SYNC.DEFER_BLOCKING 0x1, 0x100 ;  /* 0x0044000000007b1d */ /* 0x010fea0000010000 */
[----:B------:R-:W-:Y:S01]  /*4c60*/  IADD3 R4, P1, R5, R2, RZ ;  /* 0x0000000205047210 */ /* 0x000fe20007f3e0ff */
[----:B------:R-:W-:Y:S02]  /*4c70*/  IMAD R2, R9, R14, RZ ;  /* 0x0000000e09027224 */ /* 0x000fe400078e02ff */
[----:B------:R-:W-:Y:S01]  /*4c80*/  IMAD R9, R7, R11, R0 ;  /* 0x0000000b07097224 */ /* 0x000fe200078e0200 */
[----:B------:R-:W-:Y:S01]  /*4c90*/  LEA.HI.X.SX32 R5, R5, R3, 0x1, P1 ;  /* 0x0000000305057211 */ /* 0x000fe200008f0eff */
[C---:B------:R-:W-:Y:S01]  /*4ca0*/  IMAD R11, R7.reuse, R15, R2 ;  /* 0x0000000f070b7224 */ /* 0x040fe200078e0202 */
[----:B------:R-:W-:Y:S01]  /*4cb0*/  SHF.R.S32.HI R0, RZ, 0x1f, R228 ;  /* 0x0000001fff007819 */ /* 0x000fe200000114e4 */
[----:B------:R-:W-:-:S04]  /*4cc0*/  IMAD.WIDE.U32 R2, R7, R10, R4 ;  /* 0x0000000a07027225 */ /* 0x000fc800078e0004 */
[----:B------:R-:W-:Y:S01]  /*4cd0*/  IMAD.IADD R3, R3, 0x1, R9 ;  /* 0x0000000103037824 */ /* 0x000fe200078e0209 */
[----:B------:R-:W-:Y:S01]  /*4ce0*/  SEL R9, R0, RZ, !P0 ;  /* 0x000000ff00097207 */ /* 0x000fe20004000000 */
[----:B------:R-:W-:Y:S01]  /*4cf0*/  IMAD.WIDE.U32 R4, R7, R14, R4 ;  /* 0x0000000e07047225 */ /* 0x000fe200078e0004 */
[----:B------:R-:W-:Y:S02]  /*4d00*/  SEL R7, R228, RZ, !P0 ;  /* 0x000000ffe4077207 */ /* 0x000fe40004000000 */
[----:B------:R-:W-:Y:S01]  /*4d10*/  ISETP.NE.AND P0, PT, R23, RZ, PT ;  /* 0x000000ff1700720c */ /* 0x000fe20003f05270 */
[----:B------:R-:W-:Y:S02]  /*4d20*/  IMAD.IADD R5, R5, 0x1, R11 ;  /* 0x0000000105057824 */ /* 0x000fe400078e020b */
[C---:B------:R-:W-:Y:S02]  /*4d30*/  IMAD R0, R9.reuse, R12, RZ ;  /* 0x0000000c09007224 */ /* 0x040fe400078e02ff */
[----:B------:R-:W-:-:S02]  /*4d40*/  IMAD R8, R9, R16, RZ ;  /* 0x0000001009087224 */ /* 0x000fc400078e02ff */
[----:B------:R-:W-:-:S04]  /*4d50*/  IMAD.WIDE.U32 R2, R7, R12, R2 ;  /* 0x0000000c07027225 */ /* 0x000fc800078e0002 */
[----:B------:R-:W-:Y:S01]  /*4d60*/  IMAD.WIDE.U32 R4, R7, R16, R4 ;  /* 0x0000001007047225 */ /* 0x000fe200078e0004 */
[----:B------:R-:W-:-:S03]  /*4d70*/  LEA R18, P1, R2, R18, 0x2 ;  /* 0x0000001202127211 */ /* 0x000fc600078210ff */
[C---:B------:R-:W-:Y:S01]  /*4d80*/  IMAD R9, R7.reuse, R13, R0 ;  /* 0x0000000d07097224 */ /* 0x040fe200078e0200 */
[----:B---3--:R-:W-:Y:S01]  /*4d90*/  LEA R20, P2, R4, R20, 0x2 ;  /* 0x0000001404147211 */ /* 0x008fe200078410ff */
[----:B------:R-:W-:Y:S02]  /*4da0*/  IMAD R7, R7, R17, R8 ;  /* 0x0000001107077224 */ /* 0x000fe400078e0208 */
[----:B------:R-:W-:Y:S02]  /*4db0*/  IMAD.IADD R3, R3, 0x1, R9 ;  /* 0x0000000103037824 */ /* 0x000fe400078e0209 */
[----:B------:R-:W-:-:S03]  /*4dc0*/  IMAD.IADD R0, R5, 0x1, R7 ;  /* 0x0000000105007824 */ /* 0x000fc600078e0207 */
[----:B------:R-:W-:Y:S02]  /*4dd0*/  LEA.HI.X R3, R2, R19, R3, 0x2, P1 ;  /* 0x0000001302037211 */ /* 0x000fe400008f1403 */
[----:B------:R-:W-:Y:S01]  /*4de0*/  LEA.HI.X R0, R4, R21, R0, 0x2, P2 ;  /* 0x0000001504007211 */ /* 0x000fe200010f1400 */
[----:B-1----:R-:W-:Y:S06]  /*4df0*/  @P0 BRA `(.L_x_868) ;  /* 0x0000000000340947 */ /* 0x002fec0003800000 */
[----:B------:R-:W-:Y:S01]  /*4e00*/  R2UR UR6, R20 ;  /* 0x00000000140672ca */ /* 0x000fe200000e0000 */
[----:B------:R-:W-:Y:S01]  /*4e10*/  UMOV UR5, 0x1000 ;  /* 0x0000100000057882 */ /* 0x000fe20000000000 */
[----:B------:R-:W-:Y:S01]  /*4e20*/  R2UR UR7, R0 ;  /* 0x00000000000772ca */ /* 0x000fe200000e0000 */
[----:B------:R-:W-:Y:S01]  /*4e30*/  UMOV UR8, 0x0 ;  /* 0x0000000000087882 */ /* 0x000fe20000000000 */
[----:B------:R-:W-:Y:S01]  /*4e40*/  PLOP3.LUT P0, PT, PT, PT, PT, 0x80, 0x0 ;  /* 0x000000000000781c */ /* 0x000fe20003f0f070 */
[----:B------:R-:W-:-:S12]  /*4e50*/  UMOV UR9, 0x14f00000 ;  /* 0x14f0000000097882 */ /* 0x000fd80000000000 */
.L_x_869:
[----:B------:R-:W-:Y:S01]  /*4e60*/  @P0 ELECT P1, URZ, PT ;  /* 0x00000000003f082f */ /* 0x000fe20003820000 */
[----:B------:R1:W-:-:S12]  /*4e70*/  UBLKRED.G.S.ADD.F32.RN [UR6], [UR4], UR5, desc[UR8] ;  /* 0x00000806040073bb */ /* 0x0003d800080a1405 */
[----:B------:R-:W-:Y:S02]  /*4e80*/  @P1 PLOP3.LUT P0, PT, P1, PT, PT, 0x8, 0x0 ;  /* 0x000000000000181c */ /* 0x000fe40000f0e170 */
[----:B------:R-:W-:-:S11]  /*4e90*/  PLOP3.LUT P1, PT, PT, PT, PT, 0x8, 0x0 ;  /* 0x000000000000781c */ /* 0x000fd60003f2e170 */
[----:B-1----:R-:W-:Y:S05]  /*4ea0*/  @P0 BRA.U.ANY `(.L_x_869) ;  /* 0xfffffffd00ec0947 */ /* 0x002fea000393ffff */
[----:B------:R0:W-:Y:S01]  /*4eb0*/  UTMACMDFLUSH ;  /* 0x00000000000079b7 */ /* 0x0001e20000000000 */
[----:B------:R-:W-:-:S04]  /*4ec0*/  DEPBAR.LE SB0, 0x0 ;  /* 0x000080000000791a */ /* 0x000fc80000000000 */
.L_x_868:
[----:B------:R-:W-:Y:S05]  /*4ed0*/  BSYNC B0 ;  /* 0x0000000000007941 */ /* 0x000fea0003800000 */
.L_x_867:
[----:B------:R-:W-:Y:S01]  /*4ee0*/  BAR.SYNC.DEFER_BLOCKING 0x1, 0x100 ;  /* 0x0044000000007b1d */ /* 0x000fe20000010000 */
[----:B------:R-:W-:-:S05]  /*4ef0*/  ISETP.NE.AND P0, PT, R22, 0x80, PT ;  /* 0x000000801600780c */ /* 0x000fca0003f05270 */
        /* <DEDUP_REMOVED lines=28> */
[----:B------:R-:W-:Y:S01]  /*50c0*/  PLOP3.LUT P0, PT, PT, PT, PT, 0x80, 0x0 ;  /* 0x000000000000781c */ /* 0x000fe20003f0f070 */
[----:B------:R-:W-:-:S12]  /*50d0*/  UMOV UR9, 0x14f00000 ;  /* 0x14f0000000097882 */ /* 0x000fd80000000000 */
.L_x_870:
        /* <DEDUP_REMOVED lines=8> */
.L_x_838:
        /* <DEDUP_REMOVED lines=20> */
.L_x_872:
        /* <DEDUP_REMOVED lines=13> */
.L_x_874:
[----:B------:R-:W-:-:S05]  /*5370*/  ULDC UR5, c[0x0][0x8c4] ;  /* 0x0002310000057ab9 */ /* 0x000fca0000000800 */
.L_x_873:
        /* <DEDUP_REMOVED lines=40> */
.L_x_875:
        /* <DEDUP_REMOVED lines=49> */
.L_x_889:
        /* <DEDUP_REMOVED lines=21> */
.L_x_878:
[----:B------:R-:W-:Y:S05]  /*5a60*/  BSYNC B0 ;  /* 0x0000000000007941 */ /* 0x000fea0003800000 */
.L_x_877:
        /* <DEDUP_REMOVED lines=13> */
.L_x_880:
[----:B------:R-:W-:Y:S05]  /*5b40*/  BSYNC B0 ;  /* 0x0000000000007941 */ /* 0x000fea0003800000 */
.L_x_879:
[----:B------:R-:W-:Y:S06]  /*5b50*/  BAR.ARV 0xa, 0xa0 ;  /* 0x0282800000007b1d */ /* 0x000fec0000002000 */
[----:B------:R-:W-:Y:S04]  /*5b60*/  BSSY B0, `(.L_x_881) ;  /* 0x0000003000007945 */ /* 0x000fe80003800000 */
[----:B------:R-:W-:Y:S05]  /*5b70*/  @!P0 BRA `(.L_x_882) ;  /* 0x0000000000048947 */ /* 0x000fea0003800000 */
[----:B------:R-:W-:-:S04]  /*5b80*/  DEPBAR.LE SB0, 0x0 ;  /* 0x000080000000791a */ /* 0x000fc80000000000 */
.L_x_882:
[----:B------:R-:W-:Y:S05]  /*5b90*/  BSYNC B0 ;  /* 0x0000000000007941 */ /* 0x000fea0003800000 */
.L_x_881:
        /* <DEDUP_REMOVED lines=13> */
.L_x_884:
[----:B------:R-:W-:Y:S05]  /*5c70*/  BSYNC B0 ;  /* 0x0000000000007941 */ /* 0x000fea0003800000 */
.L_x_883:
        /* <DEDUP_REMOVED lines=13> */
.L_x_886:
[----:B------:R-:W-:Y:S05]  /*5d50*/  BSYNC B0 ;  /* 0x0000000000007941 */ /* 0x000fea0003800000 */
.L_x_885:
[----:B------:R-:W-:Y:S01]  /*5d60*/  VIADD R0, R0, 0xfffffffe ;  /* 0xfffffffe00007836 */ /* 0x000fe20000000000 */
[----:B------:R-:W-:Y:S06]  /*5d70*/  BAR.ARV 0xa, 0xa0 ;  /* 0x0282800000007b1d */ /* 0x000fec0000002000 */
[----:B------:R-:W-:Y:S01]  /*5d80*/  BSSY B0, `(.L_x_887) ;  /* 0x0000004000007945 */ /* 0x000fe20003800000 */
[----:B------:R-:W-:-:S03]  /*5d90*/  ISETP.NE.AND P1, PT, R0, RZ, PT ;  /* 0x000000ff0000720c */ /* 0x000fc60003f25270 */
[----:B------:R-:W-:Y:S10]  /*5da0*/  @!P0 BRA `(.L_x_888) ;  /* 0x0000000000048947 */ /* 0x000ff40003800000 */
[----:B------:R-:W-:-:S04]  /*5db0*/  DEPBAR.LE SB0, 0x0 ;  /* 0x000080000000791a */ /* 0x000fc80000000000 */
.L_x_888:
[----:B------:R-:W-:Y:S05]  /*5dc0*/  BSYNC B0 ;  /* 0x0000000000007941 */ /* 0x000fea0003800000 */
.L_x_887:
[----:B------:R-:W-:Y:S06]  /*5dd0*/  BAR.ARV 0xb, 0xa0 ;  /* 0x02c2800000007b1d */ /* 0x000fec0000002000 */
[----:B------:R-:W-:Y:S02]  /*5de0*/  UIADD3 UR5, UR5, 0x2, URZ ;  /* 0x0000000205057890 */ /* 0x000fe4000fffe03f */
[----:B------:R-:W-:Y:S01]  /*5df0*/  UIADD3 UR4, UR4, 0x1, URZ ;  /* 0x0000000104047890 */ /* 0x000fe2000fffe03f */
[----:B------:R-:W-:Y:S11]  /*5e00*/  @P1 BRA `(.L_x_889) ;  /* 0xfffffff800c01947 */ /* 0x000ff6000383ffff */
[----:B------:R-:W-:-:S12]  /*5e10*/  USHF.L.U32 UR6, UR5, 0xd, URZ ;  /* 0x0000000d05067899 */ /* 0x000fd8000800063f */
.L_x_876:
        /* <DEDUP_REMOVED lines=19> */
.L_x_891:
[----:B------:R-:W-:Y:S05]  /*5f50*/  BSYNC B0 ;  /* 0x0000000000007941 */ /* 0x000fea0003800000 */
.L_x_890:
        /* <DEDUP_REMOVED lines=19> */
.L_x_893:
[----:B------:R-:W-:Y:S05]  /*6090*/  BSYNC B0 ;  /* 0x0000000000007941 */ /* 0x000fea0003800000 */
.L_x_892:
[----:B------:R-:W-:Y:S06]  /*60a0*/  BAR.ARV 0xa, 0xa0 ;  /* 0x0282800000007b1d */ /* 0x000fec0000002000 */
[----:B------:R-:W-:Y:S04]  /*60b0*/  BSSY B0, `(.L_x_894) ;  /* 0x0000003000007945 */ /* 0x000fe80003800000 */
[----:B------:R-:W-:Y:S05]  /*60c0*/  @!P0 BRA `(.L_x_895) ;  /* 0x0000000000048947 */ /* 0x000fea0003800000 */
[----:B------:R-:W-:-:S04]  /*60d0*/  DEPBAR.LE SB0, 0x0 ;  /* 0x000080000000791a */ /* 0x000fc80000000000 */
.L_x_895:
[----:B------:R-:W-:Y:S05]  /*60e0*/  BSYNC B0 ;  /* 0x0000000000007941 */ /* 0x000fea0003800000 */
.L_x_894:
[----:B------:R-:W-:Y:S06]  /*60f0*/  BAR.ARV 0xb, 0xa0 ;  /* 0x02c2800000007b1d */ /* 0x000fec0000002000 */
[----:B------:R-:W-:Y:S05]  /*6100*/  BRA `(.L_x_843) ;  /* 0x00000020009c7947 */ /* 0x000fea0003800000 */
.L_x_871:
        /* <DEDUP_REMOVED lines=10> */
.L_x_896:
        /* <DEDUP_REMOVED lines=10> */
.L_x_898:
[----:B------:R-:W3:Y:S02]  /*6250*/  LDC R5, c[0x0][0x8c4] ;  /* 0x00023100ff057b82 */ /* 0x000ee40000000800 */
.L_x_897:
        /* <DEDUP_REMOVED lines=45> */
.L_x_900:
        /* <DEDUP_REMOVED lines=66> */
.L_x_930:
        /* <DEDUP_REMOVED lines=9> */
.L_x_903:
        /* <DEDUP_REMOVED lines=82> */
.L_x_914:
[----:B------:R-:W-:-:S04]  /*6f00*/  SHF.L.U32 R21, R10, 0x1f, RZ ;  /* 0x0000001f0a157819 */ /* 0x000fc800000006ff */
[----:B-1----:R-:W1:Y:S02]  /*6f10*/  SYNCS.PHASECHK.TRANS64.TRYWAIT P1, [R12+URZ+0x30840], R21 ;  /* 0x030840150c0075a7 */ /* 0x002e64000802017f */
[----:B-12--5:R-:W-:Y:S05]  /*6f20*/  @!P1 BRA `(.L_x_906) ;  /* 0x0000001400889947 */ /* 0x026fea0003800000 */
.L_x_931:
[----:B------:R-:W-:Y:S05]  /*6f30*/  @P0 BRA `(.L_x_907) ;  /* 0x0000000000140947 */ /* 0x000fea0003800000 */
[----:B------:R-:W-:Y:S01]  /*6f40*/  ISETP.NE.AND P1, PT, R20, RZ, PT ;  /* 0x000000ff1400720c */ /* 0x000fe20003f25270 */
[----:B------:R-:W-:-:S04]  /*6f50*/  IMAD.MOV.U32 R3, RZ, RZ, 0x4100 ;  /* 0x00004100ff037424 */ /* 0x000fc800078e00ff */
[----:B------:R2:W-:Y:S08]  /*6f60*/  SYNCS.ARRIVE.TRANS64 RZ, [R12+URZ+0x30830], R3 ;  /* 0x030830030cff79a7 */ /* 0x0005f0000800003f */
[----:B------:R-:W-:Y:S05]  /*6f70*/  @!P1 BRA `(.L_x_907) ;  /* 0x0000000000049947 */ /* 0x000fea0003800000 */
[----:B------:R-:W-:Y:S01]  /*6f80*/  BPT.TRAP 0x1 ;  /* 0x000000040000795c */ /* 0x000fe20000300000 */
.L_x_907:
        /* <DEDUP_REMOVED lines=37> */
.L_x_932:
[----:B------:R-:W-:Y:S05]  /*71e0*/  @P0 BRA `(.L_x_909) ;  /* 0x0000000000140947 */ /* 0x000fea0003800000 */
[----:B------:R-:W-:Y:S01]  /*71f0*/  ISETP.NE.AND P1, PT, R20, RZ, PT ;  /* 0x000000ff1400720c */ /* 0x000fe20003f25270 */
[----:B------:R-:W-:-:S04]  /*7200*/  IMAD.MOV.U32 R2, RZ, RZ, 0x4100 ;  /* 0x00004100ff027424 */ /* 0x000fc800078e00ff */
[----:B------:R3:W-:Y:S08]  /*7210*/  SYNCS.ARRIVE.TRANS64 RZ, [R12+URZ+0x30818], R2 ;  /* 0x030818020cff79a7 */ /* 0x0007f0000800003f */
[----:B------:R-:W-:Y:S05]  /*7220*/  @!P1 BRA `(.L_x_909) ;  /* 0x0000000000049947 */ /* 0x000fea0003800000 */
[----:B------:R-:W-:Y:S01]  /*7230*/  BPT.TRAP 0x1 ;  /* 0x000000040000795c */ /* 0x000fe20000300000 */
.L_x_909:
        /* <DEDUP_REMOVED lines=29> */
.L_x_933:
        /* <DEDUP_REMOVED lines=9> */
.L_x_911:
        /* <DEDUP_REMOVED lines=31> */
.L_x_935:
[----:B------:R-:W-:Y:S05]  /*7690*/  @P0 BRA `(.L_x_913) ;  /* 0x0000000000140947 */ /* 0x000fea0003800000 */
[----:B------:R-:W-:Y:S01]  /*76a0*/  ISETP.NE.AND P1, PT, R20, RZ, PT ;  /* 0x000000ff1400720c */ /* 0x000fe20003f25270 */
[----:B-1----:R-:W-:-:S04]  /*76b0*/  IMAD.MOV.U32 R5, RZ, RZ, 0x4100 ;  /* 0x00004100ff057424 */ /* 0x002fc800078e00ff */
[----:B------:R2:W-:Y:S08]  /*76c0*/  SYNCS.ARRIVE.TRANS64 RZ, [R12+URZ+0x30810], R5 ;  /* 0x030810050cff79a7 */ /* 0x0005f0000800003f */
[----:B------:R-:W-:Y:S05]  /*76d0*/  @!P1 BRA `(.L_x_913) ;  /* 0x0000000000049947 */ /* 0x000fea0003800000 */
[----:B------:R-:W-:Y:S01]  /*76e0*/  BPT.TRAP 0x1 ;  /* 0x000000040000795c */ /* 0x000fe20000300000 */
.L_x_913:
        /* <DEDUP_REMOVED lines=30> */
.L_x_905:
[----:B------:R-:W-:-:S13]  /*78d0*/  ISETP.NE.AND P1, PT, R18, RZ, PT ;  /* 0x000000ff1200720c */ /* 0x000fda0003f25270 */
[----:B------:R-:W-:Y:S05]  /*78e0*/  @!P1 BRA `(.L_x_904) ;  /* 0x0000000400309947 */ /* 0x000fea0003800000 */
[----:B------:R-:W-:-:S04]  /*78f0*/  SHF.L.U32 R13, R10, 0x1f, RZ ;  /* 0x0000001f0a0d7819 */ /* 0x000fc800000006ff */
[----:B------:R-:W1:Y:S02]  /*7900*/  SYNCS.PHASECHK.TRANS64.TRYWAIT P1, [R12+URZ+0x30840], R13 ;  /* 0x0308400d0c0075a7 */ /* 0x000e64000802017f */
[----:B-1----:R-:W-:Y:S05]  /*7910*/  @!P1 BRA `(.L_x_915) ;  /* 0x0000000c00609947 */ /* 0x002fea0003800000 */
.L_x_936:
[----:B------:R-:W-:Y:S05]  /*7920*/  @P0 BRA `(.L_x_916) ;  /* 0x0000000000140947 */ /* 0x000fea0003800000 */
[----:B------:R-:W-:Y:S01]  /*7930*/  ISETP.NE.AND P1, PT, R20, RZ, PT ;  /* 0x000000ff1400720c */ /* 0x000fe20003f25270 */
[----:B------:R-:W-:-:S04]  /*7940*/  IMAD.MOV.U32 R5, RZ, RZ, 0x4100 ;  /* 0x00004100ff057424 */ /* 0x000fc800078e00ff */
[----:B------:R2:W-:Y:S08]  /*7950*/  SYNCS.ARRIVE.TRANS64 RZ, [R12+URZ+0x30830], R5 ;  /* 0x030830050cff79a7 */ /* 0x0005f0000800003f */
[----:B------:R-:W-:Y:S05]  /*7960*/  @!P1 BRA `(.L_x_916) ;  /* 0x0000000000049947 */ /* 0x000fea0003800000 */
[----:B------:R-:W-:Y:S01]  /*7970*/  BPT.TRAP 0x1 ;  /* 0x000000040000795c */ /* 0x000fe20000300000 */
.L_x_916:
        /* <DEDUP_REMOVED lines=34> */
.L_x_937:
[----:B------:R-:W-:Y:S05]  /*7ba0*/  @P0 BRA `(.L_x_918) ;  /* 0x0000000000140947 */ /* 0x000fea0003800000 */
[----:B------:R-:W-:Y:S01]  /*7bb0*/  ISETP.NE.AND P0, PT, R20, RZ, PT ;  /* 0x000000ff1400720c */ /* 0x000fe20003f05270 */
[----:B------:R-:W-:-:S04]  /*7bc0*/  IMAD.MOV.U32 R5, RZ, RZ, 0x4100 ;  /* 0x00004100ff057424 */ /* 0x000fc800078e00ff */
[----:B------:R3:W-:Y:S08]  /*7bd0*/  SYNCS.ARRIVE.TRANS64 RZ, [R12+URZ+0x30818], R5 ;  /* 0x030818050cff79a7 */ /* 0x0007f0000800003f */
[----:B------:R-:W-:Y:S05]  /*7be0*/  @!P0 BRA `(.L_x_918) ;  /* 0x0000000000048947 */ /* 0x000fea0003800000 */
[----:B------:R-:W-:Y:S01]  /*7bf0*/  BPT.TRAP 0x1 ;  /* 0x000000040000795c */ /* 0x000fe20000300000 */
.L_x_918:
        /* <DEDUP_REMOVED lines=27> */
.L_x_904:
[----:B-----5:R-:W-:Y:S01]  /*7db0*/  IMAD R4, R0, 0x8, R12 ;  /* 0x0000000800047824 */ /* 0x020fe200078e020c */
[----:B------:R-:W-:Y:S01]  /*7dc0*/  SHF.L.U32 R3, R10, 0x1f, RZ ;  /* 0x0000001f0a037819 */ /* 0x000fe200000006ff */
[----:B------:R-:W3:Y:S03]  /*7dd0*/  S2R R2, SR_TID.X ;  /* 0x0000000000027919 */ /* 0x000ee60000002100 */
[----:B------:R-:W4:Y:S01]  /*7de0*/  SYNCS.PHASECHK.TRANS64.TRYWAIT P0, [R4+URZ+0x30840], R3 ;  /* 0x03084003040075a7 */ /* 0x000f22000800017f */
[----:B---3--:R-:W-:-:S04]  /*7df0*/  LOP3.LUT R2, R2, 0x7f, RZ, 0xc0, !PT ;  /* 0x0000007f02027812 */ /* 0x008fc800078ec0ff */
[----:B------:R-:W-:Y:S01]  /*7e00*/  ISETP.NE.AND P1, PT, R2, RZ, PT ;  /* 0x000000ff0200720c */ /* 0x000fe20003f25270 */
[----:B----4-:R-:W-:-:S12]  /*7e10*/  @!P0 BRA `(.L_x_919) ;  /* 0x0000000800488947 */ /* 0x010fd80003800000 */
.L_x_938:
[----:B------:R-:W-:Y:S05]  /*7e20*/  @P1 BRA `(.L_x_920) ;  /* 0x0000000000181947 */ /* 0x000fea0003800000 */
[----:B------:R-:W4:Y:S01]  /*7e30*/  S2R R2, SR_TID.X ;  /* 0x0000000000027919 */ /* 0x000f220000002100 */
[----:B---3--:R-:W-:-:S04]  /*7e40*/  IMAD.MOV.U32 R3, RZ, RZ, 0x4100 ;  /* 0x00004100ff037424 */ /* 0x008fc800078e00ff */
[----:B------:R3:W-:Y:S01]  /*7e50*/  SYNCS.ARRIVE.TRANS64 RZ, [R4+URZ+0x30830], R3 ;  /* 0x0308300304ff79a7 */ /* 0x0007e2000800003f */
[----:B----4-:R-:W-:-:S13]  /*7e60*/  LOP3.LUT P0, RZ, R2, 0x1f, RZ, 0xc0, !PT ;  /* 0x0000001f02ff7812 */ /* 0x010fda000780c0ff */
[----:B---3--:R-:W-:Y:S05]  /*7e70*/  @!P0 BRA `(.L_x_920) ;  /* 0x0000000000048947 */ /* 0x008fea0003800000 */
[----:B------:R-:W-:Y:S01]  /*7e80*/  BPT.TRAP 0x1 ;  /* 0x000000040000795c */ /* 0x000fe20000300000 */
.L_x_920:
        /* <DEDUP_REMOVED lines=41> */
.L_x_901:
[----:B------:R-:W-:Y:S05]  /*8120*/  BSYNC B0 ;  /* 0x0000000000007941 */ /* 0x000fea0003800000 */
.L_x_899:
[----:B------:R-:W-:-:S03]  /*8130*/  UMOV UR6, 0xffffffff ;  /* 0xffffffff00067882 */ /* 0x000fc60000000000 */
[----:B------:R-:W-:Y:S05]  /*8140*/  BRA.DIV UR6, `(.L_x_921) ;  /* 0x0000000606907947 */ /* 0x000fea000b800000 */
[----:B------:R-:W-:-:S13]  /*8150*/  ELECT P0, URZ, PT ;  /* 0x00000000003f782f */ /* 0x000fda0003800000 */
.L_x_941:
[----:B------:R-:W-:Y:S05]  /*8160*/  @!P0 BRA `(.L_x_843) ;  /* 0x0000000000848947 */ /* 0x000fea0003800000 */
[----:B----4-:R-:W3:Y:S02]  /*8170*/  LDL.LU R2, [R1] ;  /* 0x0000000001027983 */ /* 0x010ee40000300800 */
[----:B---3--:R-:W-:-:S04]  /*8180*/  LOP3.LUT R2, R2, 0x2, RZ, 0xfc, !PT ;  /* 0x0000000202027812 */ /* 0x008fc800078efcff */
[----:B------:R-:W-:-:S13]  /*8190*/  ISETP.NE.AND P0, PT, R2, 0x3, PT ;  /* 0x000000030200780c */ /* 0x000fda0003f05270 */
[----:B------:R-:W-:Y:S05]  /*81a0*/  @!P0 BRA `(.L_x_922) ;  /* 0x0000000000048947 */ /* 0x000fea0003800000 */
[----:B--2---:R-:W-:Y:S01]  /*81b0*/  BPT.TRAP 0x1 ;  /* 0x000000040000795c */ /* 0x004fe20000300000 */
.L_x_922:
        /* <DEDUP_REMOVED lines=15> */
.L_x_942:
[----:B------:R-:W3:Y:S02]  /*82b0*/  SYNCS.PHASECHK.TRANS64.TRYWAIT P1, [R11+URZ], R2 ;  /* 0x000000020b0075a7 */ /* 0x000ee4000802017f */
[----:B---3--:R-:W-:Y:S05]  /*82c0*/  @!P1 BRA `(.L_x_924) ;  /* 0x0000000400689947 */ /* 0x008fea0003800000 */
.L_x_943:
[----:B------:R-:W-:Y:S05]  /*82d0*/  @!P0 BRA `(.L_x_925) ;  /* 0x0000000000048947 */ /* 0x000fea0003800000 */
[----:B--2---:R-:W-:Y:S01]  /*82e0*/  BPT.TRAP 0x1 ;  /* 0x000000040000795c */ /* 0x004fe20000300000 */
.L_x_925:
[----:B------:R-:W-:-:S04]  /*82f0*/  VIADD R0, R6, 0x30840 ;  /* 0x0003084006007836 */ /* 0x000fc80000000000 */
[----:B------:R-:W-:-:S04]  /*8300*/  IMAD R9, R9, 0x8, R0 ;  /* 0x0000000809097824 */ /* 0x000fc800078e0200 */
[----:B------:R-:W4:Y:S02]  /*8310*/  SYNCS.PHASECHK.TRANS64.TRYWAIT P0, [R9+URZ], R4 ;  /* 0x00000004090075a7 */ /* 0x000f24000800017f */
[----:B----4-:R-:W-:Y:S05]  /*8320*/  @!P0 BRA `(.L_x_926) ;  /* 0x0000000400648947 */ /* 0x010fea0003800000 */
.L_x_944:
[----:B------:R-:W-:-:S07]  /*8330*/  IMAD R3, R3, 0x8, R0 ;  /* 0x0000000803037824 */ /* 0x000fce00078e0200 */
.L_x_927:
[----:B------:R1:W1:Y:S02]  /*8340*/  SYNCS.PHASECHK.TRANS64.TRYWAIT P0, [R3+URZ], R2 ;  /* 0x00000002030075a7 */ /* 0x000264000800017f */
[----:B-1----:R-:W-:Y:S05]  /*8350*/  @!P0 NANOSLEEP.SYNCS 0x989680 ;  /* 0x009896800000895d */ /* 0x002fea0003900000 */
[----:B------:R-:W1:Y:S02]  /*8360*/  @!P0 SYNCS.PHASECHK.TRANS64 P0, [R3+URZ], R2 ;  /* 0x00000002030085a7 */ /* 0x000e64000800007f */
[----:B-1----:R-:W-:Y:S05]  /*8370*/  @!P0 BRA `(.L_x_927) ;  /* 0xfffffffc00f08947 */ /* 0x002fea000383ffff */
.L_x_843:
[----:B--2---:R-:W-:Y:S05]  /*8380*/  BSYNC B6 ;  /* 0x0000000000067941 */ /* 0x004fea0003800000 */
.L_x_837:
[----:B------:R-:W-:Y:S05]  /*8390*/  EXIT ;  /* 0x000000000000794d */ /* 0x000fea0003800000 */
.L_x_853:
[----:B------:R-:W-:Y:S02]  /*83a0*/  IMAD.MOV.U32 R12, RZ, RZ, RZ ;  /* 0x000000ffff0c7224 */ /* 0x000fe400078e00ff */
[----:B------:R-:W-:Y:S02]  /*83b0*/  IMAD.MOV.U32 R11, RZ, RZ, 0x1f ;  /* 0x0000001fff0b7424 */ /* 0x000fe400078e00ff */
[----:B------:R-:W-:-:S07]  /*83c0*/  IMAD.MOV.U32 R15, RZ, RZ, -0x1 ;  /* 0xffffffffff0f7424 */ /* 0x000fce00078e00ff */
[----:B------:R-:W-:Y:S05]  /*83d0*/  WARPSYNC.COLLECTIVE R15, `(.L_x_928) ;  /* 0x000000000f087348 */ /* 0x000fea0003c00000 */
[----:B------:R1:W2:Y:S02]  /*83e0*/  SHFL.IDX P6, R14, R13, R12, R11 ;  /* 0x0000000c0d0e7389 */ /* 0x0002a400000c000b */
[----:B-12---:R-:W-:Y:S01]  /*83f0*/  ENDCOLLECTIVE ;  /* 0x000000000000791b */ /* 0x006fe20003800000 */
.L_x_928:
[----:B------:R-:W-:Y:S05]  /*8400*/  BRA `(.L_x_929) ;  /* 0xffffff8c00d87947 */ /* 0x000fea000383ffff */
.L_x_855:
[----:B--2---:R2:W3:Y:S02]  /*8410*/  SYNCS.PHASECHK.TRANS64.TRYWAIT P0, [R16+URZ+0x30800], R21 ;  /* 0x03080015100075a7 */ /* 0x0044e4000800017f */
[----:B---3--:R-:W-:Y:S05]  /*8420*/  @!P0 NANOSLEEP.SYNCS 0x989680 ;  /* 0x009896800000895d */ /* 0x008fea0003900000 */
[----:B------:R-:W3:Y:S02]  /*8430*/  @!P0 SYNCS.PHASECHK.TRANS64 P0, [R16+URZ+0x30800], R21 ;  /* 0x03080015100085a7 */ /* 0x000ee4000800007f */
[----:B---3--:R-:W-:Y:S05]  /*8440*/  @!P0 BRA `(.L_x_855) ;  /* 0xfffffffc00f08947 */ /* 0x008fea000383ffff */
[----:B------:R-:W-:Y:S05]  /*8450*/  BRA `(.L_x_854) ;  /* 0xffffff9000787947 */ /* 0x000fea000383ffff */
.L_x_859:
[----:B----4-:R4:W1:Y:S02]  /*8460*/  SYNCS.PHASECHK.TRANS64.TRYWAIT P1, [R2+URZ+0x30810], R153 ;  /* 0x03081099020075a7 */ /* 0x010864000802017f */
[----:B-1----:R-:W-:Y:S05]  /*8470*/  @!P1 NANOSLEEP.SYNCS 0x989680 ;  /* 0x009896800000995d */ /* 0x002fea0003900000 */
[----:B------:R-:W1:Y:S02]  /*8480*/  @!P1 SYNCS.PHASECHK.TRANS64 P1, [R2+URZ+0x30810], R153 ;  /* 0x03081099020095a7 */ /* 0x000e64000802007f */
[----:B-1----:R-:W-:Y:S05]  /*8490*/  @!P1 BRA `(.L_x_859) ;  /* 0xfffffffc00f09947 */ /* 0x002fea000383ffff */
[----:B------:R-:W-:Y:S05]  /*84a0*/  BRA `(.L_x_858) ;  /* 0xffffff9400b87947 */ /* 0x000fea000383ffff */
.L_x_863:
[----:B------:R1:W1:Y:S02]  /*84b0*/  SYNCS.PHASECHK.TRANS64.TRYWAIT P1, [R2+URZ+0x30830], R153 ;  /* 0x03083099020075a7 */ /* 0x000264000802017f */
[----:B-1----:R-:W-:Y:S05]  /*84c0*/  @!P1 NANOSLEEP.SYNCS 0x989680 ;  /* 0x009896800000995d */ /* 0x002fea0003900000 */
[----:B------:R-:W1:Y:S02]  /*84d0*/  @!P1 SYNCS.PHASECHK.TRANS64 P1, [R2+URZ+0x30830], R153 ;  /* 0x03083099020095a7 */ /* 0x000e64000802007f */
[----:B-1----:R-:W-:Y:S05]  /*84e0*/  @!P1 BRA `(.L_x_863) ;  /* 0xfffffffc00f09947 */ /* 0x002fea000383ffff */
[----:B------:R-:W-:Y:S05]  /*84f0*/  BRA `(.L_x_862) ;  /* 0xffffff9c00107947 */ /* 0x000fea000383ffff */
.L_x_902:
[----:B-1----:R1:W2:Y:S02]  /*8500*/  SYNCS.PHASECHK.TRANS64.TRYWAIT P1, [R12+URZ+0x30820], R3 ;  /* 0x030820030c0075a7 */ /* 0x0022a4000802017f */
[----:B--2---:R-:W-:Y:S05]  /*8510*/  @!P1 NANOSLEEP.SYNCS 0x989680 ;  /* 0x009896800000995d */ /* 0x004fea0003900000 */
[----:B------:R-:W2:Y:S02]  /*8520*/  @!P1 SYNCS.PHASECHK.TRANS64 P1, [R12+URZ+0x30820], R3 ;  /* 0x030820030c0095a7 */ /* 0x000ea4000802007f */
[----:B--2---:R-:W-:Y:S05]  /*8530*/  @!P1 BRA `(.L_x_902) ;  /* 0xfffffffc00f09947 */ /* 0x004fea000383ffff */
[----:B------:R-:W-:Y:S05]  /*8540*/  BRA `(.L_x_930) ;  /* 0xffffffe400007947 */ /* 0x000fea000383ffff */
.L_x_906:
[----:B-1----:R1:W2:Y:S02]  /*8550*/  SYNCS.PHASECHK.TRANS64.TRYWAIT P1, [R12+URZ+0x30840], R21 ;  /* 0x030840150c0075a7 */ /* 0x0022a4000802017f */
[----:B--2---:R-:W-:Y:S05]  /*8560*/  @!P1 NANOSLEEP.SYNCS 0x989680 ;  /* 0x009896800000995d */ /* 0x004fea0003900000 */
[----:B------:R-:W2:Y:S02]  /*8570*/  @!P1 SYNCS.PHASECHK.TRANS64 P1, [R12+URZ+0x30840], R21 ;  /* 0x030840150c0095a7 */ /* 0x000ea4000802007f */
[----:B--2---:R-:W-:Y:S05]  /*8580*/  @!P1 BRA `(.L_x_906) ;  /* 0xfffffffc00f09947 */ /* 0x004fea000383ffff */
[----:B------:R-:W-:Y:S05]  /*8590*/  BRA `(.L_x_931) ;  /* 0xffffffe800647947 */ /* 0x000fea000383ffff */
.L_x_908:
[----:B--2---:R2:W3:Y:S02]  /*85a0*/  SYNCS.PHASECHK.TRANS64.TRYWAIT P1, [R12+URZ+0x30828], R21 ;  /* 0x030828150c0075a7 */ /* 0x0044e4000802017f */
[----:B---3--:R-:W-:Y:S05]  /*85b0*/  @!P1 NANOSLEEP.SYNCS 0x989680 ;  /* 0x009896800000995d */ /* 0x008fea0003900000 */
[----:B------:R-:W3:Y:S02]  /*85c0*/  @!P1 SYNCS.PHASECHK.TRANS64 P1, [R12+URZ+0x30828], R21 ;  /* 0x030828150c0095a7 */ /* 0x000ee4000802007f */
[----:B---3--:R-:W-:Y:S05]  /*85d0*/  @!P1 BRA `(.L_x_908) ;  /* 0xfffffffc00f09947 */ /* 0x008fea000383ffff */
[----:B------:R-:W-:Y:S05]  /*85e0*/  BRA `(.L_x_932) ;  /* 0xffffffe800fc7947 */ /* 0x000fea000383ffff */
.L_x_910:
[----:B---3--:R3:W4:Y:S02]  /*85f0*/  SYNCS.PHASECHK.TRANS64.TRYWAIT P1, [R12+URZ+0x30848], R21 ;  /* 0x030848150c0075a7 */ /* 0x008724000802017f */
[----:B----4-:R-:W-:Y:S05]  /*8600*/  @!P1 NANOSLEEP.SYNCS 0x989680 ;  /* 0x009896800000995d */ /* 0x010fea0003900000 */
[----:B------:R-:W4:Y:S02]  /*8610*/  @!P1 SYNCS.PHASECHK.TRANS64 P1, [R12+URZ+0x30848], R21 ;  /* 0x030848150c0095a7 */ /* 0x000f24000802007f */
[----:B----4-:R-:W-:Y:S05]  /*8620*/  @!P1 BRA `(.L_x_910) ;  /* 0xfffffffc00f09947 */ /* 0x010fea000383ffff */
[----:B------:R-:W-:Y:S05]  /*8630*/  BRA `(.L_x_933) ;  /* 0xffffffec00747947 */ /* 0x000fea000383ffff */
.L_x_912:
[----:B------:R-:W-:-:S07]  /*8640*/  SHF.L.U32 R5, R10, 0x1f, RZ ;  /* 0x0000001f0a057819 */ /* 0x000fce00000006ff */
.L_x_934:
[----:B-1----:R1:W2:Y:S02]  /*8650*/  SYNCS.PHASECHK.TRANS64.TRYWAIT P1, [R12+URZ+0x30820], R5 ;  /* 0x030820050c0075a7 */ /* 0x0022a4000802017f */
[----:B--2---:R-:W-:Y:S05]  /*8660*/  @!P1 NANOSLEEP.SYNCS 0x989680 ;  /* 0x009896800000995d */ /* 0x004fea0003900000 */
[----:B------:R-:W2:Y:S02]  /*8670*/  @!P1 SYNCS.PHASECHK.TRANS64 P1, [R12+URZ+0x30820], R5 ;  /* 0x030820050c0095a7 */ /* 0x000ea4000802007f */
[----:B--2---:R-:W-:Y:S05]  /*8680*/  @!P1 BRA `(.L_x_934) ;  /* 0xfffffffc00f09947 */ /* 0x004fea000383ffff */
[----:B------:R-:W-:Y:S05]  /*8690*/  BRA `(.L_x_935) ;  /* 0xffffffec00fc7947 */ /* 0x000fea000383ffff */
.L_x_915:
[----:B-1----:R1:W2:Y:S02]  /*86a0*/  SYNCS.PHASECHK.TRANS64.TRYWAIT P1, [R12+URZ+0x30840], R13 ;  /* 0x0308400d0c0075a7 */ /* 0x0022a4000802017f */
[----:B--2---:R-:W-:Y:S05]  /*86b0*/  @!P1 NANOSLEEP.SYNCS 0x989680 ;  /* 0x009896800000995d */ /* 0x004fea0003900000 */
[----:B------:R-:W2:Y:S02]  /*86c0*/  @!P1 SYNCS.PHASECHK.TRANS64 P1, [R12+URZ+0x30840], R13 ;  /* 0x0308400d0c0095a7 */ /* 0x000ea4000802007f */
[----:B--2---:R-:W-:Y:S05]  /*86d0*/  @!P1 BRA `(.L_x_915) ;  /* 0xfffffffc00f09947 */ /* 0x004fea000383ffff */
[----:B------:R-:W-:Y:S05]  /*86e0*/  BRA `(.L_x_936) ;  /* 0xfffffff0008c7947 */ /* 0x000fea000383ffff */
.L_x_917:
[----:B--2---:R2:W3:Y:S02]  /*86f0*/  SYNCS.PHASECHK.TRANS64.TRYWAIT P1, [R12+URZ+0x30828], R13 ;  /* 0x0308280d0c0075a7 */ /* 0x0044e4000802017f */
[----:B---3--:R-:W-:Y:S05]  /*8700*/  @!P1 NANOSLEEP.SYNCS 0x989680 ;  /* 0x009896800000995d */ /* 0x008fea0003900000 */
[----:B------:R-:W3:Y:S02]  /*8710*/  @!P1 SYNCS.PHASECHK.TRANS64 P1, [R12+URZ+0x30828], R13 ;  /* 0x0308280d0c0095a7 */ /* 0x000ee4000802007f */
[----:B---3--:R-:W-:Y:S05]  /*8720*/  @!P1 BRA `(.L_x_917) ;  /* 0xfffffffc00f09947 */ /* 0x008fea000383ffff */
[----:B------:R-:W-:Y:S05]  /*8730*/  BRA `(.L_x_937) ;  /* 0xfffffff400187947 */ /* 0x000fea000383ffff */
.L_x_919:
[----:B---3--:R3:W4:Y:S02]  /*8740*/  SYNCS.PHASECHK.TRANS64.TRYWAIT P0, [R4+URZ+0x30840], R3 ;  /* 0x03084003040075a7 */ /* 0x008724000800017f */
[----:B----4-:R-:W-:Y:S05]  /*8750*/  @!P0 NANOSLEEP.SYNCS 0x989680 ;  /* 0x009896800000895d */ /* 0x010fea0003900000 */
[----:B------:R-:W4:Y:S02]  /*8760*/  @!P0 SYNCS.PHASECHK.TRANS64 P0, [R4+URZ+0x30840], R3 ;  /* 0x03084003040085a7 */ /* 0x000f24000800007f */
[----:B----4-:R-:W-:Y:S05]  /*8770*/  @!P0 BRA `(.L_x_919) ;  /* 0xfffffffc00f08947 */ /* 0x010fea000383ffff */
[----:B------:R-:W-:Y:S05]  /*8780*/  BRA `(.L_x_938) ;  /* 0xfffffff400a47947 */ /* 0x000fea000383ffff */
.L_x_921:
[----:B------:R-:W-:Y:S01]  /*8790*/  BSSY B0, `(.L_x_939) ;  /* 0x0000006000007945 */ /* 0x000fe20003800000 */
[----:B------:R-:W-:-:S07]  /*87a0*/  IMAD.MOV.U32 R15, RZ, RZ, -0x1 ;  /* 0xffffffffff0f7424 */ /* 0x000fce00078e00ff */
[----:B--2-4-:R-:W-:Y:S05]  /*87b0*/  WARPSYNC.COLLECTIVE R15, `(.L_x_940) ;  /* 0x000000000f0c7348 */ /* 0x014fea0003c00000 */
[----:B------:R-:W-:Y:S02]  /*87c0*/  ELECT P6, UR62, PT ;  /* 0x00000000003e782f */ /* 0x000fe400038c0000 */
[----:B------:R-:W-:Y:S01]  /*87d0*/  MOV R14, UR62 ;  /* 0x0000003e000e7c02 */ /* 0x000fe20008000f00 */
[----:B--2-4-:R-:W-:Y:S10]  /*87e0*/  ENDCOLLECTIVE ;  /* 0x000000000000791b */ /* 0x014ff40003800000 */
.L_x_940:
[----:B------:R-:W-:Y:S05]  /*87f0*/  BSYNC B0 ;  /* 0x0000000000007941 */ /* 0x000fea0003800000 */
.L_x_939:
[----:B------:R-:W-:Y:S01]  /*8800*/  PLOP3.LUT P0, PT, P6, PT, PT, 0x80, 0x0 ;  /* 0x000000000000781c */ /* 0x000fe2000370f070 */
[----:B------:R-:W-:-:S12]  /*8810*/  BRA `(.L_x_941) ;  /* 0xfffffff800507947 */ /* 0x000fd8000383ffff */
.L_x_923:
[----:B-1----:R1:W3:Y:S02]  /*8820*/  SYNCS.PHASECHK.TRANS64.TRYWAIT P1, [R7+URZ], R4 ;  /* 0x00000004070075a7 */ /* 0x0022e4000802017f */
[----:B---3--:R-:W-:Y:S05]  /*8830*/  @!P1 NANOSLEEP.SYNCS 0x989680 ;  /* 0x009896800000995d */ /* 0x008fea0003900000 */
[----:B------:R-:W3:Y:S02]  /*8840*/  @!P1 SYNCS.PHASECHK.TRANS64 P1, [R7+URZ], R4 ;  /* 0x00000004070095a7 */ /* 0x000ee4000802007f */
[----:B---3--:R-:W-:Y:S05]  /*8850*/  @!P1 BRA `(.L_x_923) ;  /* 0xfffffffc00f09947 */ /* 0x008fea000383ffff */
[----:B------:R-:W-:Y:S05]  /*8860*/  BRA `(.L_x_942) ;  /* 0xfffffff800907947 */ /* 0x000fea000383ffff */
.L_x_924:
[----:B---3--:R3:W4:Y:S02]  /*8870*/  SYNCS.PHASECHK.TRANS64.TRYWAIT P1, [R11+URZ], R2 ;  /* 0x000000020b0075a7 */ /* 0x008724000802017f */
[----:B----4-:R-:W-:Y:S05]  /*8880*/  @!P1 NANOSLEEP.SYNCS 0x989680 ;  /* 0x009896800000995d */ /* 0x010fea0003900000 */
[----:B------:R-:W4:Y:S02]  /*8890*/  @!P1 SYNCS.PHASECHK.TRANS64 P1, [R11+URZ], R2 ;  /* 0x000000020b0095a7 */ /* 0x000f24000802007f */
[----:B----4-:R-:W-:Y:S05]  /*88a0*/  @!P1 BRA `(.L_x_924) ;  /* 0xfffffffc00f09947 */ /* 0x010fea000383ffff */
[----:B------:R-:W-:Y:S05]  /*88b0*/  BRA `(.L_x_943) ;  /* 0xfffffff800847947 */ /* 0x000fea000383ffff */
.L_x_926:
[----:B----4-:R4:W1:Y:S02]  /*88c0*/  SYNCS.PHASECHK.TRANS64.TRYWAIT P0, [R9+URZ], R4 ;  /* 0x00000004090075a7 */ /* 0x010864000800017f */
[----:B-1----:R-:W-:Y:S05]  /*88d0*/  @!P0 NANOSLEEP.SYNCS 0x989680 ;  /* 0x009896800000895d */ /* 0x002fea0003900000 */
[----:B------:R-:W1:Y:S02]  /*88e0*/  @!P0 SYNCS.PHASECHK.TRANS64 P0, [R9+URZ], R4 ;  /* 0x00000004090085a7 */ /* 0x000e64000800007f */
[----:B-1----:R-:W-:Y:S05]  /*88f0*/  @!P0 BRA `(.L_x_926) ;  /* 0xfffffffc00f08947 */ /* 0x002fea000383ffff */
[----:B------:R-:W-:Y:S05]  /*8900*/  BRA `(.L_x_944) ;  /* 0xfffffff800887947 */ /* 0x000fea000383ffff */
.L_x_945:
        /* <DEDUP_REMOVED lines=15> */
.L_x_7296:


//--------------------- .text._ZN7cutlass13device_kernelIN5flash11enable_sm90INS1_16FlashAttnBwdSm90INS1_25CollectiveMainloopBwdSm90ILi2ELi2ELi2EN4cute5tupleIJNS5_1CILi1EEES8_S8_EEENS6_IJNS7_ILi64EEENS7_ILi128EEESB_EEENS_6half_tEfNS_4arch4Sm90ELb0ELb0ELb1ELb1ELb1ELb1ELb0ELb0ELi2ELi1ELi2ELi1ELb0EEENS1_24CollectiveEpilogueBwdGQAISC_fSF_Li256ELb1ELb1EEENS1_19SingleTileSchedulerILb1ELb0ELb0ELi128EEEEEEEEEvNT_6ParamsE --------------------------
	.section	.text._ZN7cutlass13device_kernelIN5flash11enable_sm90INS1_16FlashAttnBwdSm90INS1_25CollectiveMainloopBwdSm90ILi2ELi2ELi2EN4cute5tupleIJNS5_1CILi1EEES8_S8_EEENS6_IJNS7_ILi64EEENS7_ILi128EEESB_EEENS_6half_tEfNS_4arch4Sm90ELb0ELb0ELb1ELb1ELb1ELb1ELb0ELb0ELi2ELi1ELi2ELi1ELb0EEENS1_24CollectiveEpilogueBwdGQAISC_fSF_Li256ELb1ELb1EEENS1_19SingleTileSchedulerILb1ELb0ELb0ELi128EEEEEEEEEvNT_6ParamsE,"ax",@progbits
	.align	128
.text._ZN7cutlass13device_kernelIN5flash11enable_sm90INS1_16FlashAttnBwdSm90INS1_25CollectiveMainloopBwdSm90ILi2ELi2ELi2EN4cute5tupleIJNS5_1CILi1EEES8_S8_EEENS6_IJNS7_ILi64EEENS7_ILi128EEESB_EEENS_6half_tEfNS_4arch4Sm90ELb0ELb0ELb1ELb1ELb1ELb1ELb0ELb0ELi2ELi1ELi2ELi1ELb0EEENS1_24CollectiveEpilogueBwdGQAISC_fSF_Li256ELb1ELb1EEENS1_19SingleTileSchedulerILb1ELb0ELb0ELi128EEEEEEEEEvNT_6ParamsE:
        .type           _ZN7cutlass13device_kernelIN5flash11enable_sm90INS1_16FlashAttnBwdSm90INS1_25CollectiveMainloopBwdSm90ILi2ELi2ELi2EN4cute5tupleIJNS5_1CILi1EEES8_S8_EEENS6_IJNS7_ILi64EEENS7_ILi128EEESB_EEENS_6half_tEfNS_4arch4Sm90ELb0ELb0ELb1ELb1ELb1ELb1ELb0ELb0ELi2ELi1ELi2ELi1ELb0EEENS1_24CollectiveEpilogueBwdGQAISC_fSF_Li256ELb1ELb1EEENS1_19SingleTileSchedulerILb1ELb0ELb0ELi128EEEEEEEEEvNT_6ParamsE,@function
        .size           _ZN7cutlass13device_kernelIN5flash11enable_sm90INS1_16FlashAttnBwdSm90INS1_25CollectiveMainloopBwdSm90ILi2ELi2ELi2EN4cute5tupleIJNS5_1CILi1EEES8_S8_EEENS6_IJNS7_ILi64EEENS7_ILi128EEESB_EEENS_6half_tEfNS_4arch4Sm90ELb0ELb0ELb1ELb1ELb1ELb1ELb0ELb0ELi2ELi1ELi2ELi1ELb0EEENS1_24CollectiveEpilogueBwdGQAISC_fSF_Li256ELb1ELb1EEENS1_19SingleTileSchedulerILb1ELb0ELb0ELi128EEEEEEEEEvNT_6ParamsE,(.L_x_7297 - _ZN7cutlass13device_kernelIN5flash11enable_sm90INS1_16FlashAttnBwdSm90INS1_25CollectiveMainloopBwdSm90ILi2ELi2ELi2EN4cute5tupleIJNS5_1CILi1EEES8_S8_EEENS6_IJNS7_ILi64EEENS7_ILi128EEESB_EEENS_6half_tEfNS_4arch4Sm90ELb0ELb0ELb1ELb1ELb1ELb1ELb0ELb0ELi2ELi1ELi2ELi1ELb0EEENS1_24CollectiveEpilogueBwdGQAISC_fSF_Li256ELb1ELb1EEENS1_19SingleTileSchedulerILb1ELb0ELb0ELi128EEEEEEEEEvNT_6ParamsE)
        .other          _ZN7cutlass13device_kernelIN5flash11enable_sm90INS1_16FlashAttnBwdSm90INS1_25CollectiveMainloopBwdSm90ILi2ELi2ELi2EN4cute5tupleIJNS5_1CILi1EEES8_S8_EEENS6_IJNS7_ILi64EEENS7_ILi128EEESB_EEENS_6half_tEfNS_4arch4Sm90ELb0ELb0ELb1ELb1ELb1ELb1ELb0ELb0ELi2ELi1ELi2ELi1ELb0EEENS1_24CollectiveEpilogueBwdGQAISC_fSF_Li256ELb1ELb1EEENS1_19SingleTileSchedulerILb1ELb0ELb0ELi128EEEEEEEEEvNT_6ParamsE,@"STO_CUDA_ENTRY STV_DEFAULT"
_ZN7cutlass13device_kernelIN5flash11enable_sm90INS1_16FlashAttnBwdSm90INS1_25CollectiveMainloopBwdSm90ILi2ELi2ELi2EN4cute5tupleIJNS5_1CILi1EEES8_S8_EEENS6_IJNS7_ILi64EEENS7_ILi128EEESB_EEENS_6half_tEfNS_4arch4Sm90ELb0ELb0ELb1ELb1ELb1ELb1ELb0ELb0ELi2ELi1ELi2ELi1ELb0EEENS1_24CollectiveEpilogueBwdGQAISC_fSF_Li256ELb1ELb1EEENS1_19SingleTileSchedulerILb1ELb0ELb0ELi128EEEEEEEEEvNT_6ParamsE:
        /* <DEDUP_REMOVED lines=23> */
.L_x_947:
[----:B------:R-:W-:Y:S05]  /*0170*/  BSYNC B0 ;  /* 0x0000000000007941 */ /* 0x000fea0003800000 */
.L_x_946:
        /* <DEDUP_REMOVED lines=34> */
.L_x_948:
        /* <DEDUP_REMOVED lines=22> */
.L_x_949:
        /* <DEDUP_REMOVED lines=9> */
.L_x_952:
        /* <DEDUP_REMOVED lines=20> */
.L_x_953:
        /* <DEDUP_REMOVED lines=10> */
.L_x_955:
[----:B------:R-:W2:Y:S02]  /*0770*/  LDC R0, c[0x0][0x8c4] ;  /* 0x00023100ff007b82 */ /* 0x000ea40000000800 */
.L_x_954:
        /* <DEDUP_REMOVED lines=16> */
.L_x_957:
        /* <DEDUP_REMOVED lines=10> */
.L_x_958:
        /* <DEDUP_REMOVED lines=8> */
.L_x_959:
        /* <DEDUP_REMOVED lines=9> */
.L_x_960:
        /* <DEDUP_REMOVED lines=88> */
.L_x_963:
        /* <DEDUP_REMOVED lines=15> */
.L_x_962:
        /* <DEDUP_REMOVED lines=22> */
.L_x_965:
        /* <DEDUP_REMOVED lines=15> */
.L_x_964:
        /* <DEDUP_REMOVED lines=8> */
.L_x_1070:
        /* <DEDUP_REMOVED lines=45> */
.L_x_967:
        /* <DEDUP_REMOVED lines=74> */
.L_x_979:
[----:B------:R-:W-:-:S13]  /*1ae0*/  ISETP.NE.AND P0, PT, R7, 0x3, PT ;  /* 0x000000030700780c */ /* 0x000fda0003f05270 */
[----:B---3--:R-:W-:Y:S05]  /*1af0*/  @!P0 BRA `(.L_x_969) ;  /* 0x0000000000048947 */ /* 0x008fea0003800000 */
[----:B------:R-:W-:Y:S01]  /*1b00*/  BPT.TRAP 0x1 ;  /* 0x000000040000795c */ /* 0x000fe20000300000 */
.L_x_969:
[----:B------:R-:W-:Y:S01]  /*1b10*/  IMAD R2, R4, 0x8, R16 ;  /* 0x0000000804027824 */ /* 0x000fe200078e0210 */
[----:B------:R-:W-:-:S04]  /*1b20*/  SHF.L.U32 R153, R5, 0x1f, RZ ;  /* 0x0000001f05997819 */ /* 0x000fc800000006ff */
[----:B------:R3:W4:Y:S01]  /*1b30*/  SYNCS.PHASECHK.TRANS64.TRYWAIT P1, [R2+URZ+0x30810], R153 ;  /* 0x03081099020075a7 */ /* 0x000722000802017f */
[----:B------:R-:W-:Y:S05]  /*1b40*/  @!P0 BRA `(.L_x_970) ;  /* 0x0000000000048947 */ /* 0x000fea0003800000 */
[----:B------:R-:W-:Y:S01]  /*1b50*/  BPT.TRAP 0x1 ;  /* 0x000000040000795c */ /* 0x000fe20000300000 */
.L_x_970:
[----:B----4-:R-:W-:Y:S05]  /*1b60*/  @P1 BRA `(.L_x_971) ;  /* 0x0000000000081947 */ /* 0x010fea0003800000 */
[----:B------:R-:W4:Y:S02]  /*1b70*/  SYNCS.PHASECHK.TRANS64.TRYWAIT P1, [R2+URZ+0x30810], R153 ;  /* 0x03081099020075a7 */ /* 0x000f24000802017f */
[----:B----4-:R-:W-:Y:S05]  /*1b80*/  @!P1 BRA `(.L_x_972) ;  /* 0x00000074005c9947 */ /* 0x010fea0003800000 */
.L_x_971:
        /* <DEDUP_REMOVED lines=81> */
.L_x_973:
[----:B------:R1:W1:Y:S01]  /*20a0*/  SYNCS.PHASECHK.TRANS64.TRYWAIT P1, [R2+URZ+0x30830], R153 ;  /* 0x03083099020075a7 */ /* 0x000262000802017f */
[----:B------:R-:W-:Y:S05]  /*20b0*/  @!P0 BRA `(.L_x_974) ;  /* 0x0000000000048947 */ /* 0x000fea0003800000 */
[----:B------:R-:W-:Y:S01]  /*20c0*/  BPT.TRAP 0x1 ;  /* 0x000000040000795c */ /* 0x000fe20000300000 */
.L_x_974:
[----:B------:R-:W-:-:S05]  /*20d0*/  VIADD R17, R16, 0x20000 ;  /* 0x0002000010117836 */ /* 0x000fca0000000000 */
[----:B------:R-:W-:-:S04]  /*20e0*/  SHF.R.U32.HI R17, RZ, 0x4, R17 ;  /* 0x00000004ff117819 */ /* 0x000fc80000011611 */
[----:B------:R-:W-:-:S04]  /*20f0*/  LOP3.LUT R17, R17, 0x3fff, RZ, 0xc0, !PT ;  /* 0x00003fff11117812 */ /* 0x000fc800078ec0ff */
[----:B------:R-:W-:Y:S01]  /*2100*/  LOP3.LUT R155, R17, 0x10000, RZ, 0xfc, !PT ;  /* 0x00010000119b7812 */ /* 0x000fe200078efcff */
[----:B-1----:R-:W-:Y:S06]  /*2110*/  @P1 BRA `(.L_x_975) ;  /* 0x0000000000081947 */ /* 0x002fec0003800000 */
[----:B------:R-:W1:Y:S02]  /*2120*/  SYNCS.PHASECHK.TRANS64.TRYWAIT P1, [R2+URZ+0x30830], R153 ;  /* 0x03083099020075a7 */ /* 0x000e64000802017f */
[----:B-1----:R-:W-:Y:S05]  /*2130*/  @!P1 BRA `(.L_x_976) ;  /* 0x0000007000049947 */ /* 0x002fea0003800000 */
.L_x_975:
        /* <DEDUP_REMOVED lines=495> */
.L_x_977:
        /* <DEDUP_REMOVED lines=49> */
.L_x_978:
        /* <DEDUP_REMOVED lines=77> */
.L_x_961:
[----:B------:R-:W-:Y:S05]  /*4810*/  @P0 BRA `(.L_x_956) ;  /* 0x0000004800000947 */ /* 0x000fea0003800000 */
[----:B-1-3--:R-:W1:Y:S08]  /*4820*/  LDC.64 R2, c[0x0][0x878] ;  /* 0x00021e00ff027b82 */ /* 0x00ae700000000a00 */
[----:B------:R-:W2:Y:S01]  /*4830*/  LDC R12, c[0x0][0x850] ;  /* 0x00021400ff0c7b82 */ /* 0x000ea20000000800 */
[----:B------:R-:W3:Y:S01]  /*4840*/  S2R R4, SR_TID.X ;  /* 0x0000000000047919 */ /* 0x000ee20000002100 */
[----:B------:R-:W-:Y:S01]  /*4850*/  ULDC UR4, c[0x0][0x870] ;  /* 0x00021c0000047ab9 */ /* 0x000fe20000000800 */
[----:B------:R-:W-:Y:S01]  /*4860*/  ULDC UR6, c[0x0][0x80c] ;  /* 0x0002030000067ab9 */ /* 0x000fe20000000800 */
[----:B------:R-:W4:Y:S01]  /*4870*/  S2R R9, SR_CTAID.Y ;  /* 0x0000000000097919 */ /* 0x000f220000002600 */
[----:B------:R-:W5:Y:S03]  /*4880*/  S2R R20, SR_CTAID.X ;  /* 0x0000000000147919 */ /* 0x000f660000002500 */
[----:B------:R-:W5:Y:S01]  /*4890*/  S2UR UR5, SR_CgaCtaId ;  /* 0x00000000000579c3 */ /* 0x000f620000008800 */
[----:B-1----:R-:W-:-:S07]  /*48a0*/  ISETP.NE.U32.AND P0, PT, R2, RZ, PT ;  /* 0x000000ff0200720c */ /* 0x002fce0003f05070 */
[----:B------:R-:W1:Y:S01]  /*48b0*/  LDC.64 R14, c[0x0][0x818] ;  /* 0x00020600ff0e7b82 */ /* 0x000e620000000a00 */
[----:B------:R-:W-:-:S07]  /*48c0*/  ISETP.NE.AND.EX P0, PT, R3, RZ, PT, P0 ;  /* 0x000000ff0300720c */ /* 0x000fce0003f05300 */
[----:B------:R-:W1:Y:S08]  /*48d0*/  LDC.64 R16, c[0x0][0x840] ;  /* 0x00021000ff107b82 */ /* 0x000e700000000a00 */
[----:B------:R-:W3:Y:S08]  /*48e0*/  @P0 LDC.64 R2, c[0x0][0x878] ;  /* 0x00021e00ff020b82 */ /* 0x000ef00000000a00 */
[----:B------:R-:W1:Y:S08]  /*48f0*/  LDC.64 R18, c[0x0][0x820] ;  /* 0x00020800ff127b82 */ /* 0x000e700000000a00 */
[----:B------:R-:W1:Y:S01]  /*4900*/  LDC.64 R22, c[0x0][0x800] ;  /* 0x00020000ff167b82 */ /* 0x000e620000000a00 */
[----:B---3--:R-:W-:-:S06]  /*4910*/  @P0 IMAD.WIDE R2, R228, 0x4, R2 ;  /* 0x00000004e4020825 */ /* 0x008fcc00078e0202 */
[----:B------:R3:W5:Y:S01]  /*4920*/  @P0 LDG.E R3, desc[UR38][R2.64] ;  /* 0x0000002602030981 */ /* 0x000762000c1e1900 */
[----:B------:R-:W-:Y:S01]  /*4930*/  BAR.SYNC.DEFER_BLOCKING 0x1, 0x100 ;  /* 0x0044000000007b1d */ /* 0x000fe20000010000 */
[----:B--2---:R-:W-:Y:S01]  /*4940*/  ISETP.NE.AND P2, PT, R12, 0x1, PT ;  /* 0x000000010c00780c */ /* 0x004fe20003f45270 */
[C---:B------:R-:W-:Y:S01]  /*4950*/  VIADD R13, R4.reuse, 0xffffff80 ;  /* 0xffffff80040d7836 */ /* 0x040fe20000000000 */
[----:B------:R-:W-:Y:S01]  /*4960*/  ISETP.NE.AND P1, PT, R4, 0x80, PT ;  /* 0x000000800400780c */ /* 0x000fe20003f25270 */
[----:B----4-:R-:W-:Y:S02]  /*4970*/  IMAD.MOV.U32 R7, RZ, RZ, R9 ;  /* 0x000000ffff077224 */ /* 0x010fe400078e0009 */
[----:B------:R-:W-:Y:S01]  /*4980*/  IMAD R4, R228, UR6, RZ ;  /* 0x00000006e4047c24 */ /* 0x000fe2000f8e02ff */
[----:B---3--:R-:W-:Y:S01]  /*4990*/  SHF.R.S32.HI R2, RZ, 0x1f, R13 ;  /* 0x0000001fff027819 */ /* 0x008fe2000001140d */
[----:B------:R-:W-:Y:S03]  /*49a0*/  BSSY B0, `(.L_x_980) ;  /* 0x0000054000007945 */ /* 0x000fe60003800000 */
[----:B------:R-:W-:-:S02]  /*49b0*/  LEA.HI R2, R2, R13, RZ, 0x7 ;  /* 0x0000000d02027211 */ /* 0x000fc400078f38ff */
[----:B------:R-:W-:Y:S01]  /*49c0*/  SHF.R.S32.HI R8, RZ, 0x1f, R4 ;  /* 0x0000001fff087819 */ /* 0x000fe20000011404 */
[----:B------:R-:W2:Y:S08]  /*49d0*/  @P2 LDC R0, c[0x0][0x854] ;  /* 0x00021500ff002b82 */ /* 0x000eb00000000800 */
[----:B------:R-:W3:Y:S01]  /*49e0*/  @P2 LDC R5, c[0x0][0x858] ;  /* 0x00021600ff052b82 */ /* 0x000ee20000000800 */
[----:B--2---:R-:W-:-:S05]  /*49f0*/  @P2 IMAD.HI.U32 R0, R9, R0, RZ ;  /* 0x0000000009002227 */ /* 0x004fca00078e00ff */
[----:B---3--:R-:W-:Y:S01]  /*4a00*/  @P2 SHF.R.U32.HI R7, RZ, R5, R0 ;  /* 0x00000005ff072219 */ /* 0x008fe20000011600 */
[----:B-----5:R-:W-:Y:S01]  /*4a10*/  IMAD R0, R20, UR4, RZ ;  /* 0x0000000414007c24 */ /* 0x020fe2000f8e02ff */
[----:B------:R-:W-:Y:S01]  /*4a20*/  UMOV UR4, 0x400 ;  /* 0x0000040000047882 */ /* 0x000fe20000000000 */
[C---:B------:R-:W-:Y:S01]  /*4a30*/  ISETP.NE.AND P2, PT, R13.reuse, RZ, PT ;  /* 0x000000ff0d00720c */ /* 0x040fe20003f45270 */
[----:B------:R-:W-:Y:S01]  /*4a40*/  ULEA UR4, UR5, UR4, 0x18 ;  /* 0x0000000405047291 */ /* 0x000fe2000f8ec03f */
[----:B------:R-:W-:Y:S01]  /*4a50*/  IMAD R6, R0, UR6, RZ ;  /* 0x0000000600067c24 */ /* 0x000fe2000f8e02ff */
[C---:B------:R-:W-:Y:S01]  /*4a60*/  LOP3.LUT R0, R2.reuse, 0xfffff80, RZ, 0xc0, !PT ;  /* 0x0fffff8002007812 */ /* 0x040fe200078ec0ff */
[----:B------:R-:W-:Y:S01]  /*4a70*/  IMAD.SHL.U32 R2, R2, 0x40, RZ ;  /* 0x0000004002027824 */ /* 0x000fe200078e00ff */
[--C-:B------:R-:W-:Y:S01]  /*4a80*/  SHF.R.S32.HI R11, RZ, 0x1f, R7.reuse ;  /* 0x0000001fff0b7819 */ /* 0x100fe20000011407 */
[----:B------:R-:W-:Y:S01]  /*4a90*/  ULDC.64 UR6, c[0x0][0x868] ;  /* 0x00021a0000067ab9 */ /* 0x000fe20000000a00 */
[----:B------:R-:W-:Y:S01]  /*4aa0*/  IADD3 R10, P3, P4, R6, R4, R7 ;  /* 0x00000004060a7210 */ /* 0x000fe20007c7e007 */
[----:B------:R-:W-:Y:S01]  /*4ab0*/  IMAD.IADD R0, R13, 0x1, -R0 ;  /* 0x000000010d007824 */ /* 0x000fe200078e0a00 */
[----:B------:R-:W-:-:S02]  /*4ac0*/  LOP3.LUT R5, R2, 0x3fffe000, RZ, 0xc0, !PT ;  /* 0x3fffe00002057812 */ /* 0x000fc400078ec0ff */
[----:B------:R-:W-:-:S03]  /*4ad0*/  SHF.R.S32.HI R6, RZ, 0x1f, R6 ;  /* 0x0000001fff067819 */ /* 0x000fc60000011406 */
[----:B------:R-:W-:Y:S01]  /*4ae0*/  IMAD R5, R0, 0x4, R5 ;  /* 0x0000000400057824 */ /* 0x000fe200078e0205 */
[----:B------:R-:W-:-:S04]  /*4af0*/  IADD3.X R13, R6, R8, R11, P3, P4 ;  /* 0x00000008060d7210 */ /* 0x000fc80001fe840b */
[----:B------:R-:W-:Y:S01]  /*4b00*/  LEA R8, R5, UR4, 0x2 ;  /* 0x0000000405087c11 */ /* 0x000fe2000f8e10ff */
[----:B------:R-:W-:Y:S02]  /*4b10*/  IMAD.SHL.U32 R5, R20, 0x4000, RZ ;  /* 0x0000400014057824 */ /* 0x000fe400078e00ff */
[----:B------:R-:W2:Y:S02]  /*4b20*/  LDC.64 R20, c[0x0][0x848] ;  /* 0x00021200ff147b82 */ /* 0x000ea40000000a00 */
[----:B------:R3:W-:Y:S04]  /*4b30*/  STS.128 [R8], R24 ;  /* 0x0000001808007388 */ /* 0x0007e80000000c00 */
[----:B------:R4:W-:Y:S04]  /*4b40*/  STS.128 [R8+0x800], R28 ;  /* 0x0008001c08007388 */ /* 0x0009e80000000c00 */
[----:B------:R4:W-:Y:S04]  /*4b50*/  STS.128 [R8+0x1000], R32 ;  /* 0x0010002008007388 */ /* 0x0009e80000000c00 */
[----:B------:R4:W-:Y:S01]  /*4b60*/  STS.128 [R8+0x1800], R36 ;  /* 0x0018002408007388 */ /* 0x0009e20000000c00 */
[----:B---3--:R-:W3:Y:S03]  /*4b70*/  LDC.64 R24, c[0x0][0x828] ;  /* 0x00020a00ff187b82 */ /* 0x008ee60000000a00 */
        /* <DEDUP_REMOVED lines=12> */
[----:B------:R-:W-:-:S05]  /*4c40*/  @P0 IMAD R3, R228, 0x80, R3 ;  /* 0x00000080e4030824 */ /* 0x000fca00078e0203 */
[----:B------:R-:W-:-:S04]  /*4c50*/  @P0 SHF.R.S32.HI R0, RZ, 0x1f, R3 ;  /* 0x0000001fff000819 */ /* 0x000fc80000011403 */
[----:B------:R-:W-:-:S05]  /*4c60*/  @P0 LEA.HI R0, R0, R3, RZ, 0x7 ;  /* 0x0000000300000211 */ /* 0x000fca00078f38ff */
[----:B------:R-:W-:-:S05]  /*4c70*/  @P0 IMAD.SHL.U32 R0, R0, 0x80, RZ ;  /* 0x0000008000000824 */ /* 0x000fca00078e00ff */
[----:B------:R-:W-:Y:S01]  /*4c80*/  @P0 LOP3.LUT R2, R0, 0xffffc000, RZ, 0xc0, !PT ;  /* 0xffffc00000020812 */ /* 0x000fe200078ec0ff */
[----:B-1----:R-:W-:-:S03]  /*4c90*/  IMAD R0, R11, R14, RZ ;  /* 0x0000000e0b007224 */ /* 0x002fc600078e02ff */
[----:B------:R-:W-:Y:S02]  /*4ca0*/  @P0 SHF.R.S32.HI R3, RZ, 0x1f, R2 ;  /* 0x0000001fff030819 */ /* 0x000fe40000011402 */
[----:B------:R-:W-:-:S06]  /*4cb0*/  @!P0 CS2R R2, SRZ ;  /* 0x0000000000028805 */ /* 0x000fcc000001ff00 */
[----:B------:R-:W-:Y:S01]  /*4cc0*/  IADD3 R4, P3, R5, R2, RZ ;  /* 0x0000000205047210 */ /* 0x000fe20007f7e0ff */
[----:B------:R-:W-:Y:S02]  /*4cd0*/  IMAD R2, R11, R16, RZ ;  /* 0x000000100b027224 */ /* 0x000fe400078e02ff */
[----:B------:R-:W-:Y:S01]  /*4ce0*/  IMAD R11, R7, R15, R0 ;  /* 0x0000000f070b7224 */ /* 0x000fe200078e0200 */
[----:B------:R-:W-:Y:S01]  /*4cf0*/  LEA.HI.X.SX32 R5, R5, R3, 0x1, P3 ;  /* 0x0000000305057211 */ /* 0x000fe200018f0eff */
[C---:B------:R-:W-:Y:S01]  /*4d00*/  IMAD R17, R7.reuse, R17, R2 ;  /* 0x0000001107117224 */ /* 0x040fe200078e0202 */
[----:B------:R-:W-:Y:S01]  /*4d10*/  SHF.R.S32.HI R0, RZ, 0x1f, R228 ;  /* 0x0000001fff007819 */ /* 0x000fe200000114e4 */
[----:B------:R-:W-:-:S03]  /*4d20*/  IMAD.WIDE.U32 R2, R7, R14, R4 ;  /* 0x0000000e07027225 */ /* 0x000fc600078e0004 */
[----:B------:R-:W-:Y:S02]  /*4d30*/  SEL R15, R0, RZ, !P0 ;  /* 0x000000ff000f7207 */ /* 0x000fe40004000000 */
[----:B------:R-:W-:Y:S01]  /*4d40*/  SHF.L.U64.HI R14, R10, 0x2, R13 ;  /* 0x000000020a0e7819 */ /* 0x000fe2000001020d */
[----:B------:R-:W-:Y:S01]  /*4d50*/  IMAD.IADD R3, R3, 0x1, R11 ;  /* 0x0000000103037824 */ /* 0x000fe200078e020b */
[----:B------:R-:W-:Y:S01]  /*4d60*/  SEL R11, R228, RZ, !P0 ;  /* 0x000000ffe40b7207 */ /* 0x000fe20004000000 */
[----:B------:R-:W-:-:S04]  /*4d70*/  IMAD.WIDE.U32 R4, R7, R16, R4 ;  /* 0x0000001007047225 */ /* 0x000fc800078e0004 */
[----:B------:R-:W-:Y:S02]  /*4d80*/  IMAD R0, R15, R18, RZ ;  /* 0x000000120f007224 */ /* 0x000fe400078e02ff */
[----:B------:R-:W-:Y:S02]  /*4d90*/  IMAD.SHL.U32 R16, R10, 0x4, RZ ;  /* 0x000000040a107824 */ /* 0x000fe400078e00ff */
[----:B------:R-:W-:Y:S02]  /*4da0*/  IMAD.IADD R5, R5, 0x1, R17 ;  /* 0x0000000105057824 */ /* 0x000fe400078e0211 */
[----:B------:R-:W-:Y:S01]  /*4db0*/  IMAD R17, R11, R19, R0 ;  /* 0x000000130b117224 */ /* 0x000fe200078e0200 */
[----:B------:R-:W-:Y:S01]  /*4dc0*/  IADD3 R6, P4, R16, UR6, RZ ;  /* 0x0000000610067c10 */ /* 0x000fe2000ff9e0ff */
[----:B--2---:R-:W-:Y:S02]  /*4dd0*/  IMAD R0, R15, R20, RZ ;  /* 0x000000140f007224 */ /* 0x004fe400078e02ff */
[----:B------:R-:W-:-:S04]  /*4de0*/  IMAD.WIDE.U32 R2, R11, R18, R2 ;  /* 0x000000120b027225 */ /* 0x000fc800078e0002 */
[----:B------:R-:W-:Y:S01]  /*4df0*/  IMAD.WIDE.U32 R4, R11, R20, R4 ;  /* 0x000000140b047225 */ /* 0x000fe200078e0004 */
[----:B------:R-:W-:-:S03]  /*4e00*/  LEA R22, P3, R2, R22, 0x2 ;  /* 0x0000001602167211 */ /* 0x000fc600078610ff */
[----:B------:R-:W-:Y:S01]  /*4e10*/  IMAD.MOV R10, RZ, RZ, -R7 ;  /* 0x000000ffff0a7224 */ /* 0x000fe200078e0a07 */
[----:B------:R-:W-:Y:S01]  /*4e20*/  IADD3.X R7, R14, UR7, RZ, P4, !PT ;  /* 0x000000070e077c10 */ /* 0x000fe2000a7fe4ff */
[----:B------:R-:W-:Y:S01]  /*4e30*/  IMAD R11, R11, R21, R0 ;  /* 0x000000150b0b7224 */ /* 0x000fe200078e0200 */
[----:B---3--:R-:W-:Y:S01]  /*4e40*/  LEA R24, P0, R4, R24, 0x2 ;  /* 0x0000001804187211 */ /* 0x008fe200078010ff */
[----:B------:R-:W-:Y:S02]  /*4e50*/  IMAD R13, R12, R10, R9 ;  /* 0x0000000a0c0d7224 */ /* 0x000fe400078e0209 */
[----:B------:R-:W-:Y:S02]  /*4e60*/  IMAD.IADD R10, R3, 0x1, R17 ;  /* 0x00000001030a7824 */ /* 0x000fe400078e0211 */
[----:B------:R-:W-:Y:S01]  /*4e70*/  IMAD.IADD R9, R5, 0x1, R11 ;  /* 0x0000000105097824 */ /* 0x000fe200078e020b */
[----:B----4-:R-:W-:Y:S07]  /*4e80*/  @P2 BRA `(.L_x_981) ;  /* 0x0000000000142947 */ /* 0x010fee0003800000 */
.L_x_982:
[----:B------:R-:W2:Y:S04]  /*4e90*/  LDG.E.STRONG.GPU R0, desc[UR38][R6.64] ;  /* 0x0000002606007981 */ /* 0x000ea8000c1ef900 */
[----:B--2---:R-:W-:Y:S01]  /*4ea0*/  CCTL.IVALL ;  /* 0x00000000ff00798f */ /* 0x004fe20002000000 */
[----:B------:R-:W-:Y:S05]  /*4eb0*/  YIELD ;  /* 0x0000000000007946 */ /* 0x000fea0003800000 */
[----:B------:R-:W-:-:S13]  /*4ec0*/  ISETP.NE.AND P2, PT, R0, R13, PT ;  /* 0x0000000d0000720c */ /* 0x000fda0003f45270 */
[----:B------:R-:W-:Y:S05]  /*4ed0*/  @P2 BRA `(.L_x_982) ;  /* 0xfffffffc00ec2947 */ /* 0x000fea000383ffff */
.L_x_981:
[----:B------:R-:W-:Y:S05]  /*4ee0*/  BSYNC B0 ;  /* 0x0000000000007941 */ /* 0x000fea0003800000 */
.L_x_980:
[----:B------:R-:W-:Y:S01]  /*4ef0*/  UMOV UR5, 0xffffffff ;  /* 0xffffffff00057882 */ /* 0x000fe20000000000 */
[----:B------:R-:W-:Y:S02]  /*4f00*/  LEA.HI.X R10, R2, R23, R10, 0x2, P3 ;  /* 0x00000017020a7211 */ /* 0x000fe400018f140a */
[----:B------:R-:W-:Y:S01]  /*4f10*/  LEA.HI.X R9, R4, R25, R9, 0x2, P0 ;  /* 0x0000001904097211 */ /* 0x000fe200000f1409 */
[----:B------:R-:W-:Y:S06]  /*4f20*/  BRA.DIV UR5, `(.L_x_983) ;  /* 0x00000042059c7947 */ /* 0x000fec000b800000 */
[----:B------:R-:W-:Y:S01]  /*4f30*/  NOP ;  /* 0x0000000000007918 */ /* 0x000fe20000000000 */
.L_x_1073:
        /* <DEDUP_REMOVED lines=16> */
.L_x_986:
[----:B------:R-:W-:Y:S01]  /*5040*/  @P0 ELECT P2, URZ, PT ;  /* 0x00000000003f082f */ /* 0x000fe20003840000 */
[----:B------:R1:W-:-:S12]  /*5050*/  UBLKRED.G.S.ADD.F32.RN [UR6], [UR4], UR5, desc[UR8] ;  /* 0x00000806040073bb */ /* 0x0003d800080a1405 */
[----:B------:R-:W-:Y:S02]  /*5060*/  @P2 PLOP3.LUT P0, PT, P2, PT, PT, 0x8, 0x0 ;  /* 0x000000000000281c */ /* 0x000fe4000170e170 */
[----:B------:R-:W-:-:S11]  /*5070*/  PLOP3.LUT P2, PT, PT, PT, PT, 0x8, 0x0 ;  /* 0x000000000000781c */ /* 0x000fd60003f4e170 */
[----:B-1----:R-:W-:Y:S05]  /*5080*/  @P0 BRA.U.ANY `(.L_x_986) ;  /* 0xfffffffd00ec0947 */ /* 0x002fea000393ffff */
[----:B------:R0:W-:Y:S01]  /*5090*/  UTMACMDFLUSH ;  /* 0x00000000000079b7 */ /* 0x0001e20000000000 */
[----:B------:R-:W-:-:S04]  /*50a0*/  DEPBAR.LE SB0, 0x0 ;  /* 0x000080000000791a */ /* 0x000fc80000000000 */
.L_x_985:
[----:B------:R-:W-:Y:S05]  /*50b0*/  BSYNC B0 ;  /* 0x0000000000007941 */ /* 0x000fea0003800000 */
.L_x_984:
        /* <DEDUP_REMOVED lines=14> */
.L_x_988:
[----:B------:R-:W-:Y:S05]  /*51a0*/  BSYNC B0 ;  /* 0x0000000000007941 */ /* 0x000fea0003800000 */
.L_x_987:
        /* <DEDUP_REMOVED lines=22> */
.L_x_991:
[----:B------:R-:W2:Y:S04]  /*5310*/  LDG.E.STRONG.GPU R0, desc[UR38][R2.64] ;  /* 0x0000002602007981 */ /* 0x000ea8000c1ef900 */
[----:B--2---:R-:W-:Y:S01]  /*5320*/  CCTL.IVALL ;  /* 0x00000000ff00798f */ /* 0x004fe20002000000 */
[----:B------:R-:W-:Y:S05]  /*5330*/  YIELD ;  /* 0x0000000000007946 */ /* 0x000fea0003800000 */
[----:B------:R-:W-:-:S13]  /*5340*/  ISETP.NE.AND P0, PT, R0, R13, PT ;  /* 0x0000000d0000720c */ /* 0x000fda0003f05270 */
[----:B------:R-:W-:Y:S05]  /*5350*/  @P0 BRA `(.L_x_991) ;  /* 0xfffffffc00ec0947 */ /* 0x000fea000383ffff */
.L_x_990:
[----:B------:R-:W-:Y:S05]  /*5360*/  BSYNC B0 ;  /* 0x0000000000007941 */ /* 0x000fea0003800000 */
.L_x_989:
[----:B------:R-:W-:-:S03]  /*5370*/  UMOV UR5, 0xffffffff ;  /* 0xffffffff00057882 */ /* 0x000fc60000000000 */
[----:B------:R-:W-:Y:S05]  /*5380*/  BRA.DIV UR5, `(.L_x_992) ;  /* 0x0000003e05a07947 */ /* 0x000fea000b800000 */
[----:B------:R-:W-:Y:S01]  /*5390*/  NOP ;  /* 0x0000000000007918 */ /* 0x000fe20000000000 */
.L_x_1076:
        /* <DEDUP_REMOVED lines=14> */
[----:B------:R-:W-:Y:S01]  /*5480*/  PLOP3.LUT P0, PT, PT, PT, PT, 0x80, 0x0 ;  /* 0x000000000000781c */ /* 0x000fe20003f0f070 */
[----:B------:R-:W-:-:S12]  /*5490*/  UMOV UR9, 0x14f00000 ;  /* 0x14f0000000097882 */ /* 0x000fd80000000000 */
.L_x_995:
[----:B------:R-:W-:Y:S01]  /*54a0*/  @P0 ELECT P2, URZ, PT ;  /* 0x00000000003f082f */ /* 0x000fe20003840000 */
[----:B------:R2:W-:-:S12]  /*54b0*/  UBLKRED.G.S.ADD.F32.RN [UR6], [UR4], UR5, desc[UR8] ;  /* 0x00000806040073bb */ /* 0x0005d800080a1405 */
[----:B------:R-:W-:Y:S02]  /*54c0*/  @P2 PLOP3.LUT P0, PT, P2, PT, PT, 0x8, 0x0 ;  /* 0x000000000000281c */ /* 0x000fe4000170e170 */
[----:B------:R-:W-:-:S11]  /*54d0*/  PLOP3.LUT P2, PT, PT, PT, PT, 0x8, 0x0 ;  /* 0x000000000000781c */ /* 0x000fd60003f4e170 */
[----:B--2---:R-:W-:Y:S05]  /*54e0*/  @P0 BRA.U.ANY `(.L_x_995) ;  /* 0xfffffffd00ec0947 */ /* 0x004fea000393ffff */
[----:B------:R0:W-:Y:S01]  /*54f0*/  UTMACMDFLUSH ;  /* 0x00000000000079b7 */ /* 0x0001e20000000000 */
[----:B------:R-:W-:-:S04]  /*5500*/  DEPBAR.LE SB0, 0x0 ;  /* 0x000080000000791a */ /* 0x000fc80000000000 */
.L_x_994:
[----:B------:R-:W-:Y:S05]  /*5510*/  BSYNC B0 ;  /* 0x0000000000007941 */ /* 0x000fea0003800000 */
.L_x_993:
        /* <DEDUP_REMOVED lines=14> */
.L_x_951:
        /* <DEDUP_REMOVED lines=21> */
.L_x_997:
        /* <DEDUP_REMOVED lines=13> */
.L_x_999:
[----:B------:R-:W-:-:S05]  /*5820*/  ULDC UR4, c[0x0][0x8c4] ;  /* 0x0002310000047ab9 */ /* 0x000fca0000000800 */
.L_x_998:
        /* <DEDUP_REMOVED lines=37> */
.L_x_1000:
        /* <DEDUP_REMOVED lines=20> */
[----:B------:R-:W-:-:S02]  /*5bc0*/  USEL UR13, UR5, URZ, !UP0 ;  /* 0x0000003f050d7287 */ /* 0x000fc4000c000000 */
[----:B------:R-:W-:Y:S01]  /*5bd0*/  UIADD3 UR8, UP0, UR6, UR14, URZ ;  /* 0x0000000e06087290 */ /* 0x000fe2000ff1e03f */
[----:B------:R-:W-:Y:S01]  /*5be0*/  SHF.R.S32.HI R3, RZ, 0x6, R3 ;  /* 0x00000006ff037819 */ /* 0x000fe20000011403 */
[----:B------:R-:W-:Y:S01]  /*5bf0*/  UIADD3 UR5, UR15, UR9, URZ ;  /* 0x000000090f057290 */ /* 0x000fe2000fffe03f */
[----:B------:R-:W-:Y:S01]  /*5c00*/  ULDC UR10, c[0x0][0x288] ;  /* 0x0000a200000a7ab9 */ /* 0x000fe20000000800 */
[----:B------:R-:W-:Y:S01]  /*5c10*/  ULDC.64 UR16, c[0x0][0x2e0] ;  /* 0x0000b80000107ab9 */ /* 0x000fe20000000a00 */
[----:B------:R-:W-:Y:S01]  /*5c20*/  UIMAD UR12, UR12, UR10, URZ ;  /* 0x0000000a0c0c72a4 */ /* 0x000fe2000f8e023f */
[----:B------:R-:W-:Y:S01]  /*5c30*/  VIMNMX R3, R3, 0x1, !PT ;  /* 0x0000000103037848 */ /* 0x000fe20007fe0100 */
[----:B------:R-:W-:Y:S01]  /*5c40*/  ULDC UR11, c[0x0][0x760] ;  /* 0x0001d800000b7ab9 */ /* 0x000fe20000000800 */
[----:B------:R-:W-:Y:S02]  /*5c50*/  UIADD3.X UR9, UR7, UR5, URZ, UP0, !UPT ;  /* 0x0000000507097290 */ /* 0x000fe400087fe43f */
[----:B------:R-:W-:Y:S01]  /*5c60*/  UIMAD UR13, UR13, UR16, URZ ;  /* 0x000000100d0d72a4 */ /* 0x000fe2000f8e023f */
[----:B------:R-:W-:Y:S01]  /*5c70*/  LOP3.LUT R6, R3, 0x1, RZ, 0xc0, !PT ;  /* 0x0000000103067812 */ /* 0x000fe200078ec0ff */
[----:B------:R-:W-:-:S02]  /*5c80*/  UIMAD UR10, UR10, UR11, URZ ;  /* 0x0000000b0a0a72a4 */ /* 0x000fc4000f8e023f */
[----:B------:R-:W-:Y:S02]  /*5c90*/  UIADD3 UR11, UP0, UR12, UR19, URZ ;  /* 0x000000130c0b7290 */ /* 0x000fe4000ff1e03f */
[----:B------:R-:W-:Y:S01]  /*5ca0*/  UIMAD UR13, UR18, UR17, UR13 ;  /* 0x00000011120d72a4 */ /* 0x000fe2000f8e020d */
[----:B-1----:R-:W-:Y:S01]  /*5cb0*/  LOP3.LUT R0, R4, 0x1f, RZ, 0xc0, !PT ;  /* 0x0000001f04007812 */ /* 0x002fe200078ec0ff */
[----:B------:R-:W-:Y:S02]  /*5cc0*/  UIMAD.WIDE.U32 UR8, UR18, UR16, UR8 ;  /* 0x00000010120872a5 */ /* 0x000fe4000f8e0008 */
[----:B------:R-:W-:Y:S01]  /*5cd0*/  ULEA.HI.X.SX32 UR12, UR12, UR4, 0x1, UP0 ;  /* 0x000000040c0c7291 */ /* 0x000fe200080f0e3f */
[----:B------:R-:W-:Y:S01]  /*5ce0*/  ELECT P0, URZ, PT ;  /* 0x00000000003f782f */ /* 0x000fe20003800000 */
        /* <DEDUP_REMOVED lines=19> */
.L_x_1026:
        /* <DEDUP_REMOVED lines=17> */
.L_x_1004:
[----:B------:R-:W2:Y:S04]  /*5f30*/  LDG.E.STRONG.GPU R5, desc[UR38][R2.64] ;  /* 0x0000002602057981 */ /* 0x000ea8000c1ef900 */
[----:B--2---:R-:W-:Y:S01]  /*5f40*/  CCTL.IVALL ;  /* 0x00000000ff00798f */ /* 0x004fe20002000000 */
[----:B------:R-:W-:Y:S05]  /*5f50*/  YIELD ;  /* 0x0000000000007946 */ /* 0x000fea0003800000 */
[----:B------:R-:W-:-:S13]  /*5f60*/  ISETP.NE.AND P3, PT, R5, UR24, PT ;  /* 0x0000001805007c0c */ /* 0x000fda000bf65270 */
[----:B------:R-:W-:Y:S05]  /*5f70*/  @P3 BRA `(.L_x_1004) ;  /* 0xfffffffc00ec3947 */ /* 0x000fea000383ffff */
.L_x_1003:
[----:B------:R-:W-:Y:S05]  /*5f80*/  BSYNC B0 ;  /* 0x0000000000007941 */ /* 0x000fea0003800000 */
.L_x_1002:
[----:B------:R-:W-:-:S03]  /*5f90*/  UMOV UR22, 0xffffffff ;  /* 0xffffffff00167882 */ /* 0x000fc60000000000 */
[----:B------:R-:W-:Y:S05]  /*5fa0*/  BRA.DIV UR22, `(.L_x_1005) ;  /* 0x0000003216b47947 */ /* 0x000fea000b800000 */
[----:B------:R-:W-:Y:S01]  /*5fb0*/  NOP ;  /* 0x0000000000007918 */ /* 0x000fe20000000000 */
.L_x_1079:
        /* <DEDUP_REMOVED lines=19> */
.L_x_1007:
[----:B------:R-:W-:Y:S05]  /*60f0*/  BSYNC B0 ;  /* 0x0000000000007941 */ /* 0x000fea0003800000 */
.L_x_1006:
        /* <DEDUP_REMOVED lines=13> */
.L_x_1009:
[----:B------:R-:W-:Y:S05]  /*61d0*/  BSYNC B0 ;  /* 0x0000000000007941 */ /* 0x000fea0003800000 */
.L_x_1008:
[----:B------:R-:W-:Y:S06]  /*61e0*/  BAR.ARV 0xa, 0xa0 ;  /* 0x0282800000007b1d */ /* 0x000fec0000002000 */
[----:B------:R-:W-:Y:S04]  /*61f0*/  BSSY B0, `(.L_x_1010) ;  /* 0x0000003000007945 */ /* 0x000fe80003800000 */
[----:B------:R-:W-:Y:S05]  /*6200*/  @!P0 BRA `(.L_x_1011) ;  /* 0x0000000000048947 */ /* 0x000fea0003800000 */
[----:B------:R-:W-:-:S04]  /*6210*/  DEPBAR.LE SB0, 0x0 ;  /* 0x000080000000791a */ /* 0x000fc80000000000 */
.L_x_1011:
[----:B------:R-:W-:Y:S05]  /*6220*/  BSYNC B0 ;  /* 0x0000000000007941 */ /* 0x000fea0003800000 */
.L_x_1010:
        /* <DEDUP_REMOVED lines=19> */
.L_x_1013:
[----:B------:R-:W-:Y:S05]  /*6360*/  BSYNC B0 ;  /* 0x0000000000007941 */ /* 0x000fea0003800000 */
.L_x_1012:
        /* <DEDUP_REMOVED lines=9> */
.L_x_1016:
[----:B------:R-:W2:Y:S04]  /*6400*/  LDG.E.STRONG.GPU R5, desc[UR38][R2.64] ;  /* 0x0000002602057981 */ /* 0x000ea8000c1ef900 */
[----:B--2---:R-:W-:Y:S01]  /*6410*/  CCTL.IVALL ;  /* 0x00000000ff00798f */ /* 0x004fe20002000000 */
[----:B------:R-:W-:Y:S05]  /*6420*/  YIELD ;  /* 0x0000000000007946 */ /* 0x000fea0003800000 */
[----:B------:R-:W-:-:S13]  /*6430*/  ISETP.NE.AND P3, PT, R5, UR24, PT ;  /* 0x0000001805007c0c */ /* 0x000fda000bf65270 */
[----:B------:R-:W-:Y:S05]  /*6440*/  @P3 BRA `(.L_x_1016) ;  /* 0xfffffffc00ec3947 */ /* 0x000fea000383ffff */
.L_x_1015:
[----:B------:R-:W-:Y:S05]  /*6450*/  BSYNC B0 ;  /* 0x0000000000007941 */ /* 0x000fea0003800000 */
.L_x_1014:
[----:B------:R-:W-:-:S03]  /*6460*/  UMOV UR6, 0xffffffff ;  /* 0xffffffff00067882 */ /* 0x000fc60000000000 */
[----:B------:R-:W-:Y:S05]  /*6470*/  BRA.DIV UR6, `(.L_x_1017) ;  /* 0x0000002e069c7947 */ /* 0x000fea000b800000 */
[----:B------:R-:W-:Y:S01]  /*6480*/  NOP ;  /* 0x0000000000007918 */ /* 0x000fe20000000000 */
.L_x_1082:
        /* <DEDUP_REMOVED lines=13> */
.L_x_1019:
[----:B------:R-:W-:Y:S05]  /*6560*/  BSYNC B0 ;  /* 0x0000000000007941 */ /* 0x000fea0003800000 */
.L_x_1018:
        /* <DEDUP_REMOVED lines=13> */
.L_x_1021:
[----:B------:R-:W-:Y:S05]  /*6640*/  BSYNC B0 ;  /* 0x0000000000007941 */ /* 0x000fea0003800000 */
.L_x_1020:
[----:B------:R-:W-:Y:S06]  /*6650*/  BAR.ARV 0xa, 0xa0 ;  /* 0x0282800000007b1d */ /* 0x000fec0000002000 */
[----:B------:R-:W-:Y:S04]  /*6660*/  BSSY B0, `(.L_x_1022) ;  /* 0x0000003000007945 */ /* 0x000fe80003800000 */
[----:B------:R-:W-:Y:S05]  /*6670*/  @!P0 BRA `(.L_x_1023) ;  /* 0x0000000000048947 */ /* 0x000fea0003800000 */
[----:B------:R-:W-:-:S04]  /*6680*/  DEPBAR.LE SB0, 0x0 ;  /* 0x000080000000791a */ /* 0x000fc80000000000 */
.L_x_1023:
[----:B------:R-:W-:Y:S05]  /*6690*/  BSYNC B0 ;  /* 0x0000000000007941 */ /* 0x000fea0003800000 */
.L_x_1022:
        /* <DEDUP_REMOVED lines=19> */
.L_x_1025:
[----:B------:R-:W-:Y:S05]  /*67d0*/  BSYNC B0 ;  /* 0x0000000000007941 */ /* 0x000fea0003800000 */
.L_x_1024:
[----:B------:R-:W-:Y:S02]  /*67e0*/  UIADD3 UR4, UR4, 0x2, URZ ;  /* 0x0000000204047890 */ /* 0x000fe4000fffe03f */
[----:B------:R-:W-:Y:S01]  /*67f0*/  UIADD3 UR5, UR5, 0x1, URZ ;  /* 0x0000000105057890 */ /* 0x000fe2000fffe03f */
[----:B------:R-:W-:Y:S11]  /*6800*/  @P2 BRA `(.L_x_1026) ;  /* 0xfffffff400842947 */ /* 0x000ff6000383ffff */
.L_x_1001:
        /* <DEDUP_REMOVED lines=13> */
.L_x_1029:
[----:B------:R-:W2:Y:S04]  /*68e0*/  LDG.E.STRONG.GPU R0, desc[UR38][R2.64] ;  /* 0x0000002602007981 */ /* 0x000ea8000c1ef900 */
[----:B--2---:R-:W-:Y:S01]  /*68f0*/  CCTL.IVALL ;  /* 0x00000000ff00798f */ /* 0x004fe20002000000 */
[----:B------:R-:W-:Y:S05]  /*6900*/  YIELD ;  /* 0x0000000000007946 */ /* 0x000fea0003800000 */
[----:B------:R-:W-:-:S13]  /*6910*/  ISETP.NE.AND P1, PT, R0, UR24, PT ;  /* 0x0000001800007c0c */ /* 0x000fda000bf25270 */
[----:B------:R-:W-:Y:S05]  /*6920*/  @P1 BRA `(.L_x_1029) ;  /* 0xfffffffc00ec1947 */ /* 0x000fea000383ffff */
.L_x_1028:
[----:B------:R-:W-:Y:S05]  /*6930*/  BSYNC B0 ;  /* 0x0000000000007941 */ /* 0x000fea0003800000 */
.L_x_1027:
[----:B------:R-:W-:-:S03]  /*6940*/  UMOV UR5, 0xffffffff ;  /* 0xffffffff00057882 */ /* 0x000fc60000000000 */
[----:B------:R-:W-:Y:S05]  /*6950*/  BRA.DIV UR5, `(.L_x_1030) ;  /* 0x0000002a05807947 */ /* 0x000fea000b800000 */
[----:B------:R-:W-:Y:S01]  /*6960*/  NOP ;  /* 0x0000000000007918 */ /* 0x000fe20000000000 */
.L_x_1085:
        /* <DEDUP_REMOVED lines=22> */
.L_x_1032:
[----:B------:R-:W-:Y:S05]  /*6ad0*/  BSYNC B0 ;  /* 0x0000000000007941 */ /* 0x000fea0003800000 */
.L_x_1031:
        /* <DEDUP_REMOVED lines=20> */
.L_x_1034:
[----:B------:R-:W-:Y:S05]  /*6c20*/  BSYNC B0 ;  /* 0x0000000000007941 */ /* 0x000fea0003800000 */
.L_x_1033:
[----:B------:R-:W-:Y:S06]  /*6c30*/  BAR.ARV 0xa, 0xa0 ;  /* 0x0282800000007b1d */ /* 0x000fec0000002000 */
[----:B------:R-:W-:Y:S04]  /*6c40*/  BSSY B0, `(.L_x_1035) ;  /* 0x0000003000007945 */ /* 0x000fe80003800000 */
[----:B------:R-:W-:Y:S05]  /*6c50*/  @!P0 BRA `(.L_x_1036) ;  /* 0x0000000000048947 */ /* 0x000fea0003800000 */
[----:B------:R-:W-:-:S04]  /*6c60*/  DEPBAR.LE SB0, 0x0 ;  /* 0x000080000000791a */ /* 0x000fc80000000000 */
.L_x_1036:
[----:B------:R-:W-:Y:S05]  /*6c70*/  BSYNC B0 ;  /* 0x0000000000007941 */ /* 0x000fea0003800000 */
.L_x_1035:
        /* <DEDUP_REMOVED lines=19> */
.L_x_996:
        /* <DEDUP_REMOVED lines=10> */
.L_x_1037:
        /* <DEDUP_REMOVED lines=10> */
.L_x_1039:
[----:B------:R-:W3:Y:S02]  /*6ef0*/  LDC R5, c[0x0][0x8c4] ;  /* 0x00023100ff057b82 */ /* 0x000ee40000000800 */
.L_x_1038:
        /* <DEDUP_REMOVED lines=45> */
.L_x_1041:
        /* <DEDUP_REMOVED lines=66> */
.L_x_1086:
        /* <DEDUP_REMOVED lines=9> */
.L_x_1044:
        /* <DEDUP_REMOVED lines=82> */
.L_x_1055:
[----:B------:R-:W-:-:S04]  /*7ba0*/  SHF.L.U32 R21, R10, 0x1f, RZ ;  /* 0x0000001f0a157819 */ /* 0x000fc800000006ff */
[----:B-1----:R-:W1:Y:S02]  /*7bb0*/  SYNCS.PHASECHK.TRANS64.TRYWAIT P1, [R12+URZ+0x30840], R21 ;  /* 0x030840150c0075a7 */ /* 0x002e64000802017f */
[----:B-12--5:R-:W-:Y:S05]  /*7bc0*/  @!P1 BRA `(.L_x_1047) ;  /* 0x0000001800149947 */ /* 0x026fea0003800000 */
.L_x_1087:
[----:B------:R-:W-:Y:S05]  /*7bd0*/  @P0 BRA `(.L_x_1048) ;  /* 0x0000000000140947 */ /* 0x000fea0003800000 */
[----:B------:R-:W-:Y:S01]  /*7be0*/  ISETP.NE.AND P1, PT, R20, RZ, PT ;  /* 0x000000ff1400720c */ /* 0x000fe20003f25270 */
[----:B------:R-:W-:-:S04]  /*7bf0*/  IMAD.MOV.U32 R3, RZ, RZ, 0x4100 ;  /* 0x00004100ff037424 */ /* 0x000fc800078e00ff */
[----:B------:R2:W-:Y:S08]  /*7c00*/  SYNCS.ARRIVE.TRANS64 RZ, [R12+URZ+0x30830], R3 ;  /* 0x030830030cff79a7 */ /* 0x0005f0000800003f */
[----:B------:R-:W-:Y:S05]  /*7c10*/  @!P1 BRA `(.L_x_1048) ;  /* 0x0000000000049947 */ /* 0x000fea0003800000 */
[----:B------:R-:W-:Y:S01]  /*7c20*/  BPT.TRAP 0x1 ;  /* 0x000000040000795c */ /* 0x000fe20000300000 */
.L_x_1048:
        /* <DEDUP_REMOVED lines=37> */
.L_x_1088:
[----:B------:R-:W-:Y:S05]  /*7e80*/  @P0 BRA `(.L_x_1050) ;  /* 0x0000000000140947 */ /* 0x000fea0003800000 */
[----:B------:R-:W-:Y:S01]  /*7e90*/  ISETP.NE.AND P1, PT, R20, RZ, PT ;  /* 0x000000ff1400720c */ /* 0x000fe20003f25270 */
[----:B------:R-:W-:-:S04]  /*7ea0*/  IMAD.MOV.U32 R2, RZ, RZ, 0x4100 ;  /* 0x00004100ff027424 */ /* 0x000fc800078e00ff */
[----:B------:R3:W-:Y:S08]  /*7eb0*/  SYNCS.ARRIVE.TRANS64 RZ, [R12+URZ+0x30818], R2 ;  /* 0x030818020cff79a7 */ /* 0x0007f0000800003f */
[----:B------:R-:W-:Y:S05]  /*7ec0*/  @!P1 BRA `(.L_x_1050) ;  /* 0x0000000000049947 */ /* 0x000fea0003800000 */
[----:B------:R-:W-:Y:S01]  /*7ed0*/  BPT.TRAP 0x1 ;  /* 0x000000040000795c */ /* 0x000fe20000300000 */
.L_x_1050:
        /* <DEDUP_REMOVED lines=29> */
.L_x_1089:
        /* <DEDUP_REMOVED lines=9> */
.L_x_1052:
        /* <DEDUP_REMOVED lines=31> */
.L_x_1091:
[----:B------:R-:W-:Y:S05]  /*8330*/  @P0 BRA `(.L_x_1054) ;  /* 0x0000000000140947 */ /* 0x000fea0003800000 */
[----:B------:R-:W-:Y:S01]  /*8340*/  ISETP.NE.AND P1, PT, R20, RZ, PT ;  /* 0x000000ff1400720c */ /* 0x000fe20003f25270 */
[----:B-1----:R-:W-:-:S04]  /*8350*/  IMAD.MOV.U32 R5, RZ, RZ, 0x4100 ;  /* 0x00004100ff057424 */ /* 0x002fc800078e00ff */
[----:B------:R2:W-:Y:S08]  /*8360*/  SYNCS.ARRIVE.TRANS64 RZ, [R12+URZ+0x30810], R5 ;  /* 0x030810050cff79a7 */ /* 0x0005f0000800003f */
[----:B------:R-:W-:Y:S05]  /*8370*/  @!P1 BRA `(.L_x_1054) ;  /* 0x0000000000049947 */ /* 0x000fea0003800000 */
[----:B------:R-:W-:Y:S01]  /*8380*/  BPT.TRAP 0x1 ;  /* 0x000000040000795c */ /* 0x000fe20000300000 */
.L_x_1054:
        /* <DEDUP_REMOVED lines=30> */
.L_x_1046:
[----:B------:R-:W-:-:S13]  /*8570*/  ISETP.NE.AND P1, PT, R18, RZ, PT ;  /* 0x000000ff1200720c */ /* 0x000fda0003f25270 */
[----:B------:R-:W-:Y:S05]  /*8580*/  @!P1 BRA `(.L_x_1045) ;  /* 0x0000000400309947 */ /* 0x000fea0003800000 */
[----:B------:R-:W-:-:S04]  /*8590*/  SHF.L.U32 R13, R10, 0x1f, RZ ;  /* 0x0000001f0a0d7819 */ /* 0x000fc800000006ff */
[----:B------:R-:W1:Y:S02]  /*85a0*/  SYNCS.PHASECHK.TRANS64.TRYWAIT P1, [R12+URZ+0x30840], R13 ;  /* 0x0308400d0c0075a7 */ /* 0x000e64000802017f */
[----:B-1----:R-:W-:Y:S05]  /*85b0*/  @!P1 BRA `(.L_x_1056) ;  /* 0x0000000c00ec9947 */ /* 0x002fea0003800000 */
.L_x_1092:
[----:B------:R-:W-:Y:S05]  /*85c0*/  @P0 BRA `(.L_x_1057) ;  /* 0x0000000000140947 */ /* 0x000fea0003800000 */
[----:B------:R-:W-:Y:S01]  /*85d0*/  ISETP.NE.AND P1, PT, R20, RZ, PT ;  /* 0x000000ff1400720c */ /* 0x000fe20003f25270 */
[----:B------:R-:W-:-:S04]  /*85e0*/  IMAD.MOV.U32 R5, RZ, RZ, 0x4100 ;  /* 0x00004100ff057424 */ /* 0x000fc800078e00ff */
[----:B------:R2:W-:Y:S08]  /*85f0*/  SYNCS.ARRIVE.TRANS64 RZ, [R12+URZ+0x30830], R5 ;  /* 0x030830050cff79a7 */ /* 0x0005f0000800003f */
[----:B------:R-:W-:Y:S05]  /*8600*/  @!P1 BRA `(.L_x_1057) ;  /* 0x0000000000049947 */ /* 0x000fea0003800000 */
[----:B------:R-:W-:Y:S01]  /*8610*/  BPT.TRAP 0x1 ;  /* 0x000000040000795c */ /* 0x000fe20000300000 */
.L_x_1057:
        /* <DEDUP_REMOVED lines=34> */
.L_x_1093:
[----:B------:R-:W-:Y:S05]  /*8840*/  @P0 BRA `(.L_x_1059) ;  /* 0x0000000000140947 */ /* 0x000fea0003800000 */
[----:B------:R-:W-:Y:S01]  /*8850*/  ISETP.NE.AND P0, PT, R20, RZ, PT ;  /* 0x000000ff1400720c */ /* 0x000fe20003f05270 */
[----:B------:R-:W-:-:S04]  /*8860*/  IMAD.MOV.U32 R5, RZ, RZ, 0x4100 ;  /* 0x00004100ff057424 */ /* 0x000fc800078e00ff */
[----:B------:R3:W-:Y:S08]  /*8870*/  SYNCS.ARRIVE.TRANS64 RZ, [R12+URZ+0x30818], R5 ;  /* 0x030818050cff79a7 */ /* 0x0007f0000800003f */
[----:B------:R-:W-:Y:S05]  /*8880*/  @!P0 BRA `(.L_x_1059) ;  /* 0x0000000000048947 */ /* 0x000fea0003800000 */
[----:B------:R-:W-:Y:S01]  /*8890*/  BPT.TRAP 0x1 ;  /* 0x000000040000795c */ /* 0x000fe20000300000 */
.L_x_1059:
        /* <DEDUP_REMOVED lines=27> */
.L_x_1045:
[----:B-----5:R-:W-:Y:S01]  /*8a50*/  IMAD R4, R0, 0x8, R12 ;  /* 0x0000000800047824 */ /* 0x020fe200078e020c */
[----:B------:R-:W-:Y:S01]  /*8a60*/  SHF.L.U32 R3, R10, 0x1f, RZ ;  /* 0x0000001f0a037819 */ /* 0x000fe200000006ff */
[----:B------:R-:W3:Y:S03]  /*8a70*/  S2R R2, SR_TID.X ;  /* 0x0000000000027919 */ /* 0x000ee60000002100 */
[----:B------:R-:W4:Y:S01]  /*8a80*/  SYNCS.PHASECHK.TRANS64.TRYWAIT P0, [R4+URZ+0x30840], R3 ;  /* 0x03084003040075a7 */ /* 0x000f22000800017f */
[----:B---3--:R-:W-:-:S04]  /*8a90*/  LOP3.LUT R2, R2, 0x7f, RZ, 0xc0, !PT ;  /* 0x0000007f02027812 */ /* 0x008fc800078ec0ff */
[----:B------:R-:W-:Y:S01]  /*8aa0*/  ISETP.NE.AND P1, PT, R2, RZ, PT ;  /* 0x000000ff0200720c */ /* 0x000fe20003f25270 */
[----:B----4-:R-:W-:-:S12]  /*8ab0*/  @!P0 BRA `(.L_x_1060) ;  /* 0x0000000800d48947 */ /* 0x010fd80003800000 */
.L_x_1094:
[----:B------:R-:W-:Y:S05]  /*8ac0*/  @P1 BRA `(.L_x_1061) ;  /* 0x0000000000181947 */ /* 0x000fea0003800000 */
[----:B------:R-:W4:Y:S01]  /*8ad0*/  S2R R2, SR_TID.X ;  /* 0x0000000000027919 */ /* 0x000f220000002100 */
[----:B---3--:R-:W-:-:S04]  /*8ae0*/  IMAD.MOV.U32 R3, RZ, RZ, 0x4100 ;  /* 0x00004100ff037424 */ /* 0x008fc800078e00ff */
[----:B------:R3:W-:Y:S01]  /*8af0*/  SYNCS.ARRIVE.TRANS64 RZ, [R4+URZ+0x30830], R3 ;  /* 0x0308300304ff79a7 */ /* 0x0007e2000800003f */
[----:B----4-:R-:W-:-:S13]  /*8b00*/  LOP3.LUT P0, RZ, R2, 0x1f, RZ, 0xc0, !PT ;  /* 0x0000001f02ff7812 */ /* 0x010fda000780c0ff */
[----:B---3--:R-:W-:Y:S05]  /*8b10*/  @!P0 BRA `(.L_x_1061) ;  /* 0x0000000000048947 */ /* 0x008fea0003800000 */
[----:B------:R-:W-:Y:S01]  /*8b20*/  BPT.TRAP 0x1 ;  /* 0x000000040000795c */ /* 0x000fe20000300000 */
.L_x_1061:
        /* <DEDUP_REMOVED lines=41> */
.L_x_1042:
[----:B------:R-:W-:Y:S05]  /*8dc0*/  BSYNC B0 ;  /* 0x0000000000007941 */ /* 0x000fea0003800000 */
.L_x_1040:
[----:B------:R-:W-:-:S03]  /*8dd0*/  UMOV UR6, 0xffffffff ;  /* 0xffffffff00067882 */ /* 0x000fc60000000000 */
[----:B------:R-:W-:Y:S05]  /*8de0*/  BRA.DIV UR6, `(.L_x_1062) ;  /* 0x0000000a061c7947 */ /* 0x000fea000b800000 */
[----:B------:R-:W-:-:S13]  /*8df0*/  ELECT P0, URZ, PT ;  /* 0x00000000003f782f */ /* 0x000fda0003800000 */
.L_x_1097:
[----:B------:R-:W-:Y:S05]  /*8e00*/  @!P0 BRA `(.L_x_956) ;  /* 0x0000000000848947 */ /* 0x000fea0003800000 */
[----:B------:R-:W3:Y:S02]  /*8e10*/  LDL.LU R2, [R1] ;  /* 0x0000000001027983 */ /* 0x000ee40000300800 */
[----:B---3--:R-:W-:-:S04]  /*8e20*/  LOP3.LUT R2, R2, 0x2, RZ, 0xfc, !PT ;  /* 0x0000000202027812 */ /* 0x008fc800078efcff */
[----:B------:R-:W-:-:S13]  /*8e30*/  ISETP.NE.AND P0, PT, R2, 0x3, PT ;  /* 0x000000030200780c */ /* 0x000fda0003f05270 */
[----:B------:R-:W-:Y:S05]  /*8e40*/  @!P0 BRA `(.L_x_1063) ;  /* 0x0000000000048947 */ /* 0x000fea0003800000 */
[----:B--2---:R-:W-:Y:S01]  /*8e50*/  BPT.TRAP 0x1 ;  /* 0x000000040000795c */ /* 0x004fe20000300000 */
.L_x_1063:
        /* <DEDUP_REMOVED lines=15> */
.L_x_1098:
[----:B------:R-:W3:Y:S02]  /*8f50*/  SYNCS.PHASECHK.TRANS64.TRYWAIT P1, [R11+URZ], R2 ;  /* 0x000000020b0075a7 */ /* 0x000ee4000802017f */
[----:B---3--:R-:W-:Y:S05]  /*8f60*/  @!P1 BRA `(.L_x_1065) ;  /* 0x0000000400f49947 */ /* 0x008fea0003800000 */
.L_x_1099:
[----:B------:R-:W-:Y:S05]  /*8f70*/  @!P0 BRA `(.L_x_1066) ;  /* 0x0000000000048947 */ /* 0x000fea0003800000 */
[----:B--2---:R-:W-:Y:S01]  /*8f80*/  BPT.TRAP 0x1 ;  /* 0x000000040000795c */ /* 0x004fe20000300000 */
.L_x_1066:
[----:B------:R-:W-:-:S04]  /*8f90*/  VIADD R0, R6, 0x30840 ;  /* 0x0003084006007836 */ /* 0x000fc80000000000 */
[----:B------:R-:W-:-:S04]  /*8fa0*/  IMAD R9, R9, 0x8, R0 ;  /* 0x0000000809097824 */ /* 0x000fc800078e0200 */
[----:B------:R-:W4:Y:S02]  /*8fb0*/  SYNCS.PHASECHK.TRANS64.TRYWAIT P0, [R9+URZ], R4 ;  /* 0x00000004090075a7 */ /* 0x000f24000800017f */
[----:B----4-:R-:W-:Y:S05]  /*8fc0*/  @!P0 BRA `(.L_x_1067) ;  /* 0x0000000400f08947 */ /* 0x010fea0003800000 */
.L_x_1100:
[----:B------:R-:W-:-:S07]  /*8fd0*/  IMAD R3, R3, 0x8, R0 ;  /* 0x0000000803037824 */ /* 0x000fce00078e0200 */
.L_x_1068:
[----:B------:R1:W1:Y:S02]  /*8fe0*/  SYNCS.PHASECHK.TRANS64.TRYWAIT P0, [R3+URZ], R2 ;  /* 0x00000002030075a7 */ /* 0x000264000800017f */
[----:B-1----:R-:W-:Y:S05]  /*8ff0*/  @!P0 NANOSLEEP.SYNCS 0x989680 ;  /* 0x009896800000895d */ /* 0x002fea0003900000 */
[----:B------:R-:W1:Y:S02]  /*9000*/  @!P0 SYNCS.PHASECHK.TRANS64 P0, [R3+URZ], R2 ;  /* 0x00000002030085a7 */ /* 0x000e64000800007f */
[----:B-1----:R-:W-:Y:S05]  /*9010*/  @!P0 BRA `(.L_x_1068) ;  /* 0xfffffffc00f08947 */ /* 0x002fea000383ffff */
.L_x_956:
[----:B--2---:R-:W-:Y:S05]  /*9020*/  BSYNC B6 ;  /* 0x0000000000067941 */ /* 0x004fea0003800000 */
.L_x_950:
[----:B------:R-:W-:Y:S05]  /*9030*/  EXIT ;  /* 0x000000000000794d */ /* 0x000fea0003800000 */
.L_x_966:
[----:B------:R-:W-:Y:S02]  /*9040*/  IMAD.MOV.U32 R12, RZ, RZ, RZ ;  /* 0x000000ffff0c7224 */ /* 0x000fe400078e00ff */
[----:B------:R-:W-:Y:S02]  /*9050*/  IMAD.MOV.U32 R11, RZ, RZ, 0x1f ;  /* 0x0000001fff0b7424 */ /* 0x000fe400078e00ff */
[----:B------:R-:W-:-:S07]  /*9060*/  IMAD.MOV.U32 R15, RZ, RZ, -0x1 ;  /* 0xffffffffff0f7424 */ /* 0x000fce00078e00ff */
[----:B------:R-:W-:Y:S05]  /*9070*/  WARPSYNC.COLLECTIVE R15, `(.L_x_1069) ;  /* 0x000000000f087348 */ /* 0x000fea0003c00000 */
[----:B------:R1:W2:Y:S02]  /*9080*/  SHFL.IDX P6, R14, R13, R12, R11 ;  /* 0x0000000c0d0e7389 */ /* 0x0002a400000c000b */
[----:B-12---:R-:W-:Y:S01]  /*9090*/  ENDCOLLECTIVE ;  /* 0x000000000000791b */ /* 0x006fe20003800000 */
.L_x_1069:
[----:B------:R-:W-:Y:S05]  /*90a0*/  BRA `(.L_x_1070) ;  /* 0xffffff8000b07947 */ /* 0x000fea000383ffff */
.L_x_968:
[----:B--2---:R2:W3:Y:S02]  /*90b0*/  SYNCS.PHASECHK.TRANS64.TRYWAIT P0, [R16+URZ+0x30800], R21 ;  /* 0x03080015100075a7 */ /* 0x0044e4000800017f */
[----:B---3--:R-:W-:Y:S05]  /*90c0*/  @!P0 NANOSLEEP.SYNCS 0x989680 ;  /* 0x009896800000895d */ /* 0x008fea0003900000 */
[----:B------:R-:W3:Y:S02]  /*90d0*/  @!P0 SYNCS.PHASECHK.TRANS64 P0, [R16+URZ+0x30800], R21 ;  /* 0x03080015100085a7 */ /* 0x000ee4000800007f */
[----:B---3--:R-:W-:Y:S05]  /*90e0*/  @!P0 BRA `(.L_x_968) ;  /* 0xfffffffc00f08947 */ /* 0x008fea000383ffff */
[----:B------:R-:W-:Y:S05]  /*90f0*/  BRA `(.L_x_967) ;  /* 0xffffff8400507947 */ /* 0x000fea000383ffff */
.L_x_972:
[----:B----4-:R4:W1:Y:S02]  /*9100*/  SYNCS.PHASECHK.TRANS64.TRYWAIT P1, [R2+URZ+0x30810], R153 ;  /* 0x03081099020075a7 */ /* 0x010864000802017f */
[----:B-1----:R-:W-:Y:S05]  /*9110*/  @!P1 NANOSLEEP.SYNCS 0x989680 ;  /* 0x009896800000995d */ /* 0x002fea0003900000 */
[----:B------:R-:W1:Y:S02]  /*9120*/  @!P1 SYNCS.PHASECHK.TRANS64 P1, [R2+URZ+0x30810], R153 ;  /* 0x03081099020095a7 */ /* 0x000e64000802007f */
[----:B-1----:R-:W-:Y:S05]  /*9130*/  @!P1 BRA `(.L_x_972) ;  /* 0xfffffffc00f09947 */ /* 0x002fea000383ffff */
[----:B------:R-:W-:Y:S05]  /*9140*/  BRA `(.L_x_971) ;  /* 0xffffff8800907947 */ /* 0x000fea000383ffff */
.L_x_976:
[----:B------:R1:W1:Y:S02]  /*9150*/  SYNCS.PHASECHK.TRANS64.TRYWAIT P1, [R2+URZ+0x30830], R153 ;  /* 0x03083099020075a7 */ /* 0x000264000802017f */
[----:B-1----:R-:W-:Y:S05]  /*9160*/  @!P1 NANOSLEEP.SYNCS 0x989680 ;  /* 0x009896800000995d */ /* 0x002fea0003900000 */
[----:B------:R-:W1:Y:S02]  /*9170*/  @!P1 SYNCS.PHASECHK.TRANS64 P1, [R2+URZ+0x30830], R153 ;  /* 0x03083099020095a7 */ /* 0x000e64000802007f */
[----:B-1----:R-:W-:Y:S05]  /*9180*/  @!P1 BRA `(.L_x_976) ;  /* 0xfffffffc00f09947 */ /* 0x002fea000383ffff */
[----:B------:R-:W-:Y:S05]  /*9190*/  BRA `(.L_x_975) ;  /* 0xffffff8c00e87947 */ /* 0x000fea000383ffff */
.L_x_983:
[----:B------:R-:W-:Y:S01]  /*91a0*/  BSSY B0, `(.L_x_1071) ;  /* 0x0000005000007945 */ /* 0x000fe20003800000 */
[----:B------:R-:W-:-:S07]  /*91b0*/  IMAD.MOV.U32 R15, RZ, RZ, -0x1 ;  /* 0xffffffffff0f7424 */ /* 0x000fce00078e00ff */
[----:B------:R-:W-:Y:S05]  /*91c0*/  WARPSYNC.COLLECTIVE R15, `(.L_x_1072) ;  /* 0x000000000f087348 */ /* 0x000fea0003c00000 */
[----:B------:R-:W-:Y:S01]  /*91d0*/  NOP ;  /* 0x0000000000007918 */ /* 0x000fe20000000000 */
[----:B------:R-:W-:Y:S01]  /*91e0*/  ENDCOLLECTIVE ;  /* 0x000000000000791b */ /* 0x000fe20003800000 */
.L_x_1072:
[----:B------:R-:W-:Y:S05]  /*91f0*/  BSYNC B0 ;  /* 0x0000000000007941 */ /* 0x000fea0003800000 */
.L_x_1071:
[----:B------:R-:W-:Y:S05]  /*9200*/  BRA `(.L_x_1073) ;  /* 0xffffffbc004c7947 */ /* 0x000fea000383ffff */
.L_x_992:
[----:B------:R-:W-:Y:S01]  /*9210*/  BSSY B0, `(.L_x_1074) ;  /* 0x0000005000007945 */ /* 0x000fe20003800000 */
[----:B------:R-:W-:-:S07]  /*9220*/  IMAD.MOV.U32 R15, RZ, RZ, -0x1 ;  /* 0xffffffffff0f7424 */ /* 0x000fce00078e00ff */
[----:B-1----:R-:W-:Y:S05]  /*9230*/  WARPSYNC.COLLECTIVE R15, `(.L_x_1075) ;  /* 0x000000000f087348 */ /* 0x002fea0003c00000 */
[----:B------:R-:W-:Y:S01]  /*9240*/  NOP ;  /* 0x0000000000007918 */ /* 0x000fe20000000000 */
[----:B-1----:R-:W-:Y:S01]  /*9250*/  ENDCOLLECTIVE ;  /* 0x000000000000791b */ /* 0x002fe20003800000 */
.L_x_1075:
[----:B------:R-:W-:Y:S05]  /*9260*/  BSYNC B0 ;  /* 0x0000000000007941 */ /* 0x000fea0003800000 */
.L_x_1074:
[----:B------:R-:W-:Y:S05]  /*9270*/  BRA `(.L_x_1076) ;  /* 0xffffffc000487947 */ /* 0x000fea000383ffff */
.L_x_1005:
[----:B------:R-:W-:Y:S01]  /*9280*/  BSSY B0, `(.L_x_1077) ;  /* 0x0000005000007945 */ /* 0x000fe20003800000 */
[----:B------:R-:W-:-:S07]  /*9290*/  IMAD.MOV.U32 R15, RZ, RZ, -0x1 ;  /* 0xffffffffff0f7424 */ /* 0x000fce00078e00ff */
[----:B------:R-:W-:Y:S05]  /*92a0*/  WARPSYNC.COLLECTIVE R15, `(.L_x_1078) ;  /* 0x000000000f087348 */ /* 0x000fea0003c00000 */
[----:B------:R-:W-:Y:S01]  /*92b0*/  NOP ;  /* 0x0000000000007918 */ /* 0x000fe20000000000 */
[----:B------:R-:W-:Y:S01]  /*92c0*/  ENDCOLLECTIVE ;  /* 0x000000000000791b */ /* 0x000fe20003800000 */
.L_x_1078:
[----:B------:R-:W-:Y:S05]  /*92d0*/  BSYNC B0 ;  /* 0x0000000000007941 */ /* 0x000fea0003800000 */
.L_x_1077:
[----:B------:R-:W-:Y:S05]  /*92e0*/  BRA `(.L_x_1079) ;  /* 0xffffffcc00347947 */ /* 0x000fea000383ffff */
.L_x_1017:
[----:B------:R-:W-:Y:S01]  /*92f0*/  BSSY B0, `(.L_x_1080) ;  /* 0x0000005000007945 */ /* 0x000fe20003800000 */
[----:B------:R-:W-:-:S07]  /*9300*/  IMAD.MOV.U32 R15, RZ, RZ, -0x1 ;  /* 0xffffffffff0f7424 */ /* 0x000fce00078e00ff */
[----:B------:R-:W-:Y:S05]  /*9310*/  WARPSYNC.COLLECTIVE R15, `(.L_x_1081) ;  /* 0x000000000f087348 */ /* 0x000fea0003c00000 */
[----:B------:R-:W-:Y:S01]  /*9320*/  NOP ;  /* 0x0000000000007918 */ /* 0x000fe20000000000 */
[----:B------:R-:W-:Y:S01]  /*9330*/  ENDCOLLECTIVE ;  /* 0x000000000000791b */ /* 0x000fe20003800000 */
.L_x_1081:
[----:B------:R-:W-:Y:S05]  /*9340*/  BSYNC B0 ;  /* 0x0000000000007941 */ /* 0x000fea0003800000 */
.L_x_1080:
[----:B------:R-:W-:Y:S05]  /*9350*/  BRA `(.L_x_1082) ;  /* 0xffffffd0004c7947 */ /* 0x000fea000383ffff */
.L_x_1030:
[----:B------:R-:W-:Y:S01]  /*9360*/  BSSY B0, `(.L_x_1083) ;  /* 0x0000005000007945 */ /* 0x000fe20003800000 */
[----:B------:R-:W-:-:S07]  /*9370*/  IMAD.MOV.U32 R15, RZ, RZ, -0x1 ;  /* 0xffffffffff0f7424 */ /* 0x000fce00078e00ff */
[----:B------:R-:W-:Y:S05]  /*9380*/  WARPSYNC.COLLECTIVE R15, `(.L_x_1084) ;  /* 0x000000000f087348 */ /* 0x000fea0003c00000 */
[----:B------:R-:W-:Y:S01]  /*9390*/  NOP ;  /* 0x0000000000007918 */ /* 0x000fe20000000000 */
[----:B------:R-:W-:Y:S01]  /*93a0*/  ENDCOLLECTIVE ;  /* 0x000000000000791b */ /* 0x000fe20003800000 */
.L_x_1084:
[----:B------:R-:W-:Y:S05]  /*93b0*/  BSYNC B0 ;  /* 0x0000000000007941 */ /* 0x000fea0003800000 */
.L_x_1083:
[----:B------:R-:W-:Y:S05]  /*93c0*/  BRA `(.L_x_1085) ;  /* 0xffffffd400687947 */ /* 0x000fea000383ffff */
.L_x_1043:
[----:B-1----:R1:W2:Y:S02]  /*93d0*/  SYNCS.PHASECHK.TRANS64.TRYWAIT P1, [R12+URZ+0x30820], R3 ;  /* 0x030820030c0075a7 */ /* 0x0022a4000802017f */
[----:B--2---:R-:W-:Y:S05]  /*93e0*/  @!P1 NANOSLEEP.SYNCS 0x989680 ;  /* 0x009896800000995d */ /* 0x004fea0003900000 */
[----:B------:R-:W2:Y:S02]  /*93f0*/  @!P1 SYNCS.PHASECHK.TRANS64 P1, [R12+URZ+0x30820], R3 ;  /* 0x030820030c0095a7 */ /* 0x000ea4000802007f */
[----:B--2---:R-:W-:Y:S05]  /*9400*/  @!P1 BRA `(.L_x_1043) ;  /* 0xfffffffc00f09947 */ /* 0x004fea000383ffff */
[----:B------:R-:W-:Y:S05]  /*9410*/  BRA `(.L_x_1086) ;  /* 0xffffffe000747947 */ /* 0x000fea000383ffff */
.L_x_1047:
[----:B-1----:R1:W2:Y:S02]  /*9420*/  SYNCS.PHASECHK.TRANS64.TRYWAIT P1, [R12+URZ+0x30840], R21 ;  /* 0x030840150c0075a7 */ /* 0x0022a4000802017f */
[----:B--2---:R-:W-:Y:S05]  /*9430*/  @!P1 NANOSLEEP.SYNCS 0x989680 ;  /* 0x009896800000995d */ /* 0x004fea0003900000 */
[----:B------:R-:W2:Y:S02]  /*9440*/  @!P1 SYNCS.PHASECHK.TRANS64 P1, [R12+URZ+0x30840], R21 ;  /* 0x030840150c0095a7 */ /* 0x000ea4000802007f */
[----:B--2---:R-:W-:Y:S05]  /*9450*/  @!P1 BRA `(.L_x_1047) ;  /* 0xfffffffc00f09947 */ /* 0x004fea000383ffff */
[----:B------:R-:W-:Y:S05]  /*9460*/  BRA `(.L_x_1087) ;  /* 0xffffffe400d87947 */ /* 0x000fea000383ffff */
.L_x_1049:
[----:B--2---:R2:W3:Y:S02]  /*9470*/  SYNCS.PHASECHK.TRANS64.TRYWAIT P1, [R12+URZ+0x30828], R21 ;  /* 0x030828150c0075a7 */ /* 0x0044e4000802017f */
[----:B---3--:R-:W-:Y:S05]  /*9480*/  @!P1 NANOSLEEP.SYNCS 0x989680 ;  /* 0x009896800000995d */ /* 0x008fea0003900000 */
[----:B------:R-:W3:Y:S02]  /*9490*/  @!P1 SYNCS.PHASECHK.TRANS64 P1, [R12+URZ+0x30828], R21 ;  /* 0x030828150c0095a7 */ /* 0x000ee4000802007f */
[----:B---3--:R-:W-:Y:S05]  /*94a0*/  @!P1 BRA `(.L_x_1049) ;  /* 0xfffffffc00f09947 */ /* 0x008fea000383ffff */
[----:B------:R-:W-:Y:S05]  /*94b0*/  BRA `(.L_x_1088) ;  /* 0xffffffe800707947 */ /* 0x000fea000383ffff */
.L_x_1051:
[----:B---3--:R3:W4:Y:S02]  /*94c0*/  SYNCS.PHASECHK.TRANS64.TRYWAIT P1, [R12+URZ+0x30848], R21 ;  /* 0x030848150c0075a7 */ /* 0x008724000802017f */
[----:B----4-:R-:W-:Y:S05]  /*94d0*/  @!P1 NANOSLEEP.SYNCS 0x989680 ;  /* 0x009896800000995d */ /* 0x010fea0003900000 */
[----:B------:R-:W4:Y:S02]  /*94e0*/  @!P1 SYNCS.PHASECHK.TRANS64 P1, [R12+URZ+0x30848], R21 ;  /* 0x030848150c0095a7 */ /* 0x000f24000802007f */
[----:B----4-:R-:W-:Y:S05]  /*94f0*/  @!P1 BRA `(.L_x_1051) ;  /* 0xfffffffc00f09947 */ /* 0x010fea000383ffff */
[----:B------:R-:W-:Y:S05]  /*9500*/  BRA `(.L_x_1089) ;  /* 0xffffffe800e87947 */ /* 0x000fea000383ffff */
.L_x_1053:
[----:B------:R-:W-:-:S07]  /*9510*/  SHF.L.U32 R5, R10, 0x1f, RZ ;  /* 0x0000001f0a057819 */ /* 0x000fce00000006ff */
.L_x_1090:
[----:B-1----:R1:W2:Y:S02]  /*9520*/  SYNCS.PHASECHK.TRANS64.TRYWAIT P1, [R12+URZ+0x30820], R5 ;  /* 0x030820050c0075a7 */ /* 0x0022a4000802017f */
[----:B--2---:R-:W-:Y:S05]  /*9530*/  @!P1 NANOSLEEP.SYNCS 0x989680 ;  /* 0x009896800000995d */ /* 0x004fea0003900000 */
[----:B------:R-:W2:Y:S02]  /*9540*/  @!P1 SYNCS.PHASECHK.TRANS64 P1, [R12+URZ+0x30820], R5 ;  /* 0x030820050c0095a7 */ /* 0x000ea4000802007f */
[----:B--2---:R-:W-:Y:S05]  /*9550*/  @!P1 BRA `(.L_x_1090) ;  /* 0xfffffffc00f09947 */ /* 0x004fea000383ffff */
[----:B------:R-:W-:Y:S05]  /*9560*/  BRA `(.L_x_1091) ;  /* 0xffffffec00707947 */ /* 0x000fea000383ffff */
.L_x_1056:
[----:B-1----:R1:W2:Y:S02]  /*9570*/  SYNCS.PHASECHK.TRANS64.TRYWAIT P1, [R12+URZ+0x30840], R13 ;  /* 0x0308400d0c0075a7 */ /* 0x0022a4000802017f */
[----:B--2---:R-:W-:Y:S05]  /*9580*/  @!P1 NANOSLEEP.SYNCS 0x989680 ;  /* 0x009896800000995d */ /* 0x004fea0003900000 */
[----:B------:R-:W2:Y:S02]  /*9590*/  @!P1 SYNCS.PHASECHK.TRANS64 P1, [R12+URZ+0x30840], R13 ;  /* 0x0308400d0c0095a7 */ /* 0x000ea4000802007f */
[----:B--2---:R-:W-:Y:S05]  /*95a0*/  @!P1 BRA `(.L_x_1056) ;  /* 0xfffffffc00f09947 */ /* 0x004fea000383ffff */
[----:B------:R-:W-:Y:S05]  /*95b0*/  BRA `(.L_x_1092) ;  /* 0xfffffff000007947 */ /* 0x000fea000383ffff */
.L_x_1058:
[----:B--2---:R2:W3:Y:S02]  /*95c0*/  SYNCS.PHASECHK.TRANS64.TRYWAIT P1, [R12+URZ+0x30828], R13 ;  /* 0x0308280d0c0075a7 */ /* 0x0044e4000802017f */
[----:B---3--:R-:W-:Y:S05]  /*95d0*/  @!P1 NANOSLEEP.SYNCS 0x989680 ;  /* 0x009896800000995d */ /* 0x008fea0003900000 */
[----:B------:R-:W3:Y:S02]  /*95e0*/  @!P1 SYNCS.PHASECHK.TRANS64 P1, [R12+URZ+0x30828], R13 ;  /* 0x0308280d0c0095a7 */ /* 0x000ee4000802007f */
[----:B---3--:R-:W-:Y:S05]  /*95f0*/  @!P1 BRA `(.L_x_1058) ;  /* 0xfffffffc00f09947 */ /* 0x008fea000383ffff */
[----:B------:R-:W-:Y:S05]  /*9600*/  BRA `(.L_x_1093) ;  /* 0xfffffff0008c7947 */ /* 0x000fea000383ffff */
.L_x_1060:
[----:B---3--:R3:W4:Y:S02]  /*9610*/  SYNCS.PHASECHK.TRANS64.TRYWAIT P0, [R4+URZ+0x30840], R3 ;  /* 0x03084003040075a7 */ /* 0x008724000800017f */
[----:B----4-:R-:W-:Y:S05]  /*9620*/  @!P0 NANOSLEEP.SYNCS 0x989680 ;  /* 0x009896800000895d */ /* 0x010fea0003900000 */
[----:B------:R-:W4:Y:S02]  /*9630*/  @!P0 SYNCS.PHASECHK.TRANS64 P0, [R4+URZ+0x30840], R3 ;  /* 0x03084003040085a7 */ /* 0x000f24000800007f */
[----:B----4-:R-:W-:Y:S05]  /*9640*/  @!P0 BRA `(.L_x_1060) ;  /* 0xfffffffc00f08947 */ /* 0x010fea000383ffff */
[----:B------:R-:W-:Y:S05]  /*9650*/  BRA `(.L_x_1094) ;  /* 0xfffffff400187947 */ /* 0x000fea000383ffff */
.L_x_1062:
[----:B------:R-:W-:Y:S01]  /*9660*/  BSSY B0, `(.L_x_1095) ;  /* 0x0000006000007945 */ /* 0x000fe20003800000 */
[----:B------:R-:W-:-:S07]  /*9670*/  IMAD.MOV.U32 R15, RZ, RZ, -0x1 ;  /* 0xffffffffff0f7424 */ /* 0x000fce00078e00ff */
[----:B--2---:R-:W-:Y:S05]  /*9680*/  WARPSYNC.COLLECTIVE R15, `(.L_x_1096) ;  /* 0x000000000f0c7348 */ /* 0x004fea0003c00000 */
[----:B------:R-:W-:Y:S02]  /*9690*/  ELECT P6, UR62, PT ;  /* 0x00000000003e782f */ /* 0x000fe400038c0000 */
[----:B------:R-:W-:Y:S01]  /*96a0*/  MOV R14, UR62 ;  /* 0x0000003e000e7c02 */ /* 0x000fe20008000f00 */
[----:B--2---:R-:W-:Y:S10]  /*96b0*/  ENDCOLLECTIVE ;  /* 0x000000000000791b */ /* 0x004ff40003800000 */
.L_x_1096:
[----:B------:R-:W-:Y:S05]  /*96c0*/  BSYNC B0 ;  /* 0x0000000000007941 */ /* 0x000fea0003800000 */
.L_x_1095:
[----:B------:R-:W-:Y:S01]  /*96d0*/  PLOP3.LUT P0, PT, P6, PT, PT, 0x80, 0x0 ;  /* 0x000000000000781c */ /* 0x000fe2000370f070 */
[----:B------:R-:W-:-:S12]  /*96e0*/  BRA `(.L_x_1097) ;  /* 0xfffffff400c47947 */ /* 0x000fd8000383ffff */
.L_x_1064:
[----:B-1----:R1:W3:Y:S02]  /*96f0*/  SYNCS.PHASECHK.TRANS64.TRYWAIT P1, [R7+URZ], R4 ;  /* 0x00000004070075a7 */ /* 0x0022e4000802017f */
[----:B---3--:R-:W-:Y:S05]  /*9700*/  @!P1 NANOSLEEP.SYNCS 0x989680 ;  /* 0x009896800000995d */ /* 0x008fea0003900000 */
[----:B------:R-:W3:Y:S02]  /*9710*/  @!P1 SYNCS.PHASECHK.TRANS64 P1, [R7+URZ], R4 ;  /* 0x00000004070095a7 */ /* 0x000ee4000802007f */
[----:B---3--:R-:W-:Y:S05]  /*9720*/  @!P1 BRA `(.L_x_1064) ;  /* 0xfffffffc00f09947 */ /* 0x008fea000383ffff */
[----:B------:R-:W-:Y:S05]  /*9730*/  BRA `(.L_x_1098) ;  /* 0xfffffff800047947 */ /* 0x000fea000383ffff */
.L_x_1065:
[----:B---3--:R3:W4:Y:S02]  /*9740*/  SYNCS.PHASECHK.TRANS64.TRYWAIT P1, [R11+URZ], R2 ;  /* 0x000000020b0075a7 */ /* 0x008724000802017f */
[----:B----4-:R-:W-:Y:S05]  /*9750*/  @!P1 NANOSLEEP.SYNCS 0x989680 ;  /* 0x009896800000995d */ /* 0x010fea0003900000 */
[----:B------:R-:W4:Y:S02]  /*9760*/  @!P1 SYNCS.PHASECHK.TRANS64 P1, [R11+URZ], R2 ;  /* 0x000000020b0095a7 */ /* 0x000f24000802007f */
[----:B----4-:R-:W-:Y:S05]  /*9770*/  @!P1 BRA `(.L_x_1065) ;  /* 0xfffffffc00f09947 */ /* 0x010fea000383ffff */
[----:B------:R-:W-:Y:S05]  /*9780*/  BRA `(.L_x_1099) ;  /* 0xfffffff400f87947 */ /* 0x000fea000383ffff */
.L_x_1067:
[----:B----4-:R4:W1:Y:S02]  /*9790*/  SYNCS.PHASECHK.TRANS64.TRYWAIT P0, [R9+URZ], R4 ;  /* 0x00000004090075a7 */ /* 0x010864000800017f */
[----:B-1----:R-:W-:Y:S05]  /*97a0*/  @!P0 NANOSLEEP.SYNCS 0x989680 ;  /* 0x009896800000895d */ /* 0x002fea0003900000 */
[----:B------:R-:W1:Y:S02]  /*97b0*/  @!P0 SYNCS.PHASECHK.TRANS64 P0, [R9+URZ], R4 ;  /* 0x00000004090085a7 */ /* 0x000e64000800007f */
[----:B-1----:R-:W-:Y:S05]  /*97c0*/  @!P0 BRA `(.L_x_1067) ;  /* 0xfffffffc00f08947 */ /* 0x002fea000383ffff */
[----:B------:R-:W-:Y:S05]  /*97d0*/  BRA `(.L_x_1100) ;  /* 0xfffffff400fc7947 */ /* 0x000fea000383ffff */
.L_x_1101:
        /* <DEDUP_REMOVED lines=10> */
.L_x_7297:


//--------------------- .text._ZN7cutlass13device_kernelIN5flash11enable_sm90INS1_16FlashAttnBwdSm90INS1_25CollectiveMainloopBwdSm90ILi2ELi2ELi2EN4cute5tupleIJNS5_1CILi1EEES8_S8_EEENS6_IJNS7_ILi64EEENS7_ILi128EEESB_EEENS_6half_tEfNS_4arch4Sm90ELb0ELb1ELb1ELb0ELb0ELb1ELb0ELb0ELi2ELi1ELi2ELi1ELb0EEENS1_21CollectiveEpilogueBwdISC_SD_SF_Li256ELb0ELb0ELi1EEENS1_19SingleTileSchedulerILb0ELb0ELb0ELi128EEEEEEEEEvNT_6ParamsE --------------------------
	.section	.text._ZN7cutlass13device_kernelIN5flash11enable_sm90INS1_16FlashAttnBwdSm90INS1_25CollectiveMainloopBwdSm90ILi2ELi2ELi2EN4cute5tupleIJNS5_1CILi1EEES8_S8_EEENS6_IJNS7_ILi64EEENS7_ILi128EEESB_EEENS_6half_tEfNS_4arch4Sm90ELb0ELb1ELb1ELb0ELb0ELb1ELb0ELb0ELi2ELi1ELi2ELi1ELb0EEENS1_21CollectiveEpilogueBwdISC_SD_SF_Li256ELb0ELb0ELi1EEENS1_19SingleTileSchedulerILb0ELb0ELb0ELi128EEEEEEEEEvNT_6ParamsE,"ax",@progbits
	.align	128
.text._ZN7cutlass13device_kernelIN5flash11enable_sm90INS1_16FlashAttnBwdSm90INS1_25CollectiveMainloopBwdSm90ILi2ELi2ELi2EN4cute5tupleIJNS5_1CILi1EEES8_S8_EEENS6_IJNS7_ILi64EEENS7_ILi128EEESB_EEENS_6half_tEfNS_4arch4Sm90ELb0ELb1ELb1ELb0ELb0ELb1ELb0ELb0ELi2ELi1ELi2ELi1ELb0EEENS1_21CollectiveEpilogueBwdISC_SD_SF_Li256ELb0ELb0ELi1EEENS1_19SingleTileSchedulerILb0ELb0ELb0ELi128EEEEEEEEEvNT_6ParamsE:
        .type           _ZN7cutlass13device_kernelIN5flash11enable_sm90INS1_16FlashAttnBwdSm90INS1_25CollectiveMainloopBwdSm90ILi2ELi2ELi2EN4cute5tupleIJNS5_1CILi1EEES8_S8_EEENS6_IJNS7_ILi64EEENS7_ILi128EEESB_EEENS_6half_tEfNS_4arch4Sm90ELb0ELb1ELb1ELb0ELb0ELb1ELb0ELb0ELi2ELi1ELi2ELi1ELb0EEENS1_21CollectiveEpilogueBwdISC_SD_SF_Li256ELb0ELb0ELi1EEENS1_19SingleTileSchedulerILb0ELb0ELb0ELi128EEEEEEEEEvNT_6ParamsE,@function
        .size           _ZN7cutlass13device_kernelIN5flash11enable_sm90INS1_16FlashAttnBwdSm90INS1_25CollectiveMainloopBwdSm90ILi2ELi2ELi2EN4cute5tupleIJNS5_1CILi1EEES8_S8_EEENS6_IJNS7_ILi64EEENS7_ILi128EEESB_EEENS_6half_tEfNS_4arch4Sm90ELb0ELb1ELb1ELb0ELb0ELb1ELb0ELb0ELi2ELi1ELi2ELi1ELb0EEENS1_21CollectiveEpilogueBwdISC_SD_SF_Li256ELb0ELb0ELi1EEENS1_19SingleTileSchedulerILb0ELb0ELb0ELi128EEEEEEEEEvNT_6ParamsE,(.L_x_7298 - _ZN7cutlass13device_kernelIN5flash11enable_sm90INS1_16FlashAttnBwdSm90INS1_25CollectiveMainloopBwdSm90ILi2ELi2ELi2EN4cute5tupleIJNS5_1CILi1EEES8_S8_EEENS6_IJNS7_ILi64EEENS7_ILi128EEESB_EEENS_6half_tEfNS_4arch4Sm90ELb0ELb1ELb1ELb0ELb0ELb1ELb0ELb0ELi2ELi1ELi2ELi1ELb0EEENS1_21CollectiveEpilogueBwdISC_SD_SF_Li256ELb0ELb0ELi1EEENS1_19SingleTileSchedulerILb0ELb0ELb0ELi128EEEEEEEEEvNT_6ParamsE)
        .other          _ZN7cutlass13device_kernelIN5flash11enable_sm90INS1_16FlashAttnBwdSm90INS1_25CollectiveMainloopBwdSm90ILi2ELi2ELi2EN4cute5tupleIJNS5_1CILi1EEES8_S8_EEENS6_IJNS7_ILi64EEENS7_ILi128EEESB_EEENS_6half_tEfNS_4arch4Sm90ELb0ELb1ELb1ELb0ELb0ELb1ELb0ELb0ELi2ELi1ELi2ELi1ELb0EEENS1_21CollectiveEpilogueBwdISC_SD_SF_Li256ELb0ELb0ELi1EEENS1_19SingleTileSchedulerILb0ELb0ELb0ELi128EEEEEEEEEvNT_6ParamsE,@"STO_CUDA_ENTRY STV_DEFAULT"
_ZN7cutlass13device_kernelIN5flash11enable_sm90INS1_16FlashAttnBwdSm90INS1_25CollectiveMainloopBwdSm90ILi2ELi2ELi2EN4cute5tupleIJNS5_1CILi1EEES8_S8_EEENS6_IJNS7_ILi64EEENS7_ILi128EEESB_EEENS_6half_tEfNS_4arch4Sm90ELb0ELb1ELb1ELb0ELb0ELb1ELb0ELb0ELi2ELi1ELi2ELi1ELb0EEENS1_21CollectiveEpilogueBwdISC_SD_SF_Li256ELb0ELb0ELi1EEENS1_19SingleTileSchedulerILb0ELb0ELb0ELi128EEEEEEEEEvNT_6ParamsE:
[----:B------:R-:W1:Y:S02]  /*0000*/  LDC R1, c[0x0][0x28] ;  /* 0x00000a00ff017b82 */ /* 0x000e640000000800 */
[----:B-1----:R-:W-:Y:S01]  /*0010*/  VIADD R1, R1, 0xfffffff0 ;  /* 0xfffffff001017836 */ /* 0x002fe20000000000 */
[----:B------:R-:W1:Y:S01]  /*0020*/  S2R R3, SR_TID.X ;  /* 0x0000000000037919 */ /* 0x000e620000002100 */
[----:B------:R-:W-:Y:S01]  /*0030*/  ELECT P0, URZ, PT ;  /* 0x00000000003f782f */ /* 0x000fe20003800000 */
[----:B------:R-:W-:Y:S01]  /*0040*/  BSSY B0, `(.L_x_1102) ;  /* 0x000001a000007945 */ /* 0x000fe20003800000 */
[--C-:B-1----:R-:W-:Y:S02]  /*0050*/  SHF.R.U32.HI R0, RZ, 0x5, R3.reuse ;  /* 0x00000005ff007819 */ /* 0x102fe40000011603 */
[----:B------:R-:W-:-:S03]  /*0060*/  SHF.R.U32.HI R3, RZ, 0x7, R3 ;  /* 0x00000007ff037819 */ /* 0x000fc60000011603 */
        /* <DEDUP_REMOVED lines=23> */
.L_x_1103:
[----:B------:R-:W-:Y:S05]  /*01e0*/  BSYNC B0 ;  /* 0x0000000000007941 */ /* 0x000fea0003800000 */
.L_x_1102:
[----:B------:R-:W-:Y:S01]  /*01f0*/  VOTEU.ANY UP0, P0 ;  /* 0x00000000003f7886 */ /* 0x000fe20000000100 */
[----:B------:R-:W1:Y:S01]  /*0200*/  SHFL.IDX PT, R3, R3, RZ, 0x1f ;  /* 0x00001fff03037589 */ /* 0x000e6200000e0000 */
[----:B------:R-:W-:Y:S01]  /*0210*/  UMOV UR4, 0x1 ;  /* 0x0000000100047882 */ /* 0x000fe20000000000 */
[----:B------:R-:W-:Y:S01]  /*0220*/  VOTEU.ANY UP1, P0 ;  /* 0x00000000003f7886 */ /* 0x000fe20000020100 */
[----:B------:R-:W-:Y:S01]  /*0230*/  UMOV UR38, 0x1 ;  /* 0x0000000100267882 */ /* 0x000fe20000000000 */
[----:B------:R-:W2:Y:S01]  /*0240*/  @UP0 S2UR UR7, SR_CgaCtaId ;  /* 0x00000000000709c3 */ /* 0x000ea20000008800 */
[----:B------:R-:W3:Y:S01]  /*0250*/  SHFL.IDX PT, R2, R0, RZ, 0x1f ;  /* 0x00001fff00027589 */ /* 0x000ee200000e0000 */
[----:B------:R-:W-:Y:S01]  /*0260*/  @UP0 UMOV UR6, 0x400 ;  /* 0x0000040000060882 */ /* 0x000fe20000000000 */
[----:B------:R-:W-:-:S04]  /*0270*/  @UP0 UIADD3 UR4, -UR4, 0x100000, URZ ;  /* 0x0010000004040890 */ /* 0x000fc8000fffe13f */
[----:B------:R-:W-:Y:S02]  /*0280*/  @UP0 USHF.L.U32 UR5, UR4, 0xb, URZ ;  /* 0x0000000b04050899 */ /* 0x000fe4000800063f */
[----:B------:R-:W-:Y:S01]  /*0290*/  @UP0 USHF.L.U32 UR4, UR4, 0x1, URZ ;  /* 0x0000000104040899 */ /* 0x000fe2000800063f */
[----:B-1----:R-:W-:Y:S01]  /*02a0*/  R2UR UR8, R3 ;  /* 0x00000000030872ca */ /* 0x002fe200000e0000 */
[----:B--2---:R-:W-:Y:S01]  /*02b0*/  @UP0 ULEA UR6, UR7, UR6, 0x18 ;  /* 0x0000000607060291 */ /* 0x004fe2000f8ec03f */
[----:B---3--:R-:W-:-:S11]  /*02c0*/  ISETP.NE.AND P1, PT, R2, RZ, PT ;  /* 0x000000ff0200720c */ /* 0x008fd60003f25270 */
[----:B------:R-:W-:Y:S01]  /*02d0*/  UISETP.NE.AND UP0, UPT, UR8, URZ, UPT ;  /* 0x0000003f0800728c */ /* 0x000fe2000bf05270 */
[----:B------:R-:W1:Y:S02]  /*02e0*/  FENCE.VIEW.ASYNC.S ;  /* 0x00000000000073c6 */ /* 0x000e640000000000 */
[----:B-1----:R1:W2:Y:S01]  /*02f0*/  @UP1 SYNCS.EXCH.64 URZ, [UR6+0x30800], UR4 ;  /* 0x03080004063f15b2 */ /* 0x0022a20008000100 */
[----:B------:R-:W-:Y:S01]  /*0300*/  USEL UR38, UR38, 0x2, !UP0 ;  /* 0x0000000226267887 */ /* 0x000fe2000c000000 */
[----:B------:R-:W-:Y:S11]  /*0310*/  @P1 BRA `(.L_x_1104) ;  /* 0x0000000000481947 */ /* 0x000ff60003800000 */
[----:B-1----:R-:W1:Y:S01]  /*0320*/  S2UR UR5, SR_CgaCtaId ;  /* 0x00000000000579c3 */ /* 0x002e620000008800 */
        /* <DEDUP_REMOVED lines=15> */
[----:B------:R3:W1:Y:S02]  /*0420*/  SYNCS.EXCH.64 URZ, [UR8+0x30828], UR4 ;  /* 0x03082804083f75b2 */ /* 0x0006640008000100 */
[----:B---3--:R-:W-:Y:S01]  /*0430*/  NOP ;  /* 0x0000000000007918 */ /* 0x008fe20000000000 */
.L_x_1104:
        /* <DEDUP_REMOVED lines=22> */
.L_x_1105:
[----:B------:R-:W-:Y:S01]  /*05a0*/  PLOP3.LUT P0, PT, PT, PT, UP0, 0x80, 0x0 ;  /* 0x000000000000781c */ /* 0x000fe20003f0f008 */
[----:B------:R-:W-:Y:S01]  /*05b0*/  NOP ;  /* 0x0000000000007918 */ /* 0x000fe20000000000 */
[----:B------:R-:W-:Y:S01]  /*05c0*/  BSSY B6, `(.L_x_1106) ;  /* 0x0000987000067945 */ /* 0x000fe20003800000 */
[----:B-12-4-:R-:W-:Y:S10]  /*05d0*/  BAR.SYNC.DEFER_BLOCKING 0x0 ;  /* 0x0000000000007b1d */ /* 0x016ff40000010000 */
[----:B------:R-:W-:Y:S05]  /*05e0*/  @!P0 BRA `(.L_x_1107) ;  /* 0x00000068007c8947 */ /* 0x000fea0003800000 */
.L_x_1108:
        /* <DEDUP_REMOVED lines=14> */
[----:B------:R-:W1:Y:S01]  /*06d0*/  S2UR UR39, SR_CTAID.X ;  /* 0x00000000002779c3 */ /* 0x000e620000002500 */
[----:B------:R-:W-:Y:S01]  /*06e0*/  ULDC UR7, c[0x0][0x280] ;  /* 0x0000a00000077ab9 */ /* 0x000fe20000000800 */
[----:B------:R-:W-:Y:S01]  /*06f0*/  ULDC UR6, c[0x0][0x290] ;  /* 0x0000a40000067ab9 */ /* 0x000fe20000000800 */
[----:B------:R-:W-:Y:S01]  /*0700*/  ULDC UR4, c[0x0][0x74c] ;  /* 0x0001d30000047ab9 */ /* 0x000fe20000000800 */
        /* <DEDUP_REMOVED lines=20> */
[----:B-1----:R-:W-:Y:S02]  /*0850*/  ULEA UR5, UR39, UR7, 0x7 ;  /* 0x0000000727057291 */ /* 0x002fe4000f8e383f */
[----:B------:R-:W-:Y:S02]  /*0860*/  ISETP.LE.AND P1, PT, RZ, UR39, PT ;  /* 0x00000027ff007c0c */ /* 0x000fe4000bf23270 */
[----:B------:R-:W-:-:S02]  /*0870*/  CS2R R48, SRZ ;  /* 0x0000000000307805 */ /* 0x000fc4000001ff00 */
[----:B------:R-:W-:Y:S01]  /*0880*/  CS2R R46, SRZ ;  /* 0x00000000002e7805 */ /* 0x000fe2000001ff00 */
[----:B------:R-:W-:Y:S01]  /*0890*/  UIADD3 UR4, -UR4, UR5, -UR6 ;  /* 0x0000000504047290 */ /* 0x000fe2000fffe906 */
[----:B------:R-:W-:Y:S02]  /*08a0*/  CS2R R44, SRZ ;  /* 0x00000000002c7805 */ /* 0x000fe4000001ff00 */
[----:B------:R-:W-:Y:S02]  /*08b0*/  CS2R R42, SRZ ;  /* 0x00000000002a7805 */ /* 0x000fe4000001ff00 */
[----:B------:R-:W-:Y:S01]  /*08c0*/  CS2R R40, SRZ ;  /* 0x0000000000287805 */ /* 0x000fe2000001ff00 */
[----:B------:R-:W-:Y:S01]  /*08d0*/  USHF.R.S32.HI UR5, URZ, 0x1f, UR4 ;  /* 0x0000001f3f057899 */ /* 0x000fe20008011404 */
[----:B------:R-:W-:Y:S02]  /*08e0*/  CS2R R38, SRZ ;  /* 0x0000000000267805 */ /* 0x000fe4000001ff00 */
[----:B------:R-:W-:-:S02]  /*08f0*/  CS2R R36, SRZ ;  /* 0x0000000000247805 */ /* 0x000fc4000001ff00 */
[----:B------:R-:W-:Y:S01]  /*0900*/  CS2R R34, SRZ ;  /* 0x0000000000227805 */ /* 0x000fe2000001ff00 */
[----:B------:R-:W-:Y:S01]  /*0910*/  ULEA.HI UR5, UR5, UR4, URZ, 0x6 ;  /* 0x0000000405057291 */ /* 0x000fe2000f8f303f */
[----:B------:R-:W-:Y:S01]  /*0920*/  CS2R R32, SRZ ;  /* 0x0000000000207805 */ /* 0x000fe2000001ff00 */
[----:B------:R-:W-:Y:S01]  /*0930*/  UIADD3 UR4, UR7, 0x3f, URZ ;  /* 0x0000003f07047890 */ /* 0x000fe2000fffe03f */
[----:B------:R-:W-:Y:S01]  /*0940*/  CS2R R30, SRZ ;  /* 0x00000000001e7805 */ /* 0x000fe2000001ff00 */
[----:B------:R-:W-:Y:S01]  /*0950*/  USHF.R.S32.HI UR6, URZ, 0x6, UR5 ;  /* 0x000000063f067899 */ /* 0x000fe20008011405 */
[----:B------:R-:W-:Y:S01]  /*0960*/  CS2R R28, SRZ ;  /* 0x00000000001c7805 */ /* 0x000fe2000001ff00 */
[----:B------:R-:W-:Y:S01]  /*0970*/  USHF.R.S32.HI UR5, URZ, 0x1f, UR4 ;  /* 0x0000001f3f057899 */ /* 0x000fe20008011404 */
[----:B------:R-:W-:Y:S01]  /*0980*/  CS2R R26, SRZ ;  /* 0x00000000001a7805 */ /* 0x000fe2000001ff00 */
[----:B------:R-:W-:Y:S01]  /*0990*/  UISETP.LT.AND UP0, UPT, URZ, UR6, UPT ;  /* 0x000000063f00728c */ /* 0x000fe2000bf01270 */
[----:B------:R-:W-:Y:S01]  /*09a0*/  CS2R R24, SRZ ;  /* 0x0000000000187805 */ /* 0x000fe2000001ff00 */
[----:B------:R-:W-:Y:S01]  /*09b0*/  ULEA.HI UR5, UR5, UR4, URZ, 0x6 ;  /* 0x0000000405057291 */ /* 0x000fe2000f8f303f */
[----:B------:R-:W-:Y:S01]  /*09c0*/  CS2R R150, SRZ ;  /* 0x0000000000967805 */ /* 0x000fe2000001ff00 */
[----:B------:R-:W-:Y:S01]  /*09d0*/  USEL UR37, URZ, UR6, !UP0 ;  /* 0x000000063f257287 */ /* 0x000fe2000c000000 */
[----:B------:R-:W-:Y:S01]  /*09e0*/  CS2R R148, SRZ ;  /* 0x0000000000947805 */ /* 0x000fe2000001ff00 */
[----:B------:R-:W-:Y:S01]  /*09f0*/  USHF.R.S32.HI UR36, URZ, 0x6, UR5 ;  /* 0x000000063f247899 */ /* 0x000fe20008011405 */
        /* <DEDUP_REMOVED lines=24> */
[----:B------:R-:W-:Y:S01]  /*0b80*/  IMAD.MOV.U32 R99, RZ, RZ, RZ ;  /* 0x000000ffff637224 */ /* 0x000fe200078e00ff */
[----:B------:R-:W-:Y:S06]  /*0b90*/  @!P1 BRA `(.L_x_1110) ;  /* 0x0000000000289947 */ /* 0x000fec0003800000 */
[----:B------:R-:W-:Y:S01]  /*0ba0*/  ULEA UR4, UR39, UR7, 0x7 ;  /* 0x0000000727047291 */ /* 0x000fe2000f8e383f */
[----:B------:R-:W-:-:S03]  /*0bb0*/  ULDC UR5, c[0x0][0x290] ;  /* 0x0000a40000057ab9 */ /* 0x000fc60000000800 */
[----:B------:R-:W-:-:S03]  /*0bc0*/  UIADD3 UR4, -UR5, 0xbf, UR4 ;  /* 0x000000bf05047890 */ /* 0x000fc6000fffe104 */
[----:B------:R-:W-:Y:S02]  /*0bd0*/  ULDC UR5, c[0x0][0x748] ;  /* 0x0001d20000057ab9 */ /* 0x000fe40000000800 */
[----:B------:R-:W-:-:S04]  /*0be0*/  UIADD3 UR4, UR4, UR5, URZ ;  /* 0x0000000504047290 */ /* 0x000fc8000fffe03f */
[----:B------:R-:W-:-:S04]  /*0bf0*/  USHF.R.S32.HI UR5, URZ, 0x1f, UR4 ;  /* 0x0000001f3f057899 */ /* 0x000fc80008011404 */
[----:B------:R-:W-:-:S04]  /*0c00*/  ULEA.HI UR5, UR5, UR4, URZ, 0x6 ;  /* 0x0000000405057291 */ /* 0x000fc8000f8f303f */
[----:B------:R-:W-:-:S04]  /*0c10*/  USHF.R.S32.HI UR5, URZ, 0x6, UR5 ;  /* 0x000000063f057899 */ /* 0x000fc80008011405 */
[----:B------:R-:W-:-:S04]  /*0c20*/  UISETP.LT.AND UP0, UPT, UR36, UR5, UPT ;  /* 0x000000052400728c */ /* 0x000fc8000bf01270 */
[----:B------:R-:W-:-:S12]  /*0c30*/  USEL UR36, UR36, UR5, UP0 ;  /* 0x0000000524247287 */ /* 0x000fd80008000000 */
.L_x_1110:
[----:B------:R-:W-:Y:S01]  /*0c40*/  UISETP.GT.AND UP0, UPT, UR36, UR37, UPT ;  /* 0x000000252400728c */ /* 0x000fe2000bf04270 */
[----:B------:R-:W-:Y:S01]  /*0c50*/  IMAD.MOV.U32 R98, RZ, RZ, RZ ;  /* 0x000000ffff627224 */ /* 0x000fe200078e00ff */
[----:B------:R-:W-:Y:S02]  /*0c60*/  CS2R R96, SRZ ;  /* 0x0000000000607805 */ /* 0x000fe4000001ff00 */
[----:B------:R-:W-:Y:S02]  /*0c70*/  CS2R R94, SRZ ;  /* 0x00000000005e7805 */ /* 0x000fe4000001ff00 */
[----:B------:R-:W-:Y:S02]  /*0c80*/  CS2R R92, SRZ ;  /* 0x00000000005c7805 */ /* 0x000fe4000001ff00 */
[----:B------:R-:W-:Y:S02]  /*0c90*/  CS2R R90, SRZ ;  /* 0x00000000005a7805 */ /* 0x000fe4000001ff00 */
[----:B------:R-:W-:-:S02]  /*0ca0*/  PLOP3.LUT P1, PT, PT, PT, UP0, 0x80, 0x0 ;  /* 0x000000000000781c */ /* 0x000fc40003f2f008 */
[----:B------:R-:W-:-:S11]  /*0cb0*/  CS2R R88, SRZ ;  /* 0x0000000000587805 */ /* 0x000fd6000001ff00 */
[----:B------:R-:W-:Y:S05]  /*0cc0*/  @!P1 BRA `(.L_x_1111) ;  /* 0x0000004000049947 */ /* 0x000fea0003800000 */
[----:B------:R-:W-:Y:S01]  /*0cd0*/  MOV R0, RZ ;  /* 0x000000ff00007202 */ /* 0x000fe20000000f00 */
[----:B------:R-:W-:Y:S01]  /*0ce0*/  ULDC UR40, c[0x0][0x280] ;  /* 0x0000a00000287ab9 */ /* 0x000fe20000000800 */
[----:B------:R-:W-:Y:S01]  /*0cf0*/  ULDC UR41, c[0x0][0x75c] ;  /* 0x0001d70000297ab9 */ /* 0x000fe20000000800 */
[----:B------:R-:W-:Y:S01]  /*0d00*/  ULDC UR42, c[0x0][0x744] ;  /* 0x0001d100002a7ab9 */ /* 0x000fe20000000800 */
        /* <DEDUP_REMOVED lines=18> */
.L_x_1113:
        /* <DEDUP_REMOVED lines=15> */
.L_x_1112:
        /* <DEDUP_REMOVED lines=22> */
.L_x_1115:
        /* <DEDUP_REMOVED lines=15> */
.L_x_1114:
        /* <DEDUP_REMOVED lines=8> */
.L_x_1220:
[----:B------:R-:W-:Y:S02]  /*11f0*/  SHF.L.U32 R8, RZ, 0x1f, RZ ;  /* 0x0000001fff087819 */ /* 0x000fe400000006ff */
[----:B--2---:R-:W-:Y:S02]  /*1200*/  LEA.HI R4, R14, R14, RZ, 0x1 ;  /* 0x0000000e0e047211 */ /* 0x004fe400078f08ff */
[----:B------:R-:W2:Y:S01]  /*1210*/  SYNCS.PHASECHK.TRANS64.TRYWAIT P0, [R16+URZ+0x30800], R8 ;  /* 0x03080008100075a7 */ /* 0x000ea2000800017f */
[----:B------:R-:W-:Y:S02]  /*1220*/  LOP3.LUT R7, R2, 0xffffff80, RZ, 0xc0, !PT ;  /* 0xffffff8002077812 */ /* 0x000fe400078ec0ff */
[----:B------:R-:W-:Y:S02]  /*1230*/  LOP3.LUT R5, R4, 0xfffffffe, RZ, 0xc0, !PT ;  /* 0xfffffffe04057812 */ /* 0x000fe400078ec0ff */
[CC--:B------:R-:W-:Y:S01]  /*1240*/  LEA.HI R4, R3.reuse, R0.reuse, RZ, 0x5 ;  /* 0x0000000003047211 */ /* 0x0c0fe200078f28ff */
[----:B------:R-:W-:Y:S01]  /*1250*/  IMAD.IADD R7, R0, 0x1, -R7 ;  /* 0x0000000100077824 */ /* 0x000fe200078e0a07 */
[CC--:B------:R-:W-:Y:S01]  /*1260*/  LEA.HI R9, R3.reuse, R0.reuse, RZ, 0x3 ;  /* 0x0000000003097211 */ /* 0x0c0fe200078f18ff */
[----:B------:R-:W-:Y:S01]  /*1270*/  IMAD.IADD R228, R14, 0x1, -R5 ;  /* 0x000000010ee47824 */ /* 0x000fe200078e0a05 */
[----:B------:R-:W-:Y:S01]  /*1280*/  LEA.HI R5, R3, R0, RZ, 0x4 ;  /* 0x0000000003057211 */ /* 0x000fe200078f20ff */
[----:B------:R-:W-:Y:S01]  /*1290*/  IMAD.SHL.U32 R3, R0, 0x40, RZ ;  /* 0x0000004000037824 */ /* 0x000fe200078e00ff */
[----:B------:R-:W-:-:S02]  /*12a0*/  SHF.R.S32.HI R2, RZ, 0x1f, R7 ;  /* 0x0000001fff027819 */ /* 0x000fc40000011407 */
[----:B------:R-:W-:Y:S02]  /*12b0*/  SHF.R.S32.HI R4, RZ, 0x5, R4 ;  /* 0x00000005ff047819 */ /* 0x000fe40000011404 */
[----:B------:R-:W-:Y:S02]  /*12c0*/  SHF.R.S32.HI R10, RZ, 0x4, R5 ;  /* 0x00000004ff0a7819 */ /* 0x000fe40000011405 */
[----:B------:R-:W-:Y:S01]  /*12d0*/  LEA.HI R0, R2, R7, RZ, 0x2 ;  /* 0x0000000702007211 */ /* 0x000fe200078f10ff */
[----:B------:R-:W-:Y:S01]  /*12e0*/  IMAD.SHL.U32 R6, R4, 0x10, RZ ;  /* 0x0000001004067824 */ /* 0x000fe200078e00ff */
[----:B------:R-:W-:Y:S02]  /*12f0*/  LEA.HI R11, R5, R10, RZ, 0x1 ;  /* 0x0000000a050b7211 */ /* 0x000fe400078f08ff */
[----:B------:R-:W-:Y:S02]  /*1300*/  LOP3.LUT R3, R3, 0x1c0, RZ, 0xc0, !PT ;  /* 0x000001c003037812 */ /* 0x000fe400078ec0ff */
[----:B------:R-:W-:-:S02]  /*1310*/  SHF.R.S32.HI R4, RZ, 0x2, R0 ;  /* 0x00000002ff047819 */ /* 0x000fc40000011400 */
[----:B------:R-:W-:Y:S01]  /*1320*/  SHF.R.S32.HI R5, RZ, 0x1f, R0 ;  /* 0x0000001fff057819 */ /* 0x000fe20000011400 */
[----:B--2---:R-:W-:Y:S06]  /*1330*/  @P0 BRA `(.L_x_1117) ;  /* 0x0000000000080947 */ /* 0x004fec0003800000 */
[----:B------:R-:W2:Y:S02]  /*1340*/  SYNCS.PHASECHK.TRANS64.TRYWAIT P0, [R16+URZ+0x30800], R8 ;  /* 0x03080008100075a7 */ /* 0x000ea4000800017f */
[----:B--2---:R-:W-:Y:S05]  /*1350*/  @!P0 BRA `(.L_x_1118) ;  /* 0x0000008800d88947 */ /* 0x004fea0003800000 */
.L_x_1117:
[----:B------:R-:W-:Y:S01]  /*1360*/  LEA.HI R5, R5, R4, RZ, 0x3 ;  /* 0x0000000405057211 */ /* 0x000fe200078f18ff */
[----:B------:R-:W3:Y:S01]  /*1370*/  S2R R14, SR_CgaCtaId ;  /* 0x00000000000e7919 */ /* 0x000ee20000008800 */
[----:B--2---:R-:W-:Y:S01]  /*1380*/  LOP3.LUT R8, R3, 0x30, R6, 0xf8, !PT ;  /* 0x0000003003087812 */ /* 0x004fe200078ef806 */
[----:B------:R-:W-:Y:S01]  /*1390*/  ULDC UR4, c[0x0][0x290] ;  /* 0x0000a40000047ab9 */ /* 0x000fe20000000800 */
[----:B------:R-:W-:Y:S01]  /*13a0*/  LOP3.LUT R5, R5, 0xfffffff8, RZ, 0xc0, !PT ;  /* 0xfffffff805057812 */ /* 0x000fe200078ec0ff */
[----:B------:R-:W2:Y:S01]  /*13b0*/  S2R R229, SR_CTAID.X ;  /* 0x0000000000e57919 */ /* 0x000ea20000002500 */
[----:B------:R-:W-:Y:S01]  /*13c0*/  LOP3.LUT R11, R11, 0x7ffffe, RZ, 0xc0, !PT ;  /* 0x007ffffe0b0b7812 */ /* 0x000fe200078ec0ff */
[----:B------:R-:W-:Y:S01]  /*13d0*/  UIMAD UR4, UR39, -0x80, UR4 ;  /* 0xffffff80270478a4 */ /* 0x000fe2000f8e0204 */
[C---:B------:R-:W-:Y:S01]  /*13e0*/  LEA.HI R6, R13.reuse, R13, RZ, 0x1 ;  /* 0x0000000d0d067211 */ /* 0x040fe200078f08ff */
[----:B------:R-:W-:Y:S01]  /*13f0*/  IMAD.IADD R5, R4, 0x1, -R5 ;  /* 0x0000000104057824 */ /* 0x000fe200078e0a05 */
[----:B------:R-:W-:Y:S01]  /*1400*/  LOP3.LUT R9, R8, 0x8, R9, 0xf8, !PT ;  /* 0x0000000808097812 */ /* 0x000fe200078ef809 */
[----:B------:R-:W-:Y:S01]  /*1410*/  IMAD.IADD R11, R10, 0x1, -R11 ;  /* 0x000000010a0b7824 */ /* 0x000fe200078e0a0b */
[----:B------:R-:W-:Y:S01]  /*1420*/  LEA.HI R4, R2, R7, RZ, 0x5 ;  /* 0x0000000702047211 */ /* 0x000fe200078f28ff */
[----:B------:R-:W-:Y:S01]  /*1430*/  IMAD.SHL.U32 R2, R13, 0x1000, RZ ;  /* 0x000010000d027824 */ /* 0x000fe200078e00ff */
[----:B------:R-:W-:-:S02]  /*1440*/  SHF.R.U32.HI R8, RZ, 0x3, R3 ;  /* 0x00000003ff087819 */ /* 0x000fc40000011603 */
[----:B------:R-:W-:Y:S02]  /*1450*/  CS2R R86, SRZ ;  /* 0x0000000000567805 */ /* 0x000fe4000001ff00 */
[----:B------:R-:W-:Y:S01]  /*1460*/  LOP3.LUT R6, R6, 0x3fffffe, RZ, 0xc0, !PT ;  /* 0x03fffffe06067812 */ /* 0x000fe200078ec0ff */
[----:B------:R-:W-:Y:S01]  /*1470*/  IMAD R11, R11, 0x200, R2 ;  /* 0x000002000b0b7824 */ /* 0x000fe200078e0202 */
[----:B------:R-:W-:Y:S02]  /*1480*/  LOP3.LUT R0, R0, 0x7ffffffc, RZ, 0xc0, !PT ;  /* 0x7ffffffc00007812 */ /* 0x000fe400078ec0ff */
[----:B------:R-:W-:Y:S02]  /*1490*/  CS2R R84, SRZ ;  /* 0x0000000000547805 */ /* 0x000fe4000001ff00 */
[----:B------:R-:W-:Y:S01]  /*14a0*/  LOP3.LUT R8, R9, R8, RZ, 0x3c, !PT ;  /* 0x0000000809087212 */ /* 0x000fe200078e3cff */
[----:B------:R-:W-:Y:S01]  /*14b0*/  IMAD.IADD R3, R13, 0x1, -R6 ;  /* 0x000000010d037824 */ /* 0x000fe200078e0a06 */
[----:B------:R-:W-:Y:S01]  /*14c0*/  SHF.R.S32.HI R4, RZ, 0x5, R4 ;  /* 0x00000005ff047819 */ /* 0x000fe20000011404 */
[C---:B------:R-:W-:Y:S01]  /*14d0*/  IMAD R6, R7.reuse, 0x4, R2 ;  /* 0x0000000407067824 */ /* 0x040fe200078e0202 */
[----:B------:R-:W-:Y:S01]  /*14e0*/  MOV R12, 0x400 ;  /* 0x00000400000c7802 */ /* 0x000fe20000000f00 */
[----:B------:R-:W-:Y:S01]  /*14f0*/  IMAD.IADD R0, R7, 0x1, -R0 ;  /* 0x0000000107007824 */ /* 0x000fe200078e0a00 */
[----:B------:R-:W-:Y:S01]  /*1500*/  CS2R R82, SRZ ;  /* 0x0000000000527805 */ /* 0x000fe2000001ff00 */
[----:B------:R-:W-:Y:S01]  /*1510*/  IMAD.IADD R7, R8, 0x1, R11 ;  /* 0x0000000108077824 */ /* 0x000fe200078e020b */
[----:B------:R-:W-:Y:S01]  /*1520*/  CS2R R80, SRZ ;  /* 0x0000000000507805 */ /* 0x000fe2000001ff00 */
[----:B------:R-:W-:Y:S01]  /*1530*/  IMAD R4, R4, 0x10, R5 ;  /* 0x0000001004047824 */ /* 0x000fe200078e0205 */
[----:B------:R-:W-:-:S02]  /*1540*/  CS2R R78, SRZ ;  /* 0x00000000004e7805 */ /* 0x000fc4000001ff00 */
[----:B------:R-:W-:Y:S01]  /*1550*/  CS2R R76, SRZ ;  /* 0x00000000004c7805 */ /* 0x000fe2000001ff00 */
[----:B------:R4:W-:Y:S01]  /*1560*/  STL [R1+0x8], R7 ;  /* 0x0000080701007387 */ /* 0x0009e20000100800 */
[----:B------:R-:W-:Y:S01]  /*1570*/  IMAD R2, R3, 0x40, R4 ;  /* 0x0000004003027824 */ /* 0x000fe200078e0204 */
[----:B---3--:R-:W-:Y:S02]  /*1580*/  LEA R12, R14, R12, 0x18 ;  /* 0x0000000c0e0c7211 */ /* 0x008fe400078ec0ff */
[----:B------:R-:W-:Y:S02]  /*1590*/  CS2R R4, SRZ ;  /* 0x0000000000047805 */ /* 0x000fe4000001ff00 */
[----:B------:R-:W-:Y:S01]  /*15a0*/  CS2R R74, SRZ ;  /* 0x00000000004a7805 */ /* 0x000fe2000001ff00 */
[----:B--2---:R-:W-:Y:S01]  /*15b0*/  IMAD R229, R229, -0x80, -R2 ;  /* 0xffffff80e5e57824 */ /* 0x004fe200078e0a02 */
        /* <DEDUP_REMOVED lines=56> */
[----:B------:R-:W-:Y:S01]  /*1940*/  CS2R R88, SRZ ;  /* 0x0000000000587805 */ /* 0x000fe2000001ff00 */
[----:B------:R-:W-:Y:S01]  /*1950*/  IMAD R3, R6, 0x4, R12 ;  /* 0x0000000406037824 */ /* 0x000fe200078e020c */
[----:B------:R-:W-:Y:S01]  /*1960*/  IADD3 R2, -R2, UR4, RZ ;  /* 0x0000000402027c10 */ /* 0x000fe2000fffe1ff */
[----:B----4-:R-:W-:-:S07]  /*1970*/  IMAD.SHL.U32 R230, R0, 0x2, RZ ;  /* 0x0000000200e67824 */ /* 0x010fce00078e00ff */
.L_x_1129:
[----:B------:R-:W-:Y:S01]  /*1980*/  IMAD.U32 R0, RZ, RZ, UR38 ;  /* 0x00000026ff007e24 */ /* 0x000fe2000f8e00ff */
[----:B------:R-:W-:Y:S05]  /*1990*/  YIELD ;  /* 0x0000000000007946 */ /* 0x000fea0003800000 */
[----:B------:R-:W-:-:S04]  /*19a0*/  LOP3.LUT R0, R0, 0x1, RZ, 0xfc, !PT ;  /* 0x0000000100007812 */ /* 0x000fc800078efcff */
[----:B------:R-:W-:-:S13]  /*19b0*/  ISETP.NE.AND P6, PT, R0, 0x3, PT ;  /* 0x000000030000780c */ /* 0x000fda0003fc5270 */
[----:B-1----:R-:W-:Y:S05]  /*19c0*/  @!P6 BRA `(.L_x_1119) ;  /* 0x000000000004e947 */ /* 0x002fea0003800000 */
[----:B------:R-:W-:Y:S01]  /*19d0*/  BPT.TRAP 0x1 ;  /* 0x000000040000795c */ /* 0x000fe20000300000 */
.L_x_1119:
[----:B------:R-:W2:Y:S01]  /*19e0*/  S2R R6, SR_CgaCtaId ;  /* 0x0000000000067919 */ /* 0x000ea20000008800 */
[----:B------:R-:W-:Y:S02]  /*19f0*/  MOV R0, 0x400 ;  /* 0x0000040000007802 */ /* 0x000fe40000000f00 */
[----:B------:R-:W-:Y:S02]  /*1a00*/  SHF.L.U32 R191, R5, 0x1f, RZ ;  /* 0x0000001f05bf7819 */ /* 0x000fe400000006ff */
[----:B--2---:R-:W-:-:S05]  /*1a10*/  LEA R0, R6, R0, 0x18 ;  /* 0x0000000006007211 */ /* 0x004fca00078ec0ff */
[----:B------:R-:W-:-:S04]  /*1a20*/  IMAD R0, R4, 0x8, R0 ;  /* 0x0000000804007824 */ /* 0x000fc800078e0200 */
[----:B------:R2:W3:Y:S01]  /*1a30*/  SYNCS.PHASECHK.TRANS64.TRYWAIT P0, [R0+URZ+0x30810], R191 ;  /* 0x030810bf000075a7 */ /* 0x0004e2000800017f */
[----:B------:R-:W-:Y:S05]  /*1a40*/  @!P6 BRA `(.L_x_1120) ;  /* 0x000000000004e947 */ /* 0x000fea0003800000 */
[----:B------:R-:W-:Y:S01]  /*1a50*/  BPT.TRAP 0x1 ;  /* 0x000000040000795c */ /* 0x000fe20000300000 */
.L_x_1120:
[----:B---3--:R-:W-:Y:S05]  /*1a60*/  @P0 BRA `(.L_x_1121) ;  /* 0x0000000000080947 */ /* 0x008fea0003800000 */
[----:B------:R-:W3:Y:S02]  /*1a70*/  SYNCS.PHASECHK.TRANS64.TRYWAIT P0, [R0+URZ+0x30810], R191 ;  /* 0x030810bf000075a7 */ /* 0x000ee4000800017f */
[----:B---3--:R-:W-:Y:S05]  /*1a80*/  @!P0 BRA `(.L_x_1122) ;  /* 0x00000084002c8947 */ /* 0x008fea0003800000 */
.L_x_1121:
[----:B------:R-:W-:Y:S05]  /*1a90*/  WARPSYNC.ALL ;  /* 0x0000000000007948 */ /* 0x000fea0003800000 */
[----:B------:R-:W4:Y:S01]  /*1aa0*/  S2R R209, SR_CgaCtaId ;  /* 0x0000000000d17919 */ /* 0x000f220000008800 */
[----:B------:R-:W-:Y:S01]  /*1ab0*/  MOV R208, 0x400 ;  /* 0x0000040000d07802 */ /* 0x000fe20000000f00 */
[----:B------:R-:W-:Y:S01]  /*1ac0*/  WARPGROUP.ARRIVE ;  /* 0x00000000000079c5 */ /* 0x000fe20000000000 */
[----:B------:R-:W-:Y:S01]  /*1ad0*/  R2UR UR9, R4 ;  /* 0x00000000040972ca */ /* 0x000fe200000e0000 */
[----:B------:R-:W-:Y:S01]  /*1ae0*/  UMOV UR11, 0x40000040 ;  /* 0x40000040000b7882 */ /* 0x000fe20000000000 */
[----:B----4-:R-:W-:-:S04]  /*1af0*/  LEA R208, R209, R208, 0x18 ;  /* 0x000000d0d1d07211 */ /* 0x010fc800078ec0ff */
[----:B------:R-:W-:Y:S01]  /*1b00*/  R2UR UR4, R208 ;  /* 0x00000000d00472ca */ /* 0x000fe200000e0000 */
[----:B------:R-:W-:-:S05]  /*1b10*/  IMAD R6, R228, 0x2000, R208 ;  /* 0x00002000e4067824 */ /* 0x000fca00078e02d0 */
[----:B------:R-:W-:Y:S01]  /*1b20*/  R2UR UR5, R6 ;  /* 0x00000000060572ca */ /* 0x000fe200000e0000 */
[----:B------:R-:W-:-:S04]  /*1b30*/  IMAD R6, R4, 0x40, R230 ;  /* 0x0000004004067824 */ /* 0x000fc800078e02e6 */
[----:B------:R-:W-:Y:S02]  /*1b40*/  IMAD R6, R6, 0x4, R208 ;  /* 0x0000000406067824 */ /* 0x000fe400078e02d0 */
[----:B------:R-:W-:-:S04]  /*1b50*/  UIADD3 UR4, UR4, 0x18000, URZ ;  /* 0x0001800004047890 */ /* 0x000fc8000fffe03f */
[----:B------:R-:W-:Y:S02]  /*1b60*/  USHF.R.U32.HI UR4, URZ, 0x4, UR4 ;  /* 0x000000043f047899 */ /* 0x000fe40008011604 */
[----:B------:R-:W-:Y:S02]  /*1b70*/  USHF.R.U32.HI UR6, URZ, 0x4, UR5 ;  /* 0x000000043f067899 */ /* 0x000fe40008011605 */
[----:B------:R-:W-:Y:S02]  /*1b80*/  ULOP3.LUT UR4, UR4, 0x3fff, URZ, 0xc0, !UPT ;  /* 0x00003fff04047892 */ /* 0x000fe4000f8ec03f */
[----:B------:R-:W-:Y:S02]  /*1b90*/  ULOP3.LUT UR6, UR6, 0x3fff, URZ, 0xc0, !UPT ;  /* 0x00003fff06067892 */ /* 0x000fe4000f8ec03f */
[----:B------:R-:W-:Y:S02]  /*1ba0*/  ULOP3.LUT UR8, UR4, 0x10000, URZ, 0xfc, !UPT ;  /* 0x0001000004087892 */ /* 0x000fe4000f8efc3f */
[----:B------:R-:W-:-:S02]  /*1bb0*/  ULOP3.LUT UR7, UR6, 0x10000, URZ, 0xfc, !UPT ;  /* 0x0001000006077892 */ /* 0x000fc4000f8efc3f */
[----:B------:R-:W-:-:S03]  /*1bc0*/  ULEA UR6, UR9, UR8, 0xa ;  /* 0x0000000809067291 */ /* 0x000fc6000f8e503f */
[----:B------:R-:W-:Y:S02]  /*1bd0*/  UMOV UR9, 0x40000040 ;  /* 0x4000004000097882 */ /* 0x000fe40000000000 */
[----:B------:R-:W-:Y:S02]  /*1be0*/  UMOV UR8, UR7 ;  /* 0x0000000700087c82 */ /* 0x000fe40008000000 */
        /* <DEDUP_REMOVED lines=62> */
.L_x_1123:
[----:B------:R1:W1:Y:S01]  /*1fd0*/  SYNCS.PHASECHK.TRANS64.TRYWAIT P0, [R0+URZ+0x30830], R191 ;  /* 0x030830bf000075a7 */ /* 0x000262000800017f */
[----:B------:R-:W-:Y:S05]  /*1fe0*/  @!P6 BRA `(.L_x_1124) ;  /* 0x000000000004e947 */ /* 0x000fea0003800000 */
[----:B------:R-:W-:Y:S01]  /*1ff0*/  BPT.TRAP 0x1 ;  /* 0x000000040000795c */ /* 0x000fe20000300000 */
.L_x_1124:
[----:B------:R-:W-:Y:S01]  /*2000*/  FMUL.FTZ R7, R152, UR41 ;  /* 0x0000002998077c20 */ /* 0x000fe20008410000 */
[----:B------:R-:W-:Y:S01]  /*2010*/  FMUL.FTZ R8, R153, UR41 ;  /* 0x0000002999087c20 */ /* 0x000fe20008410000 */
[----:B------:R-:W-:Y:S01]  /*2020*/  FMUL.FTZ R9, R154, UR41 ;  /* 0x000000299a097c20 */ /* 0x000fe20008410000 */
[----:B------:R-:W2:Y:S01]  /*2030*/  LDC.64 R152, c[0x0][0x748] ;  /* 0x0001d200ff987b82 */ /* 0x000ea20000000a00 */
[----:B------:R-:W-:Y:S01]  /*2040*/  FMUL.FTZ R10, R155, UR41 ;  /* 0x000000299b0a7c20 */ /* 0x000fe20008410000 */
[----:B------:R-:W-:Y:S01]  /*2050*/  FMUL.FTZ R11, R156, UR41 ;  /* 0x000000299c0b7c20 */ /* 0x000fe20008410000 */
[----:B------:R-:W-:Y:S01]  /*2060*/  FMUL.FTZ R12, R157, UR41 ;  /* 0x000000299d0c7c20 */ /* 0x000fe20008410000 */
[----:B-1----:R-:W-:Y:S01]  /*2070*/  FMUL.FTZ R13, R158, UR41 ;  /* 0x000000299e0d7c20 */ /* 0x002fe20008410000 */
        /* <DEDUP_REMOVED lines=16> */
[----:B------:R-:W1:Y:S01]  /*2180*/  MUFU.TANH R7, R7 ;  /* 0x0000000700077308 */ /* 0x000e620000002400 */
[----:B------:R-:W-:Y:S01]  /*2190*/  FMUL.FTZ R190, R175, UR41 ;  /* 0x00000029afbe7c20 */ /* 0x000fe20008410000 */
[----:B------:R-:W-:-:S06]  /*21a0*/  VIADD R154, R208, 0x20000 ;  /* 0x00020000d09a7836 */ /* 0x000fcc0000000000 */
[----:B------:R-:W1:Y:S08]  /*21b0*/  MUFU.TANH R8, R8 ;  /* 0x0000000800087308 */ /* 0x000e700000002400 */
        /* <DEDUP_REMOVED lines=20> */
[----:B------:R-:W1:Y:S01]  /*2300*/  MUFU.TANH R189, R189 ;  /* 0x000000bd00bd7308 */ /* 0x000e620000002400 */
[----:B--2---:R-:W-:Y:S05]  /*2310*/  @P0 BRA `(.L_x_1125) ;  /* 0x0000000000080947 */ /* 0x004fea0003800000 */
[----:B------:R-:W2:Y:S02]  /*2320*/  SYNCS.PHASECHK.TRANS64.TRYWAIT P0, [R0+URZ+0x30830], R191 ;  /* 0x030830bf000075a7 */ /* 0x000ea4000800017f */
[----:B--2---:R-:W-:Y:S05]  /*2330*/  @!P0 BRA `(.L_x_1126) ;  /* 0x0000007c00148947 */ /* 0x004fea0003800000 */
.L_x_1125:
[----:B------:R-:W-:Y:S01]  /*2340*/  SHF.R.U32.HI R154, RZ, 0x4, R154 ;  /* 0x00000004ff9a7819 */ /* 0x000fe2000001169a */
[----:B------:R-:W-:Y:S01]  /*2350*/  ULEA UR6, UR37, -UR40, 0x6 ;  /* 0x8000002825067291 */ /* 0x000fe2000f8e303f */
[C---:B------:R-:W-:Y:S01]  /*2360*/  ISETP.GT.AND P2, PT, R229.reuse, RZ, PT ;  /* 0x000000ffe500720c */ /* 0x040fe20003f44270 */
[----:B------:R-:W4:Y:S01]  /*2370*/  MUFU.TANH R190, R190 ;  /* 0x000000be00be7308 */ /* 0x000f220000002400 */
[----:B--23--:R-:W-:Y:S01]  /*2380*/  LOP3.LUT R191, R154, 0x3fff, RZ, 0xc0, !PT ;  /* 0x00003fff9abf7812 */ /* 0x00cfe200078ec0ff */
[----:B------:R-:W-:Y:S01]  /*2390*/  FMUL.FTZ R236, R178, UR41 ;  /* 0x00000029b2ec7c20 */ /* 0x000fe20008410000 */
[----:B------:R-:W-:Y:S01]  /*23a0*/  ISETP.GT.AND P0, PT, R229, 0x8, PT ;  /* 0x00000008e500780c */ /* 0x000fe20003f04270 */
[----:B------:R-:W-:Y:S01]  /*23b0*/  FMUL.FTZ R237, R177, UR41 ;  /* 0x00000029b1ed7c20 */ /* 0x000fe20008410000 */
[----:B------:R-:W-:Y:S01]  /*23c0*/  LOP3.LUT R155, R191, 0x10000, RZ, 0xfc, !PT ;  /* 0x00010000bf9b7812 */ /* 0x000fe200078efcff */
[----:B------:R-:W-:Y:S01]  /*23d0*/  FMUL.FTZ R176, R176, UR41 ;  /* 0x00000029b0b07c20 */ /* 0x000fe20008410000 */
[C---:B------:R-:W-:Y:S01]  /*23e0*/  IADD3 R154, R2.reuse, UR6, R230 ;  /* 0x00000006029a7c10 */ /* 0x040fe2000fffe0e6 */
[----:B------:R-:W-:Y:S01]  /*23f0*/  FMUL.FTZ R235, R179, UR41 ;  /* 0x00000029b3eb7c20 */ /* 0x000fe20008410000 */
[----:B------:R-:W-:Y:S01]  /*2400*/  ISETP.GT.AND P3, PT, R2, 0x8, PT ;  /* 0x000000080200780c */ /* 0x000fe20003f64270 */
[----:B------:R-:W-:Y:S01]  /*2410*/  IMAD R155, R4, 0x400, R155 ;  /* 0x00000400049b7824 */ /* 0x000fe200078e029b */
[--C-:B------:R-:W-:Y:S01]  /*2420*/  IADD3 R160, RZ, -R154, -R153.reuse ;  /* 0x8000009affa07210 */ /* 0x100fe20007ffe899 */
[----:B------:R2:W-:Y:S01]  /*2430*/  STL [R1+0xc], R0 ;  /* 0x00000c0001007387 */ /* 0x0005e20000100800 */
[----:B------:R-:W-:Y:S01]  /*2440*/  ISETP.GT.AND P1, PT, R2, RZ, PT ;  /* 0x000000ff0200720c */ /* 0x000fe20003f24270 */
[----:B------:R-:W-:Y:S01]  /*2450*/  MUFU.TANH R236, R236 ;  /* 0x000000ec00ec7308 */ /* 0x000fe20000002400 */
[----:B------:R-:W-:Y:S01]  /*2460*/  R2UR UR6, R155 ;  /* 0x000000009b0672ca */ /* 0x000fe200000e0000 */
[----:B------:R-:W-:Y:S01]  /*2470*/  UIADD3 UR5, UR5, 0x8000, URZ ;  /* 0x0000800005057890 */ /* 0x000fe2000fffe03f */
[----:B------:R-:W-:Y:S01]  /*2480*/  IADD3 R155, -R154, 0x8, -R153 ;  /* 0x000000089a9b7810 */ /* 0x000fe20007ffe999 */
[C-C-:B------:R-:W-:Y:S01]  /*2490*/  IMAD.IADD R153, R152.reuse, 0x1, -R154.reuse ;  /* 0x0000000198997824 */ /* 0x140fe200078e0a9a */
[----:B------:R-:W-:Y:S01]  /*24a0*/  IADD3 R152, R152, 0x8, -R154 ;  /* 0x0000000898987810 */ /* 0x000fe20007ffe89a */
[----:B------:R-:W-:Y:S01]  /*24b0*/  USHF.R.U32.HI UR5, URZ, 0x4, UR5 ;  /* 0x000000043f057899 */ /* 0x000fe20008011605 */
[----:B------:R-:W-:Y:S01]  /*24c0*/  SEL R167, R155, 0x40, P3 ;  /* 0x000000409ba77807 */ /* 0x000fe20001800000 */
[----:B--2---:R-:W2:Y:S01]  /*24d0*/  MUFU.TANH R0, R176 ;  /* 0x000000b000007308 */ /* 0x004ea20000002400 */
[----:B------:R-:W-:Y:S01]  /*24e0*/  SEL R153, R153, 0x40, !P2 ;  /* 0x0000004099997807 */ /* 0x000fe20005000000 */
[----:B------:R-:W-:Y:S01]  /*24f0*/  ULOP3.LUT UR5, UR5, 0x3fff, URZ, 0xc0, !UPT ;  /* 0x00003fff05057892 */ /* 0x000fe2000f8ec03f */
[----:B------:R-:W-:Y:S01]  /*2500*/  SEL R168, R152, 0x40, !P0 ;  /* 0x0000004098a87807 */ /* 0x000fe20004000000 */
[----:B------:R-:W-:Y:S01]  /*2510*/  FMUL.FTZ R234, R180, UR41 ;  /* 0x00000029b4ea7c20 */ /* 0x000fe20008410000 */
[----:B------:R-:W-:Y:S01]  /*2520*/  SEL R160, R160, 0x40, P1 ;  /* 0x00000040a0a07807 */ /* 0x000fe20000800000 */
[----:B------:R-:W-:Y:S01]  /*2530*/  ULOP3.LUT UR5, UR5, 0x10000, URZ, 0xfc, !UPT ;  /* 0x0001000005057892 */ /* 0x000fe2000f8efc3f */
[C---:B------:R-:W-:Y:S01]  /*2540*/  ISETP.GE.AND P0, PT, R153.reuse, RZ, PT ;  /* 0x000000ff9900720c */ /* 0x040fe20003f06270 */
[----:B------:R-:W3:Y:S01]  /*2550*/  MUFU.TANH R237, R237 ;  /* 0x000000ed00ed7308 */ /* 0x000ee20000002400 */
[----:B------:R-:W-:Y:S01]  /*2560*/  ISETP.GE.AND P3, PT, R153, 0x8, PT ;  /* 0x000000089900780c */ /* 0x000fe20003f66270 */
[----:B------:R-:W-:Y:S01]  /*2570*/  FMUL.FTZ R233, R181, UR41 ;  /* 0x00000029b5e97c20 */ /* 0x000fe20008410000 */
[----:B------:R-:W-:Y:S01]  /*2580*/  ISETP.GE.AND P1, PT, R168, RZ, PT ;  /* 0x000000ffa800720c */ /* 0x000fe20003f26270 */
[----:B------:R-:W-:Y:S01]  /*2590*/  FMUL.FTZ R232, R182, UR41 ;  /* 0x00000029b6e87c20 */ /* 0x000fe20008410000 */
[----:B------:R-:W-:Y:S01]  /*25a0*/  ISETP.GE.AND P2, PT, R168, 0x8, PT ;  /* 0x00000008a800780c */ /* 0x000fe20003f46270 */
[----:B------:R-:W-:Y:S01]  /*25b0*/  FMUL.FTZ R231, R183, UR41 ;  /* 0x00000029b7e77c20 */ /* 0x000fe20008410000 */
[C---:B------:R-:W-:Y:S01]  /*25c0*/  ISETP.GT.OR P0, PT, R160.reuse, RZ, !P0 ;  /* 0x000000ffa000720c */ /* 0x040fe20004704670 */
[----:B------:R-:W3:Y:S01]  /*25d0*/  MUFU.TANH R235, R235 ;  /* 0x000000eb00eb7308 */ /* 0x000ee20000002400 */
[----:B------:R-:W-:Y:S01]  /*25e0*/  ISETP.GT.OR P3, PT, R160, 0x8, !P3 ;  /* 0x00000008a000780c */ /* 0x000fe20005f64670 */
[----:B------:R-:W-:Y:S01]  /*25f0*/  UMOV UR10, UR6 ;  /* 0x00000006000a7c82 */ /* 0x000fe20008000000 */
[C---:B------:R-:W-:Y:S01]  /*2600*/  ISETP.GT.OR P1, PT, R167.reuse, RZ, !P1 ;  /* 0x000000ffa700720c */ /* 0x040fe20004f24670 */
[----:B------:R-:W-:Y:S01]  /*2610*/  UMOV UR11, 0x40000040 ;  /* 0x40000040000b7882 */ /* 0x000fe20000000000 */
[----:B------:R-:W-:Y:S01]  /*2620*/  ISETP.GT.OR P2, PT, R167, 0x8, !P2 ;  /* 0x00000008a700780c */ /* 0x000fe20005744670 */
[----:B------:R-:W-:Y:S01]  /*2630*/  UMOV UR8, UR5 ;  /* 0x0000000500087c82 */ /* 0x000fe20008000000 */
[----:B------:R-:W-:Y:S01]  /*2640*/  ISETP.GE.AND P4, PT, R153, 0x1, PT ;  /* 0x000000019900780c */ /* 0x000fe20003f86270 */
[----:B------:R-:W-:Y:S01]  /*2650*/  UMOV UR9, 0x40000040 ;  /* 0x4000004000097882 */ /* 0x000fe20000000000 */
[----:B------:R-:W-:Y:S01]  /*2660*/  ISETP.GE.AND P5, PT, R168, 0x1, PT ;  /* 0x00000001a800780c */ /* 0x000fe20003fa6270 */
[----:B------:R-:W3:Y:S01]  /*2670*/  MUFU.TANH R234, R234 ;  /* 0x000000ea00ea7308 */ /* 0x000ee20000002400 */
[----:B-1----:R-:W-:-:S02]  /*2680*/  FSEL R223, R7, -INF , !P0 ;  /* 0xff80000007df7808 */ /* 0x002fc40004000000 */
[C---:B------:R-:W-:Y:S01]  /*2690*/  FSEL R161, R11.reuse, -INF , !P3 ;  /* 0xff8000000ba17808 */ /* 0x040fe20005800000 */
[----:B------:R-:W-:Y:S01]  /*26a0*/  FFMA.FTZ R11, -R11, R11, 1 ;  /* 0x3f8000000b0b7423 */ /* 0x000fe2000001010b */
[----:B------:R-:W-:Y:S01]  /*26b0*/  ISETP.GE.AND P0, PT, R153, 0x9, PT ;  /* 0x000000099900780c */ /* 0x000fe20003f06270 */
[--C-:B------:R-:W-:Y:S01]  /*26c0*/  FFMA.FTZ R223, R223, UR42, -R202.reuse ;  /* 0x0000002adfdf7c23 */ /* 0x100fe200080108ca */
[----:B------:R-:W-:Y:S01]  /*26d0*/  FSEL R169, R9, -INF , !P1 ;  /* 0xff80000009a97808 */ /* 0x000fe20004800000 */
[----:B------:R-:W-:Y:S01]  /*26e0*/  MUFU.TANH R233, R233 ;  /* 0x000000e900e97308 */ /* 0x000fe20000002400 */
[----:B------:R-:W-:Y:S02]  /*26f0*/  ISETP.GE.AND P3, PT, R153, 0x11, PT ;  /* 0x000000119900780c */ /* 0x000fe40003f66270 */
[----:B------:R-:W-:Y:S01]  /*2700*/  ISETP.GE.AND P1, PT, R168, 0x9, PT ;  /* 0x00000009a800780c */ /* 0x000fe20003f26270 */
[----:B------:R-:W-:Y:S01]  /*2710*/  FFMA.FTZ R222, R169, UR42, -R202 ;  /* 0x0000002aa9de7c23 */ /* 0x000fe200080108ca */
[----:B------:R-:W-:Y:S01]  /*2720*/  FSEL R171, R13, -INF , !P2 ;  /* 0xff8000000dab7808 */ /* 0x000fe20005000000 */
[--C-:B------:R-:W-:Y:S01]  /*2730*/  FFMA.FTZ R202, R161, UR42, -R206.reuse ;  /* 0x0000002aa1ca7c23 */ /* 0x100fe200080108ce */
[----:B------:R-:W-:Y:S01]  /*2740*/  ISETP.GT.OR P4, PT, R160, 0x1, !P4 ;  /* 0x00000001a000780c */ /* 0x000fe20006784670 */
[----:B------:R-:W1:Y:S01]  /*2750*/  MUFU.TANH R232, R232 ;  /* 0x000000e800e87308 */ /* 0x000e620000002400 */
[----:B------:R-:W-:Y:S01]  /*2760*/  ISETP.GT.OR P5, PT, R167, 0x1, !P5 ;  /* 0x00000001a700780c */ /* 0x000fe20006fa4670 */
[----:B------:R-:W-:Y:S01]  /*2770*/  FFMA.FTZ R208, R171, UR42, -R206 ;  /* 0x0000002aabd07c23 */ /* 0x000fe200080108ce */
[----:B------:R-:W-:-:S02]  /*2780*/  ISETP.GE.AND P2, PT, R168, 0x11, PT ;  /* 0x00000011a800780c */ /* 0x000fc40003f46270 */
[C---:B------:R-:W-:Y:S02]  /*2790*/  ISETP.GT.OR P0, PT, R160.reuse, 0x9, !P0 ;  /* 0x00000009a000780c */ /* 0x040fe40004704670 */
[----:B------:R-:W-:Y:S01]  /*27a0*/  ISETP.GT.OR P3, PT, R160, 0x11, !P3 ;  /* 0x00000011a000780c */ /* 0x000fe20005f64670 */
[----:B------:R-:W1:Y:S01]  /*27b0*/  MUFU.TANH R231, R231 ;  /* 0x000000e700e77308 */ /* 0x000e620000002400 */
[C---:B------:R-:W-:Y:S02]  /*27c0*/  ISETP.GT.OR P1, PT, R167.reuse, 0x9, !P1 ;  /* 0x00000009a700780c */ /* 0x040fe40004f24670 */
[----:B------:R-:W-:Y:S02]  /*27d0*/  FSEL R162, R8, -INF , !P4 ;  /* 0xff80000008a27808 */ /* 0x000fe40006000000 */
[----:B------:R-:W-:Y:S02]  /*27e0*/  FSEL R170, R10, -INF , !P5 ;  /* 0xff8000000aaa7808 */ /* 0x000fe40006800000 */
[----:B------:R-:W-:Y:S01]  /*27f0*/  ISETP.GT.OR P2, PT, R167, 0x11, !P2 ;  /* 0x00000011a700780c */ /* 0x000fe20005744670 */
[--C-:B------:R-:W-:Y:S01]  /*2800*/  FFMA.FTZ R221, R162, UR42, -R203.reuse ;  /* 0x0000002aa2dd7c23 */ /* 0x100fe200080108cb */
[----:B------:R-:W-:Y:S01]  /*2810*/  ISETP.GE.AND P4, PT, R153, 0x10, PT ;  /* 0x000000109900780c */ /* 0x000fe20003f86270 */
[----:B------:R-:W-:Y:S01]  /*2820*/  FFMA.FTZ R203, R170, UR42, -R203 ;  /* 0x0000002aaacb7c23 */ /* 0x000fe200080108cb */
[----:B------:R-:W-:Y:S01]  /*2830*/  ISETP.GE.AND P5, PT, R168, 0x10, PT ;  /* 0x00000010a800780c */ /* 0x000fe20003fa6270 */
[----:B------:R-:W-:Y:S01]  /*2840*/  MUFU.EX2 R208, R208 ;  /* 0x000000d000d07308 */ /* 0x000fe20000000800 */
[----:B------:R-:W-:-:S02]  /*2850*/  FSEL R164, R12, -INF , !P0 ;  /* 0xff8000000ca47808 */ /* 0x000fc40004000000 */
[----:B------:R-:W-:Y:S02]  /*2860*/  FSEL R166, R16, -INF , !P3 ;  /* 0xff80000010a67808 */ /* 0x000fe40005800000 */
[C---:B------:R-:W-:Y:S01]  /*2870*/  ISETP.GE.AND P0, PT, R153.reuse, 0x18, PT ;  /* 0x000000189900780c */ /* 0x040fe20003f06270 */
[--C-:B------:R-:W-:Y:S01]  /*2880*/  FFMA.FTZ R206, R164, UR42, -R207.reuse ;  /* 0x0000002aa4ce7c23 */ /* 0x100fe200080108cf */
[C---:B------:R-:W-:Y:S01]  /*2890*/  FSEL R172, R14.reuse, -INF , !P1 ;  /* 0xff8000000eac7808 */ /* 0x040fe20004800000 */
[----:B------:R-:W-:Y:S01]  /*28a0*/  FFMA.FTZ R14, -R14, R14, 1 ;  /* 0x3f8000000e0e7423 */ /* 0x000fe2000001010e */
[----:B------:R-:W-:Y:S02]  /*28b0*/  ISETP.GE.AND P3, PT, R153, 0x20, PT ;  /* 0x000000209900780c */ /* 0x000fe40003f66270 */
[----:B------:R-:W-:Y:S01]  /*28c0*/  ISETP.GE.AND P1, PT, R168, 0x18, PT ;  /* 0x00000018a800780c */ /* 0x000fe20003f26270 */
[----:B------:R-:W-:Y:S01]  /*28d0*/  FFMA.FTZ R209, R172, UR42, -R207 ;  /* 0x0000002aacd17c23 */ /* 0x000fe200080108cf */
[----:B------:R-:W-:Y:S01]  /*28e0*/  FSEL R174, R18, -INF , !P2 ;  /* 0xff80000012ae7808 */ /* 0x000fe20005000000 */
[----:B------:R-:W-:Y:S01]  /*28f0*/  MUFU.EX2 R206, R206 ;  /* 0x000000ce00ce7308 */ /* 0x000fe20000000800 */
[----:B------:R-:W-:Y:S01]  /*2900*/  ISETP.GT.OR P4, PT, R160, 0x10, !P4 ;  /* 0x00000010a000780c */ /* 0x000fe20006784670 */
[----:B------:R-:W-:Y:S01]  /*2910*/  FFMA.FTZ R18, -R18, R18, 1 ;  /* 0x3f80000012127423 */ /* 0x000fe20000010112 */
[----:B------:R-:W-:Y:S01]  /*2920*/  ISETP.GT.OR P5, PT, R167, 0x10, !P5 ;  /* 0x00000010a700780c */ /* 0x000fe20006fa4670 */
[----:B------:R-:W-:Y:S01]  /*2930*/  FFMA.FTZ R211, R174, UR42, -R205 ;  /* 0x0000002aaed37c23 */ /* 0x000fe200080108cd */
[----:B------:R-:W-:-:S02]  /*2940*/  ISETP.GE.AND P2, PT, R168, 0x20, PT ;  /* 0x00000020a800780c */ /* 0x000fc40003f46270 */
[C---:B------:R-:W-:Y:S01]  /*2950*/  ISETP.GT.OR P0, PT, R160.reuse, 0x18, !P0 ;  /* 0x00000018a000780c */ /* 0x040fe20004704670 */
[----:B------:R-:W-:Y:S01]  /*2960*/  MUFU.EX2 R209, R209 ;  /* 0x000000d100d17308 */ /* 0x000fe20000000800 */
[----:B------:R-:W-:Y:S02]  /*2970*/  ISETP.GT.OR P3, PT, R160, 0x20, !P3 ;  /* 0x00000020a000780c */ /* 0x000fe40005f64670 */
[----:B------:R-:W-:Y:S02]  /*2980*/  ISETP.GT.OR P1, PT, R167, 0x18, !P1 ;  /* 0x00000018a700780c */ /* 0x000fe40004f24670 */
[----:B------:R-:W-:Y:S02]  /*2990*/  FSEL R163, R15, -INF , !P4 ;  /* 0xff8000000fa37808 */ /* 0x000fe40006000000 */
[----:B------:R-:W-:Y:S01]  /*29a0*/  FSEL R173, R17, -INF , !P5 ;  /* 0xff80000011ad7808 */ /* 0x000fe20006800000 */
[----:B------:R-:W-:Y:S01]  /*29b0*/  MUFU.EX2 R211, R211 ;  /* 0x000000d300d37308 */ /* 0x000fe20000000800 */
[----:B------:R-:W-:Y:S01]  /*29c0*/  ISETP.GT.OR P2, PT, R167, 0x20, !P2 ;  /* 0x00000020a700780c */ /* 0x000fe20005744670 */
[--C-:B------:R-:W-:Y:S01]  /*29d0*/  FFMA.FTZ R207, R163, UR42, -R204.reuse ;  /* 0x0000002aa3cf7c23 */ /* 0x100fe200080108cc */
[----:B------:R-:W-:Y:S01]  /*29e0*/  ISETP.GE.AND P4, PT, R153, 0x19, PT ;  /* 0x000000199900780c */ /* 0x000fe20003f86270 */
[----:B------:R-:W-:Y:S01]  /*29f0*/  FFMA.FTZ R210, R173, UR42, -R204 ;  /* 0x0000002aadd27c23 */ /* 0x000fe200080108cc */
[----:B------:R-:W-:Y:S01]  /*2a00*/  ISETP.GE.AND P5, PT, R168, 0x19, PT ;  /* 0x00000019a800780c */ /* 0x000fe20003fa6270 */
[----:B------:R-:W-:Y:S01]  /*2a10*/  FFMA.FTZ R204, R166, UR42, -R205 ;  /* 0x0000002aa6cc7c23 */ /* 0x000fe200080108cd */
[----:B------:R-:W-:Y:S01]  /*2a20*/  FSEL R165, R19, -INF , !P0 ;  /* 0xff80000013a57808 */ /* 0x000fe20004000000 */
[----:B------:R-:W-:Y:S01]  /*2a30*/  MUFU.EX2 R207, R207 ;  /* 0x000000cf00cf7308 */ /* 0x000fe20000000800 */
[C---:B------:R-:W-:Y:S01]  /*2a40*/  FSEL R227, R23.reuse, -INF , !P3 ;  /* 0xff80000017e37808 */ /* 0x040fe20005800000 */
[----:B------:R-:W-:Y:S01]  /*2a50*/  FFMA.FTZ R23, -R23, R23, 1 ;  /* 0x3f80000017177423 */ /* 0x000fe20000010117 */
[----:B------:R-:W-:Y:S01]  /*2a60*/  ISETP.GE.AND P0, PT, R153, 0x21, PT ;  /* 0x000000219900780c */ /* 0x000fe20003f06270 */
[----:B------:R-:W-:Y:S01]  /*2a70*/  FFMA.FTZ R205, R165, UR42, -R198 ;  /* 0x0000002aa5cd7c23 */ /* 0x000fe200080108c6 */
[----:B------:R-:W-:Y:S01]  /*2a80*/  FSEL R159, R21, -INF , !P1 ;  /* 0xff800000159f7808 */ /* 0x000fe20004800000 */
[----:B------:R-:W-:Y:S01]  /*2a90*/  FFMA.FTZ R227, R227, UR42, -R200 ;  /* 0x0000002ae3e37c23 */ /* 0x000fe200080108c8 */
[----:B------:R-:W-:Y:S01]  /*2aa0*/  ISETP.GE.AND P3, PT, R153, 0x29, PT ;  /* 0x000000299900780c */ /* 0x000fe20003f66270 */
[----:B------:R-:W-:Y:S01]  /*2ab0*/  MUFU.EX2 R210, R210 ;  /* 0x000000d200d27308 */ /* 0x000fe20000000800 */
[----:B------:R-:W-:Y:S01]  /*2ac0*/  ISETP.GE.AND P1, PT, R168, 0x21, PT ;  /* 0x00000021a800780c */ /* 0x000fe20003f26270 */
[----:B------:R-:W-:Y:S01]  /*2ad0*/  FFMA.FTZ R198, R159, UR42, -R198 ;  /* 0x0000002a9fc67c23 */ /* 0x000fe200080108c6 */
[----:B------:R-:W-:-:S02]  /*2ae0*/  FSEL R157, R185, -INF , !P2 ;  /* 0xff800000b99d7808 */ /* 0x000fc40005000000 */
[----:B------:R-:W-:Y:S02]  /*2af0*/  ISETP.GT.OR P4, PT, R160, 0x19, !P4 ;  /* 0x00000019a000780c */ /* 0x000fe40006784670 */
[----:B------:R-:W-:Y:S01]  /*2b00*/  ISETP.GT.OR P5, PT, R167, 0x19, !P5 ;  /* 0x00000019a700780c */ /* 0x000fe20006fa4670 */
[----:B------:R-:W-:Y:S01]  /*2b10*/  FFMA.FTZ R224, R157, UR42, -R200 ;  /* 0x0000002a9de07c23 */ /* 0x000fe200080108c8 */
[----:B------:R-:W-:Y:S01]  /*2b20*/  ISETP.GE.AND P2, PT, R168, 0x29, PT ;  /* 0x00000029a800780c */ /* 0x000fe20003f46270 */
[----:B------:R-:W-:Y:S01]  /*2b30*/  MUFU.EX2 R204, R204 ;  /* 0x000000cc00cc7308 */ /* 0x000fe20000000800 */
[C---:B------:R-:W-:Y:S02]  /*2b40*/  ISETP.GT.OR P0, PT, R160.reuse, 0x21, !P0 ;  /* 0x00000021a000780c */ /* 0x040fe40004704670 */
[----:B------:R-:W-:Y:S02]  /*2b50*/  ISETP.GT.OR P3, PT, R160, 0x29, !P3 ;  /* 0x00000029a000780c */ /* 0x000fe40005f64670 */
[----:B------:R-:W-:-:S02]  /*2b60*/  ISETP.GT.OR P1, PT, R167, 0x21, !P1 ;  /* 0x00000021a700780c */ /* 0x000fc40004f24670 */
[----:B------:R-:W-:Y:S01]  /*2b70*/  FSEL R158, R20, -INF , !P4 ;  /* 0xff800000149e7808 */ /* 0x000fe20006000000 */
[----:B------:R-:W-:Y:S01]  /*2b80*/  MUFU.EX2 R205, R205 ;  /* 0x000000cd00cd7308 */ /* 0x000fe20000000800 */
[----:B------:R-:W-:Y:S01]  /*2b90*/  FSEL R156, R22, -INF , !P5 ;  /* 0xff800000169c7808 */ /* 0x000fe20006800000 */
[----:B------:R-:W-:Y:S01]  /*2ba0*/  FFMA.FTZ R20, -R20, R20, 1 ;  /* 0x3f80000014147423 */ /* 0x000fe20000010114 */
        /* <DEDUP_REMOVED lines=9> */
[----:B------:R-:W-:Y:S01]  /*2c40*/  FFMA.FTZ R200, R154, UR42, -R201 ;  /* 0x0000002a9ac87c23 */ /* 0x000fe200080108c9 */
[----:B------:R-:W-:Y:S01]  /*2c50*/  FSEL R152, R186, -INF , !P1 ;  /* 0xff800000ba987808 */ /* 0x000fe20004800000 */
[----:B------:R-:W-:Y:S01]  /*2c60*/  FFMA.FTZ R212, R212, UR42, -R195 ;  /* 0x0000002ad4d47c23 */ /* 0x000fe200080108c3 */
[----:B------:R-:W-:Y:S01]  /*2c70*/  ISETP.GE.AND P3, PT, R168, 0x30, PT ;  /* 0x00000030a800780c */ /* 0x000fe20003f66270 */
[----:B------:R-:W-:Y:S01]  /*2c80*/  MUFU.EX2 R225, R225 ;  /* 0x000000e100e17308 */ /* 0x000fe20000000800 */
[----:B------:R-:W-:Y:S01]  /*2c90*/  ISETP.GE.AND P1, PT, R153, 0x31, PT ;  /* 0x000000319900780c */ /* 0x000fe20003f26270 */
[----:B------:R-:W-:Y:S01]  /*2ca0*/  FFMA.FTZ R201, R152, UR42, -R201 ;  /* 0x0000002a98c97c23 */ /* 0x000fe200080108c9 */
[----:B----4-:R-:W-:-:S02]  /*2cb0*/  FSEL R214, R190, -INF , !P2 ;  /* 0xff800000bed67808 */ /* 0x010fc40005000000 */
[----:B------:R-:W-:Y:S02]  /*2cc0*/  ISETP.GT.OR P4, PT, R160, 0x28, !P4 ;  /* 0x00000028a000780c */ /* 0x000fe40006784670 */
[C---:B------:R-:W-:Y:S01]  /*2cd0*/  ISETP.GT.OR P5, PT, R167.reuse, 0x28, !P5 ;  /* 0x00000028a700780c */ /* 0x040fe20006fa4670 */
[----:B------:R-:W-:Y:S01]  /*2ce0*/  FFMA.FTZ R214, R214, UR42, -R195 ;  /* 0x0000002ad6d67c23 */ /* 0x000fe200080108c3 */
[----:B------:R-:W-:Y:S01]  /*2cf0*/  ISETP.GE.AND P2, PT, R168, 0x31, PT ;  /* 0x00000031a800780c */ /* 0x000fe20003f46270 */
[----:B------:R4:W-:Y:S01]  /*2d00*/  MUFU.EX2 R195, R222 ;  /* 0x000000de00c37308 */ /* 0x0009e20000000800 */
        /* <DEDUP_REMOVED lines=12> */
[----:B------:R-:W4:Y:S01]  /*2dd0*/  MUFU.EX2 R194, R223 ;  /* 0x000000df00c27308 */ /* 0x000f220000000800 */
[----:B--2---:R-:W-:-:S02]  /*2de0*/  FSEL R215, R0, -INF , !P0 ;  /* 0xff80000000d77808 */ /* 0x004fc40004000000 */
[----:B------:R-:W-:Y:S02]  /*2df0*/  FSEL R153, R236, -INF , !P3 ;  /* 0xff800000ec997808 */ /* 0x000fe40005800000 */
[----:B---3--:R-:W-:Y:S01]  /*2e00*/  FSEL R152, R237, -INF , !P1 ;  /* 0xff800000ed987808 */ /* 0x008fe20004800000 */
[--C-:B------:R-:W-:Y:S01]  /*2e10*/  FFMA.FTZ R215, R215, UR42, -R196.reuse ;  /* 0x0000002ad7d77c23 */ /* 0x100fe200080108c4 */
[----:B------:R-:W-:Y:S01]  /*2e20*/  FSEL R154, R235, -INF , !P2 ;  /* 0xff800000eb9a7808 */ /* 0x000fe20005000000 */
[----:B------:R-:W-:Y:S01]  /*2e30*/  FFMA.FTZ R216, R153, UR42, -R196 ;  /* 0x0000002a99d87c23 */ /* 0x000fe200080108c4 */
[----:B------:R-:W-:Y:S01]  /*2e40*/  ISETP.GE.AND P0, PT, R168, 0x38, PT ;  /* 0x00000038a800780c */ /* 0x000fe20003f06270 */
[--C-:B------:R-:W-:Y:S01]  /*2e50*/  FFMA.FTZ R196, R152, UR42, -R197.reuse ;  /* 0x0000002a98c47c23 */ /* 0x100fe200080108c5 */
[----:B------:R-:W-:Y:S01]  /*2e60*/  ISETP.GE.AND P3, PT, R168, 0x39, PT ;  /* 0x00000039a800780c */ /* 0x000fe20003f66270 */
[----:B------:R-:W-:Y:S01]  /*2e70*/  FFMA.FTZ R197, R154, UR42, -R197 ;  /* 0x0000002a9ac57c23 */ /* 0x000fe200080108c5 */
[C---:B------:R-:W-:Y:S01]  /*2e80*/  ISETP.GT.OR P4, PT, R160.reuse, 0x38, !P4 ;  /* 0x00000038a000780c */ /* 0x040fe20006784670 */
[----:B------:R-:W-:Y:S01]  /*2e90*/  MUFU.EX2 R226, R226 ;  /* 0x000000e200e27308 */ /* 0x000fe20000000800 */
[----:B------:R-:W-:-:S02]  /*2ea0*/  ISETP.GT.OR P5, PT, R160, 0x39, !P5 ;  /* 0x00000039a000780c */ /* 0x000fc40006fa4670 */
[C---:B------:R-:W-:Y:S02]  /*2eb0*/  ISETP.GT.OR P0, PT, R167.reuse, 0x38, !P0 ;  /* 0x00000038a700780c */ /* 0x040fe40004704670 */
[----:B------:R-:W-:Y:S02]  /*2ec0*/  ISETP.GT.OR P3, PT, R167, 0x39, !P3 ;  /* 0x00000039a700780c */ /* 0x000fe40005f64670 */
[----:B------:R-:W-:Y:S01]  /*2ed0*/  WARPGROUP.ARRIVE ;  /* 0x00000000000079c5 */ /* 0x000fe20000000000 */
[----:B------:R-:W-:Y:S01]  /*2ee0*/  FSEL R217, R234, -INF , !P4 ;  /* 0xff800000ead97808 */ /* 0x000fe20006000000 */
[----:B------:R-:W-:Y:S01]  /*2ef0*/  MUFU.EX2 R215, R215 ;  /* 0x000000d700d77308 */ /* 0x000fe20000000800 */
[----:B-1----:R-:W-:Y:S02]  /*2f00*/  FSEL R219, R232, -INF , !P0 ;  /* 0xff800000e8db7808 */ /* 0x002fe40004000000 */
[----:B------:R-:W-:Y:S01]  /*2f10*/  FSEL R218, R233, -INF , !P5 ;  /* 0xff800000e9da7808 */ /* 0x000fe20006800000 */
[----:B------:R-:W-:Y:S01]  /*2f20*/  HGMMA.64x64x16.F32 R152, gdesc[UR8], RZ, !UPT, gsb0 ;  /* 0x00e00000089879f0 */ /* 0x000fe2000c0008ff */
[----:B------:R-:W-:Y:S01]  /*2f30*/  UIADD3 UR10, UR6, 0x2, URZ ;  /* 0x00000002060a7890 */ /* 0x000fe2000fffe03f */
[----:B------:R-:W-:Y:S01]  /*2f40*/  FSEL R220, R231, -INF , !P3 ;  /* 0xff800000e7dc7808 */ /* 0x000fe20005800000 */
[----:B------:R-:W-:Y:S01]  /*2f50*/  UIADD3 UR8, UR5, 0x2, URZ ;  /* 0x0000000205087890 */ /* 0x000fe2000fffe03f */
[--C-:B------:R-:W-:Y:S01]  /*2f60*/  FFMA.FTZ R217, R217, UR42, -R192.reuse ;  /* 0x0000002ad9d97c23 */ /* 0x100fe200080108c0 */
[----:B------:R-:W-:Y:S01]  /*2f70*/  UMOV UR11, 0x40000040 ;  /* 0x40000040000b7882 */ /* 0x000fe20000000000 */
[----:B------:R-:W-:Y:S01]  /*2f80*/  UMOV UR9, 0x40000040 ;  /* 0x4000004000097882 */ /* 0x000fe20000000000 */
[----:B------:R-:W-:Y:S01]  /*2f90*/  FFMA.FTZ R219, R219, UR42, -R192 ;  /* 0x0000002adbdb7c23 */ /* 0x000fe200080108c0 */
[--C-:B------:R-:W-:Y:S01]  /*2fa0*/  FFMA.FTZ R218, R218, UR42, -R193.reuse ;  /* 0x0000002adada7c23 */ /* 0x100fe200080108c1 */
[----:B------:R-:W-:Y:S01]  /*2fb0*/  FFMA.FTZ R220, R220, UR42, -R193 ;  /* 0x0000002adcdc7c23 */ /* 0x000fe200080108c1 */
[----:B------:R-:W-:Y:S08]  /*2fc0*/  MUFU.EX2 R214, R214 ;  /* 0x000000d600d67308 */ /* 0x000ff00000000800 */
[----:B------:R-:W-:Y:S08]  /*2fd0*/  MUFU.EX2 R216, R216 ;  /* 0x000000d800d87308 */ /* 0x000ff00000000800 */
[----:B------:R-:W-:Y:S08]  /*2fe0*/  MUFU.EX2 R227, R227 ;  /* 0x000000e300e37308 */ /* 0x000ff00000000800 */
[----:B------:R-:W-:Y:S08]  /*2ff0*/  MUFU.EX2 R213, R213 ;  /* 0x000000d500d57308 */ /* 0x000ff00000000800 */
[----:B------:R-:W-:Y:S08]  /*3000*/  MUFU.EX2 R219, R219 ;  /* 0x000000db00db7308 */ /* 0x000ff00000000800 */
[----:B------:R-:W-:Y:S08]  /*3010*/  MUFU.EX2 R217, R217 ;  /* 0x000000d900d97308 */ /* 0x000ff00000000800 */
[----:B------:R-:W-:Y:S01]  /*3020*/  MUFU.EX2 R218, R218 ;  /* 0x000000da00da7308 */ /* 0x000fe20000000800 */
        /* <DEDUP_REMOVED lines=46> */
[----:B------:R-:W4:Y:S02]  /*3310*/  LDS.64 R192, [R6+0x28200] ;  /* 0x0282000006c07984 */ /* 0x000f240000000a00 */
[--C-:B----4-:R-:W-:Y:S01]  /*3320*/  FADD.FTZ R222, R152, -R192.reuse ;  /* 0x800000c098de7221 */ /* 0x110fe20000010000 */
[----:B------:R-:W-:Y:S01]  /*3330*/  FFMA.FTZ R152, -R7, R7, 1 ;  /* 0x3f80000007987423 */ /* 0x000fe20000010107 */
[----:B------:R-:W-:Y:S01]  /*3340*/  FADD.FTZ R154, R154, -R192 ;  /* 0x800000c09a9a7221 */ /* 0x000fe20000010000 */
[----:B------:R1:W2:Y:S01]  /*3350*/  MUFU.EX2 R7, R221 ;  /* 0x000000dd00077308 */ /* 0x0002a20000000800 */
[----:B------:R-:W-:Y:S01]  /*3360*/  FMUL.FTZ R222, R194, R222 ;  /* 0x000000dec2de7220 */ /* 0x000fe20000410000 */
[----:B------:R-:W-:Y:S01]  /*3370*/  FFMA.FTZ R192, -R9, R9, 1 ;  /* 0x3f80000009c07423 */ /* 0x000fe20000010109 */
[--C-:B------:R-:W-:Y:S01]  /*3380*/  FADD.FTZ R153, R153, -R193.reuse ;  /* 0x800000c199997221 */ /* 0x100fe20000010000 */
[----:B------:R-:W-:Y:S01]  /*3390*/  FADD.FTZ R155, R155, -R193 ;  /* 0x800000c19b9b7221 */ /* 0x000fe20000010000 */
[----:B------:R-:W-:-:S03]  /*33a0*/  FMUL.FTZ R154, R195, R154 ;  /* 0x0000009ac39a7220 */ /* 0x000fc60000410000 */
[----:B------:R3:W-:Y:S01]  /*33b0*/  MUFU.EX2 R193, R198 ;  /* 0x000000c600c17308 */ /* 0x0007e20000000800 */
[----:B-1----:R-:W-:Y:S01]  /*33c0*/  FMUL.FTZ R221, R152, R222 ;  /* 0x000000de98dd7220 */ /* 0x002fe20000410000 */
[----:B------:R-:W-:Y:S01]  /*33d0*/  FFMA.FTZ R222, -R8, R8, 1 ;  /* 0x3f80000008de7423 */ /* 0x000fe20000010108 */
[----:B------:R-:W-:Y:S01]  /*33e0*/  FMUL.FTZ R192, R192, R154 ;  /* 0x0000009ac0c07220 */ /* 0x000fe20000410000 */
[----:B------:R-:W1:Y:S04]  /*33f0*/  LDS.64 R8, [R6+0x28220] ;  /* 0x0282200006087984 */ /* 0x000e680000000a00 */
[----:B------:R4:W4:Y:S01]  /*3400*/  MUFU.EX2 R152, R203 ;  /* 0x000000cb00987308 */ /* 0x0009220000000800 */
[----:B--2---:R-:W-:Y:S01]  /*3410*/  FMUL.FTZ R153, R7, R153 ;  /* 0x0000009907997220 */ /* 0x004fe20000410000 */
[----:B---3--:R-:W-:-:S03]  /*3420*/  FFMA.FTZ R198, -R19, R19, 1 ;  /* 0x3f80000013c67423 */ /* 0x008fc60000010113 */
[----:B------:R-:W-:-:S03]  /*3430*/  FMUL.FTZ R222, R222, R153 ;  /* 0x00000099dede7220 */ /* 0x000fc60000410000 */
[----:B------:R2:W3:Y:S01]  /*3440*/  MUFU.EX2 R153, R202 ;  /* 0x000000ca00997308 */ /* 0x0004e20000000800 */
[----:B----4-:R-:W-:-:S07]  /*3450*/  FFMA.FTZ R203, -R13, R13, 1 ;  /* 0x3f8000000dcb7423 */ /* 0x010fce000001010d */
[----:B------:R4:W3:Y:S01]  /*3460*/  MUFU.EX2 R13, R199 ;  /* 0x000000c7000d7308 */ /* 0x0008e20000000800 */
[----:B------:R-:W-:Y:S01]  /*3470*/  FMUL.FTZ R155, R152, R155 ;  /* 0x0000009b989b7220 */ /* 0x000fe20000410000 */
[----:B--2---:R-:W-:Y:S01]  /*3480*/  FFMA.FTZ R202, -R10, R10, 1 ;  /* 0x3f8000000aca7423 */ /* 0x004fe2000001010a */
[----:B------:R-:W-:Y:S01]  /*3490*/  LOP3.LUT R10, R191, 0x2000000, RZ, 0xfc, !PT ;  /* 0x02000000bf0a7812 */ /* 0x000fe200078efcff */
[----:B------:R-:W-:Y:S02]  /*34a0*/  FFMA.FTZ R191, -R189, R189, 1 ;  /* 0x3f800000bdbf7423 */ /* 0x000fe400000101bd */
[----:B------:R-:W-:Y:S02]  /*34b0*/  FMUL.FTZ R202, R202, R155 ;  /* 0x0000009bcaca7220 */ /* 0x000fe40000410000 */
[----:B------:R-:W2:Y:S01]  /*34c0*/  LDS.64 R154, [R6+0x28240] ;  /* 0x02824000069a7984 */ /* 0x000ea20000000a00 */
[----:B------:R-:W-:Y:S02]  /*34d0*/  IMAD R10, R4, 0x400, R10 ;  /* 0x00000400040a7824 */ /* 0x000fe400078e020a */
[----:B----4-:R-:W-:Y:S01]  /*34e0*/  FFMA.FTZ R199, -R21, R21, 1 ;  /* 0x3f80000015c77423 */ /* 0x010fe20000010115 */
[----:B------:R-:W-:Y:S01]  /*34f0*/  FFMA.FTZ R21, -R22, R22, 1 ;  /* 0x3f80000016157423 */ /* 0x000fe20000010116 */
[----:B------:R-:W-:Y:S01]  /*3500*/  MUFU.EX2 R19, R196 ;  /* 0x000000c400137308 */ /* 0x000fe20000000800 */
[----:B------:R-:W-:Y:S01]  /*3510*/  R2UR UR6, R10 ;  /* 0x000000000a0672ca */ /* 0x000fe200000e0000 */
[--C-:B-1----:R-:W-:Y:S01]  /*3520*/  FADD.FTZ R156, R156, -R8.reuse ;  /* 0x800000089c9c7221 */ /* 0x102fe20000010000 */
[----:B------:R-:W-:Y:S01]  /*3530*/  FADD.FTZ R8, R158, -R8 ;  /* 0x800000089e087221 */ /* 0x000fe20000010000 */
[--C-:B------:R-:W-:Y:S01]  /*3540*/  FADD.FTZ R157, R157, -R9.reuse ;  /* 0x800000099d9d7221 */ /* 0x100fe20000010000 */
[----:B------:R-:W-:Y:S01]  /*3550*/  FADD.FTZ R159, R159, -R9 ;  /* 0x800000099f9f7221 */ /* 0x000fe20000010000 */
[----:B---3--:R-:W-:Y:S01]  /*3560*/  FMUL.FTZ R156, R153, R156 ;  /* 0x0000009c999c7220 */ /* 0x008fe20000410000 */
[----:B------:R-:W-:Y:S01]  /*3570*/  FMUL.FTZ R8, R208, R8 ;  /* 0x00000008d0087220 */ /* 0x000fe20000410000 */
[----:B------:R-:W-:Y:S01]  /*3580*/  FFMA.FTZ R158, -R12, R12, 1 ;  /* 0x3f8000000c9e7423 */ /* 0x000fe2000001010c */
[----:B------:R-:W-:Y:S01]  /*3590*/  FMUL.FTZ R157, R206, R157 ;  /* 0x0000009dce9d7220 */ /* 0x000fe20000410000 */
[----:B------:R-:W-:Y:S01]  /*35a0*/  FMUL.FTZ R156, R11, R156 ;  /* 0x0000009c0b9c7220 */ /* 0x000fe20000410000 */
[----:B------:R-:W-:Y:S01]  /*35b0*/  FMUL.FTZ R203, R203, R8 ;  /* 0x00000008cbcb7220 */ /* 0x000fe20000410000 */
[----:B------:R-:W-:Y:S01]  /*35c0*/  FMUL.FTZ R159, R209, R159 ;  /* 0x0000009fd19f7220 */ /* 0x000fe20000410000 */
[----:B------:R-:W1:Y:S01]  /*35d0*/  LDS.64 R8, [R6+0x28260] ;  /* 0x0282600006087984 */ /* 0x000e620000000a00 */
[----:B------:R-:W-:Y:S01]  /*35e0*/  FMUL.FTZ R158, R158, R157 ;  /* 0x0000009d9e9e7220 */ /* 0x000fe20000410000 */
[----:B------:R-:W3:Y:S01]  /*35f0*/  MUFU.EX2 R12, R200 ;  /* 0x000000c8000c7308 */ /* 0x000ee20000000800 */
[----:B------:R-:W-:Y:S01]  /*3600*/  FMUL.FTZ R157, R14, R159 ;  /* 0x0000009f0e9d7220 */ /* 0x000fe20000410000 */
[----:B------:R-:W-:-:S06]  /*3610*/  FFMA.FTZ R159, -R185, R185, 1 ;  /* 0x3f800000b99f7423 */ /* 0x000fcc00000101b9 */
[----:B------:R-:W4:Y:S01]  /*3620*/  MUFU.EX2 R14, R201 ;  /* 0x000000c9000e7308 */ /* 0x000f220000000800 */
[--C-:B--2---:R-:W-:Y:S01]  /*3630*/  FADD.FTZ R160, R160, -R154.reuse ;  /* 0x8000009aa0a07221 */ /* 0x104fe20000010000 */
[----:B------:R-:W-:Y:S01]  /*3640*/  FADD.FTZ R11, R162, -R154 ;  /* 0x8000009aa20b7221 */ /* 0x000fe20000010000 */
[----:B------:R-:W-:Y:S01]  /*3650*/  FFMA.FTZ R154, -R15, R15, 1 ;  /* 0x3f8000000f9a7423 */ /* 0x000fe2000001010f */
[----:B------:R-:W-:Y:S01]  /*3660*/  FFMA.FTZ R15, -R17, R17, 1 ;  /* 0x3f800000110f7423 */ /* 0x000fe20000010111 */
[----:B------:R-:W-:Y:S01]  /*3670*/  FMUL.FTZ R17, R207, R160 ;  /* 0x000000a0cf117220 */ /* 0x000fe20000410000 */
[--C-:B------:R-:W-:Y:S01]  /*3680*/  FADD.FTZ R162, R163, -R155.reuse ;  /* 0x8000009ba3a27221 */ /* 0x100fe20000010000 */
[----:B------:R-:W-:Y:S01]  /*3690*/  FMUL.FTZ R10, R210, R11 ;  /* 0x0000000bd20a7220 */ /* 0x000fe20000410000 */
[----:B------:R-:W-:Y:S01]  /*36a0*/  FADD.FTZ R161, R161, -R155 ;  /* 0x8000009ba1a17221 */ /* 0x000fe20000010000 */
[----:B------:R-:W-:Y:S01]  /*36b0*/  FMUL.FTZ R154, R154, R17 ;  /* 0x000000119a9a7220 */ /* 0x000fe20000410000 */
[----:B------:R-:W-:Y:S01]  /*36c0*/  FMUL.FTZ R17, R211, R162 ;  /* 0x000000a2d3117220 */ /* 0x000fe20000410000 */
[----:B------:R-:W-:Y:S01]  /*36d0*/  FFMA.FTZ R162, -R184, R184, 1 ;  /* 0x3f800000b8a27423 */ /* 0x000fe200000101b8 */
[----:B------:R-:W-:Y:S01]  /*36e0*/  FFMA.FTZ R184, -R0, R0, 1 ;  /* 0x3f80000000b87423 */ /* 0x000fe20000010100 */
[----:B------:R-:W-:Y:S01]  /*36f0*/  FMUL.FTZ R15, R15, R10 ;  /* 0x0000000a0f0f7220 */ /* 0x000fe20000410000 */
[----:B------:R2:W5:Y:S01]  /*3700*/  LDL.LU R0, [R1+0xc] ;  /* 0x00000c0001007983 */ /* 0x0005620000300800 */
[----:B------:R-:W-:Y:S01]  /*3710*/  FFMA.FTZ R155, -R16, R16, 1 ;  /* 0x3f800000109b7423 */ /* 0x000fe20000010110 */
[----:B------:R-:W-:Y:S01]  /*3720*/  FMUL.FTZ R16, R204, R161 ;  /* 0x000000a1cc107220 */ /* 0x000fe20000410000 */
[----:B------:R-:W-:Y:S01]  /*3730*/  FMUL.FTZ R18, R18, R17 ;  /* 0x0000001112127220 */ /* 0x000fe20000410000 */
[----:B------:R-:W3:Y:S01]  /*3740*/  LDS.64 R10, [R6+0x28280] ;  /* 0x02828000060a7984 */ /* 0x000ee20000000a00 */
[--C-:B-1----:R-:W-:Y:S01]  /*3750*/  FADD.FTZ R164, R164, -R8.reuse ;  /* 0x80000008a4a47221 */ /* 0x102fe20000010000 */
[----:B------:R-:W-:Y:S01]  /*3760*/  FADD.FTZ R166, R166, -R8 ;  /* 0x80000008a6a67221 */ /* 0x000fe20000010000 */
[--C-:B------:R-:W-:Y:S01]  /*3770*/  FADD.FTZ R8, R165, -R9.reuse ;  /* 0x80000009a5087221 */ /* 0x100fe20000010000 */
[----:B------:R-:W-:Y:S01]  /*3780*/  FMUL.FTZ R155, R155, R16 ;  /* 0x000000109b9b7220 */ /* 0x000fe20000410000 */
[----:B------:R-:W2:Y:S01]  /*3790*/  LDL R165, [R1+0x8] ;  /* 0x0000080001a57983 */ /* 0x000ea20000100800 */
[----:B------:R-:W-:Y:S01]  /*37a0*/  FADD.FTZ R16, R167, -R9 ;  /* 0x80000009a7107221 */ /* 0x000fe20000010000 */
[----:B------:R-:W-:Y:S01]  /*37b0*/  FMUL.FTZ R9, R205, R164 ;  /* 0x000000a4cd097220 */ /* 0x000fe20000410000 */
[----:B------:R-:W-:Y:S01]  /*37c0*/  FMUL.FTZ R166, R193, R166 ;  /* 0x000000a6c1a67220 */ /* 0x000fe20000410000 */
[----:B------:R-:W-:Y:S01]  /*37d0*/  MUFU.EX2 R220, R220 ;  /* 0x000000dc00dc7308 */ /* 0x000fe20000000800 */
[----:B------:R-:W-:Y:S01]  /*37e0*/  FMUL.FTZ R16, R13, R16 ;  /* 0x000000100d107220 */ /* 0x000fe20000410000 */
[----:B------:R-:W-:Y:S01]  /*37f0*/  FMUL.FTZ R198, R198, R9 ;  /* 0x00000009c6c67220 */ /* 0x000fe20000410000 */
[----:B------:R-:W-:Y:S01]  /*3800*/  FMUL.FTZ R9, R225, R8 ;  /* 0x00000008e1097220 */ /* 0x000fe20000410000 */
[----:B------:R-:W-:Y:S01]  /*3810*/  FMUL.FTZ R199, R199, R166 ;  /* 0x000000a6c7c77220 */ /* 0x000fe20000410000 */
[----:B------:R-:W-:Y:S01]  /*3820*/  FMUL.FTZ R21, R21, R16 ;  /* 0x0000001015157220 */ /* 0x000fe20000410000 */
[----:B------:R-:W-:Y:S01]  /*3830*/  FFMA.FTZ R185, -R236, R236, 1 ;  /* 0x3f800000ecb97423 */ /* 0x000fe200000101ec */
[----:B------:R-:W-:Y:S01]  /*3840*/  FMUL.FTZ R22, R20, R9 ;  /* 0x0000000914167220 */ /* 0x000fe20000410000 */
[----:B------:R-:W-:Y:S01]  /*3850*/  FFMA.FTZ R160, -R186, R186, 1 ;  /* 0x3f800000baa07423 */ /* 0x000fe200000101ba */
[----:B------:R-:W1:Y:S01]  /*3860*/  LDS.64 R8, [R6+0x282a0] ;  /* 0x0282a00006087984 */ /* 0x000e620000000a00 */
[----:B------:R4:W1:Y:S01]  /*3870*/  MUFU.EX2 R20, R197 ;  /* 0x000000c500147308 */ /* 0x0008620000000800 */
[--C-:B---3--:R-:W-:Y:S01]  /*3880*/  FADD.FTZ R17, R170, -R10.reuse ;  /* 0x8000000aaa117221 */ /* 0x108fe20000010000 */
[----:B------:R-:W-:Y:S01]  /*3890*/  FADD.FTZ R168, R168, -R10 ;  /* 0x8000000aa8a87221 */ /* 0x000fe20000010000 */
[--C-:B------:R-:W-:Y:S01]  /*38a0*/  FADD.FTZ R169, R169, -R11.reuse ;  /* 0x8000000ba9a97221 */ /* 0x100fe20000010000 */
[----:B------:R-:W-:Y:S01]  /*38b0*/  FADD.FTZ R171, R171, -R11 ;  /* 0x8000000babab7221 */ /* 0x000fe20000010000 */
[----:B------:R-:W-:Y:S01]  /*38c0*/  FMUL.FTZ R16, R224, R17 ;  /* 0x00000011e0107220 */ /* 0x000fe20000410000 */
[----:B------:R-:W3:Y:S01]  /*38d0*/  LDS.64 R10, [R6+0x282c0] ;  /* 0x0282c000060a7984 */ /* 0x000ee20000000a00 */
[----:B------:R-:W2:Y:S02]  /*38e0*/  S2R R166, SR_CgaCtaId ;  /* 0x0000000000a67919 */ /* 0x000ea40000008800 */
[----:B------:R-:W-:Y:S01]  /*38f0*/  FMUL.FTZ R159, R159, R16 ;  /* 0x000000109f9f7220 */ /* 0x000fe20000410000 */
[----:B----4-:R-:W-:Y:S01]  /*3900*/  F2FP.F16.F32.PACK_AB R197, R18, R15 ;  /* 0x0000000f12c5723e */ /* 0x010fe200000000ff */
[----:B------:R-:W-:Y:S01]  /*3910*/  FMUL.FTZ R168, R227, R168 ;  /* 0x000000a8e3a87220 */ /* 0x000fe20000410000 */
[----:B------:R4:W3:Y:S01]  /*3920*/  LDS.64 R16, [R6+0x282e0] ;  /* 0x0282e00006107984 */ /* 0x0008e20000000a00 */
[----:B------:R-:W-:Y:S01]  /*3930*/  FMUL.FTZ R169, R12, R169 ;  /* 0x000000a90ca97220 */ /* 0x000fe20000410000 */
[----:B------:R-:W-:Y:S01]  /*3940*/  FMUL.FTZ R171, R14, R171 ;  /* 0x000000ab0eab7220 */ /* 0x000fe20000410000 */
[----:B------:R-:W-:Y:S01]  /*3950*/  FFMA.FTZ R234, -R234, R234, 1 ;  /* 0x3f800000eaea7423 */ /* 0x000fe200000101ea */
[----:B------:R-:W-:Y:S01]  /*3960*/  FFMA.FTZ R232, -R232, R232, 1 ;  /* 0x3f800000e8e87423 */ /* 0x000fe200000101e8 */
[----:B------:R-:W-:Y:S01]  /*3970*/  FFMA.FTZ R233, -R233, R233, 1 ;  /* 0x3f800000e9e97423 */ /* 0x000fe200000101e9 */
[----:B------:R-:W-:Y:S01]  /*3980*/  FFMA.FTZ R231, -R231, R231, 1 ;  /* 0x3f800000e7e77423 */ /* 0x000fe200000101e7 */
[----:B------:R-:W-:Y:S01]  /*3990*/  FMUL.FTZ R23, R23, R168 ;  /* 0x000000a817177220 */ /* 0x000fe20000410000 */
[----:B------:R-:W-:Y:S01]  /*39a0*/  FMUL.FTZ R162, R162, R169 ;  /* 0x000000a9a2a27220 */ /* 0x000fe20000410000 */
[----:B------:R-:W-:Y:S01]  /*39b0*/  FMUL.FTZ R160, R160, R171 ;  /* 0x000000aba0a07220 */ /* 0x000fe20000410000 */
[--C-:B-1----:R-:W-:Y:S01]  /*39c0*/  FADD.FTZ R161, R172, -R8.reuse ;  /* 0x80000008aca17221 */ /* 0x102fe20000010000 */
[--C-:B------:R-:W-:Y:S01]  /*39d0*/  FADD.FTZ R173, R173, -R9.reuse ;  /* 0x80000009adad7221 */ /* 0x100fe20000010000 */
[----:B------:R-:W-:Y:S01]  /*39e0*/  FADD.FTZ R174, R174, -R8 ;  /* 0x80000008aeae7221 */ /* 0x000fe20000010000 */
[----:B------:R-:W-:Y:S01]  /*39f0*/  FADD.FTZ R175, R175, -R9 ;  /* 0x80000009afaf7221 */ /* 0x000fe20000010000 */
[----:B------:R-:W-:Y:S01]  /*3a00*/  FFMA.FTZ R8, -R190, R190, 1 ;  /* 0x3f800000be087423 */ /* 0x000fe200000101be */
[----:B------:R-:W-:Y:S01]  /*3a10*/  FMUL.FTZ R190, R226, R161 ;  /* 0x000000a1e2be7220 */ /* 0x000fe20000410000 */
[----:B------:R-:W-:Y:S01]  /*3a20*/  FFMA.FTZ R9, -R188, R188, 1 ;  /* 0x3f800000bc097423 */ /* 0x000fe200000101bc */
[----:B----4-:R-:W-:Y:S01]  /*3a30*/  FMUL.FTZ R6, R212, R173 ;  /* 0x000000add4067220 */ /* 0x010fe20000410000 */
[----:B------:R-:W-:Y:S01]  /*3a40*/  FMUL.FTZ R175, R214, R175 ;  /* 0x000000afd6af7220 */ /* 0x000fe20000410000 */
[----:B------:R-:W-:Y:S01]  /*3a50*/  FMUL.FTZ R174, R213, R174 ;  /* 0x000000aed5ae7220 */ /* 0x000fe20000410000 */
[----:B------:R-:W-:Y:S01]  /*3a60*/  FMUL.FTZ R190, R187, R190 ;  /* 0x000000bebbbe7220 */ /* 0x000fe20000410000 */
[----:B------:R-:W-:Y:S01]  /*3a70*/  FMUL.FTZ R9, R9, R6 ;  /* 0x0000000609097220 */ /* 0x000fe20000410000 */
[----:B------:R-:W-:Y:S01]  /*3a80*/  FMUL.FTZ R6, R8, R175 ;  /* 0x000000af08067220 */ /* 0x000fe20000410000 */
[--C-:B---3--:R-:W-:Y:S01]  /*3a90*/  FADD.FTZ R176, R176, -R10.reuse ;  /* 0x8000000ab0b07221 */ /* 0x108fe20000010000 */
[----:B------:R-:W-:Y:S01]  /*3aa0*/  FADD.FTZ R163, R178, -R10 ;  /* 0x8000000ab2a37221 */ /* 0x000fe20000010000 */
[--C-:B------:R-:W-:Y:S01]  /*3ab0*/  FADD.FTZ R164, R177, -R11.reuse ;  /* 0x8000000bb1a47221 */ /* 0x100fe20000010000 */
[----:B------:R-:W-:Y:S01]  /*3ac0*/  FADD.FTZ R179, R179, -R11 ;  /* 0x8000000bb3b37221 */ /* 0x000fe20000010000 */
[----:B------:R-:W-:Y:S01]  /*3ad0*/  FMUL.FTZ R161, R215, R176 ;  /* 0x000000b0d7a17220 */ /* 0x000fe20000410000 */
[----:B------:R-:W-:Y:S01]  /*3ae0*/  FMUL.FTZ R10, R216, R163 ;  /* 0x000000a3d80a7220 */ /* 0x000fe20000410000 */
[--C-:B------:R-:W-:Y:S01]  /*3af0*/  FADD.FTZ R180, R180, -R16.reuse ;  /* 0x80000010b4b47221 */ /* 0x100fe20000010000 */
[----:B------:R-:W-:Y:S01]  /*3b00*/  FADD.FTZ R16, R182, -R16 ;  /* 0x80000010b6107221 */ /* 0x000fe20000010000 */
[--C-:B------:R-:W-:Y:S01]  /*3b10*/  FADD.FTZ R181, R181, -R17.reuse ;  /* 0x80000011b5b57221 */ /* 0x100fe20000010000 */
[----:B------:R-:W-:Y:S01]  /*3b20*/  FADD.FTZ R183, R183, -R17 ;  /* 0x80000011b7b77221 */ /* 0x000fe20000010000 */
[----:B------:R-:W-:Y:S01]  /*3b30*/  FMUL.FTZ R184, R184, R161 ;  /* 0x000000a1b8b87220 */ /* 0x000fe20000410000 */
[----:B------:R-:W-:Y:S01]  /*3b40*/  FMUL.FTZ R185, R185, R10 ;  /* 0x0000000ab9b97220 */ /* 0x000fe20000410000 */
[----:B------:R-:W-:Y:S01]  /*3b50*/  FMUL.FTZ R161, R219, R16 ;  /* 0x00000010dba17220 */ /* 0x000fe20000410000 */
[----:B------:R-:W-:Y:S01]  /*3b60*/  FFMA.FTZ R11, -R237, R237, 1 ;  /* 0x3f800000ed0b7423 */ /* 0x000fe200000101ed */
[----:B------:R-:W-:Y:S01]  /*3b70*/  FFMA.FTZ R8, -R235, R235, 1 ;  /* 0x3f800000eb087423 */ /* 0x000fe200000101eb */
[----:B------:R-:W-:Y:S01]  /*3b80*/  FMUL.FTZ R164, R19, R164 ;  /* 0x000000a413a47220 */ /* 0x000fe20000410000 */
        /* <DEDUP_REMOVED lines=29> */
[----:B------:R-:W-:Y:S01]  /*3d60*/  F2FP.F16.F32.PACK_AB R159, R209, R208 ;  /* 0x000000d0d19f723e */ /* 0x000fe200000000ff */
[----:B------:R-:W-:Y:S01]  /*3d70*/  UMOV UR7, 0x40000040 ;  /* 0x4000004000077882 */ /* 0x000fe20000000000 */
[----:B------:R-:W-:Y:S01]  /*3d80*/  F2FP.F16.F32.PACK_AB R152, R204, R207 ;  /* 0x000000cfcc98723e */ /* 0x000fe200000000ff */
[----:B------:R-:W-:Y:S01]  /*3d90*/  UIADD3 UR8, UR6, 0x80, URZ ;  /* 0x0000008006087890 */ /* 0x000fe2000fffe03f */
[----:B------:R-:W-:-:S02]  /*3da0*/  F2FP.F16.F32.PACK_AB R153, R211, R210 ;  /* 0x000000d2d399723e */ /* 0x000fc400000000ff */
[----:B------:R-:W-:Y:S02]  /*3db0*/  F2FP.F16.F32.PACK_AB R154, R225, R205 ;  /* 0x000000cde19a723e */ /* 0x000fe400000000ff */
[----:B------:R-:W-:Y:S01]  /*3dc0*/  F2FP.F16.F32.PACK_AB R155, R13, R193 ;  /* 0x000000c10d9b723e */ /* 0x000fe200000000ff */
[----:B------:R-:W-:Y:S01]  /*3dd0*/  UMOV UR11, 0x40000040 ;  /* 0x40000040000b7882 */ /* 0x000fe20000000000 */
[----:B------:R-:W-:Y:S01]  /*3de0*/  UMOV UR10, UR8 ;  /* 0x00000008000a7c82 */ /* 0x000fe20008000000 */
[----:B--2---:R-:W-:Y:S01]  /*3df0*/  IMAD R15, R4, 0x2000, R165 ;  /* 0x00002000040f7824 */ /* 0x004fe200078e02a5 */
[----:B------:R-:W-:-:S04]  /*3e00*/  MOV R165, 0x400 ;  /* 0x0000040000a57802 */ /* 0x000fc80000000f00 */
[----:B------:R-:W-:-:S05]  /*3e10*/  LEA R165, R166, R165, 0x18 ;  /* 0x000000a5a6a57211 */ /* 0x000fca00078ec0ff */
[----:B------:R-:W-:-:S05]  /*3e20*/  IMAD R15, R15, 0x2, R165 ;  /* 0x000000020f0f7824 */ /* 0x000fca00078e02a5 */
[----:B------:R1:W-:Y:S04]  /*3e30*/  STSM.16.MT88.4 [R15+0x28800], R200 ;  /* 0x028800c80f007844 */ /* 0x0003e80000004200 */
[----:B------:R1:W-:Y:S04]  /*3e40*/  STSM.16.MT88.4 [R15+0x29000], R196 ;  /* 0x029000c40f007844 */ /* 0x0003e80000004200 */
[----:B------:R1:W-:Y:S04]  /*3e50*/  STSM.16.MT88.4 [R15+0x29800], R188 ;  /* 0x029800bc0f007844 */ /* 0x0003e80000004200 */
[----:B------:R1:W-:Y:S01]  /*3e60*/  STSM.16.MT88.4 [R15+0x2a000], R184 ;  /* 0x02a000b80f007844 */ /* 0x0003e20000004200 */
[----:B------:R-:W-:-:S06]  /*3e70*/  WARPGROUP.ARRIVE ;  /* 0x00000000000079c5 */ /* 0x000fcc0000000000 */
[----:B------:R-:W-:Y:S01]  /*3e80*/  HGMMA.64x128x16.F32 R88, R156, gdesc[UR4].tnspB, R88, gsb0 ;  /* 0x41e000049c587df0 */ /* 0x000fe20008000858 */
[----:B------:R-:W-:Y:S02]  /*3e90*/  UIADD3 UR8, UR6, 0x100, URZ ;  /* 0x0000010006087890 */ /* 0x000fe4000fffe03f */
[----:B------:R-:W-:Y:S02]  /*3ea0*/  WARPGROUP.DEPBAR.LE gsb0, 0x0 ;  /* 0x00008000000079c5 */ /* 0x000fe40000010000 */
[----:B------:R-:W-:-:S07]  /*3eb0*/  WARPGROUP.ARRIVE ;  /* 0x00000000000079c5 */ /* 0x000fce0000000000 */
[----:B------:R-:W-:Y:S01]  /*3ec0*/  HGMMA.64x128x16.F32 R88, R152, gdesc[UR8].tnspB, R88, gsb0 ;  /* 0x41e0000898587df0 */ /* 0x000fe20008000858 */
[----:B------:R-:W-:Y:S01]  /*3ed0*/  UMOV UR10, UR8 ;  /* 0x00000008000a7c82 */ /* 0x000fe20008000000 */
[----:B------:R-:W-:Y:S01]  /*3ee0*/  UMOV UR11, 0x40000040 ;  /* 0x40000040000b7882 */ /* 0x000fe20000000000 */
[----:B------:R-:W-:Y:S01]  /*3ef0*/  UIADD3 UR6, UR6, 0x180, URZ ;  /* 0x0000018006067890 */ /* 0x000fe2000fffe03f */
[----:B------:R-:W-:Y:S02]  /*3f00*/  WARPGROUP.DEPBAR.LE gsb0, 0x0 ;  /* 0x00008000000079c5 */ /* 0x000fe40000010000 */
[----:B------:R-:W-:Y:S02]  /*3f10*/  F2FP.F16.F32.PACK_AB R152, R12, R227 ;  /* 0x000000e30c98723e */ /* 0x000fe400000000ff */
[----:B------:R-:W-:Y:S02]  /*3f20*/  F2FP.F16.F32.PACK_AB R153, R14, R224 ;  /* 0x000000e00e99723e */ /* 0x000fe400000000ff */
[----:B------:R-:W-:-:S02]  /*3f30*/  F2FP.F16.F32.PACK_AB R154, R212, R226 ;  /* 0x000000e2d49a723e */ /* 0x000fc400000000ff */
[----:B------:R-:W-:-:S04]  /*3f40*/  F2FP.F16.F32.PACK_AB R155, R214, R213 ;  /* 0x000000d5d69b723e */ /* 0x000fc800000000ff */
[----:B------:R-:W-:-:S06]  /*3f50*/  WARPGROUP.ARRIVE ;  /* 0x00000000000079c5 */ /* 0x000fcc0000000000 */
[----:B------:R-:W-:Y:S01]  /*3f60*/  HGMMA.64x128x16.F32 R88, R152, gdesc[UR8].tnspB, R88, gsb0 ;  /* 0x41e0000898587df0 */ /* 0x000fe20008000858 */
[----:B------:R-:W-:Y:S01]  /*3f70*/  UMOV UR10, UR6 ;  /* 0x00000006000a7c82 */ /* 0x000fe20008000000 */
[----:B------:R-:W-:Y:S01]  /*3f80*/  UMOV UR11, 0x40000040 ;  /* 0x40000040000b7882 */ /* 0x000fe20000000000 */
[----:B------:R-:W2:Y:S01]  /*3f90*/  S2R R21, SR_CgaCtaId ;  /* 0x0000000000157919 */ /* 0x000ea20000008800 */
[----:B------:R-:W-:Y:S01]  /*3fa0*/  MOV R18, 0x400 ;  /* 0x0000040000127802 */ /* 0x000fe20000000f00 */
[----:B------:R-:W-:Y:S01]  /*3fb0*/  IMAD R8, R228, 0x4000, R165 ;  /* 0x00004000e4087824 */ /* 0x000fe200078e02a5 */
[----:B------:R-:W-:Y:S02]  /*3fc0*/  WARPGROUP.DEPBAR.LE gsb0, 0x0 ;  /* 0x00008000000079c5 */ /* 0x000fe40000010000 */
[----:B------:R-:W-:Y:S02]  /*3fd0*/  F2FP.F16.F32.PACK_AB R152, R19, R215 ;  /* 0x000000d71398723e */ /* 0x000fe400000000ff */
[----:B------:R-:W-:-:S02]  /*3fe0*/  F2FP.F16.F32.PACK_AB R153, R20, R216 ;  /* 0x000000d81499723e */ /* 0x000fc400000000ff */
[----:B------:R-:W-:Y:S02]  /*3ff0*/  F2FP.F16.F32.PACK_AB R154, R218, R217 ;  /* 0x000000d9da9a723e */ /* 0x000fe400000000ff */
[----:B------:R-:W-:-:S04]  /*4000*/  F2FP.F16.F32.PACK_AB R155, R220, R219 ;  /* 0x000000dbdc9b723e */ /* 0x000fc800000000ff */
[----:B------:R-:W-:-:S06]  /*4010*/  WARPGROUP.ARRIVE ;  /* 0x00000000000079c5 */ /* 0x000fcc0000000000 */
[----:B------:R-:W-:Y:S01]  /*4020*/  HGMMA.64x128x16.F32 R88, R152, gdesc[UR8].tnspB, R88, gsb0 ;  /* 0x41e0000898587df0 */ /* 0x000fe20008000858 */
[----:B--2---:R-:W-:-:S05]  /*4030*/  LEA R18, R21, R18, 0x18 ;  /* 0x0000001215127211 */ /* 0x004fca00078ec0ff */
[----:B------:R-:W-:-:S05]  /*4040*/  VIADD R18, R18, 0x28800 ;  /* 0x0002880012127836 */ /* 0x000fca0000000000 */
[----:B------:R-:W-:-:S04]  /*4050*/  SHF.R.U32.HI R6, RZ, 0x4, R18 ;  /* 0x00000004ff067819 */ /* 0x000fc80000011612 */
[----:B------:R-:W-:Y:S02]  /*4060*/  LOP3.LUT R6, R6, 0x3fff, RZ, 0xc0, !PT ;  /* 0x00003fff06067812 */ /* 0x000fe400078ec0ff */
[----:B------:R-:W-:Y:S02]  /*4070*/  R2UR UR7, R8 ;  /* 0x00000000080772ca */ /* 0x000fe400000e0000 */
[----:B------:R-:W-:-:S05]  /*4080*/  LOP3.LUT R7, R6, 0x10000, RZ, 0xfc, !PT ;  /* 0x0001000006077812 */ /* 0x000fca00078efcff */
[----:B------:R-:W-:-:S05]  /*4090*/  IMAD R7, R4, 0x400, R7 ;  /* 0x0000040004077824 */ /* 0x000fca00078e0207 */
[----:B------:R-:W-:Y:S01]  /*40a0*/  R2UR UR5, R7 ;  /* 0x00000000070572ca */ /* 0x000fe200000e0000 */
[----:B------:R-:W-:-:S04]  /*40b0*/  USHF.R.U32.HI UR7, URZ, 0x4, UR7 ;  /* 0x000000043f077899 */ /* 0x000fc80008011607 */
[----:B------:R-:W-:Y:S01]  /*40c0*/  ULOP3.LUT UR7, UR7, 0x3fff, URZ, 0xc0, !UPT ;  /* 0x00003fff07077892 */ /* 0x000fe2000f8ec03f */
[----:B------:R-:W-:Y:S01]  /*40d0*/  UMOV UR9, 0x40000040 ;  /* 0x4000004000097882 */ /* 0x000fe20000000000 */
[----:B------:R-:W-:-:S05]  /*40e0*/  UMOV UR11, 0x40000040 ;  /* 0x40000040000b7882 */ /* 0x000fca0000000000 */
[----:B------:R-:W-:Y:S01]  /*40f0*/  UMOV UR10, UR7 ;  /* 0x00000007000a7c82 */ /* 0x000fe20008000000 */
[----:B------:R-:W-:Y:S01]  /*4100*/  UMOV UR8, UR5 ;  /* 0x0000000500087c82 */ /* 0x000fe20008000000 */
[----:B------:R-:W-:Y:S02]  /*4110*/  WARPGROUP.DEPBAR.LE gsb0, 0x0 ;  /* 0x00008000000079c5 */ /* 0x000fe40000010000 */
[----:B------:R-:W-:Y:S01]  /*4120*/  @!PT LDS RZ, [RZ] ;  /* 0x00000000fffff984 */ /* 0x000fe20000000800 */
[----:B------:R-:W-:Y:S01]  /*4130*/  @!PT LDS RZ, [RZ] ;  /* 0x00000000fffff984 */ /* 0x000fe20000000800 */
[----:B------:R-:W-:Y:S01]  /*4140*/  @!PT LDS RZ, [RZ] ;  /* 0x00000000fffff984 */ /* 0x000fe20000000800 */
[----:B------:R-:W-:Y:S01]  /*4150*/  @!PT LDS RZ, [RZ] ;  /* 0x00000000fffff984 */ /* 0x000fe20000000800 */
[----:B------:R2:W-:Y:S06]  /*4160*/  MEMBAR.ALL.CTA ;  /* 0x0000000000007992 */ /* 0x0005ec0000008000 */
[----:B--2---:R-:W2:Y:S02]  /*4170*/  FENCE.VIEW.ASYNC.S ;  /* 0x00000000000073c6 */ /* 0x004ea40000000000 */
[----:B--2---:R-:W-:Y:S06]  /*4180*/  BAR.SYNC.DEFER_BLOCKING 0x9, 0x100 ;  /* 0x0244000000007b1d */ /* 0x004fec0000010000 */
        /* <DEDUP_REMOVED lines=52> */
[----:B-1----:R-:W-:Y:S05]  /*44d0*/  @!P6 BRA `(.L_x_1127) ;  /* 0x000000000004e947 */ /* 0x002fea0003800000 */
[----:B------:R-:W-:Y:S01]  /*44e0*/  BPT.TRAP 0x1 ;  /* 0x000000040000795c */ /* 0x000fe20000300000 */
.L_x_1127:
[----:B------:R-:W-:Y:S01]  /*44f0*/  R2UR UR5, R4 ;  /* 0x00000000040572ca */ /* 0x000fe200000e0000 */
[----:B-----5:R-:W-:Y:S01]  /*4500*/  VIADD R6, R0, 0x30840 ;  /* 0x0003084000067836 */ /* 0x020fe20000000000 */
[----:B------:R-:W-:Y:S01]  /*4510*/  ULOP3.LUT UR4, UR4, 0x2000000, URZ, 0xfc, !UPT ;  /* 0x0200000004047892 */ /* 0x000fe2000f8efc3f */
[----:B------:R-:W1:Y:S01]  /*4520*/  S2R R7, SR_TID.X ;  /* 0x0000000000077919 */ /* 0x000e620000002100 */
[----:B------:R-:W-:Y:S02]  /*4530*/  UMOV UR7, 0x40000040 ;  /* 0x4000004000077882 */ /* 0x000fe40000000000 */
[----:B------:R-:W-:-:S04]  /*4540*/  PRMT R6, RZ, 0x654, R6 ;  /* 0x00000654ff067816 */ /* 0x000fc80000000006 */
[----:B------:R2:W-:Y:S01]  /*4550*/  SYNCS.ARRIVE.TRANS64.RED.A1T0 RZ, [R6+URZ], RZ ;  /* 0x000000ff06ff79a7 */ /* 0x0005e2000810043f */
[----:B------:R-:W-:Y:S02]  /*4560*/  WARPGROUP.ARRIVE ;  /* 0x00000000000079c5 */ /* 0x000fe40000000000 */
[----:B------:R-:W-:-:S07]  /*4570*/  ULEA UR4, UR5, UR4, 0xa ;  /* 0x0000000405047291 */ /* 0x000fce000f8e503f */
        /* <DEDUP_REMOVED lines=40> */
.L_x_1128:
[----:B------:R-:W-:Y:S01]  /*4800*/  UIADD3 UR37, UR37, 0x1, URZ ;  /* 0x0000000125257890 */ /* 0x000fe2000fffe03f */
[----:B------:R-:W-:Y:S02]  /*4810*/  VIADD R0, R0, 0x30820 ;  /* 0x0003082000007836 */ /* 0x000fe40000000000 */
[----:B------:R-:W-:Y:S01]  /*4820*/  VIADD R4, R4, 0x1 ;  /* 0x0000000104047836 */ /* 0x000fe20000000000 */
[----:B------:R-:W-:Y:S02]  /*4830*/  UISETP.GE.AND UP0, UPT, UR37, UR36, UPT ;  /* 0x000000242500728c */ /* 0x000fe4000bf06270 */
[----:B------:R-:W-:Y:S02]  /*4840*/  PRMT R0, RZ, 0x654, R0 ;  /* 0x00000654ff007816 */ /* 0x000fe40000000000 */
[C---:B------:R-:W-:Y:S02]  /*4850*/  ISETP.NE.AND P0, PT, R4.reuse, 0x2, PT ;  /* 0x000000020400780c */ /* 0x040fe40003f05270 */
[----:B------:R-:W-:Y:S01]  /*4860*/  PLOP3.LUT P1, PT, PT, PT, UP0, 0x80, 0x0 ;  /* 0x000000000000781c */ /* 0x000fe20003f2f008 */
[----:B------:R2:W-:Y:S01]  /*4870*/  SYNCS.ARRIVE.TRANS64.RED.A1T0 RZ, [R0+URZ], RZ ;  /* 0x000000ff00ff79a7 */ /* 0x0005e2000810043f */
[----:B------:R-:W-:-:S02]  /*4880*/  SEL R4, R4, RZ, P0 ;  /* 0x000000ff04047207 */ /* 0x000fc40000000000 */
[----:B--2---:R-:W-:-:S04]  /*4890*/  SEL R0, RZ, 0x1, P0 ;  /* 0x00000001ff007807 */ /* 0x004fc80000000000 */
[----:B------:R-:W-:-:S05]  /*48a0*/  LOP3.LUT R5, R5, R0, RZ, 0x3c, !PT ;  /* 0x0000000005057212 */ /* 0x000fca00078e3cff */
        /* <DEDUP_REMOVED lines=67> */
.L_x_1111:
[----:B------:R-:W-:Y:S05]  /*4ce0*/  @P0 BRA `(.L_x_1130) ;  /* 0x0000000c00a80947 */ /* 0x000fea0003800000 */
[----:B------:R-:W2:Y:S01]  /*4cf0*/  S2UR UR4, SR_CgaCtaId ;  /* 0x00000000000479c3 */ /* 0x000ea20000008800 */
[----:B------:R-:W-:Y:S02]  /*4d00*/  UMOV UR36, 0x400 ;  /* 0x0000040000247882 */ /* 0x000fe40000000000 */
[----:B--2---:R-:W-:-:S06]  /*4d10*/  ULEA UR36, UR4, UR36, 0x18 ;  /* 0x0000002404247291 */ /* 0x004fcc000f8ec03f */
[----:B------:R-:W-:-:S05]  /*4d20*/  IMAD.U32 R16, RZ, RZ, UR36 ;  /* 0x00000024ff107e24 */ /* 0x000fca000f8e00ff */
[----:B------:R-:W-:-:S13]  /*4d30*/  LOP3.LUT P0, RZ, R16, 0x3ff, RZ, 0xc0, !PT ;  /* 0x000003ff10ff7812 */ /* 0x000fda000780c0ff */
[----:B------:R-:W-:Y:S05]  /*4d40*/  @!P0 BRA `(.L_x_1131) ;  /* 0x0000000000408947 */ /* 0x000fea0003800000 */
[----:B------:R-:W-:Y:S01]  /*4d50*/  MOV R0, 0x0 ;  /* 0x0000000000007802 */ /* 0x000fe20000000f00 */
[----:B------:R-:W-:Y:S01]  /*4d60*/  ULDC.64 UR4, c[0x4][0x90] ;  /* 0x0100240000047ab9 */ /* 0x000fe20000000a00 */
[----:B------:R-:W-:Y:S01]  /*4d70*/  ULDC.64 UR6, c[0x4][0x98] ;  /* 0x0100260000067ab9 */ /* 0x000fe20000000a00 */
[----:B------:R-:W-:Y:S01]  /*4d80*/  IMAD.U32 R4, RZ, RZ, UR4 ;  /* 0x00000004ff047e24 */ /* 0x000fe2000f8e00ff */
[----:B-1----:R1:W2:Y:S01]  /*4d90*/  LDC.64 R2, c[0x4][R0] ;  /* 0x0100000000027b82 */ /* 0x0022a20000000a00 */
        /* <DEDUP_REMOVED lines=11> */
.L_x_1131:
[----:B------:R-:W-:-:S06]  /*4e50*/  UIADD3 UR4, UR36, 0x8000, URZ ;  /* 0x0000800024047890 */ /* 0x000fcc000fffe03f */
        /* <DEDUP_REMOVED lines=19> */
.L_x_1132:
        /* <DEDUP_REMOVED lines=18> */
.L_x_1133:
        /* <DEDUP_REMOVED lines=18> */
.L_x_1134:
[----:B------:R-:W1:Y:S01]  /*51d0*/  S2R R0, SR_TID.X ;  /* 0x0000000000007919 */ /* 0x000e620000002100 */
[----:B------:R-:W-:Y:S02]  /*51e0*/  F2FP.F16.F32.PACK_AB R88, R89, R88 ;  /* 0x000000585958723e */ /* 0x000fe400000000ff */
[----:B------:R-:W-:Y:S01]  /*51f0*/  F2FP.F16.F32.PACK_AB R89, R91, R90 ;  /* 0x0000005a5b59723e */ /* 0x000fe200000000ff */
[----:B------:R-:W-:Y:S01]  /*5200*/  BAR.SYNC.DEFER_BLOCKING 0x1, 0x100 ;  /* 0x0044000000007b1d */ /* 0x000fe20000010000 */
        /* <DEDUP_REMOVED lines=14> */
[----:B-1----:R-:W-:Y:S01]  /*52f0*/  VIADD R7, R0, 0xffffff80 ;  /* 0xffffff8000077836 */ /* 0x002fe20000000000 */
[----:B------:R-:W-:Y:S02]  /*5300*/  F2FP.F16.F32.PACK_AB R115, R119, R118 ;  /* 0x000000767773723e */ /* 0x000fe400000000ff */
[----:B------:R-:W-:-:S02]  /*5310*/  F2FP.F16.F32.PACK_AB R121, R123, R122 ;  /* 0x0000007a7b79723e */ /* 0x000fc400000000ff */
[----:B------:R-:W-:Y:S02]  /*5320*/  SHF.R.S32.HI R2, RZ, 0x1f, R7 ;  /* 0x0000001fff027819 */ /* 0x000fe40000011407 */
[----:B------:R-:W-:Y:S02]  /*5330*/  F2FP.F16.F32.PACK_AB R128, R129, R128 ;  /* 0x000000808180723e */ /* 0x000fe400000000ff */
[CC--:B------:R-:W-:Y:S02]  /*5340*/  LEA.HI R4, R2.reuse, R7.reuse, RZ, 0x4 ;  /* 0x0000000702047211 */ /* 0x0c0fe400078f20ff */
[----:B------:R-:W-:Y:S02]  /*5350*/  LEA.HI R2, R2, R7, RZ, 0x5 ;  /* 0x0000000702027211 */ /* 0x000fe400078f28ff */
[----:B------:R-:W-:Y:S02]  /*5360*/  LOP3.LUT R0, R4, 0xfffffff0, RZ, 0xc0, !PT ;  /* 0xfffffff004007812 */ /* 0x000fe400078ec0ff */
[----:B------:R-:W-:-:S02]  /*5370*/  SHF.R.S32.HI R4, RZ, 0x4, R4 ;  /* 0x00000004ff047819 */ /* 0x000fc40000011404 */
[----:B------:R-:W-:Y:S01]  /*5380*/  SHF.R.S32.HI R6, RZ, 0x5, R2 ;  /* 0x00000005ff067819 */ /* 0x000fe20000011402 */
[----:B------:R-:W-:Y:S01]  /*5390*/  IMAD.IADD R0, R7, 0x1, -R0 ;  /* 0x0000000107007824 */ /* 0x000fe200078e0a00 */
[----:B------:R-:W-:Y:S01]  /*53a0*/  F2FP.F16.F32.PACK_AB R122, R125, R124 ;  /* 0x0000007c7d7a723e */ /* 0x000fe200000000ff */
[----:B------:R-:W-:Y:S01]  /*53b0*/  IMAD.SHL.U32 R7, R4, 0x8, RZ ;  /* 0x0000000804077824 */ /* 0x000fe200078e00ff */
[----:B------:R-:W-:Y:S01]  /*53c0*/  F2FP.F16.F32.PACK_AB R123, R127, R126 ;  /* 0x0000007e7f7b723e */ /* 0x000fe200000000ff */
[----:B------:R-:W-:Y:S01]  /*53d0*/  IMAD.MOV.U32 R2, RZ, RZ, 0x40 ;  /* 0x00000040ff027424 */ /* 0x000fe200078e00ff */
[----:B------:R-:W-:Y:S02]  /*53e0*/  SHF.R.S32.HI R3, RZ, 0x1f, R0 ;  /* 0x0000001fff037819 */ /* 0x000fe40000011400 */
[----:B------:R-:W-:Y:S02]  /*53f0*/  F2FP.F16.F32.PACK_AB R129, R131, R130 ;  /* 0x000000828381723e */ /* 0x000fe400000000ff */
[----:B------:R-:W-:-:S02]  /*5400*/  LEA.HI R3, R3, R0, RZ, 0x3 ;  /* 0x0000000003037211 */ /* 0x000fc400078f18ff */
[----:B------:R-:W-:Y:S02]  /*5410*/  F2FP.F16.F32.PACK_AB R136, R137, R136 ;  /* 0x000000888988723e */ /* 0x000fe400000000ff */
[C---:B------:R-:W-:Y:S01]  /*5420*/  LOP3.LUT R5, R3.reuse, 0xfffffff8, RZ, 0xc0, !PT ;  /* 0xfffffff803057812 */ /* 0x040fe200078ec0ff */
[----:B------:R-:W-:Y:S01]  /*5430*/  IMAD.SHL.U32 R3, R3, 0x40, RZ ;  /* 0x0000004003037824 */ /* 0x000fe200078e00ff */
[----:B------:R-:W-:Y:S02]  /*5440*/  F2FP.F16.F32.PACK_AB R130, R133, R132 ;  /* 0x000000848582723e */ /* 0x000fe400000000ff */
[----:B------:R-:W-:Y:S01]  /*5450*/  F2FP.F16.F32.PACK_AB R131, R135, R134 ;  /* 0x000000868783723e */ /* 0x000fe200000000ff */
[----:B------:R-:W-:Y:S01]  /*5460*/  IMAD.IADD R5, R0, 0x1, -R5 ;  /* 0x0000000100057824 */ /* 0x000fe200078e0a05 */
[----:B------:R-:W-:Y:S02]  /*5470*/  LOP3.LUT R3, R3, 0x7ffffe00, RZ, 0xc0, !PT ;  /* 0x7ffffe0003037812 */ /* 0x000fe400078ec0ff */
[----:B------:R-:W-:Y:S01]  /*5480*/  F2FP.F16.F32.PACK_AB R137, R139, R138 ;  /* 0x0000008a8b89723e */ /* 0x000fe200000000ff */
[C---:B------:R-:W-:Y:S01]  /*5490*/  IMAD.SHL.U32 R0, R5.reuse, 0x40, RZ ;  /* 0x0000004005007824 */ /* 0x040fe200078e00ff */
[----:B------:R-:W-:Y:S01]  /*54a0*/  R2P PR, R5, 0x6 ;  /* 0x0000000605007804 */ /* 0x000fe20000000000 */
[----:B------:R-:W-:Y:S01]  /*54b0*/  IMAD R3, R6, 0x400, R3 ;  /* 0x0000040006037824 */ /* 0x000fe200078e0203 */
[----:B------:R-:W-:Y:S01]  /*54c0*/  F2FP.F16.F32.PACK_AB R144, R145, R144 ;  /* 0x000000909190723e */ /* 0x000fe200000000ff */
[----:B------:R-:W1:Y:S01]  /*54d0*/  SHFL.IDX PT, R5, R6, RZ, 0x1f ;  /* 0x00001fff06057589 */ /* 0x000e6200000e0000 */
        /* <DEDUP_REMOVED lines=11> */
[----:B------:R-:W-:Y:S02]  /*5590*/  F2FP.F16.F32.PACK_AB R146, R149, R148 ;  /* 0x000000949592723e */ /* 0x000fe400000000ff */
[----:B------:R-:W-:Y:S02]  /*55a0*/  LEA R0, R0, UR36, 0x1 ;  /* 0x0000002400007c11 */ /* 0x000fe4000f8e08ff */
        /* <DEDUP_REMOVED lines=40> */
[----:B------:R2:W-:Y:S01]  /*5830*/  STSM.16.M88.4 [R0+0x4000], R56 ;  /* 0x0040003800007844 */ /* 0x0005e20000000200 */
[----:B------:R-:W-:-:S02]  /*5840*/  F2FP.F16.F32.PACK_AB R67, R71, R70 ;  /* 0x000000464743723e */ /* 0x000fc400000000ff */
[----:B------:R-:W-:Y:S02]  /*5850*/  F2FP.F16.F32.PACK_AB R73, R75, R74 ;  /* 0x0000004a4b49723e */ /* 0x000fe400000000ff */
        /* <DEDUP_REMOVED lines=8> */
[----:B-1----:R-:W-:-:S03]  /*58e0*/  ISETP.NE.AND P0, PT, R5, 0x7, PT ;  /* 0x000000070500780c */ /* 0x002fc60003f05270 */
[----:B------:R2:W-:Y:S01]  /*58f0*/  STSM.16.M88.4 [R2+-0x4000], R80 ;  /* 0xffc0005002007844 */ /* 0x0005e20000000200 */
[----:B------:R-:W-:Y:S01]  /*5900*/  @!PT LDS RZ, [RZ] ;  /* 0x00000000fffff984 */ /* 0x000fe20000000800 */
[----:B------:R-:W-:Y:S01]  /*5910*/  @!PT LDS RZ, [RZ] ;  /* 0x00000000fffff984 */ /* 0x000fe20000000800 */
[----:B------:R-:W-:Y:S01]  /*5920*/  @!PT LDS RZ, [RZ] ;  /* 0x00000000fffff984 */ /* 0x000fe20000000800 */
[----:B------:R1:W-:Y:S06]  /*5930*/  MEMBAR.ALL.CTA ;  /* 0x0000000000007992 */ /* 0x0003ec0000008000 */
[----:B-1----:R-:W1:Y:S02]  /*5940*/  FENCE.VIEW.ASYNC.S ;  /* 0x00000000000073c6 */ /* 0x002e640000000000 */
[----:B-1----:R-:W-:Y:S06]  /*5950*/  BAR.ARV 0x1, 0x120 ;  /* 0x0044800000007b1d */ /* 0x002fec0000002000 */
[----:B------:R-:W-:Y:S05]  /*5960*/  @P0 BRA `(.L_x_1135) ;  /* 0x0000000000800947 */ /* 0x000fea0003800000 */
[----:B------:R-:W-:Y:S01]  /*5970*/  BAR.SYNC.DEFER_BLOCKING 0x1, 0x120 ;  /* 0x0044800000007b1d */ /* 0x000fe20000010000 */
[----:B------:R-:W-:-:S05]  /*5980*/  ELECT P0, URZ, PT ;  /* 0x00000000003f782f */ /* 0x000fca0003800000 */
[----:B------:R-:W-:Y:S08]  /*5990*/  BSSY B0, `(.L_x_1135) ;  /* 0x000001d000007945 */ /* 0x000ff00003800000 */
[----:B------:R-:W-:Y:S05]  /*59a0*/  @!P0 BRA `(.L_x_1136) ;  /* 0x00000000006c8947 */ /* 0x000fea0003800000 */
[----:B------:R-:W1:Y:S01]  /*59b0*/  S2UR UR10, SR_CTAID.X ;  /* 0x00000000000a79c3 */ /* 0x000e620000002500 */
[----:B------:R-:W-:Y:S01]  /*59c0*/  ULDC.64 UR6, c[0x0][0x198] ;  /* 0x0000660000067ab9 */ /* 0x000fe20000000a00 */
[----:B------:R-:W-:Y:S02]  /*59d0*/  UIADD3 UR8, UR36, 0x8000, URZ ;  /* 0x0000800024087890 */ /* 0x000fe4000fffe03f */
[----:B------:R-:W-:Y:S02]  /*59e0*/  UIADD3 UR4, UP0, UR6, 0x770, URZ ;  /* 0x0000077006047890 */ /* 0x000fe4000ff1e03f */
[----:B------:R-:W-:Y:S02]  /*59f0*/  UIADD3 UR6, UP1, UR6, 0x670, URZ ;  /* 0x0000067006067890 */ /* 0x000fe4000ff3e03f */
[----:B------:R-:W3:Y:S01]  /*5a00*/  S2UR UR11, SR_CTAID.Y ;  /* 0x00000000000b79c3 */ /* 0x000ee20000002600 */
[----:B------:R-:W-:Y:S02]  /*5a10*/  UIADD3.X UR5, URZ, UR7, URZ, UP0, !UPT ;  /* 0x000000073f057290 */ /* 0x000fe400087fe43f */
[----:B------:R-:W-:-:S02]  /*5a20*/  UIADD3 UR24, UR36, 0xc000, URZ ;  /* 0x0000c00024187890 */ /* 0x000fc4000fffe03f */
[----:B------:R-:W-:Y:S02]  /*5a30*/  UIADD3.X UR7, URZ, UR7, URZ, UP1, !UPT ;  /* 0x000000073f077290 */ /* 0x000fe40008ffe43f */
[----:B------:R-:W-:Y:S01]  /*5a40*/  UIADD3 UR16, UR36, 0x4000, URZ ;  /* 0x0000400024107890 */ /* 0x000fe2000fffe03f */
[----:B------:R-:W4:Y:S01]  /*5a50*/  S2UR UR12, SR_CTAID.Z ;  /* 0x00000000000c79c3 */ /* 0x000f220000002700 */
[----:B------:R-:W-:Y:S01]  /*5a60*/  UMOV UR9, URZ ;  /* 0x0000003f00097c82 */ /* 0x000fe20008000000 */
[----:B------:R-:W-:Y:S01]  /*5a70*/  UMOV UR25, 0x40 ;  /* 0x0000004000197882 */ /* 0x000fe20000000000 */
[----:B------:R-:W-:Y:S01]  /*5a80*/  UMOV UR17, 0x40 ;  /* 0x0000004000117882 */ /* 0x000fe20000000000 */
[----:B-1----:R-:W-:-:S07]  /*5a90*/  USHF.L.U32 UR10, UR10, 0x7, URZ ;  /* 0x000000070a0a7899 */ /* 0x002fce000800063f */
[----:B------:R-:W-:Y:S01]  /*5aa0*/  UMOV UR26, UR10 ;  /* 0x0000000a001a7c82 */ /* 0x000fe20008000000 */
[----:B---3--:R-:W-:Y:S01]  /*5ab0*/  UMOV UR27, UR11 ;  /* 0x0000000b001b7c82 */ /* 0x008fe20008000000 */
[----:B------:R-:W-:Y:S01]  /*5ac0*/  UMOV UR19, UR11 ;  /* 0x0000000b00137c82 */ /* 0x000fe20008000000 */
[----:B------:R-:W-:Y:S01]  /*5ad0*/  UMOV UR18, UR10 ;  /* 0x0000000a00127c82 */ /* 0x000fe20008000000 */
[----:B----4-:R-:W-:Y:S01]  /*5ae0*/  UMOV UR28, UR12 ;  /* 0x0000000c001c7c82 */ /* 0x010fe20008000000 */
[----:B------:R1:W-:Y:S01]  /*5af0*/  UTMASTG.4D [UR8], [UR4] ;  /* 0x00000008040073b5 */ /* 0x0003e20008018000 */
[----:B------:R-:W-:Y:S01]  /*5b00*/  UMOV UR20, UR12 ;  /* 0x0000000c00147c82 */ /* 0x000fe20008000000 */
[----:B------:R3:W-:Y:S01]  /*5b10*/  UTMASTG.4D [UR24], [UR4] ;  /* 0x00000018040073b5 */ /* 0x0007e20008018000 */
[----:B-1----:R-:W-:Y:S02]  /*5b20*/  UMOV UR8, UR36 ;  /* 0x0000002400087c82 */ /* 0x002fe40008000000 */
[----:B------:R3:W-:Y:S01]  /*5b30*/  UTMASTG.4D [UR8], [UR6] ;  /* 0x00000008060073b5 */ /* 0x0007e20008018000 */
[----:B------:R3:W-:Y:S02]  /*5b40*/  UTMASTG.4D [UR16], [UR6] ;  /* 0x00000010060073b5 */ /* 0x0007e40008018000 */
[----:B---3--:R0:W-:Y:S02]  /*5b50*/  UTMACMDFLUSH ;  /* 0x00000000000079b7 */ /* 0x0081e40000000000 */
.L_x_1136:
[----:B------:R-:W-:Y:S05]  /*5b60*/  BSYNC B0 ;  /* 0x0000000000007941 */ /* 0x000fea0003800000 */
.L_x_1135:
[----:B------:R-:W-:-:S04]  /*5b70*/  DEPBAR.LE SB0, 0x0 ;  /* 0x000080000000791a */ /* 0x000fc80000000000 */
[----:B------:R-:W-:Y:S05]  /*5b80*/  BRA `(.L_x_1109) ;  /* 0x0000004000a87947 */ /* 0x000fea0003800000 */
.L_x_1130:
[----:B------:R-:W1:Y:S01]  /*5b90*/  S2R R0, SR_TID.X ;  /* 0x0000000000007919 */ /* 0x000e620000002100 */
[----:B------:R-:W2:Y:S01]  /*5ba0*/  S2UR UR11, SR_CTAID.Y ;  /* 0x00000000000b79c3 */ /* 0x000ea20000002600 */
[----:B------:R-:W-:Y:S01]  /*5bb0*/  ULDC.64 UR4, c[0x0][0x208] ;  /* 0x0000820000047ab9 */ /* 0x000fe20000000a00 */
[----:B------:R-:W-:Y:S01]  /*5bc0*/  BSSY B0, `(.L_x_1137) ;  /* 0x0000033000007945 */ /* 0x000fe20003800000 */
[----:B------:R-:W3:Y:S05]  /*5bd0*/  S2R R11, SR_CTAID.X ;  /* 0x00000000000b7919 */ /* 0x000eea0000002500 */
[----:B------:R-:W4:Y:S08]  /*5be0*/  LDC.64 R4, c[0x0][0x820] ;  /* 0x00020800ff047b82 */ /* 0x000f300000000a00 */
[----:B------:R-:W3:Y:S08]  /*5bf0*/  LDC.64 R20, c[0x0][0x808] ;  /* 0x00020200ff147b82 */ /* 0x000ef00000000a00 */
[----:B------:R-:W5:Y:S01]  /*5c00*/  S2UR UR10, SR_CTAID.Z ;  /* 0x00000000000a79c3 */ /* 0x000f620000002700 */
[----:B--2---:R-:W-:Y:S01]  /*5c10*/  USHF.R.S32.HI UR7, URZ, 0x1f, UR11 ;  /* 0x0000001f3f077899 */ /* 0x004fe2000801140b */
[----:B-1----:R-:W-:-:S06]  /*5c20*/  VIADD R3, R0, 0xffffff80 ;  /* 0xffffff8000037836 */ /* 0x002fcc0000000000 */
[----:B------:R-:W1:Y:S01]  /*5c30*/  LDC.64 R12, c[0x0][0x828] ;  /* 0x00020a00ff0c7b82 */ /* 0x000e620000000a00 */
[----:B------:R-:W-:-:S04]  /*5c40*/  SHF.R.S32.HI R0, RZ, 0x1f, R3 ;  /* 0x0000001fff007819 */ /* 0x000fc80000011403 */
[----:B------:R-:W-:Y:S01]  /*5c50*/  LEA.HI R8, R0, R3, RZ, 0x4 ;  /* 0x0000000300087211 */ /* 0x000fe200078f20ff */
[----:B---3--:R-:W-:Y:S02]  /*5c60*/  IMAD R17, R11, -0x80, R20 ;  /* 0xffffff800b117824 */ /* 0x008fe400078e0214 */
[----:B------:R-:W2:Y:S01]  /*5c70*/  LDC.64 R18, c[0x0][0x850] ;  /* 0x00021400ff127b82 */ /* 0x000ea20000000a00 */
[----:B------:R-:W-:Y:S01]  /*5c80*/  LOP3.LUT R0, R8, 0x1ffffff0, RZ, 0xc0, !PT ;  /* 0x1ffffff008007812 */ /* 0x000fe200078ec0ff */
[----:B-----5:R-:W-:-:S04]  /*5c90*/  USHF.R.S32.HI UR6, URZ, 0x1f, UR10 ;  /* 0x0000001f3f067899 */ /* 0x020fc8000801140a */
[----:B------:R-:W-:Y:S02]  /*5ca0*/  IMAD.IADD R0, R3, 0x1, -R0 ;  /* 0x0000000103007824 */ /* 0x000fe400078e0a00 */
[----:B------:R-:W3:Y:S02]  /*5cb0*/  LDC.64 R22, c[0x0][0x858] ;  /* 0x00021600ff167b82 */ /* 0x000ee40000000a00 */
[----:B------:R-:W-:Y:S02]  /*5cc0*/  IMAD.SHL.U32 R6, R0, 0x8, RZ ;  /* 0x0000000800067824 */ /* 0x000fe400078e00ff */
[----:B----4-:R-:W-:-:S03]  /*5cd0*/  IMAD R0, R4, UR7, RZ ;  /* 0x0000000704007c24 */ /* 0x010fc6000f8e02ff */
[----:B------:R-:W-:Y:S01]  /*5ce0*/  SHF.R.S32.HI R7, RZ, 0x1f, R6 ;  /* 0x0000001fff077819 */ /* 0x000fe20000011406 */
[----:B------:R-:W-:Y:S02]  /*5cf0*/  IMAD R5, R5, UR11, R0 ;  /* 0x0000000b05057c24 */ /* 0x000fe4000f8e0200 */
[----:B------:R-:W-:Y:S01]  /*5d00*/  IMAD.WIDE.U32 R2, R4, UR11, R6 ;  /* 0x0000000b04027c25 */ /* 0x000fe2000f8e0006 */
[----:B------:R-:W-:-:S03]  /*5d10*/  SHF.R.S32.HI R4, RZ, 0x4, R8 ;  /* 0x00000004ff047819 */ /* 0x000fc60000011408 */
[----:B------:R-:W-:Y:S01]  /*5d20*/  IMAD.IADD R3, R3, 0x1, R5 ;  /* 0x0000000103037824 */ /* 0x000fe200078e0205 */
[C---:B------:R-:W-:Y:S01]  /*5d30*/  ISETP.GE.AND P6, PT, R4.reuse, R17, PT ;  /* 0x000000110400720c */ /* 0x040fe20003fc6270 */
[C---:B------:R-:W-:Y:S01]  /*5d40*/  VIADD R0, R4.reuse, 0x10 ;  /* 0x0000001004007836 */ /* 0x040fe20000000000 */
[----:B------:R-:W-:Y:S01]  /*5d50*/  SHF.R.S32.HI R5, RZ, 0x1f, R4 ;  /* 0x0000001fff057819 */ /* 0x000fe20000011404 */
[----:B------:R-:W-:Y:S01]  /*5d60*/  VIADD R8, R4, 0x30 ;  /* 0x0000003004087836 */ /* 0x000fe20000000000 */
[----:B------:R-:W-:Y:S01]  /*5d70*/  ISETP.GE.OR P4, PT, R6, R21, P6 ;  /* 0x000000150600720c */ /* 0x000fe20003786670 */
[----:B------:R-:W-:Y:S01]  /*5d80*/  VIADD R10, R4, 0x40 ;  /* 0x00000040040a7836 */ /* 0x000fe20000000000 */
[-C--:B------:R-:W-:Y:S01]  /*5d90*/  ISETP.GE.AND P5, PT, R0, R17.reuse, PT ;  /* 0x000000110000720c */ /* 0x080fe20003fa6270 */
[----:B------:R-:W-:Y:S01]  /*5da0*/  VIADD R0, R4, 0x20 ;  /* 0x0000002004007836 */ /* 0x000fe20000000000 */
[-C--:B------:R-:W-:Y:S01]  /*5db0*/  ISETP.GE.AND P1, PT, R8, R17.reuse, PT ;  /* 0x000000110800720c */ /* 0x080fe20003f26270 */
[----:B-1----:R-:W-:Y:S01]  /*5dc0*/  IMAD.WIDE.U32 R8, R12, UR10, R2 ;  /* 0x0000000a0c087c25 */ /* 0x002fe2000f8e0002 */
[----:B------:R-:W-:-:S02]  /*5dd0*/  ISETP.GE.AND P2, PT, R10, R17, PT ;  /* 0x000000110a00720c */ /* 0x000fc40003f46270 */
[----:B------:R-:W-:Y:S01]  /*5de0*/  ISETP.GE.AND P0, PT, R0, R17, PT ;  /* 0x000000110000720c */ /* 0x000fe20003f06270 */
[----:B------:R-:W-:Y:S01]  /*5df0*/  IMAD R0, R12, UR6, RZ ;  /* 0x000000060c007c24 */ /* 0x000fe2000f8e02ff */
[----:B------:R-:W-:Y:S01]  /*5e00*/  ISETP.GE.OR P3, PT, R6, R21, P5 ;  /* 0x000000150600720c */ /* 0x000fe20002f66670 */
[----:B------:R-:W-:-:S04]  /*5e10*/  IMAD.WIDE R2, R11, 0x80, R4 ;  /* 0x000000800b027825 */ /* 0x000fc800078e0204 */
[----:B------:R-:W-:-:S04]  /*5e20*/  IMAD R13, R13, UR10, R0 ;  /* 0x0000000a0d0d7c24 */ /* 0x000fc8000f8e0200 */
[----:B------:R-:W-:Y:S01]  /*5e30*/  IMAD.IADD R13, R9, 0x1, R13 ;  /* 0x00000001090d7824 */ /* 0x000fe200078e020d */
[----:B------:R-:W-:Y:S06]  /*5e40*/  @P4 BRA `(.L_x_1138) ;  /* 0x0000000000284947 */ /* 0x000fec0003800000 */
        /* <DEDUP_REMOVED lines=10> */
.L_x_1138:
[----:B------:R-:W-:Y:S05]  /*5ef0*/  BSYNC B0 ;  /* 0x0000000000007941 */ /* 0x000fea0003800000 */
.L_x_1137:
[----:B------:R-:W-:Y:S01]  /*5f00*/  BSSY B0, `(.L_x_1139) ;  /* 0x0000010000007945 */ /* 0x000fe20003800000 */
[----:B------:R-:W-:-:S03]  /*5f10*/  ISETP.GE.OR P4, PT, R6, R21, P0 ;  /* 0x000000150600720c */ /* 0x000fc60000786670 */
[----:B------:R-:W-:Y:S10]  /*5f20*/  @P3 BRA `(.L_x_1140) ;  /* 0x0000000000343947 */ /* 0x000ff40003800000 */
        /* <DEDUP_REMOVED lines=13> */
.L_x_1140:
[----:B------:R-:W-:Y:S05]  /*6000*/  BSYNC B0 ;  /* 0x0000000000007941 */ /* 0x000fea0003800000 */
.L_x_1139:
[----:B------:R-:W-:Y:S01]  /*6010*/  BSSY B0, `(.L_x_1141) ;  /* 0x0000010000007945 */ /* 0x000fe20003800000 */
[----:B------:R-:W-:-:S03]  /*6020*/  ISETP.GE.OR P3, PT, R6, R21, P1 ;  /* 0x000000150600720c */ /* 0x000fc60000f66670 */
[----:B------:R-:W-:Y:S10]  /*6030*/  @P4 BRA `(.L_x_1142) ;  /* 0x0000000000344947 */ /* 0x000ff40003800000 */
[----:B-1--4-:R-:W-:Y:S01]  /*6040*/  IADD3 R15, P4, R2, 0x20, RZ ;  /* 0x00000020020f7810 */ /* 0x012fe20007f9e0ff */
        /* <DEDUP_REMOVED lines=12> */
.L_x_1142:
[----:B------:R-:W-:Y:S05]  /*6110*/  BSYNC B0 ;  /* 0x0000000000007941 */ /* 0x000fea0003800000 */
.L_x_1141:
[----:B------:R-:W-:Y:S01]  /*6120*/  BSSY B0, `(.L_x_1143) ;  /* 0x0000011000007945 */ /* 0x000fe20003800000 */
[----:B------:R-:W-:Y:S01]  /*6130*/  ISETP.GE.OR P4, PT, R6, R21, P2 ;  /* 0x000000150600720c */ /* 0x000fe20001786670 */
[----:B------:R-:W-:Y:S02]  /*6140*/  VIADD R0, R4, 0x50 ;  /* 0x0000005004007836 */ /* 0x000fe40000000000 */
[----:B------:R-:W-:Y:S10]  /*6150*/  @P3 BRA `(.L_x_1144) ;  /* 0x0000000000343947 */ /* 0x000ff40003800000 */
[----:B-1--4-:R-:W-:Y:S01]  /*6160*/  IADD3 R15, P3, R2, 0x30, RZ ;  /* 0x00000030020f7810 */ /* 0x012fe20007f7e0ff */
        /* <DEDUP_REMOVED lines=11> */
[----:B------:R1:W-:Y:S02]  /*6220*/  STG.E.128 desc[UR4][R14.64], RZ ;  /* 0x000000ff0e007986 */ /* 0x0003e4000c101d04 */
.L_x_1144:
[----:B------:R-:W-:Y:S05]  /*6230*/  BSYNC B0 ;  /* 0x0000000000007941 */ /* 0x000fea0003800000 */
.L_x_1143:
[----:B------:R-:W-:Y:S01]  /*6240*/  BSSY B0, `(.L_x_1145) ;  /* 0x0000010000007945 */ /* 0x000fe20003800000 */
[----:B------:R-:W-:-:S03]  /*6250*/  ISETP.GE.AND P3, PT, R0, R17, PT ;  /* 0x000000110000720c */ /* 0x000fc60003f66270 */
        /* <DEDUP_REMOVED lines=14> */
.L_x_1146:
[----:B------:R-:W-:Y:S05]  /*6340*/  BSYNC B0 ;  /* 0x0000000000007941 */ /* 0x000fea0003800000 */
.L_x_1145:
[----:B------:R-:W-:Y:S01]  /*6350*/  ISETP.GE.OR P4, PT, R6, R21, P3 ;  /* 0x000000150600720c */ /* 0x000fe20001f86670 */
[----:B------:R-:W-:Y:S01]  /*6360*/  BSSY B0, `(.L_x_1147) ;  /* 0x0000011000007945 */ /* 0x000fe20003800000 */
[----:B--2---:R-:W-:Y:S02]  /*6370*/  IMAD R16, R18, UR7, RZ ;  /* 0x0000000712107c24 */ /* 0x004fe4000f8e02ff */
[----:B------:R-:W-:-:S09]  /*6380*/  VIADD R0, R4, 0x60 ;  /* 0x0000006004007836 */ /* 0x000fd20000000000 */
[----:B------:R-:W-:Y:S05]  /*6390*/  @P4 BRA `(.L_x_1148) ;  /* 0x0000000000344947 */ /* 0x000fea0003800000 */
        /* <DEDUP_REMOVED lines=13> */
.L_x_1148:
[----:B------:R-:W-:Y:S05]  /*6470*/  BSYNC B0 ;  /* 0x0000000000007941 */ /* 0x000fea0003800000 */
.L_x_1147:
[----:B------:R-:W-:Y:S01]  /*6480*/  ULDC UR8, c[0x0][0x83c] ;  /* 0x00020f0000087ab9 */ /* 0x000fe20000000800 */
[----:B------:R-:W-:Y:S01]  /*6490*/  ISETP.GE.AND P4, PT, R0, R17, PT ;  /* 0x000000110000720c */ /* 0x000fe20003f86270 */
[----:B-12-4-:R-:W-:Y:S01]  /*64a0*/  IMAD R15, R19, UR11, R16 ;  /* 0x0000000b130f7c24 */ /* 0x016fe2000f8e0210 */
[----:B------:R-:W-:Y:S01]  /*64b0*/  ISETP.GE.OR P5, PT, R6, UR8, P5 ;  /* 0x0000000806007c0c */ /* 0x000fe2000afa6670 */
[----:B------:R-:W-:Y:S01]  /*64c0*/  IMAD.WIDE.U32 R10, R18, UR11, R6 ;  /* 0x0000000b120a7c25 */ /* 0x000fe2000f8e0006 */
[----:B------:R-:W-:Y:S01]  /*64d0*/  ISETP.GE.OR P6, PT, R6, UR8, P6 ;  /* 0x0000000806007c0c */ /* 0x000fe2000b7c6670 */
[----:B------:R-:W-:Y:S01]  /*64e0*/  BSSY B0, `(.L_x_1149) ;  /* 0x0000019000007945 */ /* 0x000fe20003800000 */
[----:B------:R-:W-:Y:S01]  /*64f0*/  P2R R24, PR, RZ, 0x20 ;  /* 0x00000020ff187803 */ /* 0x000fe20000000000 */
[----:B------:R-:W-:Y:S01]  /*6500*/  VIADD R0, R4, 0x70 ;  /* 0x0000007004007836 */ /* 0x000fe20000000000 */
[C---:B------:R-:W-:Y:S01]  /*6510*/  ISETP.GE.OR P5, PT, R6.reuse, R21, P4 ;  /* 0x000000150600720c */ /* 0x040fe200027a6670 */
[----:B------:R-:W-:Y:S01]  /*6520*/  IMAD.IADD R15, R11, 0x1, R15 ;  /* 0x000000010b0f7824 */ /* 0x000fe200078e020f */
[----:B------:R-:W-:-:S02]  /*6530*/  ISETP.GE.OR P0, PT, R6, UR8, P0 ;  /* 0x0000000806007c0c */ /* 0x000fc40008706670 */
[----:B------:R-:W-:Y:S02]  /*6540*/  P2R R20, PR, RZ, 0x40 ;  /* 0x00000040ff147803 */ /* 0x000fe40000000000 */
[C---:B------:R-:W-:Y:S02]  /*6550*/  ISETP.GE.OR P1, PT, R6.reuse, UR8, P1 ;  /* 0x0000000806007c0c */ /* 0x040fe40008f26670 */
[C---:B------:R-:W-:Y:S02]  /*6560*/  ISETP.GE.OR P2, PT, R6.reuse, UR8, P2 ;  /* 0x0000000806007c0c */ /* 0x040fe40009746670 */
[C---:B------:R-:W-:Y:S02]  /*6570*/  ISETP.GE.OR P3, PT, R6.reuse, UR8, P3 ;  /* 0x0000000806007c0c */ /* 0x040fe40009f66670 */
[----:B------:R-:W-:Y:S01]  /*6580*/  ISETP.GE.OR P4, PT, R6, UR8, P4 ;  /* 0x0000000806007c0c */ /* 0x000fe2000a786670 */
[----:B------:R-:W-:-:S12]  /*6590*/  @P5 BRA `(.L_x_1150) ;  /* 0x0000000000345947 */ /* 0x000fd80003800000 */
        /* <DEDUP_REMOVED lines=13> */
.L_x_1150:
[----:B------:R-:W-:Y:S05]  /*6670*/  BSYNC B0 ;  /* 0x0000000000007941 */ /* 0x000fea0003800000 */
.L_x_1149:
[----:B------:R-:W-:Y:S01]  /*6680*/  ISETP.GE.AND P6, PT, R0, R17, PT ;  /* 0x000000110000720c */ /* 0x000fe20003fc6270 */
[----:B---3--:R-:W-:Y:S01]  /*6690*/  IMAD R0, R22, UR6, RZ ;  /* 0x0000000616007c24 */ /* 0x008fe2000f8e02ff */
[----:B------:R-:W-:Y:S01]  /*66a0*/  BSSY B0, `(.L_x_1151) ;  /* 0x0000014000007945 */ /* 0x000fe20003800000 */
[----:B------:R-:W-:Y:S01]  /*66b0*/  IMAD.MOV.U32 R14, RZ, RZ, R10 ;  /* 0x000000ffff0e7224 */ /* 0x000fe200078e000a */
[C---:B------:R-:W-:Y:S01]  /*66c0*/  ISETP.GE.OR P5, PT, R6.reuse, R21, P6 ;  /* 0x000000150600720c */ /* 0x040fe200037a6670 */
[----:B------:R-:W-:Y:S01]  /*66d0*/  IMAD R11, R23, UR10, R0 ;  /* 0x0000000a170b7c24 */ /* 0x000fe2000f8e0200 */
[----:B------:R-:W-:Y:S01]  /*66e0*/  ISETP.GE.OR P6, PT, R6, UR8, P6 ;  /* 0x0000000806007c0c */ /* 0x000fe2000b7c6670 */
[----:B------:R-:W-:-:S10]  /*66f0*/  IMAD.WIDE.U32 R6, R22, UR10, R14 ;  /* 0x0000000a16067c25 */ /* 0x000fd4000f8e000e */
        /* <DEDUP_REMOVED lines=14> */
.L_x_1152:
[----:B------:R-:W-:Y:S05]  /*67e0*/  BSYNC B0 ;  /* 0x0000000000007941 */ /* 0x000fea0003800000 */
.L_x_1151:
[----:B------:R-:W-:Y:S01]  /*67f0*/  ISETP.NE.AND P5, PT, R20, RZ, PT ;  /* 0x000000ff1400720c */ /* 0x000fe20003fa5270 */
[----:B------:R-:W-:Y:S01]  /*6800*/  BSSY B0, `(.L_x_1153) ;  /* 0x000000d000007945 */ /* 0x000fe20003800000 */
[----:B--2---:R-:W-:-:S11]  /*6810*/  IMAD.IADD R9, R7, 0x1, R11 ;  /* 0x0000000107097824 */ /* 0x004fd600078e020b */
[----:B------:R-:W-:Y:S05]  /*6820*/  @P5 BRA `(.L_x_1154) ;  /* 0x0000000000285947 */ /* 0x000fea0003800000 */
        /* <DEDUP_REMOVED lines=10> */
.L_x_1154:
[----:B------:R-:W-:Y:S05]  /*68d0*/  BSYNC B0 ;  /* 0x0000000000007941 */ /* 0x000fea0003800000 */
.L_x_1153:
[----:B------:R-:W-:Y:S01]  /*68e0*/  ISETP.NE.AND P5, PT, R24, RZ, PT ;  /* 0x000000ff1800720c */ /* 0x000fe20003fa5270 */
[----:B------:R-:W-:-:S12]  /*68f0*/  BSSY B0, `(.L_x_1155) ;  /* 0x000000f000007945 */ /* 0x000fd80003800000 */
[----:B------:R-:W-:Y:S05]  /*6900*/  @P5 BRA `(.L_x_1156) ;  /* 0x0000000000345947 */ /* 0x000fea0003800000 */
[----:B--2---:R-:W-:Y:S01]  /*6910*/  IADD3 R11, P5, R2, 0x10, RZ ;  /* 0x00000010020b7810 */ /* 0x004fe20007fbe0ff */
        /* <DEDUP_REMOVED lines=12> */
.L_x_1156:
[----:B------:R-:W-:Y:S05]  /*69e0*/  BSYNC B0 ;  /* 0x0000000000007941 */ /* 0x000fea0003800000 */
.L_x_1155:
[----:B------:R-:W-:Y:S04]  /*69f0*/  BSSY B0, `(.L_x_1157) ;  /* 0x000000f000007945 */ /* 0x000fe80003800000 */
[----:B------:R-:W-:Y:S05]  /*6a00*/  @P0 BRA `(.L_x_1158) ;  /* 0x0000000000340947 */ /* 0x000fea0003800000 */
[----:B--23--:R-:W-:Y:S01]  /*6a10*/  IADD3 R11, P0, R2, 0x20, RZ ;  /* 0x00000020020b7810 */ /* 0x00cfe20007f1e0ff */
        /* <DEDUP_REMOVED lines=12> */
.L_x_1158:
[----:B------:R-:W-:Y:S05]  /*6ae0*/  BSYNC B0 ;  /* 0x0000000000007941 */ /* 0x000fea0003800000 */
.L_x_1157:
[----:B------:R-:W-:Y:S04]  /*6af0*/  BSSY B0, `(.L_x_1159) ;  /* 0x000000f000007945 */ /* 0x000fe80003800000 */
[----:B------:R-:W-:Y:S05]  /*6b00*/  @P1 BRA `(.L_x_1160) ;  /* 0x0000000000341947 */ /* 0x000fea0003800000 */
[----:B--234-:R-:W-:Y:S01]  /*6b10*/  IADD3 R11, P0, R2, 0x30, RZ ;  /* 0x00000030020b7810 */ /* 0x01cfe20007f1e0ff */
        /* <DEDUP_REMOVED lines=12> */
.L_x_1160:
[----:B------:R-:W-:Y:S05]  /*6be0*/  BSYNC B0 ;  /* 0x0000000000007941 */ /* 0x000fea0003800000 */
.L_x_1159:
        /* <DEDUP_REMOVED lines=15> */
.L_x_1162:
[----:B------:R-:W-:Y:S05]  /*6ce0*/  BSYNC B0 ;  /* 0x0000000000007941 */ /* 0x000fea0003800000 */
.L_x_1161:
        /* <DEDUP_REMOVED lines=15> */
.L_x_1164:
[----:B------:R-:W-:Y:S05]  /*6de0*/  BSYNC B0 ;  /* 0x0000000000007941 */ /* 0x000fea0003800000 */
.L_x_1163:
        /* <DEDUP_REMOVED lines=15> */
.L_x_1166:
[----:B------:R-:W-:Y:S05]  /*6ee0*/  BSYNC B0 ;  /* 0x0000000000007941 */ /* 0x000fea0003800000 */
.L_x_1165:
        /* <DEDUP_REMOVED lines=15> */
.L_x_1107:
        /* <DEDUP_REMOVED lines=12> */
[----:B------:R-:W1:Y:S01]  /*70a0*/  S2UR UR9, SR_CTAID.X ;  /* 0x00000000000979c3 */ /* 0x000e620000002500 */
[----:B------:R-:W-:Y:S01]  /*70b0*/  ULDC UR4, c[0x0][0x280] ;  /* 0x0000a00000047ab9 */ /* 0x000fe20000000800 */
[----:B------:R-:W-:Y:S01]  /*70c0*/  ULDC UR6, c[0x0][0x290] ;  /* 0x0000a40000067ab9 */ /* 0x000fe20000000800 */
[----:B------:R-:W-:-:S05]  /*70d0*/  ULDC UR7, c[0x0][0x74c] ;  /* 0x0001d30000077ab9 */ /* 0x000fca0000000800 */
[----:B------:R-:W2:Y:S01]  /*70e0*/  S2UR UR13, SR_CTAID.Y ;  /* 0x00000000000d79c3 */ /* 0x000ea20000002600 */
[----:B-1----:R-:W-:Y:S02]  /*70f0*/  ULEA UR5, UR9, UR4, 0x7 ;  /* 0x0000000409057291 */ /* 0x002fe4000f8e383f */
[----:B------:R-:W-:Y:S02]  /*7100*/  ISETP.LE.AND P0, PT, RZ, UR9, PT ;  /* 0x00000009ff007c0c */ /* 0x000fe4000bf03270 */
[----:B------:R-:W-:-:S04]  /*7110*/  UIADD3 UR5, -UR7, UR5, -UR6 ;  /* 0x0000000507057290 */ /* 0x000fc8000fffe906 */
[----:B------:R-:W-:-:S04]  /*7120*/  USHF.R.S32.HI UR6, URZ, 0x1f, UR5 ;  /* 0x0000001f3f067899 */ /* 0x000fc80008011405 */
[----:B------:R-:W-:-:S04]  /*7130*/  ULEA.HI UR6, UR6, UR5, URZ, 0x6 ;  /* 0x0000000506067291 */ /* 0x000fc8000f8f303f */
[----:B------:R-:W-:Y:S02]  /*7140*/  USHF.R.S32.HI UR5, URZ, 0x6, UR6 ;  /* 0x000000063f057899 */ /* 0x000fe40008011406 */
[----:B------:R-:W-:Y:S02]  /*7150*/  UIADD3 UR6, UR4, 0x3f, URZ ;  /* 0x0000003f04067890 */ /* 0x000fe4000fffe03f */
[----:B------:R-:W-:Y:S02]  /*7160*/  UISETP.LT.AND UP0, UPT, URZ, UR5, UPT ;  /* 0x000000053f00728c */ /* 0x000fe4000bf01270 */
[----:B------:R-:W-:Y:S02]  /*7170*/  USHF.R.S32.HI UR7, URZ, 0x1f, UR6 ;  /* 0x0000001f3f077899 */ /* 0x000fe40008011406 */
[----:B------:R-:W-:Y:S02]  /*7180*/  USEL UR5, URZ, UR5, !UP0 ;  /* 0x000000053f057287 */ /* 0x000fe4000c000000 */
[----:B------:R-:W-:-:S04]  /*7190*/  ULEA.HI UR7, UR7, UR6, URZ, 0x6 ;  /* 0x0000000607077291 */ /* 0x000fc8000f8f303f */
[----:B------:R-:W-:Y:S01]  /*71a0*/  USHF.R.S32.HI UR8, URZ, 0x6, UR7 ;  /* 0x000000063f087899 */ /* 0x000fe20008011407 */
[----:B--2---:R-:W-:Y:S11]  /*71b0*/  @!P0 BRA `(.L_x_1168) ;  /* 0x0000000000288947 */ /* 0x004ff60003800000 */
        /* <DEDUP_REMOVED lines=10> */
.L_x_1168:
[----:B------:R-:W-:Y:S02]  /*7260*/  UISETP.GT.AND UP0, UPT, UR8, UR5, UPT ;  /* 0x000000050800728c */ /* 0x000fe4000bf04270 */
[----:B------:R-:W-:Y:S02]  /*7270*/  USHF.R.S32.HI UR14, URZ, 0x1f, UR12 ;  /* 0x0000001f3f0e7899 */ /* 0x000fe4000801140c */
[----:B------:R-:W-:Y:S02]  /*7280*/  USHF.R.S32.HI UR9, URZ, 0x1f, UR13 ;  /* 0x0000001f3f097899 */ /* 0x000fe4000801140d */
[----:B------:R-:W-:-:S13]  /*7290*/  PLOP3.LUT P0, PT, PT, PT, UP0, 0x80, 0x0 ;  /* 0x000000000000781c */ /* 0x000fda0003f0f008 */
[----:B------:R-:W-:Y:S05]  /*72a0*/  @!P0 BRA `(.L_x_1109) ;  /* 0x0000002800e08947 */ /* 0x000fea0003800000 */
[----:B------:R-:W-:Y:S01]  /*72b0*/  UIADD3 UR4, -UR5, UR8, URZ ;  /* 0x0000000805047290 */ /* 0x000fe2000fffe13f */
[----:B------:R-:W-:Y:S01]  /*72c0*/  ULDC.64 UR10, c[0x0][0x2d8] ;  /* 0x0000b600000a7ab9 */ /* 0x000fe20000000a00 */
[----:B------:R-:W-:Y:S02]  /*72d0*/  ELECT P0, URZ, PT ;  /* 0x00000000003f782f */ /* 0x000fe40003800000 */
[----:B------:R-:W-:Y:S02]  /*72e0*/  ULOP3.LUT UR4, UR4, 0x1, URZ, 0xc0, !UPT ;  /* 0x0000000104047892 */ /* 0x000fe4000f8ec03f */
[----:B------:R-:W-:Y:S02]  /*72f0*/  UIMAD UR9, UR9, UR10, URZ ;  /* 0x0000000a090972a4 */ /* 0x000fe4000f8e023f */
[----:B------:R-:W-:Y:S02]  /*7300*/  UISETP.NE.U32.AND UP0, UPT, UR4, 0x1, UPT ;  /* 0x000000010400788c */ /* 0x000fe4000bf05070 */
[----:B------:R-:W-:-:S02]  /*7310*/  UIMAD.WIDE.U32 UR6, UR13, UR10, URZ ;  /* 0x0000000a0d0672a5 */ /* 0x000fc4000f8e003f */
[----:B------:R-:W-:Y:S02]  /*7320*/  UIMAD UR9, UR13, UR11, UR9 ;  /* 0x0000000b0d0972a4 */ /* 0x000fe4000f8e0209 */
[----:B------:R-:W-:Y:S01]  /*7330*/  PLOP3.LUT P1, PT, PT, PT, UP0, 0x80, 0x0 ;  /* 0x000000000000781c */ /* 0x000fe20003f2f008 */
[----:B------:R-:W-:Y:S01]  /*7340*/  ULDC.64 UR10, c[0x0][0x2e0] ;  /* 0x0000b800000a7ab9 */ /* 0x000fe20000000a00 */
[----:B------:R-:W-:Y:S02]  /*7350*/  UIADD3 UR7, UR7, UR9, URZ ;  /* 0x0000000907077290 */ /* 0x000fe4000fffe03f */
[----:B------:R-:W-:Y:S02]  /*7360*/  UIMAD UR9, UR14, UR10, URZ ;  /* 0x0000000a0e0972a4 */ /* 0x000fe4000f8e023f */
[----:B------:R-:W-:Y:S02]  /*7370*/  UIMAD.WIDE.U32 UR6, UR12, UR10, UR6 ;  /* 0x0000000a0c0672a5 */ /* 0x000fe4000f8e0006 */
[----:B------:R-:W-:-:S04]  /*7380*/  UIMAD UR9, UR12, UR11, UR9 ;  /* 0x0000000b0c0972a4 */ /* 0x000fc8000f8e0209 */
[----:B------:R-:W-:Y:S01]  /*7390*/  UIADD3 UR9, UR7, UR9, URZ ;  /* 0x0000000907097290 */ /* 0x000fe2000fffe03f */
[----:B------:R-:W-:Y:S11]  /*73a0*/  @P1 BRA `(.L_x_1169) ;  /* 0x0000000000bc1947 */ /* 0x000ff60003800000 */
[----:B------:R-:W-:Y:S01]  /*73b0*/  USHF.L.U32 UR14, UR5, 0xd, URZ ;  /* 0x0000000d050e7899 */ /* 0x000fe2000800063f */
        /* <DEDUP_REMOVED lines=9> */
[----:B------:R-:W-:Y:S01]  /*7450*/  UMOV UR16, 0x0 ;  /* 0x0000000000107882 */ /* 0x000fe20000000000 */
[----:B------:R-:W-:Y:S02]  /*7460*/  UMOV UR17, 0x14f00000 ;  /* 0x14f0000000117882 */ /* 0x000fe40000000000 */
[----:B------:R-:W-:-:S02]  /*7470*/  ULEA.HI.X UR11, UR13, UR11, UR15, 0x2, UP0 ;  /* 0x0000000b0d0b7291 */ /* 0x000fc400080f140f */
[----:B-1----:R-:W-:-:S03]  /*7480*/  ULEA UR4, UR12, UR4, 0x18 ;  /* 0x000000040c047291 */ /* 0x002fc6000f8ec03f */
[----:B------:R-:W-:Y:S01]  /*7490*/  UMOV UR12, 0x400 ;  /* 0x00000400000c7882 */ /* 0x000fe20000000000 */
[----:B------:R-:W-:-:S09]  /*74a0*/  UIADD3 UR4, UR4, 0x10000, URZ ;  /* 0x0001000004047890 */ /* 0x000fd2000fffe03f */
[----:B------:R1:W-:Y:S02]  /*74b0*/  UBLKRED.G.S.ADD.F32.RN [UR10], [UR4], UR12, desc[UR16] ;  /* 0x0000100a040073bb */ /* 0x0003e400080a140c */
[----:B-1----:R0:W-:Y:S02]  /*74c0*/  UTMACMDFLUSH ;  /* 0x00000000000079b7 */ /* 0x0021e40000000000 */
.L_x_1171:
[----:B------:R-:W-:Y:S05]  /*74d0*/  BSYNC B0 ;  /* 0x0000000000007941 */ /* 0x000fea0003800000 */
.L_x_1170:
        /* <DEDUP_REMOVED lines=9> */
[----:B------:R-:W-:Y:S02]  /*7570*/  UMOV UR17, 0x14f00000 ;  /* 0x14f0000000117882 */ /* 0x000fe40000000000 */
[----:B------:R-:W-:Y:S02]  /*7580*/  ULEA.HI.X.SX32 UR4, UR4, UR9, 0x1, UP0 ;  /* 0x0000000904047291 */ /* 0x000fe400080f0e3f */
[----:B------:R-:W-:-:S04]  /*7590*/  ULEA UR10, UP0, UR15, UR10, 0x2 ;  /* 0x0000000a0f0a7291 */ /* 0x000fc8000f80103f */
[----:B------:R-:W-:-:S03]  /*75a0*/  ULEA.HI.X UR11, UR15, UR11, UR4, 0x2, UP0 ;  /* 0x0000000b0f0b7291 */ /* 0x000fc600080f1404 */
[----:B------:R-:W-:Y:S01]  /*75b0*/  UMOV UR4, 0x400 ;  /* 0x0000040000047882 */ /* 0x000fe20000000000 */
[----:B-1----:R-:W-:-:S04]  /*75c0*/  ULEA UR12, UR13, UR12, 0x18 ;  /* 0x0000000c0d0c7291 */ /* 0x002fc8000f8ec03f */
[----:B------:R-:W-:-:S09]  /*75d0*/  UIADD3 UR12, UR12, 0x14000, URZ ;  /* 0x000140000c0c7890 */ /* 0x000fd2000fffe03f */
[----:B------:R1:W-:Y:S01]  /*75e0*/  UBLKRED.G.S.ADD.F32.RN [UR10], [UR12], UR4, desc[UR16] ;  /* 0x0000100a0c0073bb */ /* 0x0003e200080a1404 */
[----:B------:R0:W-:Y:S01]  /*75f0*/  UTMACMDFLUSH ;  /* 0x00000000000079b7 */ /* 0x0001e20000000000 */
[----:B-1----:R-:W-:-:S04]  /*7600*/  DEPBAR.LE SB0, 0x1 ;  /* 0x000080400000791a */ /* 0x002fc80000000000 */
.L_x_1173:
[----:B------:R-:W-:Y:S05]  /*7610*/  BSYNC B0 ;  /* 0x0000000000007941 */ /* 0x000fea0003800000 */
.L_x_1172:
[----:B------:R-:W-:Y:S06]  /*7620*/  BAR.ARV 0xa, 0xa0 ;  /* 0x0282800000007b1d */ /* 0x000fec0000002000 */
[----:B------:R-:W-:Y:S04]  /*7630*/  BSSY B0, `(.L_x_1174) ;  /* 0x0000003000007945 */ /* 0x000fe80003800000 */
[----:B------:R-:W-:Y:S05]  /*7640*/  @!P0 BRA `(.L_x_1175) ;  /* 0x0000000000048947 */ /* 0x000fea0003800000 */
[----:B------:R-:W-:-:S04]  /*7650*/  DEPBAR.LE SB0, 0x0 ;  /* 0x000080000000791a */ /* 0x000fc80000000000 */
.L_x_1175:
[----:B------:R-:W-:Y:S05]  /*7660*/  BSYNC B0 ;  /* 0x0000000000007941 */ /* 0x000fea0003800000 */
.L_x_1174:
[----:B------:R-:W-:Y:S06]  /*7670*/  BAR.ARV 0xb, 0xa0 ;  /* 0x02c2800000007b1d */ /* 0x000fec0000002000 */
[----:B------:R-:W-:Y:S01]  /*7680*/  UIADD3 UR12, UR5, 0x1, URZ ;  /* 0x00000001050c7890 */ /* 0x000fe2000fffe03f */
[----:B------:R-:W-:Y:S11]  /*7690*/  BRA `(.L_x_1176) ;  /* 0x0000000000047947 */ /* 0x000ff60003800000 */
.L_x_1169:
[----:B------:R-:W-:-:S05]  /*76a0*/  UMOV UR12, UR5 ;  /* 0x00000005000c7c82 */ /* 0x000fca0008000000 */
.L_x_1176:
[----:B------:R-:W-:-:S04]  /*76b0*/  UIADD3 UR4, UR5, 0x1, URZ ;  /* 0x0000000105047890 */ /* 0x000fc8000fffe03f */
[----:B------:R-:W-:-:S06]  /*76c0*/  UISETP.NE.AND UP0, UPT, UR8, UR4, UPT ;  /* 0x000000040800728c */ /* 0x000fcc000bf05270 */
[----:B------:R-:W-:-:S13]  /*76d0*/  PLOP3.LUT P1, PT, PT, PT, UP0, 0x80, 0x0 ;  /* 0x000000000000781c */ /* 0x000fda0003f2f008 */
[----:B------:R-:W-:Y:S05]  /*76e0*/  @!P1 BRA `(.L_x_1109) ;  /* 0x0000002400d09947 */ /* 0x000fea0003800000 */
[----:B------:R-:W-:Y:S01]  /*76f0*/  ULDC.64 UR18, c[0x0][0x2c0] ;  /* 0x0000b00000127ab9 */ /* 0x000fe20000000a00 */
[----:B------:R-:W-:Y:S02]  /*7700*/  USHF.L.U32 UR13, UR12, 0xd, URZ ;  /* 0x0000000d0c0d7899 */ /* 0x000fe4000800063f */
[----:B------:R-:W-:Y:S01]  /*7710*/  ULEA UR18, UP0, UR6, UR18, 0x2 ;  /* 0x0000001206127291 */ /* 0x000fe2000f80103f */
[----:B------:R-:W-:Y:S01]  /*7720*/  UMOV UR4, URZ ;  /* 0x0000003f00047c82 */ /* 0x000fe20008000000 */
[----:B------:R-:W-:Y:S02]  /*7730*/  ULDC.64 UR24, c[0x0][0x2c0] ;  /* 0x0000b00000187ab9 */ /* 0x000fe40000000a00 */
[----:B------:R-:W-:Y:S02]  /*7740*/  ULEA.HI.X UR19, UR6, UR19, UR9, 0x2, UP0 ;  /* 0x0000001306137291 */ /* 0x000fe400080f1409 */
[----:B------:R-:W-:Y:S02]  /*7750*/  UIADD3 UR14, UP0, UR18, 0x4000, URZ ;  /* 0x00004000120e7890 */ /* 0x000fe4000ff1e03f */
[----:B------:R-:W-:-:S02]  /*7760*/  UIADD3 UR16, UP1, UR18, 0x8000, URZ ;  /* 0x0000800012107890 */ /* 0x000fc4000ff3e03f */
[----:B------:R-:W-:Y:S02]  /*7770*/  UIADD3 UR18, UP2, UR18, 0xc000, URZ ;  /* 0x0000c00012127890 */ /* 0x000fe4000ff5e03f */
[----:B------:R-:W-:Y:S02]  /*7780*/  UIADD3.X UR15, URZ, UR19, URZ, UP0, !UPT ;  /* 0x000000133f0f7290 */ /* 0x000fe400087fe43f */
[----:B------:R-:W-:Y:S02]  /*7790*/  UIADD3.X UR17, URZ, UR19, URZ, UP1, !UPT ;  /* 0x000000133f117290 */ /* 0x000fe40008ffe43f */
[----:B------:R-:W-:Y:S01]  /*77a0*/  UIADD3.X UR19, URZ, UR19, URZ, UP2, !UPT ;  /* 0x000000133f137290 */ /* 0x000fe200097fe43f */
[----:B------:R-:W-:-:S11]  /*77b0*/  UMOV UR20, UR13 ;  /* 0x0000000d00147c82 */ /* 0x000fd60008000000 */
.L_x_1189:
[----:B------:R-:W-:Y:S01]  /*77c0*/  UIADD3 UR10, UR13, UR4, URZ ;  /* 0x000000040d0a7290 */ /* 0x000fe2000fffe03f */
[----:B------:R-:W-:Y:S03]  /*77d0*/  BAR.SYNC.DEFER_BLOCKING 0xd, 0xa0 ;  /* 0x0342800000007b1d */ /* 0x000fe60000010000 */
[----:B------:R-:W-:Y:S02]  /*77e0*/  UIMAD.WIDE UR26, UR10, 0x4, UR14 ;  /* 0x000000040a1a78a5 */ /* 0x000fe4000f8e020e */
[----:B------:R-:W-:Y:S01]  /*77f0*/  UIMAD.WIDE UR28, UR10, 0x4, UR16 ;  /* 0x000000040a1c78a5 */ /* 0x000fe2000f8e0210 */
[----:B------:R-:W-:Y:S01]  /*7800*/  BSSY B0, `(.L_x_1177) ;  /* 0x0000010000007945 */ /* 0x000fe20003800000 */
[----:B------:R-:W-:-:S03]  /*7810*/  UIMAD.WIDE UR10, UR10, 0x4, UR18 ;  /* 0x000000040a0a78a5 */ /* 0x000fc6000f8e0212 */
[----:B------:R-:W-:Y:S09]  /*7820*/  @!P0 BRA `(.L_x_1178) ;  /* 0x0000000000348947 */ /* 0x000ff20003800000 */
[----:B------:R-:W1:Y:S01]  /*7830*/  S2UR UR22, SR_CgaCtaId ;  /* 0x00000000001679c3 */ /* 0x000e620000008800 */
[----:B------:R-:W-:Y:S01]  /*7840*/  UIADD3 UR23, UP0, UR20, UR6, URZ ;  /* 0x0000000614177290 */ /* 0x000fe2000ff1e03f */
[----:B------:R-:W-:Y:S01]  /*7850*/  UMOV UR21, 0x400 ;  /* 0x0000040000157882 */ /* 0x000fe20000000000 */
[----:B------:R-:W-:Y:S02]  /*7860*/  UMOV UR32, 0x0 ;  /* 0x0000000000207882 */ /* 0x000fe40000000000 */
[----:B------:R-:W-:Y:S01]  /*7870*/  ULEA.HI.X.SX32 UR30, UR20, UR9, 0x1, UP0 ;  /* 0x00000009141e7291 */ /* 0x000fe200080f0e3f */
[----:B------:R-:W-:Y:S01]  /*7880*/  UMOV UR33, 0x14f00000 ;  /* 0x14f0000000217882 */ /* 0x000fe20000000000 */
[----:B-1----:R-:W-:Y:S02]  /*7890*/  ULEA UR21, UR22, UR21, 0x18 ;  /* 0x0000001516157291 */ /* 0x002fe4000f8ec03f */
[----:B------:R-:W-:Y:S02]  /*78a0*/  ULEA UR22, UP0, UR23, UR24, 0x2 ;  /* 0x0000001817167291 */ /* 0x000fe4000f80103f */
[----:B------:R-:W-:-:S02]  /*78b0*/  UIADD3 UR21, UR21, 0x10000, URZ ;  /* 0x0001000015157890 */ /* 0x000fc4000fffe03f */
[----:B------:R-:W-:-:S03]  /*78c0*/  ULEA.HI.X UR23, UR23, UR25, UR30, 0x2, UP0 ;  /* 0x0000001917177291 */ /* 0x000fc600080f141e */
[----:B------:R-:W-:-:S06]  /*78d0*/  UMOV UR30, 0x400 ;  /* 0x00000400001e7882 */ /* 0x000fcc0000000000 */
[----:B------:R1:W-:Y:S02]  /*78e0*/  UBLKRED.G.S.ADD.F32.RN [UR22], [UR21], UR30, desc[UR32] ;  /* 0x00002016150073bb */ /* 0x0003e400080a141e */
[----:B-1----:R0:W-:Y:S02]  /*78f0*/  UTMACMDFLUSH ;  /* 0x00000000000079b7 */ /* 0x0021e40000000000 */
.L_x_1178:
[----:B------:R-:W-:Y:S05]  /*7900*/  BSYNC B0 ;  /* 0x0000000000007941 */ /* 0x000fea0003800000 */
.L_x_1177:
        /* <DEDUP_REMOVED lines=13> */
.L_x_1180:
[----:B------:R-:W-:Y:S05]  /*79e0*/  BSYNC B0 ;  /* 0x0000000000007941 */ /* 0x000fea0003800000 */
.L_x_1179:
[----:B------:R-:W-:Y:S06]  /*79f0*/  BAR.ARV 0xa, 0xa0 ;  /* 0x0282800000007b1d */ /* 0x000fec0000002000 */
[----:B------:R-:W-:Y:S04]  /*7a00*/  BSSY B0, `(.L_x_1181) ;  /* 0x0000003000007945 */ /* 0x000fe80003800000 */
[----:B------:R-:W-:Y:S05]  /*7a10*/  @!P0 BRA `(.L_x_1182) ;  /* 0x0000000000048947 */ /* 0x000fea0003800000 */
[----:B------:R-:W-:-:S04]  /*7a20*/  DEPBAR.LE SB0, 0x0 ;  /* 0x000080000000791a */ /* 0x000fc80000000000 */
.L_x_1182:
[----:B------:R-:W-:Y:S05]  /*7a30*/  BSYNC B0 ;  /* 0x0000000000007941 */ /* 0x000fea0003800000 */
.L_x_1181:
        /* <DEDUP_REMOVED lines=13> */
.L_x_1184:
[----:B------:R-:W-:Y:S05]  /*7b10*/  BSYNC B0 ;  /* 0x0000000000007941 */ /* 0x000fea0003800000 */
.L_x_1183:
        /* <DEDUP_REMOVED lines=13> */
.L_x_1186:
[----:B------:R-:W-:Y:S05]  /*7bf0*/  BSYNC B0 ;  /* 0x0000000000007941 */ /* 0x000fea0003800000 */
.L_x_1185:
[----:B------:R-:W-:Y:S01]  /*7c00*/  UIADD3 UR12, UR12, 0x2, URZ ;  /* 0x000000020c0c7890 */ /* 0x000fe2000fffe03f */
[----:B------:R-:W-:Y:S06]  /*7c10*/  BAR.ARV 0xa, 0xa0 ;  /* 0x0282800000007b1d */ /* 0x000fec0000002000 */
[----:B------:R-:W-:Y:S01]  /*7c20*/  UISETP.GE.AND UP0, UPT, UR12, UR8, UPT ;  /* 0x000000080c00728c */ /* 0x000fe2000bf06270 */
[----:B------:R-:W-:Y:S04]  /*7c30*/  BSSY B0, `(.L_x_1187) ;  /* 0x0000003000007945 */ /* 0x000fe80003800000 */
[----:B------:R-:W-:Y:S06]  /*7c40*/  @!P0 BRA `(.L_x_1188) ;  /* 0x0000000000048947 */ /* 0x000fec0003800000 */
[----:B------:R-:W-:-:S04]  /*7c50*/  DEPBAR.LE SB0, 0x0 ;  /* 0x000080000000791a */ /* 0x000fc80000000000 */
.L_x_1188:
[----:B------:R-:W-:Y:S05]  /*7c60*/  BSYNC B0 ;  /* 0x0000000000007941 */ /* 0x000fea0003800000 */
.L_x_1187:
[----:B------:R-:W-:Y:S06]  /*7c70*/  BAR.ARV 0xb, 0xa0 ;  /* 0x02c2800000007b1d */ /* 0x000fec0000002000 */
[----:B------:R-:W-:Y:S01]  /*7c80*/  PLOP3.LUT P1, PT, PT, PT, UP0, 0x80, 0x0 ;  /* 0x000000000000781c */ /* 0x000fe20003f2f008 */
[----:B------:R-:W-:Y:S02]  /*7c90*/  UIADD3 UR20, UR20, 0x4000, URZ ;  /* 0x0000400014147890 */ /* 0x000fe4000fffe03f */
[----:B------:R-:W-:-:S10]  /*7ca0*/  UIADD3 UR4, UR4, 0x4000, URZ ;  /* 0x0000400004047890 */ /* 0x000fd4000fffe03f */
[----:B------:R-:W-:Y:S05]  /*7cb0*/  @!P1 BRA `(.L_x_1189) ;  /* 0xfffffff800c09947 */ /* 0x000fea000383ffff */
[----:B------:R-:W-:Y:S05]  /*7cc0*/  BRA `(.L_x_1109) ;  /* 0x0000002000587947 */ /* 0x000fea0003800000 */
.L_x_1167:
[----:B------:R-:W1:Y:S01]  /*7cd0*/  S2UR UR21, SR_CTAID.Z ;  /* 0x00000000001579c3 */ /* 0x000e620000002700 */
[----:B------:R-:W-:Y:S01]  /*7ce0*/  IMAD.MOV.U32 R11, RZ, RZ, 0x1 ;  /* 0x00000001ff0b7424 */ /* 0x000fe200078e00ff */
[----:B-1----:R-:W-:-:S13]  /*7cf0*/  ISETP.LE.AND P0, PT, RZ, UR21, PT ;  /* 0x00000015ff007c0c */ /* 0x002fda000bf03270 */
[----:B------:R-:W-:Y:S05]  /*7d00*/  @!P0 BRA `(.L_x_1190) ;  /* 0x0000001c00b48947 */ /* 0x000fea0003800000 */
[----:B------:R-:W1:Y:S01]  /*7d10*/  S2UR UR9, SR_CTAID.X ;  /* 0x00000000000979c3 */ /* 0x000e620000002500 */
[----:B------:R-:W-:Y:S01]  /*7d20*/  ULDC UR8, c[0x0][0x280] ;  /* 0x0000a00000087ab9 */ /* 0x000fe20000000800 */
[----:B------:R-:W-:Y:S01]  /*7d30*/  ULDC UR4, c[0x0][0x290] ;  /* 0x0000a40000047ab9 */ /* 0x000fe20000000800 */
[----:B------:R-:W-:-:S05]  /*7d40*/  ULDC UR5, c[0x0][0x74c] ;  /* 0x0001d30000057ab9 */ /* 0x000fca0000000800 */
[----:B------:R-:W2:Y:S01]  /*7d50*/  S2UR UR20, SR_CTAID.Y ;  /* 0x00000000001479c3 */ /* 0x000ea20000002600 */
[----:B-1----:R-:W-:Y:S02]  /*7d60*/  USHF.L.U32 UR11, UR9, 0x7, URZ ;  /* 0x00000007090b7899 */ /* 0x002fe4000800063f */
[----:B------:R-:W-:Y:S02]  /*7d70*/  ISETP.LE.AND P0, PT, RZ, UR9, PT ;  /* 0x00000009ff007c0c */ /* 0x000fe4000bf03270 */
[----:B------:R-:W-:-:S04]  /*7d80*/  UIADD3 UR4, -UR4, UR11, UR8 ;  /* 0x0000000b04047290 */ /* 0x000fc8000fffe108 */
[----:B------:R-:W-:-:S04]  /*7d90*/  UIADD3 UR4, UR4, -UR5, URZ ;  /* 0x8000000504047290 */ /* 0x000fc8000fffe03f */
[----:B------:R-:W-:-:S04]  /*7da0*/  USHF.R.S32.HI UR5, URZ, 0x1f, UR4 ;  /* 0x0000001f3f057899 */ /* 0x000fc80008011404 */
[----:B------:R-:W-:Y:S02]  /*7db0*/  ULEA.HI UR5, UR5, UR4, URZ, 0x6 ;  /* 0x0000000405057291 */ /* 0x000fe4000f8f303f */
[----:B------:R-:W-:Y:S02]  /*7dc0*/  UIADD3 UR4, UR8, 0x3f, URZ ;  /* 0x0000003f08047890 */ /* 0x000fe4000fffe03f */
[----:B------:R-:W-:Y:S02]  /*7dd0*/  USHF.R.S32.HI UR5, URZ, 0x6, UR5 ;  /* 0x000000063f057899 */ /* 0x000fe40008011405 */
[----:B------:R-:W-:Y:S02]  /*7de0*/  USHF.R.S32.HI UR6, URZ, 0x1f, UR4 ;  /* 0x0000001f3f067899 */ /* 0x000fe40008011404 */
[----:B------:R-:W-:Y:S02]  /*7df0*/  UISETP.LT.AND UP0, UPT, URZ, UR5, UPT ;  /* 0x000000053f00728c */ /* 0x000fe4000bf01270 */
[----:B------:R-:W-:-:S02]  /*7e00*/  ULEA.HI UR6, UR6, UR4, URZ, 0x6 ;  /* 0x0000000406067291 */ /* 0x000fc4000f8f303f */
[----:B------:R-:W-:Y:S02]  /*7e10*/  USEL UR7, URZ, UR5, !UP0 ;  /* 0x000000053f077287 */ /* 0x000fe4000c000000 */
[----:B------:R-:W-:Y:S01]  /*7e20*/  USHF.R.S32.HI UR6, URZ, 0x6, UR6 ;  /* 0x000000063f067899 */ /* 0x000fe20008011406 */
[----:B--2---:R-:W-:Y:S11]  /*7e30*/  @!P0 BRA `(.L_x_1191) ;  /* 0x0000000000288947 */ /* 0x004ff60003800000 */
[----:B------:R-:W-:Y:S01]  /*7e40*/  ULEA UR8, UR9, UR8, 0x7 ;  /* 0x0000000809087291 */ /* 0x000fe2000f8e383f */
[----:B------:R-:W-:Y:S01]  /*7e50*/  ULDC UR4, c[0x0][0x290] ;  /* 0x0000a40000047ab9 */ /* 0x000fe20000000800 */
[----:B------:R-:W-:Y:S02]  /*7e60*/  ULDC UR5, c[0x0][0x748] ;  /* 0x0001d20000057ab9 */ /* 0x000fe40000000800 */
[----:B------:R-:W-:-:S04]  /*7e70*/  UIADD3 UR4, -UR4, 0xbf, UR8 ;  /* 0x000000bf04047890 */ /* 0x000fc8000fffe108 */
[----:B------:R-:W-:-:S04]  /*7e80*/  UIADD3 UR4, UR4, UR5, URZ ;  /* 0x0000000504047290 */ /* 0x000fc8000fffe03f */
[----:B------:R-:W-:-:S04]  /*7e90*/  USHF.R.S32.HI UR5, URZ, 0x1f, UR4 ;  /* 0x0000001f3f057899 */ /* 0x000fc80008011404 */
[----:B------:R-:W-:-:S04]  /*7ea0*/  ULEA.HI UR5, UR5, UR4, URZ, 0x6 ;  /* 0x0000000405057291 */ /* 0x000fc8000f8f303f */
[----:B------:R-:W-:-:S04]  /*7eb0*/  USHF.R.S32.HI UR5, URZ, 0x6, UR5 ;  /* 0x000000063f057899 */ /* 0x000fc80008011405 */
[----:B------:R-:W-:-:S04]  /*7ec0*/  UISETP.LT.AND UP0, UPT, UR5, UR6, UPT ;  /* 0x000000060500728c */ /* 0x000fc8000bf01270 */
[----:B------:R-:W-:-:S12]  /*7ed0*/  USEL UR6, UR5, UR6, UP0 ;  /* 0x0000000605067287 */ /* 0x000fd80008000000 */
.L_x_1191:
[----:B------:R-:W-:-:S06]  /*7ee0*/  UISETP.GT.AND UP0, UPT, UR6, UR7, UPT ;  /* 0x000000070600728c */ /* 0x000fcc000bf04270 */
[----:B------:R-:W-:-:S13]  /*7ef0*/  PLOP3.LUT P0, PT, PT, PT, UP0, 0x80, 0x0 ;  /* 0x000000000000781c */ /* 0x000fda0003f0f008 */
[----:B------:R-:W-:Y:S05]  /*7f00*/  @!P0 BRA `(.L_x_1190) ;  /* 0x0000001c00348947 */ /* 0x000fea0003800000 */
[----:B------:R-:W-:Y:S01]  /*7f10*/  USHF.R.S32.HI UR10, URZ, 0x1f, UR20 ;  /* 0x0000001f3f0a7899 */ /* 0x000fe20008011414 */
[----:B------:R-:W-:Y:S01]  /*7f20*/  IMAD.U32 R4, RZ, RZ, UR7 ;  /* 0x00000007ff047e24 */ /* 0x000fe2000f8e00ff */
[----:B------:R-:W-:Y:S01]  /*7f30*/  ULDC.64 UR8, c[0x0][0x718] ;  /* 0x0001c60000087ab9 */ /* 0x000fe20000000a00 */
[----:B------:R-:W-:Y:S01]  /*7f40*/  ULDC.64 UR12, c[0x0][0x730] ;  /* 0x0001cc00000c7ab9 */ /* 0x000fe20000000a00 */
[----:B------:R-:W-:Y:S01]  /*7f50*/  UIMAD.WIDE.U32 UR4, UR20, UR8, URZ ;  /* 0x00000008140472a5 */ /* 0x000fe2000f8e003f */
[----:B------:R-:W-:Y:S01]  /*7f60*/  BSSY B0, `(.L_x_1190) ;  /* 0x00001c7000007945 */ /* 0x000fe20003800000 */
[----:B------:R-:W-:Y:S01]  /*7f70*/  UIMAD UR8, UR10, UR8, URZ ;  /* 0x000000080a0872a4 */ /* 0x000fe2000f8e023f */
[----:B------:R-:W-:Y:S01]  /*7f80*/  IMAD.MOV.U32 R0, RZ, RZ, RZ ;  /* 0x000000ffff007224 */ /* 0x000fe200078e00ff */
[----:B------:R-:W-:Y:S02]  /*7f90*/  UIMAD UR10, UR10, UR12, URZ ;  /* 0x0000000c0a0a72a4 */ /* 0x000fe4000f8e023f */
[----:B------:R-:W-:-:S02]  /*7fa0*/  UIMAD UR22, UR20, UR9, UR8 ;  /* 0x00000009141672a4 */ /* 0x000fc4000f8e0208 */
[----:B------:R-:W-:Y:S02]  /*7fb0*/  UIMAD.WIDE.U32 UR8, UR20, UR12, URZ ;  /* 0x0000000c140872a5 */ /* 0x000fe4000f8e003f */
[----:B------:R-:W-:Y:S02]  /*7fc0*/  UIMAD UR12, UR20, UR13, UR10 ;  /* 0x0000000d140c72a4 */ /* 0x000fe4000f8e020a */
[----:B------:R-:W-:Y:S01]  /*7fd0*/  USHF.R.S32.HI UR13, URZ, 0x1f, UR21 ;  /* 0x0000001f3f0d7899 */ /* 0x000fe20008011415 */
[----:B------:R-:W-:Y:S01]  /*7fe0*/  ULDC UR10, c[0x0][0x2e8] ;  /* 0x0000ba00000a7ab9 */ /* 0x000fe20000000800 */
[----:B------:R-:W-:Y:S01]  /*7ff0*/  ELECT P0, URZ, PT ;  /* 0x00000000003f782f */ /* 0x000fe20003800000 */
[----:B------:R-:W-:Y:S01]  /*8000*/  UISETP.NE.AND UP0, UPT, UR10, 0x1, UPT ;  /* 0x000000010a00788c */ /* 0x000fe2000bf05270 */
[----:B------:R-:W-:Y:S01]  /*8010*/  ULDC.64 UR14, c[0x0][0x720] ;  /* 0x0001c800000e7ab9 */ /* 0x000fe20000000a00 */
[----:B------:R-:W-:Y:S02]  /*8020*/  UIADD3 UR23, UR5, UR22, URZ ;  /* 0x0000001605177290 */ /* 0x000fe4000fffe03f */
[----:B------:R-:W-:-:S02]  /*8030*/  UIMAD UR10, UR13, UR14, URZ ;  /* 0x0000000e0d0a72a4 */ /* 0x000fc4000f8e023f */
[----:B------:R-:W-:Y:S01]  /*8040*/  UIADD3 UR9, UR9, UR12, URZ ;  /* 0x0000000c09097290 */ /* 0x000fe2000fffe03f */
[----:B------:R-:W-:Y:S01]  /*8050*/  ULDC.64 UR18, c[0x0][0x738] ;  /* 0x0001ce0000127ab9 */ /* 0x000fe20000000a00 */
[----:B------:R-:W-:-:S03]  /*8060*/  UMOV UR22, UR4 ;  /* 0x0000000400167c82 */ /* 0x000fc60008000000 */
[----:B------:R-:W-:Y:S01]  /*8070*/  @UP0 ULDC UR16, c[0x0][0x2ec] ;  /* 0x0000bb0000100ab9 */ /* 0x000fe20000000800 */
[----:B------:R-:W-:Y:S02]  /*8080*/  UIMAD UR13, UR13, UR18, URZ ;  /* 0x000000120d0d72a4 */ /* 0x000fe4000f8e023f */
[----:B------:R-:W-:Y:S02]  /*8090*/  UIMAD UR5, UR21, UR15, UR10 ;  /* 0x0000000f150572a4 */ /* 0x000fe4000f8e020a */
[----:B------:R-:W-:Y:S02]  /*80a0*/  UIMAD.WIDE.U32 UR22, UR21, UR14, UR22 ;  /* 0x0000000e151672a5 */ /* 0x000fe4000f8e0016 */
[----:B------:R-:W-:Y:S02]  /*80b0*/  UIMAD.WIDE.U32 UR16, UR20, UR16, URZ ;  /* 0x00000010141072a5 */ /* 0x000fe4000f8e003f */
[----:B------:R-:W-:Y:S01]  /*80c0*/  UIMAD.WIDE.U32 UR14, UR21, UR18, UR8 ;  /* 0x00000012150e72a5 */ /* 0x000fe2000f8e0008 */
[----:B------:R-:W-:-:S02]  /*80d0*/  UMOV UR12, UR20 ;  /* 0x00000014000c7c82 */ /* 0x000fc40008000000 */
[----:B------:R-:W-:Y:S01]  /*80e0*/  @UP0 ULDC UR8, c[0x0][0x2f0] ;  /* 0x0000bc0000080ab9 */ /* 0x000fe20000000800 */
[----:B------:R-:W-:Y:S02]  /*80f0*/  UIMAD UR4, UR21, UR19, UR13 ;  /* 0x00000013150472a4 */ /* 0x000fe4000f8e020d */
[----:B------:R-:W-:Y:S01]  /*8100*/  @UP0 USHF.R.U32.HI UR12, URZ, UR8, UR17 ;  /* 0x000000083f0c0299 */ /* 0x000fe20008011611 */
[----:B------:R-:W-:Y:S11]  /*8110*/  @!P0 BRA `(.L_x_1192) ;  /* 0x0000001800ac8947 */ /* 0x000ff60003800000 */
[----:B------:R-:W1:Y:S01]  /*8120*/  S2R R3, SR_CgaCtaId ;  /* 0x0000000000037919 */ /* 0x000e620000008800 */
[----:B------:R-:W-:-:S04]  /*8130*/  MOV R16, 0x400 ;  /* 0x0000040000107802 */ /* 0x000fc80000000f00 */
[----:B-1----:R-:W-:Y:S01]  /*8140*/  LEA R16, R3, R16, 0x18 ;  /* 0x0000001003107211 */ /* 0x002fe200078ec0ff */
[----:B------:R-:W-:-:S05]  /*8150*/  IMAD.MOV.U32 R3, RZ, RZ, 0x1 ;  /* 0x00000001ff037424 */ /* 0x000fca00078e00ff */
[----:B------:R-:W-:-:S04]  /*8160*/  SHF.L.U32 R3, R3, 0x1f, RZ ;  /* 0x0000001f03037819 */ /* 0x000fc800000006ff */
[----:B------:R-:W1:Y:S02]  /*8170*/  SYNCS.PHASECHK.TRANS64.TRYWAIT P0, [R16+URZ+0x30820], R3 ;  /* 0x03082003100075a7 */ /* 0x000e64000800017f */
[----:B-1----:R-:W-:Y:S05]  /*8180*/  @!P0 BRA `(.L_x_1193) ;  /* 0x0000001c00948947 */ /* 0x002fea0003800000 */
.L_x_1221:
[----:B------:R-:W2:Y:S01]  /*8190*/  S2R R0, SR_TID.X ;  /* 0x0000000000007919 */ /* 0x000ea20000002100 */
[----:B------:R-:W-:Y:S02]  /*81a0*/  IMAD.U32 R15, RZ, RZ, UR23 ;  /* 0x00000017ff0f7e24 */ /* 0x000fe4000f8e00ff */
[----:B------:R-:W-:Y:S02]  /*81b0*/  IMAD.U32 R14, RZ, RZ, UR15 ;  /* 0x0000000fff0e7e24 */ /* 0x000fe4000f8e00ff */
[----:B------:R-:W-:Y:S02]  /*81c0*/  VIADD R15, R15, UR5 ;  /* 0x000000050f0f7c36 */ /* 0x000fe40008000000 */
[----:B------:R-:W-:Y:S02]  /*81d0*/  VIADD R14, R14, UR4 ;  /* 0x000000040e0e7c36 */ /* 0x000fe40008000000 */
[----:B------:R-:W-:Y:S01]  /*81e0*/  IMAD.MOV.U32 R11, RZ, RZ, 0x1 ;  /* 0x00000001ff0b7424 */ /* 0x000fe200078e00ff */
[----:B--2---:R-:W-:-:S04]  /*81f0*/  LOP3.LUT R0, R0, 0x7f, RZ, 0xc0, !PT ;  /* 0x0000007f00007812 */ /* 0x004fc800078ec0ff */
[----:B------:R-:W-:-:S13]  /*8200*/  ISETP.NE.AND P0, PT, R0, RZ, PT ;  /* 0x000000ff0000720c */ /* 0x000fda0003f05270 */
[----:B------:R-:W-:Y:S05]  /*8210*/  @P0 BRA `(.L_x_1194) ;  /* 0x0000000000180947 */ /* 0x000fea0003800000 */
[----:B------:R-:W2:Y:S01]  /*8220*/  S2R R0, SR_TID.X ;  /* 0x0000000000007919 */ /* 0x000ea20000002100 */
[----:B-1----:R-:W-:-:S04]  /*8230*/  IMAD.MOV.U32 R3, RZ, RZ, 0x4100 ;  /* 0x00004100ff037424 */ /* 0x002fc800078e00ff */
[----:B------:R3:W-:Y:S01]  /*8240*/  SYNCS.ARRIVE.TRANS64 RZ, [R16+URZ+0x30810], R3 ;  /* 0x0308100310ff79a7 */ /* 0x0007e2000800003f */
[----:B--2---:R-:W-:-:S13]  /*8250*/  LOP3.LUT P1, RZ, R0, 0x1f, RZ, 0xc0, !PT ;  /* 0x0000001f00ff7812 */ /* 0x004fda000782c0ff */
[----:B---3--:R-:W-:Y:S05]  /*8260*/  @!P1 BRA `(.L_x_1194) ;  /* 0x0000000000049947 */ /* 0x008fea0003800000 */
[----:B------:R-:W-:Y:S01]  /*8270*/  BPT.TRAP 0x1 ;  /* 0x000000040000795c */ /* 0x000fe20000300000 */
.L_x_1194:
[----:B------:R-:W-:Y:S01]  /*8280*/  R2UR UR19, R4 ;  /* 0x00000000041372ca */ /* 0x000fe200000e0000 */
[----:B------:R-:W2:Y:S01]  /*8290*/  LDC.64 R6, c[0x0][0x198] ;  /* 0x00006600ff067b82 */ /* 0x000ea20000000a00 */
[----:B------:R-:W-:Y:S01]  /*82a0*/  R2UR UR7, R15 ;  /* 0x000000000f0772ca */ /* 0x000fe200000e0000 */
[----:B------:R-:W-:Y:S01]  /*82b0*/  ULDC.64 UR16, c[0x0][0x700] ;  /* 0x0001c00000107ab9 */ /* 0x000fe20000000a00 */
[----:B------:R-:W-:Y:S01]  /*82c0*/  UMOV UR36, 0x0 ;  /* 0x0000000000247882 */ /* 0x000fe20000000000 */
[----:B------:R-:W-:Y:S01]  /*82d0*/  IMAD.U32 R10, RZ, RZ, UR16 ;  /* 0x00000010ff0a7e24 */ /* 0x000fe2000f8e00ff */
[----:B------:R-:W-:Y:S01]  /*82e0*/  UMOV UR37, 0x14f00000 ;  /* 0x14f0000000257882 */ /* 0x000fe20000000000 */
[----:B------:R-:W-:Y:S01]  /*82f0*/  IMAD.U32 R9, RZ, RZ, UR17 ;  /* 0x00000011ff097e24 */ /* 0x000fe2000f8e00ff */
[----:B------:R-:W-:Y:S01]  /*8300*/  UMOV UR18, URZ ;  /* 0x0000003f00127c82 */ /* 0x000fe20008000000 */
[----:B------:R-:W-:Y:S01]  /*8310*/  UMOV UR26, 0x40 ;  /* 0x00000040001a7882 */ /* 0x000fe20000000000 */
[----:B------:R-:W-:Y:S01]  /*8320*/  UMOV UR28, UR20 ;  /* 0x00000014001c7c82 */ /* 0x000fe20008000000 */
[----:B------:R-:W-:Y:S01]  /*8330*/  UMOV UR29, UR21 ;  /* 0x00000015001d7c82 */ /* 0x000fe20008000000 */
[----:B------:R-:W-:Y:S01]  /*8340*/  IMAD.MOV.U32 R5, RZ, RZ, 0x10000 ;  /* 0x00010000ff057424 */ /* 0x000fe200078e00ff */
[----:B------:R-:W-:Y:S01]  /*8350*/  USHF.L.U32 UR19, UR19, 0x6, URZ ;  /* 0x0000000613137899 */ /* 0x000fe2000800063f */
[----:B------:R-:W-:Y:S01]  /*8360*/  IMAD.MOV.U32 R19, RZ, RZ, RZ ;  /* 0x000000ffff137224 */ /* 0x000fe200078e00ff */
[----:B------:R-:W-:Y:S01]  /*8370*/  UMOV UR48, 0x0 ;  /* 0x0000000000307882 */ /* 0x000fe20000000000 */
[----:B------:R-:W-:Y:S01]  /*8380*/  UMOV UR49, 0x10000000 ;  /* 0x1000000000317882 */ /* 0x000fe20000000000 */
[----:B------:R-:W-:Y:S01]  /*8390*/  UIADD3 UR8, UP0, UR19, UR22, URZ ;  /* 0x0000001613087290 */ /* 0x000fe2000ff1e03f */
[----:B------:R-:W-:-:S02]  /*83a0*/  UMOV UR13, UR21 ;  /* 0x00000015000d7c82 */ /* 0x000fc40008000000 */
[----:B------:R-:W-:Y:S01]  /*83b0*/  UMOV UR27, UR19 ;  /* 0x00000013001b7c82 */ /* 0x000fe20008000000 */
[----:B------:R-:W-:Y:S02]  /*83c0*/  ULEA.HI.X.SX32 UR7, UR19, UR7, 0x1, UP0 ;  /* 0x0000000713077291 */ /* 0x000fe400080f0e3f */
[----:B-1----:R-:W-:Y:S01]  /*83d0*/  IMAD.U32 R3, RZ, RZ, UR8 ;  /* 0x00000008ff037e24 */ /* 0x002fe2000f8e00ff */
[----:B------:R-:W-:Y:S01]  /*83e0*/  UMOV UR10, UR18 ;  /* 0x00000012000a7c82 */ /* 0x000fe20008000000 */
[----:B------:R-:W-:Y:S01]  /*83f0*/  IMAD.U32 R2, RZ, RZ, UR8 ;  /* 0x00000008ff027e24 */ /* 0x000fe2000f8e00ff */
[----:B------:R-:W-:Y:S01]  /*8400*/  R2UR UR8, R16 ;  /* 0x00000000100872ca */ /* 0x000fe200000e0000 */
[----:B--2---:R-:W-:Y:S01]  /*8410*/  IMAD.MOV.U32 R8, RZ, RZ, R6 ;  /* 0x000000ffff087224 */ /* 0x004fe200078e0006 */
[----:B------:R-:W-:Y:S01]  /*8420*/  LEA R0, P1, R3, R10, 0x2 ;  /* 0x0000000a03007211 */ /* 0x000fe200078210ff */
[----:B------:R-:W-:Y:S01]  /*8430*/  IMAD.U32 R3, RZ, RZ, UR7 ;  /* 0x00000007ff037e24 */ /* 0x000fe2000f8e00ff */
[----:B------:R-:W-:Y:S01]  /*8440*/  UMOV UR7, 0x10 ;  /* 0x0000001000077882 */ /* 0x000fe20000000000 */
[----:B------:R-:W-:Y:S01]  /*8450*/  UMOV UR42, 0x40 ;  /* 0x00000040002a7882 */ /* 0x000fe20000000000 */
[----:B------:R-:W-:Y:S01]  /*8460*/  R2UR UR32, R0 ;  /* 0x00000000002072ca */ /* 0x000fe200000e0000 */
[----:B------:R-:W-:Y:S01]  /*8470*/  UMOV UR43, UR11 ;  /* 0x0000000b002b7c82 */ /* 0x000fe20008000000 */
[----:B------:R-:W-:Y:S01]  /*8480*/  LEA.HI.X R2, R2, R9, R3, 0x2, P1 ;  /* 0x0000000902027211 */ /* 0x000fe200008f1403 */
[----:B------:R-:W-:Y:S01]  /*8490*/  UMOV UR44, UR12 ;  /* 0x0000000c002c7c82 */ /* 0x000fe20008000000 */
[----:B------:R-:W-:Y:S01]  /*84a0*/  IADD3 R0, P1, R8, 0x2f0, RZ ;  /* 0x000002f008007810 */ /* 0x000fe20007f3e0ff */
[----:B------:R-:W-:Y:S01]  /*84b0*/  UMOV UR45, UR21 ;  /* 0x00000015002d7c82 */ /* 0x000fe20008000000 */
[----:B------:R-:W-:Y:S01]  /*84c0*/  R2UR UR33, R2 ;  /* 0x00000000022172ca */ /* 0x000fe200000e0000 */
[----:B------:R-:W-:Y:S01]  /*84d0*/  UIADD3 UR16, UR8, 0x18000, URZ ;  /* 0x0001800008107890 */ /* 0x000fe2000fffe03f */
[----:B------:R-:W-:Y:S01]  /*84e0*/  R2UR UR30, R0 ;  /* 0x00000000001e72ca */ /* 0x000fe200000e0000 */
[----:B------:R-:W-:Y:S01]  /*84f0*/  UIADD3 UR17, UR8, 0x30810, URZ ;  /* 0x0003081008117890 */ /* 0x000fe2000fffe03f */
[----:B------:R-:W-:Y:S01]  /*8500*/  IADD3 R0, P2, R8, 0x3f0, RZ ;  /* 0x000003f008007810 */ /* 0x000fe20007f5e0ff */
[----:B------:R-:W-:-:S02]  /*8510*/  UIADD3 UR24, UR8, 0x1a000, URZ ;  /* 0x0001a00008187890 */ /* 0x000fc4000fffe03f */
[----:B------:R-:W-:Y:S01]  /*8520*/  UIADD3 UR50, UR8, 0x28000, URZ ;  /* 0x0002800008327890 */ /* 0x000fe2000fffe03f */
[----:B------:R-:W-:Y:S01]  /*8530*/  R2UR UR46, R0 ;  /* 0x00000000002e72ca */ /* 0x000fe200000e0000 */
[--C-:B------:R-:W-:Y:S01]  /*8540*/  IMAD.X R0, RZ, RZ, R7.reuse, P1 ;  /* 0x000000ffff007224 */ /* 0x100fe200008e0607 */
[----:B------:R-:W-:Y:S01]  /*8550*/  IADD3 R2, P1, R8, 0xf0, RZ ;  /* 0x000000f008027810 */ /* 0x000fe20007f3e0ff */
[----:B------:R-:W-:Y:S01]  /*8560*/  UMOV UR25, UR17 ;  /* 0x0000001100197c82 */ /* 0x000fe20008000000 */
[----:B------:R-:W-:Y:S01]  /*8570*/  UMOV UR51, UR17 ;  /* 0x0000001100337c82 */ /* 0x000fe20008000000 */
[----:B------:R-:W-:Y:S01]  /*8580*/  UIADD3 UR9, UR8, 0x30800, URZ ;  /* 0x0003080008097890 */ /* 0x000fe2000fffe03f */
[----:B------:R-:W-:Y:S01]  /*8590*/  R2UR UR31, R0 ;  /* 0x00000000001f72ca */ /* 0x000fe200000e0000 */
[--C-:B------:R-:W-:Y:S01]  /*85a0*/  IMAD.X R0, RZ, RZ, R7.reuse, P2 ;  /* 0x000000ffff007224 */ /* 0x100fe200010e0607 */
[----:B------:R-:W-:Y:S01]  /*85b0*/  R2UR UR34, R2 ;  /* 0x00000000022272ca */ /* 0x000fe200000e0000 */
[----:B------:R-:W-:Y:S01]  /*85c0*/  IMAD.X R3, RZ, RZ, R7, P1 ;  /* 0x000000ffff037224 */ /* 0x000fe200008e0607 */
[----:B------:R-:W-:-:S02]  /*85d0*/  UIADD3 UR40, UR8, 0x4000, URZ ;  /* 0x0000400008287890 */ /* 0x000fc4000fffe03f */
[----:B------:R-:W-:Y:S01]  /*85e0*/  R2UR UR47, R0 ;  /* 0x00000000002f72ca */ /* 0x000fe200000e0000 */
[----:B------:R-:W-:Y:S01]  /*85f0*/  IMAD.U32 R0, RZ, RZ, UR6 ;  /* 0x00000006ff007e24 */ /* 0x000fe2000f8e00ff */
[----:B------:R-:W-:Y:S01]  /*8600*/  R2UR UR35, R3 ;  /* 0x00000000032372ca */ /* 0x000fe200000e0000 */
[----:B------:R-:W-:Y:S02]  /*8610*/  UMOV UR41, UR9 ;  /* 0x0000000900297c82 */ /* 0x000fe40008000000 */
[----:B------:R-:W-:-:S05]  /*8620*/  VIADD R6, R0, 0xffffffff ;  /* 0xffffffff00067836 */ /* 0x000fca0000000000 */
[----:B------:R1:W-:Y:S01]  /*8630*/  STL [R1], R6 ;  /* 0x0000000601007387 */ /* 0x0003e20000100800 */
[----:B------:R-:W-:-:S04]  /*8640*/  ISETP.GE.AND P1, PT, R4, R6, PT ;  /* 0x000000060400720c */ /* 0x000fc80003f26270 */
[----:B------:R-:W-:Y:S01]  /*8650*/  UTMALDG.4D [UR16], [UR34], desc[UR36] ;  /* 0x00002410220075b4 */ /* 0x000fe20008019000 */
[----:B------:R-:W-:Y:S01]  /*8660*/  UTMALDG.4D [UR24], [UR34], desc[UR36] ;  /* 0x00002418220075b4 */ /* 0x000fe20008019000 */
[----:B------:R2:W-:Y:S01]  /*8670*/  UBLKCP.S.G [UR50], [UR32], UR7 ;  /* 0x00000032200073ba */ /* 0x0005e20008000207 */
[----:B------:R1:W-:Y:S01]  /*8680*/  SYNCS.ARRIVE.TRANS64 RZ, [R16+URZ+0x30800], R5 ;  /* 0x0308000510ff79a7 */ /* 0x0003e2000800003f */
[----:B------:R1:W-:Y:S01]  /*8690*/  UTMALDG.4D [UR8], [UR30], desc[UR48] ;  /* 0x000030081e0075b4 */ /* 0x0003e20008019000 */
[----:B--2---:R-:W-:Y:S01]  /*86a0*/  UIADD3 UR32, UR8, 0x8000, URZ ;  /* 0x0000800008207890 */ /* 0x004fe2000fffe03f */
[----:B------:R1:W-:Y:S01]  /*86b0*/  UTMALDG.4D [UR40], [UR30], desc[UR48] ;  /* 0x000030281e0075b4 */ /* 0x0003e20008019000 */
[----:B------:R-:W-:Y:S01]  /*86c0*/  UIADD3 UR24, UR8, 0xc000, URZ ;  /* 0x0000c00008187890 */ /* 0x000fe2000fffe03f */
[----:B------:R-:W-:Y:S01]  /*86d0*/  UMOV UR35, UR11 ;  /* 0x0000000b00237c82 */ /* 0x000fe20008000000 */
[----:B------:R-:W-:Y:S01]  /*86e0*/  UMOV UR36, UR12 ;  /* 0x0000000c00247c82 */ /* 0x000fe20008000000 */
[----:B------:R-:W-:Y:S01]  /*86f0*/  UMOV UR37, UR21 ;  /* 0x0000001500257c82 */ /* 0x000fe20008000000 */
[----:B------:R-:W-:Y:S01]  /*8700*/  UMOV UR34, UR18 ;  /* 0x0000001200227c82 */ /* 0x000fe20008000000 */
[----:B------:R-:W-:Y:S01]  /*8710*/  UMOV UR33, UR9 ;  /* 0x0000000900217c82 */ /* 0x000fe20008000000 */
[----:B------:R-:W-:Y:S01]  /*8720*/  UMOV UR27, UR11 ;  /* 0x0000000b001b7c82 */ /* 0x000fe20008000000 */
[----:B------:R-:W-:Y:S01]  /*8730*/  UMOV UR28, UR12 ;  /* 0x0000000c001c7c82 */ /* 0x000fe20008000000 */
[----:B------:R-:W-:Y:S01]  /*8740*/  UMOV UR25, UR9 ;  /* 0x0000000900197c82 */ /* 0x000fe20008000000 */
[----:B------:R1:W-:Y:S01]  /*8750*/  UTMALDG.4D [UR32], [UR46], desc[UR48] ;  /* 0x000030202e0075b4 */ /* 0x0003e20008019000 */
[----:B------:R1:W-:Y:S02]  /*8760*/  UTMALDG.4D [UR24], [UR46], desc[UR48] ;  /* 0x000030182e0075b4 */ /* 0x0003e40008019000 */
[----:B-1----:R-:W-:Y:S05]  /*8770*/  @P1 BRA `(.L_x_1195) ;  /* 0x00000010003c1947 */ /* 0x002fea0003800000 */
[----:B------:R-:W-:Y:S01]  /*8780*/  R2UR UR7, R4 ;  /* 0x00000000040772ca */ /* 0x000fe200000e0000 */
[----:B------:R-:W1:Y:S01]  /*8790*/  S2R R6, SR_TID.X ;  /* 0x0000000000067919 */ /* 0x000e620000002100 */
[----:B------:R-:W-:Y:S01]  /*87a0*/  UIADD3 UR8, UR6, -0x2, URZ ;  /* 0xfffffffe06087890 */ /* 0x000fe2000fffe03f */
[----:B------:R-:W-:-:S05]  /*87b0*/  IMAD.MOV.U32 R11, RZ, RZ, 0x1 ;  /* 0x00000001ff0b7424 */ /* 0x000fca00078e00ff */
[----:B------:R-:W-:-:S05]  /*87c0*/  ISETP.NE.AND P1, PT, R4, UR8, PT ;  /* 0x0000000804007c0c */ /* 0x000fca000bf25270 */
[----:B------:R-:W-:-:S04]  /*87d0*/  ULOP3.LUT UR7, URZ, UR7, URZ, 0x33, !UPT ;  /* 0x000000073f077292 */ /* 0x000fc8000f8e333f */
[----:B------:R-:W-:-:S06]  /*87e0*/  UIADD3 UR7, UR7, UR6, URZ ;  /* 0x0000000607077290 */ /* 0x000fcc000fffe03f */
[----:B------:R-:W-:-:S05]  /*87f0*/  IMAD.U32 R0, RZ, RZ, UR7 ;  /* 0x00000007ff007e24 */ /* 0x000fca000f8e00ff */
[----:B------:R-:W-:Y:S01]  /*8800*/  LOP3.LUT R5, R0, 0x1, RZ, 0xc0, !PT ;  /* 0x0000000100057812 */ /* 0x000fe200078ec0ff */
[----:B------:R-:W-:-:S04]  /*8810*/  IMAD.MOV.U32 R0, RZ, RZ, R4 ;  /* 0x000000ffff007224 */ /* 0x000fc800078e0004 */
[----:B------:R2:W-:Y:S01]  /*8820*/  STL [R1+0x4], R5 ;  /* 0x0000040501007387 */ /* 0x0005e20000100800 */
[----:B-1----:R-:W-:Y:S01]  /*8830*/  LOP3.LUT R6, R6, 0x1f, RZ, 0xc0, !PT ;  /* 0x0000001f06067812 */ /* 0x002fe200078ec0ff */
[----:B------:R-:W-:Y:S06]  /*8840*/  @!P1 BRA `(.L_x_1196) ;  /* 0x0000000800b09947 */ /* 0x000fec0003800000 */
[----:B------:R-:W-:Y:S01]  /*8850*/  R2UR UR8, R5 ;  /* 0x00000000050872ca */ /* 0x000fe200000e0000 */
[----:B------:R-:W-:Y:S02]  /*8860*/  IMAD.MOV.U32 R0, RZ, RZ, R4 ;  /* 0x000000ffff007224 */ /* 0x000fe400078e0004 */
[----:B------:R-:W-:-:S10]  /*8870*/  IMAD.MOV.U32 R11, RZ, RZ, 0x1 ;  /* 0x00000001ff0b7424 */ /* 0x000fd400078e00ff */
[----:B------:R-:W-:-:S06]  /*8880*/  UIADD3 UR7, UR7, -UR8, URZ ;  /* 0x8000000807077290 */ /* 0x000fcc000fffe03f */
[----:B------:R-:W-:-:S07]  /*8890*/  IMAD.U32 R20, RZ, RZ, UR7 ;  /* 0x00000007ff147e24 */ /* 0x000fce000f8e00ff */
.L_x_1205:
[----:B--234-:R-:W-:-:S04]  /*88a0*/  SHF.L.U32 R21, R11, 0x1f, RZ ;  /* 0x0000001f0b157819 */ /* 0x01cfc800000006ff */
[----:B------:R-:W1:Y:S02]  /*88b0*/  SYNCS.PHASECHK.TRANS64.TRYWAIT P1, [R16+URZ+0x30840], R21 ;  /* 0x03084015100075a7 */ /* 0x000e64000802017f */
[----:B-1----:R-:W-:Y:S05]  /*88c0*/  @!P1 BRA `(.L_x_1197) ;  /* 0x0000001400d89947 */ /* 0x002fea0003800000 */
.L_x_1222:
[----:B------:R-:W-:Y:S05]  /*88d0*/  @P0 BRA `(.L_x_1198) ;  /* 0x0000000000140947 */ /* 0x000fea0003800000 */
[----:B------:R-:W-:Y:S01]  /*88e0*/  ISETP.NE.AND P1, PT, R6, RZ, PT ;  /* 0x000000ff0600720c */ /* 0x000fe20003f25270 */
[----:B------:R-:W-:-:S04]  /*88f0*/  IMAD.MOV.U32 R3, RZ, RZ, 0x4100 ;  /* 0x00004100ff037424 */ /* 0x000fc800078e00ff */
[----:B------:R3:W-:Y:S08]  /*8900*/  SYNCS.ARRIVE.TRANS64 RZ, [R16+URZ+0x30830], R3 ;  /* 0x0308300310ff79a7 */ /* 0x0007f0000800003f */
[----:B------:R-:W-:Y:S05]  /*8910*/  @!P1 BRA `(.L_x_1198) ;  /* 0x0000000000049947 */ /* 0x000fea0003800000 */
[----:B------:R-:W-:Y:S01]  /*8920*/  BPT.TRAP 0x1 ;  /* 0x000000040000795c */ /* 0x000fe20000300000 */
.L_x_1198:
[----:B------:R-:W3:Y:S01]  /*8930*/  LDC.64 R12, c[0x0][0x728] ;  /* 0x0001ca00ff0c7b82 */ /* 0x000ee20000000a00 */
[----:B------:R-:W-:Y:S01]  /*8940*/  IMAD.SHL.U32 R18, R0, 0x40, RZ ;  /* 0x0000004000127824 */ /* 0x000fe200078e00ff */
[----:B------:R-:W-:Y:S01]  /*8950*/  R2UR UR32, R16 ;  /* 0x00000000102072ca */ /* 0x000fe200000e0000 */
[----:B------:R-:W-:Y:S01]  /*8960*/  UMOV UR30, 0x0 ;  /* 0x00000000001e7882 */ /* 0x000fe20000000000 */
[----:B------:R-:W-:Y:S01]  /*8970*/  UMOV UR31, 0x14f00000 ;  /* 0x14f00000001f7882 */ /* 0x000fe20000000000 */
[----:B------:R-:W-:Y:S01]  /*8980*/  UMOV UR18, URZ ;  /* 0x0000003f00127c82 */ /* 0x000fe20008000000 */
[C---:B------:R-:W-:Y:S01]  /*8990*/  IADD3 R2, P1, R18.reuse, UR14, RZ ;  /* 0x0000000e12027c10 */ /* 0x040fe2000ff3e0ff */
[----:B------:R-:W-:Y:S01]  /*89a0*/  UMOV UR26, 0x40 ;  /* 0x00000040001a7882 */ /* 0x000fe20000000000 */
[----:B--2---:R-:W2:Y:S01]  /*89b0*/  LDC.64 R4, c[0x0][0x198] ;  /* 0x00006600ff047b82 */ /* 0x004ea20000000a00 */
        /* <DEDUP_REMOVED lines=14> */
[----:B--2---:R-:W-:Y:S02]  /*8aa0*/  IMAD.MOV.U32 R8, RZ, RZ, R4 ;  /* 0x000000ffff087224 */ /* 0x004fe400078e0004 */
        /* <DEDUP_REMOVED lines=12> */
.L_x_1223:
[----:B------:R-:W-:Y:S05]  /*8b70*/  @P0 BRA `(.L_x_1200) ;  /* 0x0000000000140947 */ /* 0x000fea0003800000 */
[----:B------:R-:W-:Y:S01]  /*8b80*/  ISETP.NE.AND P1, PT, R6, RZ, PT ;  /* 0x000000ff0600720c */ /* 0x000fe20003f25270 */
[----:B------:R-:W-:-:S04]  /*8b90*/  IMAD.MOV.U32 R2, RZ, RZ, 0x4100 ;  /* 0x00004100ff027424 */ /* 0x000fc800078e00ff */
[----:B------:R3:W-:Y:S08]  /*8ba0*/  SYNCS.ARRIVE.TRANS64 RZ, [R16+URZ+0x30818], R2 ;  /* 0x0308180210ff79a7 */ /* 0x0007f0000800003f */
[----:B------:R-:W-:Y:S05]  /*8bb0*/  @!P1 BRA `(.L_x_1200) ;  /* 0x0000000000049947 */ /* 0x000fea0003800000 */
[----:B------:R-:W-:Y:S01]  /*8bc0*/  BPT.TRAP 0x1 ;  /* 0x000000040000795c */ /* 0x000fe20000300000 */
.L_x_1200:
[----:B------:R-:W-:Y:S01]  /*8bd0*/  VIADD R18, R18, 0x40 ;  /* 0x0000004012127836 */ /* 0x000fe20000000000 */
[----:B------:R-:W-:Y:S01]  /*8be0*/  ULDC.64 UR8, c[0x0][0x700] ;  /* 0x0001c00000087ab9 */ /* 0x000fe20000000a00 */
[----:B------:R-:W-:Y:S01]  /*8bf0*/  R2UR UR32, R16 ;  /* 0x00000000102072ca */ /* 0x000fe200000e0000 */
[----:B------:R-:W-:Y:S01]  /*8c00*/  IMAD.U32 R10, RZ, RZ, UR8 ;  /* 0x00000008ff0a7e24 */ /* 0x000fe2000f8e00ff */
[----:B------:R-:W-:Y:S01]  /*8c10*/  UMOV UR30, 0x0 ;  /* 0x00000000001e7882 */ /* 0x000fe20000000000 */
[----:B---3--:R-:W-:Y:S01]  /*8c20*/  IADD3 R2, P1, R18, UR22, RZ ;  /* 0x0000001612027c10 */ /* 0x008fe2000ff3e0ff */
[----:B------:R-:W-:Y:S01]  /*8c30*/  IMAD.U32 R9, RZ, RZ, UR9 ;  /* 0x00000009ff097e24 */ /* 0x000fe2000f8e00ff */
[----:B------:R-:W-:Y:S01]  /*8c40*/  SHF.R.S32.HI R17, RZ, 0x1f, R18 ;  /* 0x0000001fff117819 */ /* 0x000fe20000011412 */
[----:B------:R-:W-:Y:S01]  /*8c50*/  UMOV UR31, 0x14f00000 ;  /* 0x14f00000001f7882 */ /* 0x000fe20000000000 */
[----:B------:R-:W-:Y:S01]  /*8c60*/  LEA R3, P2, R2, R10, 0x2 ;  /* 0x0000000a02037211 */ /* 0x000fe200078410ff */
[----:B------:R-:W-:Y:S01]  /*8c70*/  UMOV UR26, URZ ;  /* 0x0000003f001a7c82 */ /* 0x000fe20008000000 */
[----:B------:R-:W-:Y:S01]  /*8c80*/  R2UR UR27, R18 ;  /* 0x00000000121b72ca */ /* 0x000fe200000e0000 */
[----:B------:R-:W-:Y:S01]  /*8c90*/  UMOV UR28, UR20 ;  /* 0x00000014001c7c82 */ /* 0x000fe20008000000 */
[----:B------:R-:W-:Y:S01]  /*8ca0*/  R2UR UR34, R3 ;  /* 0x00000000032272ca */ /* 0x000fe200000e0000 */
[----:B------:R-:W-:Y:S01]  /*8cb0*/  IMAD.X R3, R17, 0x1, R15, P1 ;  /* 0x0000000111037824 */ /* 0x000fe200008e060f */
[----:B------:R-:W-:-:S02]  /*8cc0*/  UIADD3 UR24, UR32, 0x1c000, URZ ;  /* 0x0001c00020187890 */ /* 0x000fc4000fffe03f */
[----:B------:R-:W-:Y:S02]  /*8cd0*/  UIADD3 UR25, UR32, 0x30818, URZ ;  /* 0x0003081820197890 */ /* 0x000fe4000fffe03f */
[----:B------:R-:W-:Y:S01]  /*8ce0*/  LEA.HI.X R3, R2, R9, R3, 0x2, P2 ;  /* 0x0000000902037211 */ /* 0x000fe200010f1403 */
[----:B------:R-:W-:Y:S01]  /*8cf0*/  UIADD3 UR16, UR32, 0x1e000, URZ ;  /* 0x0001e00020107890 */ /* 0x000fe2000fffe03f */
[----:B------:R-:W-:Y:S01]  /*8d00*/  IADD3 R2, P1, R8, 0xf0, RZ ;  /* 0x000000f008027810 */ /* 0x000fe20007f3e0ff */
[----:B------:R-:W-:Y:S01]  /*8d10*/  UIADD3 UR32, UR32, 0x28100, URZ ;  /* 0x0002810020207890 */ /* 0x000fe2000fffe03f */
[----:B------:R-:W-:Y:S01]  /*8d20*/  R2UR UR35, R3 ;  /* 0x00000000032372ca */ /* 0x000fe200000e0000 */
[----:B------:R-:W-:Y:S01]  /*8d30*/  UMOV UR29, UR21 ;  /* 0x00000015001d7c82 */ /* 0x000fe20008000000 */
[----:B------:R-:W-:Y:S01]  /*8d40*/  R2UR UR8, R2 ;  /* 0x00000000020872ca */ /* 0x000fe200000e0000 */
[----:B------:R-:W-:Y:S01]  /*8d50*/  IMAD.X R3, RZ, RZ, R7, P1 ;  /* 0x000000ffff037224 */ /* 0x000fe200008e0607 */
[----:B------:R-:W-:Y:S01]  /*8d60*/  UMOV UR18, 0x40 ;  /* 0x0000004000127882 */ /* 0x000fe20000000000 */
[----:B------:R-:W-:Y:S01]  /*8d70*/  UMOV UR17, UR25 ;  /* 0x0000001900117c82 */ /* 0x000fe20008000000 */
[----:B------:R-:W-:Y:S01]  /*8d80*/  UMOV UR19, UR27 ;  /* 0x0000001b00137c82 */ /* 0x000fe20008000000 */
[----:B------:R-:W-:Y:S01]  /*8d90*/  UMOV UR33, UR25 ;  /* 0x0000001900217c82 */ /* 0x000fe20008000000 */
[----:B------:R-:W-:Y:S01]  /*8da0*/  R2UR UR9, R3 ;  /* 0x00000000030972ca */ /* 0x000fe200000e0000 */
[----:B------:R-:W-:-:S12]  /*8db0*/  UMOV UR7, 0x10 ;  /* 0x0000001000077882 */ /* 0x000fd80000000000 */
[----:B------:R3:W-:Y:S01]  /*8dc0*/  UTMALDG.4D [UR24], [UR8], desc[UR30] ;  /* 0x00001e18080075b4 */ /* 0x0007e20008019000 */
[----:B------:R3:W-:Y:S01]  /*8dd0*/  UTMALDG.4D [UR16], [UR8], desc[UR30] ;  /* 0x00001e10080075b4 */ /* 0x0007e20008019000 */
[----:B------:R3:W-:Y:S01]  /*8de0*/  UBLKCP.S.G [UR32], [UR34], UR7 ;  /* 0x00000020220073ba */ /* 0x0007e20008000207 */
[----:B------:R-:W4:Y:S02]  /*8df0*/  SYNCS.PHASECHK.TRANS64.TRYWAIT P1, [R16+URZ+0x30848], R21 ;  /* 0x03084815100075a7 */ /* 0x000f24000802017f */
[----:B---34-:R-:W-:Y:S05]  /*8e00*/  @!P1 BRA `(.L_x_1201) ;  /* 0x0000001000b09947 */ /* 0x018fea0003800000 */
.L_x_1224:
[----:B------:R-:W-:Y:S05]  /*8e10*/  @P0 BRA `(.L_x_1202) ;  /* 0x0000000000140947 */ /* 0x000fea0003800000 */
[----:B------:R-:W-:Y:S01]  /*8e20*/  ISETP.NE.AND P1, PT, R6, RZ, PT ;  /* 0x000000ff0600720c */ /* 0x000fe20003f25270 */
[----:B-123--:R-:W-:-:S04]  /*8e30*/  IMAD.MOV.U32 R21, RZ, RZ, 0x4100 ;  /* 0x00004100ff157424 */ /* 0x00efc800078e00ff */
[----:B------:R4:W-:Y:S08]  /*8e40*/  SYNCS.ARRIVE.TRANS64 RZ, [R16+URZ+0x30838], R21 ;  /* 0x0308381510ff79a7 */ /* 0x0009f0000800003f */
[----:B------:R-:W-:Y:S05]  /*8e50*/  @!P1 BRA `(.L_x_1202) ;  /* 0x0000000000049947 */ /* 0x000fea0003800000 */
[----:B------:R-:W-:Y:S01]  /*8e60*/  BPT.TRAP 0x1 ;  /* 0x000000040000795c */ /* 0x000fe20000300000 */
.L_x_1202:
[C---:B------:R-:W-:Y:S01]  /*8e70*/  R2UR UR27, R18.reuse ;  /* 0x00000000121b72ca */ /* 0x040fe200000e0000 */
[----:B------:R-:W-:Y:S01]  /*8e80*/  UMOV UR30, 0x0 ;  /* 0x00000000001e7882 */ /* 0x000fe20000000000 */
[----:B------:R-:W-:Y:S01]  /*8e90*/  IADD3 R18, P1, R18, UR14, RZ ;  /* 0x0000000e12127c10 */ /* 0x000fe2000ff3e0ff */
        /* <DEDUP_REMOVED lines=26> */
[----:B------:R-:W5:Y:S02]  /*9040*/  SYNCS.PHASECHK.TRANS64.TRYWAIT P1, [R16+URZ+0x30820], R5 ;  /* 0x03082005100075a7 */ /* 0x000f64000802017f */
[----:B-1---5:R-:W-:Y:S05]  /*9050*/  @!P1 BRA `(.L_x_1203) ;  /* 0x0000001000309947 */ /* 0x022fea0003800000 */
.L_x_1226:
[----:B------:R-:W-:Y:S05]  /*9060*/  @P0 BRA `(.L_x_1204) ;  /* 0x0000000000140947 */ /* 0x000fea0003800000 */
[----:B------:R-:W-:Y:S01]  /*9070*/  ISETP.NE.AND P1, PT, R6, RZ, PT ;  /* 0x000000ff0600720c */ /* 0x000fe20003f25270 */
[----:B------:R-:W-:-:S04]  /*9080*/  IMAD.MOV.U32 R5, RZ, RZ, 0x4100 ;  /* 0x00004100ff057424 */ /* 0x000fc800078e00ff */
[----:B------:R1:W-:Y:S08]  /*9090*/  SYNCS.ARRIVE.TRANS64 RZ, [R16+URZ+0x30810], R5 ;  /* 0x0308100510ff79a7 */ /* 0x0003f0000800003f */
[----:B------:R-:W-:Y:S05]  /*90a0*/  @!P1 BRA `(.L_x_1204) ;  /* 0x0000000000049947 */ /* 0x000fea0003800000 */
[----:B------:R-:W-:Y:S01]  /*90b0*/  BPT.TRAP 0x1 ;  /* 0x000000040000795c */ /* 0x000fe20000300000 */
.L_x_1204:
[----:B------:R-:W-:Y:S01]  /*90c0*/  R2UR UR7, R0 ;  /* 0x00000000000772ca */ /* 0x000fe200000e0000 */
[----:B------:R-:W-:Y:S01]  /*90d0*/  VIADD R20, R20, 0xfffffffe ;  /* 0xfffffffe14147836 */ /* 0x000fe20000000000 */
[----:B------:R-:W-:Y:S01]  /*90e0*/  R2UR UR8, R15 ;  /* 0x000000000f0872ca */ /* 0x000fe200000e0000 */
[----:B------:R-:W-:Y:S01]  /*90f0*/  UMOV UR30, 0x0 ;  /* 0x00000000001e7882 */ /* 0x000fe20000000000 */
[----:B------:R-:W-:Y:S01]  /*9100*/  R2UR UR32, R16 ;  /* 0x00000000102072ca */ /* 0x000fe200000e0000 */
[----:B------:R-:W-:Y:S01]  /*9110*/  UMOV UR31, 0x14f00000 ;  /* 0x14f00000001f7882 */ /* 0x000fe20000000000 */
[----:B------:R-:W-:Y:S01]  /*9120*/  UMOV UR26, URZ ;  /* 0x0000003f001a7c82 */ /* 0x000fe20008000000 */
[----:B------:R-:W-:Y:S01]  /*9130*/  UMOV UR28, UR20 ;  /* 0x00000014001c7c82 */ /* 0x000fe20008000000 */
[----:B------:R-:W-:Y:S01]  /*9140*/  UMOV UR29, UR21 ;  /* 0x00000015001d7c82 */ /* 0x000fe20008000000 */
[----:B------:R-:W-:Y:S01]  /*9150*/  UMOV UR18, 0x40 ;  /* 0x0000004000127882 */ /* 0x000fe20000000000 */
[----:B------:R-:W-:-:S03]  /*9160*/  UMOV UR10, 0x10 ;  /* 0x00000010000a7882 */ /* 0x000fc60000000000 */
[----:B------:R-:W-:-:S04]  /*9170*/  UIADD3 UR7, UR7, 0x2, URZ ;  /* 0x0000000207077890 */ /* 0x000fc8000fffe03f */
[----:B------:R-:W-:Y:S02]  /*9180*/  USHF.L.U32 UR27, UR7, 0x6, URZ ;  /* 0x00000006071b7899 */ /* 0x000fe4000800063f */
[----:B------:R-:W-:Y:S02]  /*9190*/  UIADD3 UR24, UR32, 0x18000, URZ ;  /* 0x0001800020187890 */ /* 0x000fe4000fffe03f */
[----:B------:R-:W-:Y:S02]  /*91a0*/  UIADD3 UR9, UP0, UR27, UR22, URZ ;  /* 0x000000161b097290 */ /* 0x000fe4000ff1e03f */
[----:B------:R-:W-:Y:S02]  /*91b0*/  UIADD3 UR25, UR32, 0x30810, URZ ;  /* 0x0003081020197890 */ /* 0x000fe4000fffe03f */
[----:B------:R-:W-:Y:S02]  /*91c0*/  ULEA.HI.X.SX32 UR8, UR27, UR8, 0x1, UP0 ;  /* 0x000000081b087291 */ /* 0x000fe400080f0e3f */
[----:B-1----:R-:W-:Y:S01]  /*91d0*/  IMAD.U32 R5, RZ, RZ, UR9 ;  /* 0x00000009ff057e24 */ /* 0x002fe2000f8e00ff */
[----:B------:R-:W-:-:S02]  /*91e0*/  UIADD3 UR16, UR32, 0x1a000, URZ ;  /* 0x0001a00020107890 */ /* 0x000fc4000fffe03f */
[----:B------:R-:W-:Y:S01]  /*91f0*/  UIADD3 UR32, UR32, 0x28000, URZ ;  /* 0x0002800020207890 */ /* 0x000fe2000fffe03f */
[----:B------:R-:W-:Y:S01]  /*9200*/  IMAD.U32 R4, RZ, RZ, UR8 ;  /* 0x00000008ff047e24 */ /* 0x000fe2000f8e00ff */
[----:B------:R-:W-:Y:S01]  /*9210*/  LEA R0, P1, R5, R10, 0x2 ;  /* 0x0000000a05007211 */ /* 0x000fe200078210ff */
[----:B------:R-:W-:Y:S01]  /*9220*/  UMOV UR17, UR25 ;  /* 0x0000001900117c82 */ /* 0x000fe20008000000 */
[----:B------:R-:W-:Y:S01]  /*9230*/  R2UR UR8, R2 ;  /* 0x00000000020872ca */ /* 0x000fe200000e0000 */
[----:B------:R-:W-:Y:S01]  /*9240*/  UMOV UR19, UR27 ;  /* 0x0000001b00137c82 */ /* 0x000fe20008000000 */
[----:B------:R-:W-:Y:S01]  /*9250*/  R2UR UR34, R0 ;  /* 0x00000000002272ca */ /* 0x000fe200000e0000 */
[----:B------:R-:W-:Y:S01]  /*9260*/  IMAD.U32 R0, RZ, RZ, UR9 ;  /* 0x00000009ff007e24 */ /* 0x000fe2000f8e00ff */
[----:B------:R-:W-:Y:S01]  /*9270*/  R2UR UR9, R3 ;  /* 0x00000000030972ca */ /* 0x000fe200000e0000 */
[----:B------:R-:W-:-:S03]  /*9280*/  UMOV UR33, UR25 ;  /* 0x0000001900217c82 */ /* 0x000fc60008000000 */
[----:B------:R-:W-:Y:S02]  /*9290*/  LEA.HI.X R0, R0, R9, R4, 0x2, P1 ;  /* 0x0000000900007211 */ /* 0x000fe400008f1404 */
[----:B------:R-:W-:Y:S02]  /*92a0*/  ISETP.NE.AND P1, PT, R20, RZ, PT ;  /* 0x000000ff1400720c */ /* 0x000fe40003f25270 */
[----:B------:R-:W-:Y:S01]  /*92b0*/  R2UR UR35, R0 ;  /* 0x00000000002372ca */ /* 0x000fe200000e0000 */
[----:B------:R-:W-:-:S04]  /*92c0*/  IMAD.U32 R0, RZ, RZ, UR7 ;  /* 0x00000007ff007e24 */ /* 0x000fc8000f8e00ff */
[----:B------:R1:W-:Y:S01]  /*92d0*/  UTMALDG.4D [UR24], [UR8], desc[UR30] ;  /* 0x00001e18080075b4 */ /* 0x0003e20008019000 */
[----:B------:R1:W-:Y:S07]  /*92e0*/  UTMALDG.4D [UR16], [UR8], desc[UR30] ;  /* 0x00001e10080075b4 */ /* 0x0003ee0008019000 */
[----:B------:R1:W-:Y:S02]  /*92f0*/  UBLKCP.S.G [UR32], [UR34], UR10 ;  /* 0x00000020220073ba */ /* 0x0003e4000800020a */
[----:B-1----:R-:W-:Y:S05]  /*9300*/  @P1 BRA `(.L_x_1205) ;  /* 0xfffffff400641947 */ /* 0x002fea000383ffff */
.L_x_1196:
[----:B------:R-:W3:Y:S02]  /*9310*/  LDL.LU R4, [R1+0x4] ;  /* 0x0000040001047983 */ /* 0x000ee40000300800 */
[----:B---3--:R-:W-:Y:S02]  /*9320*/  ISETP.NE.AND P1, PT, R4, RZ, PT ;  /* 0x000000ff0400720c */ /* 0x008fe40003f25270 */
[----:B------:R1:W5:Y:S11]  /*9330*/  LDL R4, [R1] ;  /* 0x0000000001047983 */ /* 0x0003760000100800 */
[----:B-1----:R-:W-:Y:S05]  /*9340*/  @!P1 BRA `(.L_x_1195) ;  /* 0x0000000400489947 */ /* 0x002fea0003800000 */
[----:B------:R-:W-:-:S04]  /*9350*/  SHF.L.U32 R13, R11, 0x1f, RZ ;  /* 0x0000001f0b0d7819 */ /* 0x000fc800000006ff */
[----:B------:R-:W1:Y:S02]  /*9360*/  SYNCS.PHASECHK.TRANS64.TRYWAIT P1, [R16+URZ+0x30840], R13 ;  /* 0x0308400d100075a7 */ /* 0x000e64000802017f */
[----:B-1----:R-:W-:Y:S05]  /*9370*/  @!P1 BRA `(.L_x_1206) ;  /* 0x0000000c00809947 */ /* 0x002fea0003800000 */
.L_x_1227:
[----:B------:R-:W-:Y:S05]  /*9380*/  @P0 BRA `(.L_x_1207) ;  /* 0x0000000000140947 */ /* 0x000fea0003800000 */
[----:B------:R-:W-:Y:S01]  /*9390*/  ISETP.NE.AND P1, PT, R6, RZ, PT ;  /* 0x000000ff0600720c */ /* 0x000fe20003f25270 */
[----:B--2---:R-:W-:-:S04]  /*93a0*/  IMAD.MOV.U32 R5, RZ, RZ, 0x4100 ;  /* 0x00004100ff057424 */ /* 0x004fc800078e00ff */
[----:B------:R3:W-:Y:S08]  /*93b0*/  SYNCS.ARRIVE.TRANS64 RZ, [R16+URZ+0x30830], R5 ;  /* 0x0308300510ff79a7 */ /* 0x0007f0000800003f */
[----:B------:R-:W-:Y:S05]  /*93c0*/  @!P1 BRA `(.L_x_1207) ;  /* 0x0000000000049947 */ /* 0x000fea0003800000 */
[----:B------:R-:W-:Y:S01]  /*93d0*/  BPT.TRAP 0x1 ;  /* 0x000000040000795c */ /* 0x000fe20000300000 */
.L_x_1207:
[----:B--23-5:R-:W2:Y:S01]  /*93e0*/  LDC.64 R4, c[0x0][0x728] ;  /* 0x0001ca00ff047b82 */ /* 0x02cea20000000a00 */
[----:B------:R-:W-:Y:S01]  /*93f0*/  IMAD.SHL.U32 R17, R0, 0x40, RZ ;  /* 0x0000004000117824 */ /* 0x000fe200078e00ff */
[----:B------:R-:W-:Y:S01]  /*9400*/  R2UR UR32, R16 ;  /* 0x00000000102072ca */ /* 0x000fe200000e0000 */
[----:B------:R-:W-:Y:S01]  /*9410*/  UMOV UR30, 0x0 ;  /* 0x00000000001e7882 */ /* 0x000fe20000000000 */
[----:B------:R-:W-:Y:S01]  /*9420*/  UMOV UR31, 0x14f00000 ;  /* 0x14f00000001f7882 */ /* 0x000fe20000000000 */
[----:B------:R-:W-:Y:S01]  /*9430*/  UMOV UR26, URZ ;  /* 0x0000003f001a7c82 */ /* 0x000fe20008000000 */
[C---:B------:R-:W-:Y:S01]  /*9440*/  IADD3 R0, P1, R17.reuse, UR14, RZ ;  /* 0x0000000e11007c10 */ /* 0x040fe2000ff3e0ff */
        /* <DEDUP_REMOVED lines=10> */
[----:B--2---:R-:W-:Y:S01]  /*94f0*/  LEA R4, P2, R0, R4, 0x2 ;  /* 0x0000000400047211 */ /* 0x004fe200078410ff */
        /* <DEDUP_REMOVED lines=15> */
.L_x_1228:
[----:B------:R-:W-:Y:S05]  /*95f0*/  @P0 BRA `(.L_x_1209) ;  /* 0x0000000000140947 */ /* 0x000fea0003800000 */
[----:B------:R-:W-:Y:S01]  /*9600*/  ISETP.NE.AND P0, PT, R6, RZ, PT ;  /* 0x000000ff0600720c */ /* 0x000fe20003f05270 */
[----:B------:R-:W-:-:S04]  /*9610*/  IMAD.MOV.U32 R5, RZ, RZ, 0x4100 ;  /* 0x00004100ff057424 */ /* 0x000fc800078e00ff */
[----:B------:R3:W-:Y:S08]  /*9620*/  SYNCS.ARRIVE.TRANS64 RZ, [R16+URZ+0x30818], R5 ;  /* 0x0308180510ff79a7 */ /* 0x0007f0000800003f */
[----:B------:R-:W-:Y:S05]  /*9630*/  @!P0 BRA `(.L_x_1209) ;  /* 0x0000000000048947 */ /* 0x000fea0003800000 */
[----:B------:R-:W-:Y:S01]  /*9640*/  BPT.TRAP 0x1 ;  /* 0x000000040000795c */ /* 0x000fe20000300000 */
.L_x_1209:
        /* <DEDUP_REMOVED lines=9> */
[----:B------:R-:W-:-:S04]  /*96e0*/  UMOV UR18, 0x40 ;  /* 0x0000004000127882 */ /* 0x000fc80000000000 */
[----:B------:R-:W-:-:S04]  /*96f0*/  UIADD3 UR27, UR27, 0x40, URZ ;  /* 0x000000401b1b7890 */ /* 0x000fc8000fffe03f */
[----:B------:R-:W-:Y:S02]  /*9700*/  UIADD3 UR8, UP0, UR27, UR22, URZ ;  /* 0x000000161b087290 */ /* 0x000fe4000ff1e03f */
[----:B------:R-:W-:Y:S02]  /*9710*/  UIADD3 UR24, UR32, 0x1c000, URZ ;  /* 0x0001c00020187890 */ /* 0x000fe4000fffe03f */
[----:B------:R-:W-:Y:S02]  /*9720*/  ULEA.HI.X.SX32 UR7, UR27, UR7, 0x1, UP0 ;  /* 0x000000071b077291 */ /* 0x000fe400080f0e3f */
[----:B---3--:R-:W-:Y:S01]  /*9730*/  IMAD.U32 R5, RZ, RZ, UR8 ;  /* 0x00000008ff057e24 */ /* 0x008fe2000f8e00ff */
[----:B------:R-:W-:Y:S01]  /*9740*/  UIADD3 UR25, UR32, 0x30818, URZ ;  /* 0x0003081820197890 */ /* 0x000fe2000fffe03f */
[----:B------:R-:W-:Y:S01]  /*9750*/  IMAD.U32 R0, RZ, RZ, UR8 ;  /* 0x00000008ff007e24 */ /* 0x000fe2000f8e00ff */
[----:B------:R-:W-:Y:S01]  /*9760*/  R2UR UR8, R2 ;  /* 0x00000000020872ca */ /* 0x000fe200000e0000 */
[----:B------:R-:W-:Y:S01]  /*9770*/  IMAD.U32 R4, RZ, RZ, UR7 ;  /* 0x00000007ff047e24 */ /* 0x000fe2000f8e00ff */
[----:B------:R-:W-:Y:S01]  /*9780*/  LEA R10, P0, R5, R10, 0x2 ;  /* 0x0000000a050a7211 */ /* 0x000fe200078010ff */
[----:B------:R-:W-:-:S02]  /*9790*/  UIADD3 UR16, UR32, 0x1e000, URZ ;  /* 0x0001e00020107890 */ /* 0x000fc4000fffe03f */
[----:B------:R-:W-:Y:S01]  /*97a0*/  UIADD3 UR32, UR32, 0x28100, URZ ;  /* 0x0002810020207890 */ /* 0x000fe2000fffe03f */
[----:B------:R-:W-:Y:S01]  /*97b0*/  LEA.HI.X R9, R0, R9, R4, 0x2, P0 ;  /* 0x0000000900097211 */ /* 0x000fe200000f1404 */
[----:B------:R-:W-:Y:S01]  /*97c0*/  UMOV UR17, UR25 ;  /* 0x0000001900117c82 */ /* 0x000fe20008000000 */
[----:B------:R3:W5:Y:S01]  /*97d0*/  LDL.LU R4, [R1] ;  /* 0x0000000001047983 */ /* 0x0007620000300800 */
[----:B------:R-:W-:Y:S01]  /*97e0*/  R2UR UR34, R10 ;  /* 0x000000000a2272ca */ /* 0x000fe200000e0000 */
[----:B------:R-:W-:Y:S01]  /*97f0*/  UMOV UR19, UR27 ;  /* 0x0000001b00137c82 */ /* 0x000fe20008000000 */
[----:B------:R-:W-:Y:S01]  /*9800*/  R2UR UR35, R9 ;  /* 0x00000000092372ca */ /* 0x000fe200000e0000 */
[----:B------:R-:W-:Y:S01]  /*9810*/  UMOV UR33, UR25 ;  /* 0x0000001900217c82 */ /* 0x000fe20008000000 */
[----:B------:R3:W-:Y:S01]  /*9820*/  UTMALDG.4D [UR24], [UR8], desc[UR30] ;  /* 0x00001e18080075b4 */ /* 0x0007e20008019000 */
[----:B------:R-:W-:Y:S01]  /*9830*/  UMOV UR7, 0x10 ;  /* 0x0000001000077882 */ /* 0x000fe20000000000 */
[----:B------:R3:W-:Y:S09]  /*9840*/  UTMALDG.4D [UR16], [UR8], desc[UR30] ;  /* 0x00001e10080075b4 */ /* 0x0007f20008019000 */
[----:B------:R3:W-:Y:S02]  /*9850*/  UBLKCP.S.G [UR32], [UR34], UR7 ;  /* 0x00000020220073ba */ /* 0x0007e40008000207 */
[----:B---3--:R-:W-:-:S07]  /*9860*/  IMAD.MOV.U32 R19, RZ, RZ, 0x1 ;  /* 0x00000001ff137424 */ /* 0x008fce00078e00ff */
.L_x_1195:
[----:B------:R-:W3:Y:S01]  /*9870*/  S2R R0, SR_TID.X ;  /* 0x0000000000007919 */ /* 0x000ee20000002100 */
[----:B------:R-:W-:Y:S01]  /*9880*/  IMAD R3, R19, 0x8, R16 ;  /* 0x0000000813037824 */ /* 0x000fe200078e0210 */
[----:B---3--:R-:W-:Y:S02]  /*9890*/  LOP3.LUT R2, R0, 0x7f, RZ, 0xc0, !PT ;  /* 0x0000007f00027812 */ /* 0x008fe400078ec0ff */
[----:B------:R-:W-:Y:S02]  /*98a0*/  SHF.L.U32 R0, R11, 0x1f, RZ ;  /* 0x0000001f0b007819 */ /* 0x000fe400000006ff */
[----:B------:R-:W-:Y:S02]  /*98b0*/  ISETP.NE.AND P1, PT, R2, RZ, PT ;  /* 0x000000ff0200720c */ /* 0x000fe40003f25270 */
[----:B------:R-:W3:Y:S02]  /*98c0*/  SYNCS.PHASECHK.TRANS64.TRYWAIT P0, [R3+URZ+0x30840], R0 ;  /* 0x03084000030075a7 */ /* 0x000ee4000800017f */
[----:B---3--:R-:W-:Y:S09]  /*98d0*/  @!P0 BRA `(.L_x_1210) ;  /* 0x0000000800508947 */ /* 0x008ff20003800000 */
.L_x_1229:
[----:B------:R-:W-:Y:S05]  /*98e0*/  @P1 BRA `(.L_x_1211) ;  /* 0x0000000000181947 */ /* 0x000fea0003800000 */
[----:B------:R-:W1:Y:S01]  /*98f0*/  S2R R2, SR_TID.X ;  /* 0x0000000000027919 */ /* 0x000e620000002100 */
[----:B---3--:R-:W-:-:S04]  /*9900*/  IMAD.MOV.U32 R0, RZ, RZ, 0x4100 ;  /* 0x00004100ff007424 */ /* 0x008fc800078e00ff */
[----:B------:R3:W-:Y:S01]  /*9910*/  SYNCS.ARRIVE.TRANS64 RZ, [R3+URZ+0x30830], R0 ;  /* 0x0308300003ff79a7 */ /* 0x0007e2000800003f */
[----:B-1----:R-:W-:-:S13]  /*9920*/  LOP3.LUT P0, RZ, R2, 0x1f, RZ, 0xc0, !PT ;  /* 0x0000001f02ff7812 */ /* 0x002fda000780c0ff */
[----:B---3--:R-:W-:Y:S05]  /*9930*/  @!P0 BRA `(.L_x_1211) ;  /* 0x0000000000048947 */ /* 0x008fea0003800000 */
[----:B------:R-:W-:Y:S01]  /*9940*/  BPT.TRAP 0x1 ;  /* 0x000000040000795c */ /* 0x000fe20000300000 */
.L_x_1211:
[----:B-----5:R-:W-:Y:S01]  /*9950*/  R2UR UR27, R4 ;  /* 0x00000000041b72ca */ /* 0x020fe200000e0000 */
[C-C-:B---3--:R-:W-:Y:S01]  /*9960*/  IMAD R0, R19.reuse, 0x4000, R16.reuse ;  /* 0x0000400013007824 */ /* 0x148fe200078e0210 */
[----:B------:R-:W-:Y:S01]  /*9970*/  R2UR UR9, R14 ;  /* 0x000000000e0972ca */ /* 0x000fe200000e0000 */
[----:B-12-4-:R-:W-:Y:S01]  /*9980*/  IMAD R16, R19, 0x100, R16 ;  /* 0x0000010013107824 */ /* 0x016fe200078e0210 */
[----:B------:R-:W-:Y:S01]  /*9990*/  IADD3 R8, P0, R8, 0x1f0, RZ ;  /* 0x000001f008087810 */ /* 0x000fe20007f1e0ff */
[----:B------:R-:W-:Y:S01]  /*99a0*/  ULDC.64 UR18, c[0x0][0x728] ;  /* 0x0001ca0000127ab9 */ /* 0x000fe20000000a00 */
[----:B------:R-:W-:Y:S01]  /*99b0*/  R2UR UR25, R3 ;  /* 0x00000000031972ca */ /* 0x000fe200000e0000 */
[----:B------:R-:W-:Y:S01]  /*99c0*/  UMOV UR32, 0x0 ;  /* 0x0000000000207882 */ /* 0x000fe20000000000 */
[----:B------:R-:W-:Y:S01]  /*99d0*/  R2UR UR16, R0 ;  /* 0x00000000001072ca */ /* 0x000fe200000e0000 */
[----:B------:R-:W-:Y:S01]  /*99e0*/  IMAD.X R7, RZ, RZ, R7, P0 ;  /* 0x000000ffff077224 */ /* 0x000fe200000e0607 */
[----:B------:R-:W-:Y:S01]  /*99f0*/  R2UR UR7, R16 ;  /* 0x00000000100772ca */ /* 0x000fe200000e0000 */
[----:B------:R-:W-:Y:S01]  /*9a00*/  UMOV UR33, 0x14f00000 ;  /* 0x14f0000000217882 */ /* 0x000fe20000000000 */
[----:B------:R-:W-:Y:S01]  /*9a10*/  R2UR UR30, R8 ;  /* 0x00000000081e72ca */ /* 0x000fe200000e0000 */
[----:B------:R-:W-:Y:S01]  /*9a20*/  USHF.L.U32 UR27, UR27, 0x6, URZ ;  /* 0x000000061b1b7899 */ /* 0x000fe2000800063f */
[----:B------:R-:W-:Y:S01]  /*9a30*/  R2UR UR31, R7 ;  /* 0x00000000071f72ca */ /* 0x000fe200000e0000 */
[----:B------:R-:W-:Y:S01]  /*9a40*/  UMOV UR26, URZ ;  /* 0x0000003f001a7c82 */ /* 0x000fe20008000000 */
[----:B------:R-:W-:Y:S01]  /*9a50*/  UMOV UR28, UR20 ;  /* 0x00000014001c7c82 */ /* 0x000fe20008000000 */
[----:B------:R-:W-:Y:S01]  /*9a60*/  UIADD3 UR10, UP0, UR27, UR14, URZ ;  /* 0x0000000e1b0a7290 */ /* 0x000fe2000ff1e03f */
[----:B------:R-:W-:Y:S01]  /*9a70*/  VIADD R0, R19, 0x1 ;  /* 0x0000000113007836 */ /* 0x000fe20000000000 */
[----:B------:R-:W-:-:S02]  /*9a80*/  UIADD3 UR25, UR25, 0x30830, URZ ;  /* 0x0003083019197890 */ /* 0x000fc4000fffe03f */
[----:B------:R-:W-:Y:S02]  /*9a90*/  ULEA UR8, UP1, UR10, UR18, 0x2 ;  /* 0x000000120a087291 */ /* 0x000fe4000f82103f */
[----:B------:R-:W-:Y:S01]  /*9aa0*/  ULEA.HI.X.SX32 UR9, UR27, UR9, 0x1, UP0 ;  /* 0x000000091b097291 */ /* 0x000fe200080f0e3f */
[C---:B------:R-:W-:Y:S01]  /*9ab0*/  ISETP.NE.AND P0, PT, R0.reuse, 0x2, PT ;  /* 0x000000020000780c */ /* 0x040fe20003f05270 */
[----:B------:R-:W-:Y:S02]  /*9ac0*/  UIADD3 UR24, UR16, 0x20000, URZ ;  /* 0x0002000010187890 */ /* 0x000fe4000fffe03f */
[----:B------:R-:W-:Y:S01]  /*9ad0*/  UIADD3 UR16, UR16, 0x22000, URZ ;  /* 0x0002200010107890 */ /* 0x000fe2000fffe03f */
[----:B------:R-:W-:Y:S01]  /*9ae0*/  SEL R2, RZ, 0x1, P0 ;  /* 0x00000001ff027807 */ /* 0x000fe20000000000 */
[----:B------:R-:W-:Y:S01]  /*9af0*/  ULEA.HI.X UR9, UR10, UR19, UR9, 0x2, UP1 ;  /* 0x000000130a097291 */ /* 0x000fe200088f1409 */
[----:B------:R-:W-:Y:S01]  /*9b00*/  SEL R0, R0, RZ, P0 ;  /* 0x000000ff00007207 */ /* 0x000fe20000000000 */
[----:B------:R-:W-:Y:S01]  /*9b10*/  UIADD3 UR34, UR7, 0x28200, URZ ;  /* 0x0002820007227890 */ /* 0x000fe2000fffe03f */
[----:B------:R-:W-:Y:S01]  /*9b20*/  LOP3.LUT R11, R11, R2, RZ, 0x3c, !PT ;  /* 0x000000020b0b7212 */ /* 0x000fe200078e3cff */
[----:B------:R-:W-:Y:S01]  /*9b30*/  UMOV UR29, UR21 ;  /* 0x00000015001d7c82 */ /* 0x000fe20008000000 */
[----:B------:R-:W-:Y:S01]  /*9b40*/  UMOV UR18, 0x40 ;  /* 0x0000004000127882 */ /* 0x000fe20000000000 */
[----:B------:R-:W-:Y:S01]  /*9b50*/  UMOV UR17, UR25 ;  /* 0x0000001900117c82 */ /* 0x000fe20008000000 */
[----:B------:R-:W-:Y:S01]  /*9b60*/  UMOV UR19, UR27 ;  /* 0x0000001b00137c82 */ /* 0x000fe20008000000 */
[----:B------:R-:W-:Y:S01]  /*9b70*/  UMOV UR35, UR25 ;  /* 0x0000001900237c82 */ /* 0x000fe20008000000 */
[----:B------:R1:W-:Y:S01]  /*9b80*/  UTMALDG.4D [UR24], [UR30], desc[UR32] ;  /* 0x000020181e0075b4 */ /* 0x0003e20008019000 */
[----:B------:R-:W-:Y:S01]  /*9b90*/  UMOV UR7, 0x10 ;  /* 0x0000001000077882 */ /* 0x000fe20000000000 */
[----:B------:R1:W-:Y:S01]  /*9ba0*/  UTMALDG.4D [UR16], [UR30], desc[UR32] ;  /* 0x000020101e0075b4 */ /* 0x0003e20008019000 */
[----:B------:R1:W-:Y:S02]  /*9bb0*/  UBLKCP.S.G [UR34], [UR8], UR7 ;  /* 0x00000022080073ba */ /* 0x0003e40008000207 */
[----:B-1----:R-:W-:Y:S01]  /*9bc0*/  NOP ;  /* 0x0000000000007918 */ /* 0x002fe20000000000 */
.L_x_1192:
[----:B------:R-:W-:Y:S05]  /*9bd0*/  BSYNC B0 ;  /* 0x0000000000007941 */ /* 0x000fea0003800000 */
.L_x_1190:
[----:B------:R-:W-:-:S03]  /*9be0*/  UMOV UR7, 0xffffffff ;  /* 0xffffffff00077882 */ /* 0x000fc60000000000 */
[----:B------:R-:W-:Y:S05]  /*9bf0*/  BRA.DIV UR7, `(.L_x_1212) ;  /* 0x00000006079c7947 */ /* 0x000fea000b800000 */
[----:B------:R-:W-:-:S13]  /*9c00*/  ELECT P6, URZ, PT ;  /* 0x00000000003f782f */ /* 0x000fda00038c0000 */
.L_x_1232:
[----:B------:R-:W-:Y:S05]  /*9c10*/  @!P6 BRA `(.L_x_1109) ;  /* 0x000000000084e947 */ /* 0x000fea0003800000 */
[----:B------:R-:W-:-:S06]  /*9c20*/  ULOP3.LUT UR7, UR38, 0x2, URZ, 0xfc, !UPT ;  /* 0x0000000226077892 */ /* 0x000fcc000f8efc3f */
[----:B------:R-:W-:-:S05]  /*9c30*/  IMAD.U32 R2, RZ, RZ, UR7 ;  /* 0x00000007ff027e24 */ /* 0x000fca000f8e00ff */
[----:B------:R-:W-:-:S13]  /*9c40*/  ISETP.NE.AND P2, PT, R2, 0x3, PT ;  /* 0x000000030200780c */ /* 0x000fda0003f45270 */
[----:B------:R-:W-:Y:S05]  /*9c50*/  @!P2 BRA `(.L_x_1213) ;  /* 0x000000000004a947 */ /* 0x000fea0003800000 */
[----:B------:R-:W-:Y:S01]  /*9c60*/  BPT.TRAP 0x1 ;  /* 0x000000040000795c */ /* 0x000fe20000300000 */
.L_x_1213:
        /* <DEDUP_REMOVED lines=15> */
.L_x_1233:
[----:B------:R-:W2:Y:S02]  /*9d60*/  SYNCS.PHASECHK.TRANS64.TRYWAIT P0, [R3+URZ], R2 ;  /* 0x00000002030075a7 */ /* 0x000ea4000800017f */
[----:B--2---:R-:W-:Y:S05]  /*9d70*/  @!P0 BRA `(.L_x_1215) ;  /* 0x0000000400708947 */ /* 0x004fea0003800000 */
.L_x_1234:
[----:B------:R-:W-:Y:S05]  /*9d80*/  @!P2 BRA `(.L_x_1216) ;  /* 0x000000000004a947 */ /* 0x000fea0003800000 */
[----:B------:R-:W-:Y:S01]  /*9d90*/  BPT.TRAP 0x1 ;  /* 0x000000040000795c */ /* 0x000fe20000300000 */
.L_x_1216:
[----:B--2---:R-:W-:-:S04]  /*9da0*/  VIADD R3, R7, 0x30840 ;  /* 0x0003084007037836 */ /* 0x004fc80000000000 */
[----:B------:R-:W-:-:S04]  /*9db0*/  IMAD R0, R0, 0x8, R3 ;  /* 0x0000000800007824 */ /* 0x000fc800078e0203 */
[----:B------:R-:W2:Y:S02]  /*9dc0*/  SYNCS.PHASECHK.TRANS64.TRYWAIT P0, [R0+URZ], R5 ;  /* 0x00000005000075a7 */ /* 0x000ea4000800017f */
[----:B--2---:R-:W-:Y:S05]  /*9dd0*/  @!P0 BRA `(.L_x_1217) ;  /* 0x00000004006c8947 */ /* 0x004fea0003800000 */
.L_x_1235:
[----:B------:R-:W-:-:S07]  /*9de0*/  IMAD R3, R4, 0x8, R3 ;  /* 0x0000000804037824 */ /* 0x000fce00078e0203 */
.L_x_1218:
[----:B---3--:R3:W4:Y:S02]  /*9df0*/  SYNCS.PHASECHK.TRANS64.TRYWAIT P0, [R3+URZ], R2 ;  /* 0x00000002030075a7 */ /* 0x008724000800017f */
[----:B----4-:R-:W-:Y:S05]  /*9e00*/  @!P0 NANOSLEEP.SYNCS 0x989680 ;  /* 0x009896800000895d */ /* 0x010fea0003900000 */
[----:B------:R-:W4:Y:S02]  /*9e10*/  @!P0 SYNCS.PHASECHK.TRANS64 P0, [R3+URZ], R2 ;  /* 0x00000002030085a7 */ /* 0x000f24000800007f */
[----:B----4-:R-:W-:Y:S05]  /*9e20*/  @!P0 BRA `(.L_x_1218) ;  /* 0xfffffffc00f08947 */ /* 0x010fea000383ffff */
.L_x_1109:
[----:B------:R-:W-:Y:S05]  /*9e30*/  BSYNC B6 ;  /* 0x0000000000067941 */ /* 0x000fea0003800000 */
.L_x_1106:
[----:B------:R-:W-:Y:S05]  /*9e40*/  EXIT ;  /* 0x000000000000794d */ /* 0x000fea0003800000 */
.L_x_1116:
[----:B------:R-:W-:Y:S02]  /*9e50*/  IMAD.MOV.U32 R12, RZ, RZ, RZ ;  /* 0x000000ffff0c7224 */ /* 0x000fe400078e00ff */
[----:B------:R-:W-:Y:S02]  /*9e60*/  IMAD.MOV.U32 R11, RZ, RZ, 0x1f ;  /* 0x0000001fff0b7424 */ /* 0x000fe400078e00ff */
[----:B------:R-:W-:-:S07]  /*9e70*/  IMAD.MOV.U32 R15, RZ, RZ, -0x1 ;  /* 0xffffffffff0f7424 */ /* 0x000fce00078e00ff */
[----:B------:R-:W-:Y:S05]  /*9e80*/  WARPSYNC.COLLECTIVE R15, `(.L_x_1219) ;  /* 0x000000000f087348 */ /* 0x000fea0003c00000 */
[----:B------:R1:W2:Y:S02]  /*9e90*/  SHFL.IDX P6, R14, R13, R12, R11 ;  /* 0x0000000c0d0e7389 */ /* 0x0002a400000c000b */
[----:B-12---:R-:W-:Y:S01]  /*9ea0*/  ENDCOLLECTIVE ;  /* 0x000000000000791b */ /* 0x006fe20003800000 */
.L_x_1219:
[----:B------:R-:W-:Y:S05]  /*9eb0*/  BRA `(.L_x_1220) ;  /* 0xffffff7000cc7947 */ /* 0x000fea000383ffff */
.L_x_1118:
[----:B--2---:R-:W2:Y:S01]  /*9ec0*/  S2R R14, SR_CgaCtaId ;  /* 0x00000000000e7919 */ /* 0x004ea20000008800 */
[----:B------:R-:W-:-:S04]  /*9ed0*/  MOV R12, 0x400 ;  /* 0x00000400000c7802 */ /* 0x000fc80000000f00 */
[----:B--2---:R-:W-:-:S04]  /*9ee0*/  LEA R12, R14, R12, 0x18 ;  /* 0x0000000c0e0c7211 */ /* 0x004fc800078ec0ff */
[----:B------:R2:W3:Y:S03]  /*9ef0*/  SYNCS.PHASECHK.TRANS64.TRYWAIT P0, [R12+URZ+0x30800], R8 ;  /* 0x030800080c0075a7 */ /* 0x0004e6000800017f */
[----:B---3--:R-:W-:Y:S05]  /*9f00*/  @!P0 NANOSLEEP.SYNCS 0x989680 ;  /* 0x009896800000895d */ /* 0x008fea0003900000 */
[----:B------:R-:W3:Y:S02]  /*9f10*/  @!P0 SYNCS.PHASECHK.TRANS64 P0, [R12+URZ+0x30800], R8 ;  /* 0x030800080c0085a7 */ /* 0x000ee4000800007f */
[----:B---3--:R-:W-:Y:S05]  /*9f20*/  @!P0 BRA `(.L_x_1118) ;  /* 0xfffffffc00e48947 */ /* 0x008fea000383ffff */
[----:B------:R-:W-:Y:S05]  /*9f30*/  BRA `(.L_x_1117) ;  /* 0xffffff7400087947 */ /* 0x000fea000383ffff */
.L_x_1122:
[----:B---3--:R3:W4:Y:S02]  /*9f40*/  SYNCS.PHASECHK.TRANS64.TRYWAIT P0, [R0+URZ+0x30810], R191 ;  /* 0x030810bf000075a7 */ /* 0x008724000800017f */
[----:B----4-:R-:W-:Y:S05]  /*9f50*/  @!P0 NANOSLEEP.SYNCS 0x989680 ;  /* 0x009896800000895d */ /* 0x010fea0003900000 */
[----:B------:R-:W4:Y:S02]  /*9f60*/  @!P0 SYNCS.PHASECHK.TRANS64 P0, [R0+URZ+0x30810], R191 ;  /* 0x030810bf000085a7 */ /* 0x000f24000800007f */
[----:B----4-:R-:W-:Y:S05]  /*9f70*/  @!P0 BRA `(.L_x_1122) ;  /* 0xfffffffc00f08947 */ /* 0x010fea000383ffff */
[----:B------:R-:W-:Y:S05]  /*9f80*/  BRA `(.L_x_1121) ;  /* 0xffffff7800c07947 */ /* 0x000fea000383ffff */
.L_x_1126:
[----:B--2---:R2:W1:Y:S02]  /*9f90*/  SYNCS.PHASECHK.TRANS64.TRYWAIT P0, [R0+URZ+0x30830], R191 ;  /* 0x030830bf000075a7 */ /* 0x004464000800017f */
[----:B-1----:R-:W-:Y:S05]  /*9fa0*/  @!P0 NANOSLEEP.SYNCS 0x989680 ;  /* 0x009896800000895d */ /* 0x002fea0003900000 */
[----:B------:R-:W1:Y:S02]  /*9fb0*/  @!P0 SYNCS.PHASECHK.TRANS64 P0, [R0+URZ+0x30830], R191 ;  /* 0x030830bf000085a7 */ /* 0x000e64000800007f */
[----:B-1----:R-:W-:Y:S05]  /*9fc0*/  @!P0 BRA `(.L_x_1126) ;  /* 0xfffffffc00f08947 */ /* 0x002fea000383ffff */
[----:B------:R-:W-:Y:S05]  /*9fd0*/  BRA `(.L_x_1125) ;  /* 0xffffff8000d87947 */ /* 0x000fea000383ffff */
.L_x_1193:
[----:B-1----:R1:W2:Y:S02]  /*9fe0*/  SYNCS.PHASECHK.TRANS64.TRYWAIT P0, [R16+URZ+0x30820], R3 ;  /* 0x03082003100075a7 */ /* 0x0022a4000800017f */
[----:B--2---:R-:W-:Y:S05]  /*9ff0*/  @!P0 NANOSLEEP.SYNCS 0x989680 ;  /* 0x009896800000895d */ /* 0x004fea0003900000 */
[----:B------:R-:W2:Y:S02]  /*a000*/  @!P0 SYNCS.PHASECHK.TRANS64 P0, [R16+URZ+0x30820], R3 ;  /* 0x03082003100085a7 */ /* 0x000ea4000800007f */
[----:B--2---:R-:W-:Y:S05]  /*a010*/  @!P0 BRA `(.L_x_1193) ;  /* 0xfffffffc00f08947 */ /* 0x004fea000383ffff */
[----:B------:R-:W-:Y:S05]  /*a020*/  BRA `(.L_x_1221) ;  /* 0xffffffe000587947 */ /* 0x000fea000383ffff */
.L_x_1197:
[----:B-1----:R1:W3:Y:S02]  /*a030*/  SYNCS.PHASECHK.TRANS64.TRYWAIT P1, [R16+URZ+0x30840], R21 ;  /* 0x03084015100075a7 */ /* 0x0022e4000802017f */
[----:B---3--:R-:W-:Y:S05]  /*a040*/  @!P1 NANOSLEEP.SYNCS 0x989680 ;  /* 0x009896800000995d */ /* 0x008fea0003900000 */
[----:B------:R-:W3:Y:S02]  /*a050*/  @!P1 SYNCS.PHASECHK.TRANS64 P1, [R16+URZ+0x30840], R21 ;  /* 0x03084015100095a7 */ /* 0x000ee4000802007f */
[----:B---3--:R-:W-:Y:S05]  /*a060*/  @!P1 BRA `(.L_x_1197) ;  /* 0xfffffffc00f09947 */ /* 0x008fea000383ffff */
[----:B------:R-:W-:Y:S05]  /*a070*/  BRA `(.L_x_1222) ;  /* 0xffffffe800147947 */ /* 0x000fea000383ffff */
.L_x_1199:
[----:B--2---:R2:W3:Y:S02]  /*a080*/  SYNCS.PHASECHK.TRANS64.TRYWAIT P1, [R16+URZ+0x30828], R21 ;  /* 0x03082815100075a7 */ /* 0x0044e4000802017f */
[----:B---3--:R-:W-:Y:S05]  /*a090*/  @!P1 NANOSLEEP.SYNCS 0x989680 ;  /* 0x009896800000995d */ /* 0x008fea0003900000 */
[----:B------:R-:W3:Y:S02]  /*a0a0*/  @!P1 SYNCS.PHASECHK.TRANS64 P1, [R16+URZ+0x30828], R21 ;  /* 0x03082815100095a7 */ /* 0x000ee4000802007f */
[----:B---3--:R-:W-:Y:S05]  /*a0b0*/  @!P1 BRA `(.L_x_1199) ;  /* 0xfffffffc00f09947 */ /* 0x008fea000383ffff */
[----:B------:R-:W-:Y:S05]  /*a0c0*/  BRA `(.L_x_1223) ;  /* 0xffffffe800a87947 */ /* 0x000fea000383ffff */
.L_x_1201:
[----:B---3--:R3:W4:Y:S02]  /*a0d0*/  SYNCS.PHASECHK.TRANS64.TRYWAIT P1, [R16+URZ+0x30848], R21 ;  /* 0x03084815100075a7 */ /* 0x008724000802017f */
[----:B----4-:R-:W-:Y:S05]  /*a0e0*/  @!P1 NANOSLEEP.SYNCS 0x989680 ;  /* 0x009896800000995d */ /* 0x010fea0003900000 */
[----:B------:R-:W4:Y:S02]  /*a0f0*/  @!P1 SYNCS.PHASECHK.TRANS64 P1, [R16+URZ+0x30848], R21 ;  /* 0x03084815100095a7 */ /* 0x000f24000802007f */
[----:B----4-:R-:W-:Y:S05]  /*a100*/  @!P1 BRA `(.L_x_1201) ;  /* 0xfffffffc00f09947 */ /* 0x010fea000383ffff */
[----:B------:R-:W-:Y:S05]  /*a110*/  BRA `(.L_x_1224) ;  /* 0xffffffec003c7947 */ /* 0x000fea000383ffff */
.L_x_1203:
[----:B------:R-:W-:-:S07]  /*a120*/  SHF.L.U32 R5, R11, 0x1f, RZ ;  /* 0x0000001f0b057819 */ /* 0x000fce00000006ff */
.L_x_1225:
[----:B------:R1:W1:Y:S02]  /*a130*/  SYNCS.PHASECHK.TRANS64.TRYWAIT P1, [R16+URZ+0x30820], R5 ;  /* 0x03082005100075a7 */ /* 0x000264000802017f */
[----:B-1----:R-:W-:Y:S05]  /*a140*/  @!P1 NANOSLEEP.SYNCS 0x989680 ;  /* 0x009896800000995d */ /* 0x002fea0003900000 */
[----:B------:R-:W1:Y:S02]  /*a150*/  @!P1 SYNCS.PHASECHK.TRANS64 P1, [R16+URZ+0x30820], R5 ;  /* 0x03082005100095a7 */ /* 0x000e64000802007f */
[----:B-1----:R-:W-:Y:S05]  /*a160*/  @!P1 BRA `(.L_x_1225) ;  /* 0xfffffffc00f09947 */ /* 0x002fea000383ffff */
[----:B------:R-:W-:Y:S05]  /*a170*/  BRA `(.L_x_1226) ;  /* 0xffffffec00b87947 */ /* 0x000fea000383ffff */
.L_x_1206:
[----:B-1----:R1:W3:Y:S02]  /*a180*/  SYNCS.PHASECHK.TRANS64.TRYWAIT P1, [R16+URZ+0x30840], R13 ;  /* 0x0308400d100075a7 */ /* 0x0022e4000802017f */
[----:B---3--:R-:W-:Y:S05]  /*a190*/  @!P1 NANOSLEEP.SYNCS 0x989680 ;  /* 0x009896800000995d */ /* 0x008fea0003900000 */
[----:B------:R-:W3:Y:S02]  /*a1a0*/  @!P1 SYNCS.PHASECHK.TRANS64 P1, [R16+URZ+0x30840], R13 ;  /* 0x0308400d100095a7 */ /* 0x000ee4000802007f */
[----:B---3--:R-:W-:Y:S05]  /*a1b0*/  @!P1 BRA `(.L_x_1206) ;  /* 0xfffffffc00f09947 */ /* 0x008fea000383ffff */
[----:B------:R-:W-:Y:S05]  /*a1c0*/  BRA `(.L_x_1227) ;  /* 0xfffffff0006c7947 */ /* 0x000fea000383ffff */
.L_x_1208:
[----:B--2---:R2:W3:Y:S02]  /*a1d0*/  SYNCS.PHASECHK.TRANS64.TRYWAIT P1, [R16+URZ+0x30828], R13 ;  /* 0x0308280d100075a7 */ /* 0x0044e4000802017f */
[----:B---3--:R-:W-:Y:S05]  /*a1e0*/  @!P1 NANOSLEEP.SYNCS 0x989680 ;  /* 0x009896800000995d */ /* 0x008fea0003900000 */
[----:B------:R-:W3:Y:S02]  /*a1f0*/  @!P1 SYNCS.PHASECHK.TRANS64 P1, [R16+URZ+0x30828], R13 ;  /* 0x0308280d100095a7 */ /* 0x000ee4000802007f */
[----:B---3--:R-:W-:Y:S05]  /*a200*/  @!P1 BRA `(.L_x_1208) ;  /* 0xfffffffc00f09947 */ /* 0x008fea000383ffff */
[----:B------:R-:W-:Y:S05]  /*a210*/  BRA `(.L_x_1228) ;  /* 0xfffffff000f47947 */ /* 0x000fea000383ffff */
.L_x_1210:
[----:B---3--:R3:W1:Y:S02]  /*a220*/  SYNCS.PHASECHK.TRANS64.TRYWAIT P0, [R3+URZ+0x30840], R0 ;  /* 0x03084000030075a7 */ /* 0x008664000800017f */
[----:B-1----:R-:W-:Y:S05]  /*a230*/  @!P0 NANOSLEEP.SYNCS 0x989680 ;  /* 0x009896800000895d */ /* 0x002fea0003900000 */
[----:B------:R-:W1:Y:S02]  /*a240*/  @!P0 SYNCS.PHASECHK.TRANS64 P0, [R3+URZ+0x30840], R0 ;  /* 0x03084000030085a7 */ /* 0x000e64000800007f */
[----:B-1----:R-:W-:Y:S05]  /*a250*/  @!P0 BRA `(.L_x_1210) ;  /* 0xfffffffc00f08947 */ /* 0x002fea000383ffff */
[----:B------:R-:W-:Y:S05]  /*a260*/  BRA `(.L_x_1229) ;  /* 0xfffffff4009c7947 */ /* 0x000fea000383ffff */
.L_x_1212:
[----:B------:R-:W-:Y:S01]  /*a270*/  BSSY B0, `(.L_x_1230) ;  /* 0x0000006000007945 */ /* 0x000fe20003800000 */
[----:B------:R-:W-:-:S07]  /*a280*/  IMAD.MOV.U32 R15, RZ, RZ, -0x1 ;  /* 0xffffffffff0f7424 */ /* 0x000fce00078e00ff */
[----:B------:R-:W-:Y:S05]  /*a290*/  WARPSYNC.COLLECTIVE R15, `(.L_x_1231) ;  /* 0x000000000f0c7348 */ /* 0x000fea0003c00000 */
[----:B------:R-:W-:Y:S02]  /*a2a0*/  ELECT P6, UR62, PT ;  /* 0x00000000003e782f */ /* 0x000fe400038c0000 */
[----:B------:R-:W-:Y:S01]  /*a2b0*/  MOV R14, UR62 ;  /* 0x0000003e000e7c02 */ /* 0x000fe20008000f00 */
[----:B------:R-:W-:Y:S10]  /*a2c0*/  ENDCOLLECTIVE ;  /* 0x000000000000791b */ /* 0x000ff40003800000 */
.L_x_1231:
[----:B------:R-:W-:Y:S05]  /*a2d0*/  BSYNC B0 ;  /* 0x0000000000007941 */ /* 0x000fea0003800000 */
.L_x_1230:
[----:B------:R-:W-:Y:S05]  /*a2e0*/  BRA `(.L_x_1232) ;  /* 0xfffffff800487947 */ /* 0x000fea000383ffff */
.L_x_1214:
[----:B-1----:R1:W2:Y:S02]  /*a2f0*/  SYNCS.PHASECHK.TRANS64.TRYWAIT P0, [R6+URZ], R5 ;  /* 0x00000005060075a7 */ /* 0x0022a4000800017f */
[----:B--2---:R-:W-:Y:S05]  /*a300*/  @!P0 NANOSLEEP.SYNCS 0x989680 ;  /* 0x009896800000895d */ /* 0x004fea0003900000 */
[----:B------:R-:W2:Y:S02]  /*a310*/  @!P0 SYNCS.PHASECHK.TRANS64 P0, [R6+URZ], R5 ;  /* 0x00000005060085a7 */ /* 0x000ea4000800007f */
[----:B--2---:R-:W-:Y:S05]  /*a320*/  @!P0 BRA `(.L_x_1214) ;  /* 0xfffffffc00f08947 */ /* 0x004fea000383ffff */
[----:B------:R-:W-:Y:S05]  /*a330*/  BRA `(.L_x_1233) ;  /* 0xfffffff800887947 */ /* 0x000fea000383ffff */
.L_x_1215:
[----:B--2---:R2:W3:Y:S02]  /*a340*/  SYNCS.PHASECHK.TRANS64.TRYWAIT P0, [R3+URZ], R2 ;  /* 0x00000002030075a7 */ /* 0x0044e4000800017f */
[----:B---3--:R-:W-:Y:S05]  /*a350*/  @!P0 NANOSLEEP.SYNCS 0x989680 ;  /* 0x009896800000895d */ /* 0x008fea0003900000 */
[----:B------:R-:W3:Y:S02]  /*a360*/  @!P0 SYNCS.PHASECHK.TRANS64 P0, [R3+URZ], R2 ;  /* 0x00000002030085a7 */ /* 0x000ee4000800007f */
[----:B---3--:R-:W-:Y:S05]  /*a370*/  @!P0 BRA `(.L_x_1215) ;  /* 0xfffffffc00f08947 */ /* 0x008fea000383ffff */
[----:B------:R-:W-:Y:S05]  /*a380*/  BRA `(.L_x_1234) ;  /* 0xfffffff8007c7947 */ /* 0x000fea000383ffff */
.L_x_1217:
[----:B--2---:R2:W3:Y:S02]  /*a390*/  SYNCS.PHASECHK.TRANS64.TRYWAIT P0, [R0+URZ], R5 ;  /* 0x00000005000075a7 */ /* 0x0044e4000800017f */
[----:B---3--:R-:W-:Y:S05]  /*a3a0*/  @!P0 NANOSLEEP.SYNCS 0x989680 ;  /* 0x009896800000895d */ /* 0x008fea0003900000 */
[----:B------:R-:W3:Y:S02]  /*a3b0*/  @!P0 SYNCS.PHASECHK.TRANS64 P0, [R0+URZ], R5 ;  /* 0x00000005000085a7 */ /* 0x000ee4000800007f */
[----:B---3--:R-:W-:Y:S05]  /*a3c0*/  @!P0 BRA `(.L_x_1217) ;  /* 0xfffffffc00f08947 */ /* 0x008fea000383ffff */
[----:B------:R-:W-:Y:S05]  /*a3d0*/  BRA `(.L_x_1235) ;  /* 0xfffffff800807947 */ /* 0x000fea000383ffff */
.L_x_1236:
        /* <DEDUP_REMOVED lines=10> */
.L_x_7298:


//--------------------- .text._ZN7cutlass13device_kernelIN5flash11enable_sm90INS1_16FlashAttnBwdSm90INS1_25CollectiveMainloopBwdSm90ILi2ELi2ELi2EN4cute5tupleIJNS5_1CILi1EEES8_S8_EEENS6_IJNS7_ILi64EEENS7_ILi128EEESB_EEENS_6half_tEfNS_4arch4Sm90ELb0ELb1ELb1ELb0ELb1ELb1ELb0ELb0ELi2ELi1ELi2ELi1ELb0EEENS1_21CollectiveEpilogueBwdISC_SD_SF_Li256ELb0ELb0ELi1EEENS1_19SingleTileSchedulerILb0ELb0ELb0ELi128EEEEEEEEEvNT_6ParamsE --------------------------
	.section	.text._ZN7cutlass13device_kernelIN5flash11enable_sm90INS1_16FlashAttnBwdSm90INS1_25CollectiveMainloopBwdSm90ILi2ELi2ELi2EN4cute5tupleIJNS5_1CILi1EEES8_S8_EEENS6_IJNS7_ILi64EEENS7_ILi128EEESB_EEENS_6half_tEfNS_4arch4Sm90ELb0ELb1ELb1ELb0ELb1ELb1ELb0ELb0ELi2ELi1ELi2ELi1ELb0EEENS1_21CollectiveEpilogueBwdISC_SD_SF_Li256ELb0ELb0ELi1EEENS1_19SingleTileSchedulerILb0ELb0ELb0ELi128EEEEEEEEEvNT_6ParamsE,"ax",@progbits
	.align	128
.text._ZN7cutlass13device_kernelIN5flash11enable_sm90INS1_16FlashAttnBwdSm90INS1_25CollectiveMainloopBwdSm90ILi2ELi2ELi2EN4cute5tupleIJNS5_1CILi1EEES8_S8_EEENS6_IJNS7_ILi64EEENS7_ILi128EEESB_EEENS_6half_tEfNS_4arch4Sm90ELb0ELb1ELb1ELb0ELb1ELb1ELb0ELb0ELi2ELi1ELi2ELi1ELb0EEENS1_21CollectiveEpilogueBwdISC_SD_SF_Li256ELb0ELb0ELi1EEENS1_19SingleTileSchedulerILb0ELb0ELb0ELi128EEEEEEEEEvNT_6ParamsE:
        .type           _ZN7cutlass13device_kernelIN5flash11enable_sm90INS1_16FlashAttnBwdSm90INS1_25CollectiveMainloopBwdSm90ILi2ELi2ELi2EN4cute5tupleIJNS5_1CILi1EEES8_S8_EEENS6_IJNS7_ILi64EEENS7_ILi128EEESB_EEENS_6half_tEfNS_4arch4Sm90ELb0ELb1ELb1ELb0ELb1ELb1ELb0ELb0ELi2ELi1ELi2ELi1ELb0EEENS1_21CollectiveEpilogueBwdISC_SD_SF_Li256ELb0ELb0ELi1EEENS1_19SingleTileSchedulerILb0ELb0ELb0ELi128EEEEEEEEEvNT_6ParamsE,@function
        .size           _ZN7cutlass13device_kernelIN5flash11enable_sm90INS1_16FlashAttnBwdSm90INS1_25CollectiveMainloopBwdSm90ILi2ELi2ELi2EN4cute5tupleIJNS5_1CILi1EEES8_S8_EEENS6_IJNS7_ILi64EEENS7_ILi128EEESB_EEENS_6half_tEfNS_4arch4Sm90ELb0ELb1ELb1ELb0ELb1ELb1ELb0ELb0ELi2ELi1ELi2ELi1ELb0EEENS1_21CollectiveEpilogueBwdISC_SD_SF_Li256ELb0ELb0ELi1EEENS1_19SingleTileSchedulerILb0ELb0ELb0ELi128EEEEEEEEEvNT_6ParamsE,(.L_x_7299 - _ZN7cutlass13device_kernelIN5flash11enable_sm90INS1_16FlashAttnBwdSm90INS1_25CollectiveMainloopBwdSm90ILi2ELi2ELi2EN4cute5tupleIJNS5_1CILi1EEES8_S8_EEENS6_IJNS7_ILi64EEENS7_ILi128EEESB_EEENS_6half_tEfNS_4arch4Sm90ELb0ELb1ELb1ELb0ELb1ELb1ELb0ELb0ELi2ELi1ELi2ELi1ELb0EEENS1_21CollectiveEpilogueBwdISC_SD_SF_Li256ELb0ELb0ELi1EEENS1_19SingleTileSchedulerILb0ELb0ELb0ELi128EEEEEEEEEvNT_6ParamsE)
        .other          _ZN7cutlass13device_kernelIN5flash11enable_sm90INS1_16FlashAttnBwdSm90INS1_25CollectiveMainloopBwdSm90ILi2ELi2ELi2EN4cute5tupleIJNS5_1CILi1EEES8_S8_EEENS6_IJNS7_ILi64EEENS7_ILi128EEESB_EEENS_6half_tEfNS_4arch4Sm90ELb0ELb1ELb1ELb0ELb1ELb1ELb0ELb0ELi2ELi1ELi2ELi1ELb0EEENS1_21CollectiveEpilogueBwdISC_SD_SF_Li256ELb0ELb0ELi1EEENS1_19SingleTileSchedulerILb0ELb0ELb0ELi128EEEEEEEEEvNT_6ParamsE,@"STO_CUDA_ENTRY STV_DEFAULT"
_ZN7cutlass13device_kernelIN5flash11enable_sm90INS1_16FlashAttnBwdSm90INS1_25CollectiveMainloopBwdSm90ILi2ELi2ELi2EN4cute5tupleIJNS5_1CILi1EEES8_S8_EEENS6_IJNS7_ILi64EEENS7_ILi128EEESB_EEENS_6half_tEfNS_4arch4Sm90ELb0ELb1ELb1ELb0ELb1ELb1ELb0ELb0ELi2ELi1ELi2ELi1ELb0EEENS1_21CollectiveEpilogueBwdISC_SD_SF_Li256ELb0ELb0ELi1EEENS1_19SingleTileSchedulerILb0ELb0ELb0ELi128EEEEEEEEEvNT_6ParamsE:
        /* <DEDUP_REMOVED lines=30> */
.L_x_1238:
[----:B------:R-:W-:Y:S05]  /*01e0*/  BSYNC B0 ;  /* 0x0000000000007941 */ /* 0x000fea0003800000 */
.L_x_1237:
        /* <DEDUP_REMOVED lines=37> */
.L_x_1239:
        /* <DEDUP_REMOVED lines=22> */
.L_x_1240:
[----:B------:R-:W-:Y:S01]  /*05a0*/  PLOP3.LUT P0, PT, PT, PT, UP0, 0x80, 0x0 ;  /* 0x000000000000781c */ /* 0x000fe20003f0f008 */
[----:B------:R-:W-:Y:S01]  /*05b0*/  NOP ;  /* 0x0000000000007918 */ /* 0x000fe20000000000 */
[----:B------:R-:W-:Y:S01]  /*05c0*/  ULDC.64 UR46, c[0x0][0x208] ;  /* 0x00008200002e7ab9 */ /* 0x000fe20000000a00 */
[----:B------:R-:W-:Y:S01]  /*05d0*/  BSSY B6, `(.L_x_1241) ;  /* 0x0000a76000067945 */ /* 0x000fe20003800000 */
[----:B-12-4-:R-:W-:Y:S09]  /*05e0*/  BAR.SYNC.DEFER_BLOCKING 0x0 ;  /* 0x0000000000007b1d */ /* 0x016ff20000010000 */
[----:B------:R-:W-:Y:S05]  /*05f0*/  @!P0 BRA `(.L_x_1242) ;  /* 0x0000006800788947 */ /* 0x000fea0003800000 */
.L_x_1243:
        /* <DEDUP_REMOVED lines=101> */
.L_x_1245:
        /* <DEDUP_REMOVED lines=31> */
.L_x_1248:
        /* <DEDUP_REMOVED lines=15> */
.L_x_1247:
        /* <DEDUP_REMOVED lines=22> */
.L_x_1250:
        /* <DEDUP_REMOVED lines=15> */
.L_x_1249:
        /* <DEDUP_REMOVED lines=8> */
.L_x_1384:
        /* <DEDUP_REMOVED lines=23> */
.L_x_1252:
        /* <DEDUP_REMOVED lines=98> */
.L_x_1264:
[----:B------:R-:W-:Y:S01]  /*1990*/  IMAD.U32 R0, RZ, RZ, UR38 ;  /* 0x00000026ff007e24 */ /* 0x000fe2000f8e00ff */
[----:B------:R-:W-:Y:S05]  /*19a0*/  YIELD ;  /* 0x0000000000007946 */ /* 0x000fea0003800000 */
[----:B------:R-:W-:-:S04]  /*19b0*/  LOP3.LUT R0, R0, 0x1, RZ, 0xfc, !PT ;  /* 0x0000000100007812 */ /* 0x000fc800078efcff */
[----:B------:R-:W-:-:S13]  /*19c0*/  ISETP.NE.AND P6, PT, R0, 0x3, PT ;  /* 0x000000030000780c */ /* 0x000fda0003fc5270 */
[----:B-1----:R-:W-:Y:S05]  /*19d0*/  @!P6 BRA `(.L_x_1254) ;  /* 0x000000000004e947 */ /* 0x002fea0003800000 */
[----:B------:R-:W-:Y:S01]  /*19e0*/  BPT.TRAP 0x1 ;  /* 0x000000040000795c */ /* 0x000fe20000300000 */
.L_x_1254:
        /* <DEDUP_REMOVED lines=8> */
.L_x_1255:
[----:B---3--:R-:W-:Y:S05]  /*1a70*/  @P0 BRA `(.L_x_1256) ;  /* 0x0000000000080947 */ /* 0x008fea0003800000 */
[----:B------:R-:W3:Y:S02]  /*1a80*/  SYNCS.PHASECHK.TRANS64.TRYWAIT P0, [R0+URZ+0x30810], R191 ;  /* 0x030810bf000075a7 */ /* 0x000ee4000800017f */
[----:B---3--:R-:W-:Y:S05]  /*1a90*/  @!P0 BRA `(.L_x_1257) ;  /* 0x0000009000e88947 */ /* 0x008fea0003800000 */
.L_x_1256:
        /* <DEDUP_REMOVED lines=84> */
.L_x_1258:
[----:B------:R1:W1:Y:S01]  /*1fe0*/  SYNCS.PHASECHK.TRANS64.TRYWAIT P0, [R0+URZ+0x30830], R191 ;  /* 0x030830bf000075a7 */ /* 0x000262000800017f */
[----:B------:R-:W-:Y:S05]  /*1ff0*/  @!P6 BRA `(.L_x_1259) ;  /* 0x000000000004e947 */ /* 0x000fea0003800000 */
[----:B------:R-:W-:Y:S01]  /*2000*/  BPT.TRAP 0x1 ;  /* 0x000000040000795c */ /* 0x000fe20000300000 */
.L_x_1259:
        /* <DEDUP_REMOVED lines=52> */
.L_x_1260:
        /* <DEDUP_REMOVED lines=539> */
.L_x_1262:
        /* <DEDUP_REMOVED lines=49> */
.L_x_1263:
        /* <DEDUP_REMOVED lines=78> */
.L_x_1246:
        /* <DEDUP_REMOVED lines=23> */
.L_x_1266:
        /* <DEDUP_REMOVED lines=20> */
.L_x_1267:
        /* <DEDUP_REMOVED lines=18> */
.L_x_1268:
        /* <DEDUP_REMOVED lines=18> */
.L_x_1269:
        /* <DEDUP_REMOVED lines=153> */
.L_x_1271:
[----:B------:R-:W-:Y:S05]  /*5b70*/  BSYNC B0 ;  /* 0x0000000000007941 */ /* 0x000fea0003800000 */
.L_x_1270:
[----:B------:R-:W-:-:S04]  /*5b80*/  DEPBAR.LE SB0, 0x0 ;  /* 0x000080000000791a */ /* 0x000fc80000000000 */
[----:B------:R-:W-:Y:S05]  /*5b90*/  BRA `(.L_x_1244) ;  /* 0x0000005000647947 */ /* 0x000fea0003800000 */
.L_x_1265:
[----:B------:R-:W1:Y:S01]  /*5ba0*/  S2R R0, SR_TID.X ;  /* 0x0000000000007919 */ /* 0x000e620000002100 */
[----:B------:R-:W2:Y:S01]  /*5bb0*/  S2UR UR9, SR_CTAID.Y ;  /* 0x00000000000979c3 */ /* 0x000ea20000002600 */
[----:B------:R-:W-:Y:S01]  /*5bc0*/  BSSY B0, `(.L_x_1272) ;  /* 0x0000033000007945 */ /* 0x000fe20003800000 */
[----:B------:R-:W3:Y:S06]  /*5bd0*/  S2R R11, SR_CTAID.X ;  /* 0x00000000000b7919 */ /* 0x000eec0000002500 */
        /* <DEDUP_REMOVED lines=49> */
.L_x_1273:
[----:B------:R-:W-:Y:S05]  /*5ef0*/  BSYNC B0 ;  /* 0x0000000000007941 */ /* 0x000fea0003800000 */
.L_x_1272:
        /* <DEDUP_REMOVED lines=16> */
.L_x_1275:
[----:B------:R-:W-:Y:S05]  /*6000*/  BSYNC B0 ;  /* 0x0000000000007941 */ /* 0x000fea0003800000 */
.L_x_1274:
        /* <DEDUP_REMOVED lines=16> */
.L_x_1277:
[----:B------:R-:W-:Y:S05]  /*6110*/  BSYNC B0 ;  /* 0x0000000000007941 */ /* 0x000fea0003800000 */
.L_x_1276:
        /* <DEDUP_REMOVED lines=17> */
.L_x_1279:
[----:B------:R-:W-:Y:S05]  /*6230*/  BSYNC B0 ;  /* 0x0000000000007941 */ /* 0x000fea0003800000 */
.L_x_1278:
        /* <DEDUP_REMOVED lines=16> */
.L_x_1281:
[----:B------:R-:W-:Y:S05]  /*6340*/  BSYNC B0 ;  /* 0x0000000000007941 */ /* 0x000fea0003800000 */
.L_x_1280:
        /* <DEDUP_REMOVED lines=18> */
.L_x_1283:
[----:B------:R-:W-:Y:S05]  /*6470*/  BSYNC B0 ;  /* 0x0000000000007941 */ /* 0x000fea0003800000 */
.L_x_1282:
        /* <DEDUP_REMOVED lines=31> */
.L_x_1285:
[----:B------:R-:W-:Y:S05]  /*6670*/  BSYNC B0 ;  /* 0x0000000000007941 */ /* 0x000fea0003800000 */
.L_x_1284:
        /* <DEDUP_REMOVED lines=22> */
.L_x_1287:
[----:B------:R-:W-:Y:S05]  /*67e0*/  BSYNC B0 ;  /* 0x0000000000007941 */ /* 0x000fea0003800000 */
.L_x_1286:
        /* <DEDUP_REMOVED lines=14> */
.L_x_1289:
[----:B------:R-:W-:Y:S05]  /*68d0*/  BSYNC B0 ;  /* 0x0000000000007941 */ /* 0x000fea0003800000 */
.L_x_1288:
        /* <DEDUP_REMOVED lines=16> */
.L_x_1291:
[----:B------:R-:W-:Y:S05]  /*69e0*/  BSYNC B0 ;  /* 0x0000000000007941 */ /* 0x000fea0003800000 */
.L_x_1290:
        /* <DEDUP_REMOVED lines=15> */
.L_x_1293:
[----:B------:R-:W-:Y:S05]  /*6ae0*/  BSYNC B0 ;  /* 0x0000000000007941 */ /* 0x000fea0003800000 */
.L_x_1292:
        /* <DEDUP_REMOVED lines=15> */
.L_x_1295:
[----:B------:R-:W-:Y:S05]  /*6be0*/  BSYNC B0 ;  /* 0x0000000000007941 */ /* 0x000fea0003800000 */
.L_x_1294:
        /* <DEDUP_REMOVED lines=15> */
.L_x_1297:
[----:B------:R-:W-:Y:S05]  /*6ce0*/  BSYNC B0 ;  /* 0x0000000000007941 */ /* 0x000fea0003800000 */
.L_x_1296:
        /* <DEDUP_REMOVED lines=15> */
.L_x_1299:
[----:B------:R-:W-:Y:S05]  /*6de0*/  BSYNC B0 ;  /* 0x0000000000007941 */ /* 0x000fea0003800000 */
.L_x_1298:
        /* <DEDUP_REMOVED lines=15> */
.L_x_1301:
[----:B------:R-:W-:Y:S05]  /*6ee0*/  BSYNC B0 ;  /* 0x0000000000007941 */ /* 0x000fea0003800000 */
.L_x_1300:
        /* <DEDUP_REMOVED lines=15> */
.L_x_1242:
        /* <DEDUP_REMOVED lines=13> */
[----:B------:R-:W-:Y:S02]  /*70b0*/  ULDC UR4, c[0x0][0x280] ;  /* 0x0000a00000047ab9 */ /* 0x000fe40000000800 */
[----:B------:R-:W-:-:S04]  /*70c0*/  UIADD3 UR5, UR4, 0x3f, URZ ;  /* 0x0000003f04057890 */ /* 0x000fc8000fffe03f */
[----:B------:R-:W-:Y:S01]  /*70d0*/  USHF.R.S32.HI UR6, URZ, 0x1f, UR5 ;  /* 0x0000001f3f067899 */ /* 0x000fe20008011405 */
[----:B------:R-:W2:Y:S03]  /*70e0*/  S2UR UR17, SR_CTAID.Y ;  /* 0x00000000001179c3 */ /* 0x000ea60000002600 */
[----:B------:R-:W-:-:S04]  /*70f0*/  ULEA.HI UR5, UR6, UR5, URZ, 0x6 ;  /* 0x0000000506057291 */ /* 0x000fc8000f8f303f */
[----:B------:R-:W-:Y:S01]  /*7100*/  USHF.R.S32.HI UR5, URZ, 0x6, UR5 ;  /* 0x000000063f057899 */ /* 0x000fe20008011405 */
[----:B-1----:R-:W-:Y:S01]  /*7110*/  ISETP.LE.AND P0, PT, RZ, UR23, PT ;  /* 0x00000017ff007c0c */ /* 0x002fe2000bf03270 */
[----:B--2---:R-:W-:-:S12]  /*7120*/  USHF.R.S32.HI UR18, URZ, 0x1f, UR17 ;  /* 0x0000001f3f127899 */ /* 0x004fd80008011411 */
[----:B------:R-:W-:Y:S05]  /*7130*/  @!P0 BRA `(.L_x_1303) ;  /* 0x00000000002c8947 */ /* 0x000fea0003800000 */
        /* <DEDUP_REMOVED lines=9> */
[----:B------:R-:W-:Y:S01]  /*71d0*/  USEL UR11, UR5, UR7, UP0 ;  /* 0x00000007050b7287 */ /* 0x000fe20008000000 */
[----:B------:R-:W-:Y:S11]  /*71e0*/  BRA `(.L_x_1304) ;  /* 0x0000000000047947 */ /* 0x000ff60003800000 */
.L_x_1303:
[----:B------:R-:W-:-:S05]  /*71f0*/  UMOV UR11, UR5 ;  /* 0x00000005000b7c82 */ /* 0x000fca0008000000 */
.L_x_1304:
[----:B------:R-:W-:Y:S01]  /*7200*/  ULEA UR4, UR23, UR4, 0x7 ;  /* 0x0000000417047291 */ /* 0x000fe2000f8e383f */
[----:B------:R-:W-:Y:S01]  /*7210*/  ULDC UR6, c[0x0][0x290] ;  /* 0x0000a40000067ab9 */ /* 0x000fe20000000800 */
[----:B------:R-:W-:Y:S01]  /*7220*/  ULDC UR7, c[0x0][0x74c] ;  /* 0x0001d30000077ab9 */ /* 0x000fe20000000800 */
[----:B------:R-:W-:Y:S01]  /*7230*/  ULDC.64 UR12, c[0x0][0x2e0] ;  /* 0x0000b800000c7ab9 */ /* 0x000fe20000000a00 */
[----:B------:R-:W-:Y:S01]  /*7240*/  UIADD3 UR8, -UR7, UR4, -UR6 ;  /* 0x0000000407087290 */ /* 0x000fe2000fffe906 */
[----:B------:R-:W-:Y:S02]  /*7250*/  ULDC UR15, c[0x0][0x288] ;  /* 0x0000a200000f7ab9 */ /* 0x000fe40000000800 */
[----:B------:R-:W-:Y:S01]  /*7260*/  ULDC.64 UR6, c[0x0][0x2d8] ;  /* 0x0000b60000067ab9 */ /* 0x000fe20000000a00 */
[----:B------:R-:W-:Y:S02]  /*7270*/  USHF.R.S32.HI UR9, URZ, 0x1f, UR8 ;  /* 0x0000001f3f097899 */ /* 0x000fe40008011408 */
[----:B------:R-:W-:-:S02]  /*7280*/  UIMAD UR4, UR18, UR6, URZ ;  /* 0x00000006120472a4 */ /* 0x000fc4000f8e023f */
[----:B------:R-:W-:Y:S02]  /*7290*/  ULEA.HI UR10, UR9, UR8, URZ, 0x6 ;  /* 0x00000008090a7291 */ /* 0x000fe4000f8f303f */
[----:B------:R-:W-:Y:S02]  /*72a0*/  UIMAD.WIDE.U32 UR8, UR17, UR6, URZ ;  /* 0x00000006110872a5 */ /* 0x000fe4000f8e003f */
[----:B------:R-:W-:Y:S02]  /*72b0*/  USHF.R.S32.HI UR10, URZ, 0x6, UR10 ;  /* 0x000000063f0a7899 */ /* 0x000fe4000801140a */
[----:B------:R-:W-:Y:S02]  /*72c0*/  UIMAD UR4, UR17, UR7, UR4 ;  /* 0x00000007110472a4 */ /* 0x000fe4000f8e0204 */
[----:B------:R-:W-:Y:S02]  /*72d0*/  UISETP.LT.AND UP0, UPT, URZ, UR10, UPT ;  /* 0x0000000a3f00728c */ /* 0x000fe4000bf01270 */
[----:B------:R-:W-:-:S02]  /*72e0*/  USHF.R.S32.HI UR7, URZ, 0x1f, UR16 ;  /* 0x0000001f3f077899 */ /* 0x000fc40008011410 */
[----:B------:R-:W-:Y:S02]  /*72f0*/  USEL UR6, URZ, UR10, !UP0 ;  /* 0x0000000a3f067287 */ /* 0x000fe4000c000000 */
[----:B------:R-:W-:Y:S02]  /*7300*/  UIMAD UR7, UR7, UR12, URZ ;  /* 0x0000000c070772a4 */ /* 0x000fe4000f8e023f */
[----:B------:R-:W-:Y:S02]  /*7310*/  UISETP.GT.AND UP0, UPT, UR11, UR6, UPT ;  /* 0x000000060b00728c */ /* 0x000fe4000bf04270 */
[----:B------:R-:W-:Y:S02]  /*7320*/  UIMAD UR10, UR16, UR15, URZ ;  /* 0x0000000f100a72a4 */ /* 0x000fe4000f8e023f */
[----:B------:R-:W-:Y:S02]  /*7330*/  UIMAD UR14, UR16, UR13, UR7 ;  /* 0x0000000d100e72a4 */ /* 0x000fe4000f8e0207 */
[----:B------:R-:W-:Y:S01]  /*7340*/  PLOP3.LUT P1, PT, PT, PT, UP0, 0x80, 0x0 ;  /* 0x000000000000781c */ /* 0x000fe20003f2f008 */
[----:B------:R-:W-:-:S02]  /*7350*/  UIADD3 UR9, UR9, UR4, URZ ;  /* 0x0000000409097290 */ /* 0x000fc4000fffe03f */
[----:B------:R-:W-:Y:S02]  /*7360*/  UIADD3 UR7, UP1, UR10, UR17, URZ ;  /* 0x000000110a077290 */ /* 0x000fe4000ff3e03f */
[----:B------:R-:W-:Y:S01]  /*7370*/  UIMAD.WIDE.U32 UR8, UR16, UR12, UR8 ;  /* 0x0000000c100872a5 */ /* 0x000fe2000f8e0008 */
[----:B------:R-:W-:Y:S01]  /*7380*/  ELECT P0, URZ, PT ;  /* 0x00000000003f782f */ /* 0x000fe20003800000 */
[----:B------:R-:W-:-:S06]  /*7390*/  ULEA.HI.X.SX32 UR10, UR10, UR18, 0x1, UP1 ;  /* 0x000000120a0a7291 */ /* 0x000fcc00088f0e3f */
[----:B------:R-:W-:Y:S06]  /*73a0*/  @!P1 BRA `(.L_x_1305) ;  /* 0x00000010004c9947 */ /* 0x000fec0003800000 */
[----:B------:R-:W1:Y:S01]  /*73b0*/  S2R R0, SR_TID.X ;  /* 0x0000000000007919 */ /* 0x000e620000002100 */
[----:B------:R-:W-:Y:S02]  /*73c0*/  UIADD3 UR4, -UR6, UR11, URZ ;  /* 0x0000000b06047290 */ /* 0x000fe4000fffe13f */
[----:B------:R-:W-:Y:S02]  /*73d0*/  UIADD3 UR14, UR9, UR14, URZ ;  /* 0x0000000e090e7290 */ /* 0x000fe4000fffe03f */
[----:B------:R-:W-:-:S04]  /*73e0*/  ULOP3.LUT UR4, UR4, 0x1, URZ, 0xc0, !UPT ;  /* 0x0000000104047892 */ /* 0x000fc8000f8ec03f */
[----:B------:R-:W-:-:S03]  /*73f0*/  UISETP.NE.U32.AND UP0, UPT, UR4, 0x1, UPT ;  /* 0x000000010400788c */ /* 0x000fc6000bf05070 */
[----:B------:R-:W-:Y:S02]  /*7400*/  ULDC UR4, c[0x0][0x760] ;  /* 0x0001d80000047ab9 */ /* 0x000fe40000000800 */
[----:B------:R-:W-:Y:S01]  /*7410*/  UIMAD UR15, UR15, UR4, URZ ;  /* 0x000000040f0f72a4 */ /* 0x000fe2000f8e023f */
[----:B------:R-:W-:Y:S02]  /*7420*/  PLOP3.LUT P1, PT, PT, PT, UP0, 0x80, 0x0 ;  /* 0x000000000000781c */ /* 0x000fe40003f2f008 */
[----:B-1----:R-:W-:-:S11]  /*7430*/  LOP3.LUT R9, R0, 0x1f, RZ, 0xc0, !PT ;  /* 0x0000001f00097812 */ /* 0x002fd600078ec0ff */
[----:B------:R-:W-:Y:S05]  /*7440*/  @P1 BRA `(.L_x_1306) ;  /* 0x00000004006c1947 */ /* 0x000fea0003800000 */
        /* <DEDUP_REMOVED lines=8> */
[----:B------:R-:W-:-:S04]  /*74d0*/  IMAD.U32 R2, RZ, RZ, UR13 ;  /* 0x0000000dff027e24 */ /* 0x000fc8000f8e00ff */
[----:B------:R-:W-:Y:S01]  /*74e0*/  IMAD.U32 R3, RZ, RZ, UR4 ;  /* 0x00000004ff037e24 */ /* 0x000fe2000f8e00ff */
[----:B------:R-:W-:Y:S06]  /*74f0*/  @P2 BRA `(.L_x_1308) ;  /* 0x0000000000142947 */ /* 0x000fec0003800000 */
.L_x_1309:
[----:B------:R-:W2:Y:S04]  /*7500*/  LDG.E.STRONG.GPU R0, desc[UR46][R2.64] ;  /* 0x0000002e02007981 */ /* 0x000ea8000c1ef900 */
[----:B--2---:R-:W-:Y:S01]  /*7510*/  CCTL.IVALL ;  /* 0x00000000ff00798f */ /* 0x004fe20002000000 */
[----:B------:R-:W-:Y:S05]  /*7520*/  YIELD ;  /* 0x0000000000007946 */ /* 0x000fea0003800000 */
[----:B------:R-:W-:-:S13]  /*7530*/  ISETP.NE.AND P1, PT, R0, UR23, PT ;  /* 0x0000001700007c0c */ /* 0x000fda000bf25270 */
[----:B------:R-:W-:Y:S05]  /*7540*/  @P1 BRA `(.L_x_1309) ;  /* 0xfffffffc00ec1947 */ /* 0x000fea000383ffff */
.L_x_1308:
[----:B------:R-:W-:Y:S05]  /*7550*/  BSYNC B0 ;  /* 0x0000000000007941 */ /* 0x000fea0003800000 */
.L_x_1307:
[----:B------:R-:W-:-:S03]  /*7560*/  UMOV UR4, 0xffffffff ;  /* 0xffffffff00047882 */ /* 0x000fc60000000000 */
[----:B------:R-:W-:Y:S05]  /*7570*/  BRA.DIV UR4, `(.L_x_1310) ;  /* 0x0000003a04587947 */ /* 0x000fea000b800000 */
[----:B------:R-:W-:Y:S01]  /*7580*/  NOP ;  /* 0x0000000000007918 */ /* 0x000fe20000000000 */
.L_x_1387:
        /* <DEDUP_REMOVED lines=22> */
.L_x_1312:
[----:B------:R-:W-:Y:S05]  /*76f0*/  BSYNC B0 ;  /* 0x0000000000007941 */ /* 0x000fea0003800000 */
.L_x_1311:
        /* <DEDUP_REMOVED lines=20> */
.L_x_1314:
[----:B------:R-:W-:Y:S05]  /*7840*/  BSYNC B0 ;  /* 0x0000000000007941 */ /* 0x000fea0003800000 */
.L_x_1313:
[----:B------:R-:W-:Y:S06]  /*7850*/  BAR.ARV 0xa, 0xa0 ;  /* 0x0282800000007b1d */ /* 0x000fec0000002000 */
[----:B------:R-:W-:Y:S04]  /*7860*/  BSSY B0, `(.L_x_1315) ;  /* 0x0000003000007945 */ /* 0x000fe80003800000 */
[----:B------:R-:W-:Y:S05]  /*7870*/  @!P0 BRA `(.L_x_1316) ;  /* 0x0000000000048947 */ /* 0x000fea0003800000 */
[----:B------:R-:W-:-:S04]  /*7880*/  DEPBAR.LE SB0, 0x0 ;  /* 0x000080000000791a */ /* 0x000fc80000000000 */
.L_x_1316:
[----:B------:R-:W-:Y:S05]  /*7890*/  BSYNC B0 ;  /* 0x0000000000007941 */ /* 0x000fea0003800000 */
.L_x_1315:
        /* <DEDUP_REMOVED lines=19> */
.L_x_1318:
[----:B------:R-:W-:Y:S05]  /*79d0*/  BSYNC B0 ;  /* 0x0000000000007941 */ /* 0x000fea0003800000 */
.L_x_1317:
[----:B------:R-:W-:Y:S01]  /*79e0*/  UIADD3 UR18, UR6, 0x1, URZ ;  /* 0x0000000106127890 */ /* 0x000fe2000fffe03f */
[----:B------:R-:W-:Y:S11]  /*79f0*/  BRA `(.L_x_1319) ;  /* 0x0000000000047947 */ /* 0x000ff60003800000 */
.L_x_1306:
[----:B------:R-:W-:-:S05]  /*7a00*/  UMOV UR18, UR6 ;  /* 0x0000000600127c82 */ /* 0x000fca0008000000 */
.L_x_1319:
[----:B------:R-:W-:-:S03]  /*7a10*/  UIADD3 UR4, UR6, 0x1, URZ ;  /* 0x0000000106047890 */ /* 0x000fc6000fffe03f */
[----:B------:R-:W-:Y:S01]  /*7a20*/  UMOV UR6, UR18 ;  /* 0x0000001200067c82 */ /* 0x000fe20008000000 */
[----:B------:R-:W-:-:S06]  /*7a30*/  UISETP.NE.AND UP0, UPT, UR11, UR4, UPT ;  /* 0x000000040b00728c */ /* 0x000fcc000bf05270 */
[----:B------:R-:W-:-:S13]  /*7a40*/  PLOP3.LUT P1, PT, PT, PT, UP0, 0x80, 0x0 ;  /* 0x000000000000781c */ /* 0x000fda0003f2f008 */
[----:B------:R-:W-:Y:S05]  /*7a50*/  @!P1 BRA `(.L_x_1305) ;  /* 0x0000000800a09947 */ /* 0x000fea0003800000 */
[----:B------:R-:W-:Y:S01]  /*7a60*/  ULDC.64 UR20, c[0x0][0x2c0] ;  /* 0x0000b00000147ab9 */ /* 0x000fe20000000a00 */
[----:B------:R-:W-:Y:S01]  /*7a70*/  UMOV UR4, URZ ;  /* 0x0000003f00047c82 */ /* 0x000fe20008000000 */
[----:B------:R-:W-:Y:S01]  /*7a80*/  ULEA UR20, UP0, UR8, UR20, 0x2 ;  /* 0x0000001408147291 */ /* 0x000fe2000f80103f */
[----:B------:R-:W-:-:S03]  /*7a90*/  UMOV UR6, UR18 ;  /* 0x0000001200067c82 */ /* 0x000fc60008000000 */
[----:B------:R-:W-:Y:S02]  /*7aa0*/  ULEA.HI.X UR21, UR8, UR21, UR14, 0x2, UP0 ;  /* 0x0000001508157291 */ /* 0x000fe400080f140e */
[----:B------:R-:W-:-:S04]  /*7ab0*/  UIADD3 UR20, UP0, UR20, 0x4000, URZ ;  /* 0x0000400014147890 */ /* 0x000fc8000ff1e03f */
[----:B------:R-:W-:-:S12]  /*7ac0*/  UIADD3.X UR21, URZ, UR21, URZ, UP0, !UPT ;  /* 0x000000153f157290 */ /* 0x000fd800087fe43f */
.L_x_1344:
        /* <DEDUP_REMOVED lines=11> */
.L_x_1322:
[----:B------:R-:W2:Y:S04]  /*7b80*/  LDG.E.STRONG.GPU R0, desc[UR46][R2.64] ;  /* 0x0000002e02007981 */ /* 0x000ea8000c1ef900 */
[----:B--2---:R-:W-:Y:S01]  /*7b90*/  CCTL.IVALL ;  /* 0x00000000ff00798f */ /* 0x004fe20002000000 */
[----:B------:R-:W-:Y:S05]  /*7ba0*/  YIELD ;  /* 0x0000000000007946 */ /* 0x000fea0003800000 */
[----:B------:R-:W-:-:S13]  /*7bb0*/  ISETP.NE.AND P1, PT, R0, UR23, PT ;  /* 0x0000001700007c0c */ /* 0x000fda000bf25270 */
[----:B------:R-:W-:Y:S05]  /*7bc0*/  @P1 BRA `(.L_x_1322) ;  /* 0xfffffffc00ec1947 */ /* 0x000fea000383ffff */
.L_x_1321:
[----:B------:R-:W-:Y:S05]  /*7bd0*/  BSYNC B0 ;  /* 0x0000000000007941 */ /* 0x000fea0003800000 */
.L_x_1320:
[----:B------:R-:W-:-:S03]  /*7be0*/  UMOV UR16, 0xffffffff ;  /* 0xffffffff00107882 */ /* 0x000fc60000000000 */
[----:B------:R-:W-:Y:S05]  /*7bf0*/  BRA.DIV UR16, `(.L_x_1323) ;  /* 0x0000003210d47947 */ /* 0x000fea000b800000 */
[----:B------:R-:W-:Y:S01]  /*7c00*/  NOP ;  /* 0x0000000000007918 */ /* 0x000fe20000000000 */
.L_x_1390:
        /* <DEDUP_REMOVED lines=17> */
[----:B------:R1:W-:Y:S02]  /*7d20*/  UBLKRED.G.S.ADD.F32.RN [UR16], [UR22], UR24, desc[UR26] ;  /* 0x00001a10160073bb */ /* 0x0003e400080a1418 */
[----:B-1----:R0:W-:Y:S02]  /*7d30*/  UTMACMDFLUSH ;  /* 0x00000000000079b7 */ /* 0x0021e40000000000 */
.L_x_1325:
[----:B------:R-:W-:Y:S05]  /*7d40*/  BSYNC B0 ;  /* 0x0000000000007941 */ /* 0x000fea0003800000 */
.L_x_1324:
[----:B------:R-:W-:Y:S01]  /*7d50*/  ULEA UR16, UR18, UR4, 0xd ;  /* 0x0000000412107291 */ /* 0x000fe2000f8e683f */
[----:B------:R-:W-:Y:S03]  /*7d60*/  BAR.SYNC.DEFER_BLOCKING 0xe, 0xa0 ;  /* 0x0382800000007b1d */ /* 0x000fe60000010000 */
[----:B------:R-:W-:-:S03]  /*7d70*/  UIMAD.WIDE UR16, UR16, 0x4, UR20 ;  /* 0x00000004101078a5 */ /* 0x000fc6000f8e0214 */
        /* <DEDUP_REMOVED lines=12> */
.L_x_1327:
[----:B------:R-:W-:Y:S05]  /*7e40*/  BSYNC B0 ;  /* 0x0000000000007941 */ /* 0x000fea0003800000 */
.L_x_1326:
[----:B------:R-:W-:Y:S06]  /*7e50*/  BAR.ARV 0xa, 0xa0 ;  /* 0x0282800000007b1d */ /* 0x000fec0000002000 */
[----:B------:R-:W-:Y:S04]  /*7e60*/  BSSY B0, `(.L_x_1328) ;  /* 0x0000003000007945 */ /* 0x000fe80003800000 */
[----:B------:R-:W-:Y:S05]  /*7e70*/  @!P0 BRA `(.L_x_1329) ;  /* 0x0000000000048947 */ /* 0x000fea0003800000 */
[----:B------:R-:W-:-:S04]  /*7e80*/  DEPBAR.LE SB0, 0x0 ;  /* 0x000080000000791a */ /* 0x000fc80000000000 */
.L_x_1329:
[----:B------:R-:W-:Y:S05]  /*7e90*/  BSYNC B0 ;  /* 0x0000000000007941 */ /* 0x000fea0003800000 */
.L_x_1328:
        /* <DEDUP_REMOVED lines=19> */
.L_x_1331:
[----:B------:R-:W-:Y:S05]  /*7fd0*/  BSYNC B0 ;  /* 0x0000000000007941 */ /* 0x000fea0003800000 */
.L_x_1330:
        /* <DEDUP_REMOVED lines=9> */
.L_x_1334:
[----:B------:R-:W2:Y:S04]  /*8070*/  LDG.E.STRONG.GPU R0, desc[UR46][R2.64] ;  /* 0x0000002e02007981 */ /* 0x000ea8000c1ef900 */
[----:B--2---:R-:W-:Y:S01]  /*8080*/  CCTL.IVALL ;  /* 0x00000000ff00798f */ /* 0x004fe20002000000 */
[----:B------:R-:W-:Y:S05]  /*8090*/  YIELD ;  /* 0x0000000000007946 */ /* 0x000fea0003800000 */
[----:B------:R-:W-:-:S13]  /*80a0*/  ISETP.NE.AND P1, PT, R0, UR23, PT ;  /* 0x0000001700007c0c */ /* 0x000fda000bf25270 */
[----:B------:R-:W-:Y:S05]  /*80b0*/  @P1 BRA `(.L_x_1334) ;  /* 0xfffffffc00ec1947 */ /* 0x000fea000383ffff */
.L_x_1333:
[----:B------:R-:W-:Y:S05]  /*80c0*/  BSYNC B0 ;  /* 0x0000000000007941 */ /* 0x000fea0003800000 */
.L_x_1332:
[----:B------:R-:W-:-:S03]  /*80d0*/  UMOV UR12, 0xffffffff ;  /* 0xffffffff000c7882 */ /* 0x000fc60000000000 */
[----:B------:R-:W-:Y:S05]  /*80e0*/  BRA.DIV UR12, `(.L_x_1335) ;  /* 0x0000002e0cb47947 */ /* 0x000fea000b800000 */
[----:B------:R-:W-:Y:S01]  /*80f0*/  NOP ;  /* 0x0000000000007918 */ /* 0x000fe20000000000 */
.L_x_1393:
[----:B------:R-:W-:Y:S05]  /*8100*/  WARPSYNC.ALL ;  /* 0x0000000000007948 */ /* 0x000fea0003800000 */
[----:B------:R-:W-:Y:S06]  /*8110*/  BAR.SYNC.DEFER_BLOCKING 0xd, 0xa0 ;  /* 0x0342800000007b1d */ /* 0x000fec0000010000 */
[----:B------:R-:W-:Y:S04]  /*8120*/  BSSY B0, `(.L_x_1336) ;  /* 0x000000d000007945 */ /* 0x000fe80003800000 */
[----:B------:R-:W-:Y:S05]  /*8130*/  @!P0 BRA `(.L_x_1337) ;  /* 0x00000000002c8947 */ /* 0x000fea0003800000 */
[----:B------:R-:W1:Y:S01]  /*8140*/  S2UR UR13, SR_CgaCtaId ;  /* 0x00000000000d79c3 */ /* 0x000e620000008800 */
[----:B------:R-:W-:Y:S01]  /*8150*/  UMOV UR12, 0x400 ;  /* 0x00000400000c7882 */ /* 0x000fe20000000000 */
[----:B------:R-:W-:Y:S01]  /*8160*/  UIADD3 UR24, UP0, UR16, 0x4000, URZ ;  /* 0x0000400010187890 */ /* 0x000fe2000ff1e03f */
[----:B------:R-:W-:Y:S01]  /*8170*/  UMOV UR26, 0x0 ;  /* 0x00000000001a7882 */ /* 0x000fe20000000000 */
[----:B------:R-:W-:Y:S02]  /*8180*/  UMOV UR27, 0x14f00000 ;  /* 0x14f00000001b7882 */ /* 0x000fe40000000000 */
[----:B------:R-:W-:Y:S02]  /*8190*/  UIADD3.X UR25, URZ, UR17, URZ, UP0, !UPT ;  /* 0x000000113f197290 */ /* 0x000fe400087fe43f */
[----:B-1----:R-:W-:-:S03]  /*81a0*/  ULEA UR12, UR13, UR12, 0x18 ;  /* 0x0000000c0d0c7291 */ /* 0x002fc6000f8ec03f */
[----:B------:R-:W-:Y:S01]  /*81b0*/  UMOV UR13, 0x400 ;  /* 0x00000400000d7882 */ /* 0x000fe20000000000 */
[----:B------:R-:W-:-:S09]  /*81c0*/  UIADD3 UR12, UR12, 0x10000, URZ ;  /* 0x000100000c0c7890 */ /* 0x000fd2000fffe03f */
[----:B------:R1:W-:Y:S02]  /*81d0*/  UBLKRED.G.S.ADD.F32.RN [UR24], [UR12], UR13, desc[UR26] ;  /* 0x00001a180c0073bb */ /* 0x0003e400080a140d */
[----:B-1----:R0:W-:Y:S02]  /*81e0*/  UTMACMDFLUSH ;  /* 0x00000000000079b7 */ /* 0x0021e40000000000 */
.L_x_1337:
[----:B------:R-:W-:Y:S05]  /*81f0*/  BSYNC B0 ;  /* 0x0000000000007941 */ /* 0x000fea0003800000 */
.L_x_1336:
        /* <DEDUP_REMOVED lines=12> */
[----:B------:R1:W-:Y:S01]  /*82c0*/  UBLKRED.G.S.ADD.F32.RN [UR24], [UR12], UR13, desc[UR26] ;  /* 0x00001a180c0073bb */ /* 0x0003e200080a140d */
[----:B------:R0:W-:Y:S01]  /*82d0*/  UTMACMDFLUSH ;  /* 0x00000000000079b7 */ /* 0x0001e20000000000 */
[----:B-1----:R-:W-:-:S04]  /*82e0*/  DEPBAR.LE SB0, 0x1 ;  /* 0x000080400000791a */ /* 0x002fc80000000000 */
.L_x_1339:
[----:B------:R-:W-:Y:S05]  /*82f0*/  BSYNC B0 ;  /* 0x0000000000007941 */ /* 0x000fea0003800000 */
.L_x_1338:
[----:B------:R-:W-:Y:S06]  /*8300*/  BAR.ARV 0xa, 0xa0 ;  /* 0x0282800000007b1d */ /* 0x000fec0000002000 */
[----:B------:R-:W-:Y:S04]  /*8310*/  BSSY B0, `(.L_x_1340) ;  /* 0x0000003000007945 */ /* 0x000fe80003800000 */
[----:B------:R-:W-:Y:S05]  /*8320*/  @!P0 BRA `(.L_x_1341) ;  /* 0x0000000000048947 */ /* 0x000fea0003800000 */
[----:B------:R-:W-:-:S04]  /*8330*/  DEPBAR.LE SB0, 0x0 ;  /* 0x000080000000791a */ /* 0x000fc80000000000 */
.L_x_1341:
[----:B------:R-:W-:Y:S05]  /*8340*/  BSYNC B0 ;  /* 0x0000000000007941 */ /* 0x000fea0003800000 */
.L_x_1340:
        /* <DEDUP_REMOVED lines=19> */
.L_x_1343:
[----:B------:R-:W-:Y:S05]  /*8480*/  BSYNC B0 ;  /* 0x0000000000007941 */ /* 0x000fea0003800000 */
.L_x_1342:
[----:B------:R-:W-:Y:S02]  /*8490*/  UIADD3 UR6, UR6, 0x2, URZ ;  /* 0x0000000206067890 */ /* 0x000fe4000fffe03f */
[----:B------:R-:W-:Y:S02]  /*84a0*/  UIADD3 UR4, UR4, 0x4000, URZ ;  /* 0x0000400004047890 */ /* 0x000fe4000fffe03f */
[----:B------:R-:W-:-:S06]  /*84b0*/  UISETP.GE.AND UP0, UPT, UR6, UR11, UPT ;  /* 0x0000000b0600728c */ /* 0x000fcc000bf06270 */
[----:B------:R-:W-:-:S13]  /*84c0*/  PLOP3.LUT P1, PT, PT, PT, UP0, 0x80, 0x0 ;  /* 0x000000000000781c */ /* 0x000fda0003f2f008 */
[----:B------:R-:W-:Y:S05]  /*84d0*/  @!P1 BRA `(.L_x_1344) ;  /* 0xfffffff4007c9947 */ /* 0x000fea000383ffff */
.L_x_1305:
[----:B------:R-:W-:-:S06]  /*84e0*/  UISETP.GT.AND UP0, UPT, UR5, UR6, UPT ;  /* 0x000000060500728c */ /* 0x000fcc000bf04270 */
[----:B------:R-:W-:-:S13]  /*84f0*/  PLOP3.LUT P0, PT, PT, PT, UP0, 0x80, 0x0 ;  /* 0x000000000000781c */ /* 0x000fda0003f0f008 */
[----:B------:R-:W-:Y:S05]  /*8500*/  @!P0 BRA `(.L_x_1244) ;  /* 0x0000002800088947 */ /* 0x000fea0003800000 */
[----:B------:R-:W2:Y:S01]  /*8510*/  S2R R0, SR_TID.X ;  /* 0x0000000000007919 */ /* 0x000ea20000002100 */
[----:B------:R-:W-:Y:S01]  /*8520*/  UIADD3 UR4, UR5, -UR6, URZ ;  /* 0x8000000605047290 */ /* 0x000fe2000fffe03f */
[----:B------:R-:W-:Y:S01]  /*8530*/  ULDC UR16, c[0x0][0x288] ;  /* 0x0000a20000107ab9 */ /* 0x000fe20000000800 */
[----:B------:R-:W-:Y:S02]  /*8540*/  ULDC UR17, c[0x0][0x760] ;  /* 0x0001d80000117ab9 */ /* 0x000fe40000000800 */
[----:B------:R-:W-:Y:S02]  /*8550*/  ULOP3.LUT UR4, UR4, 0x1, URZ, 0xc0, !UPT ;  /* 0x0000000104047892 */ /* 0x000fe4000f8ec03f */
[----:B------:R-:W-:Y:S02]  /*8560*/  UIMAD UR18, UR16, UR17, URZ ;  /* 0x00000011101272a4 */ /* 0x000fe4000f8e023f */
[----:B------:R-:W-:-:S06]  /*8570*/  UISETP.NE.U32.AND UP0, UPT, UR4, 0x1, UPT ;  /* 0x000000010400788c */ /* 0x000fcc000bf05070 */
[----:B------:R-:W-:Y:S02]  /*8580*/  PLOP3.LUT P0, PT, PT, PT, UP0, 0x80, 0x0 ;  /* 0x000000000000781c */ /* 0x000fe40003f0f008 */
[----:B--2---:R-:W-:-:S11]  /*8590*/  LOP3.LUT R0, R0, 0x1f, RZ, 0xc0, !PT ;  /* 0x0000001f00007812 */ /* 0x004fd600078ec0ff */
[----:B------:R-:W-:Y:S05]  /*85a0*/  @P0 BRA `(.L_x_1345) ;  /* 0x0000000000780947 */ /* 0x000fea0003800000 */
[----:B------:R-:W-:Y:S01]  /*85b0*/  UIMAD UR4, UR18, UR6, URZ ;  /* 0x00000006120472a4 */ /* 0x000fe2000f8e023f */
[----:B------:R-:W-:Y:S01]  /*85c0*/  ISETP.NE.AND P0, PT, R0, RZ, PT ;  /* 0x000000ff0000720c */ /* 0x000fe20003f05270 */
[----:B------:R-:W-:Y:S01]  /*85d0*/  ULDC.64 UR12, c[0x0][0x768] ;  /* 0x0001da00000c7ab9 */ /* 0x000fe20000000a00 */
[----:B------:R-:W-:Y:S01]  /*85e0*/  BSSY B0, `(.L_x_1346) ;  /* 0x0000019000007945 */ /* 0x000fe20003800000 */
[----:B------:R-:W-:-:S04]  /*85f0*/  UIADD3 UR8, UP0, UR4, UR7, URZ ;  /* 0x0000000704087290 */ /* 0x000fc8000ff1e03f */
[----:B------:R-:W-:Y:S02]  /*8600*/  ULEA.HI.X.SX32 UR9, UR4, UR10, 0x1, UP0 ;  /* 0x0000000a04097291 */ /* 0x000fe400080f0e3f */
[----:B------:R-:W-:Y:S02]  /*8610*/  ULEA UR11, UP0, UR8, UR12, 0x2 ;  /* 0x0000000c080b7291 */ /* 0x000fe4000f80103f */
[----:B------:R-:W-:Y:S02]  /*8620*/  UIADD3 UR4, UR6, 0x1, URZ ;  /* 0x0000000106047890 */ /* 0x000fe4000fffe03f */
[----:B------:R-:W-:Y:S01]  /*8630*/  ULEA.HI.X UR9, UR8, UR13, UR9, 0x2, UP0 ;  /* 0x0000000d08097291 */ /* 0x000fe200080f1409 */
[----:B------:R-:W-:Y:S01]  /*8640*/  NOP ;  /* 0x0000000000007918 */ /* 0x000fe20000000000 */
[----:B------:R-:W-:Y:S10]  /*8650*/  @P0 BRA `(.L_x_1347) ;  /* 0x0000000000440947 */ /* 0x000ff40003800000 */
        /* <DEDUP_REMOVED lines=9> */
[----:B-1----:R-:W1:Y:S01]  /*86f0*/  S2R R2, SR_LANEID ;  /* 0x0000000000027919 */ /* 0x002e620000000000 */
[----:B------:R-:W-:Y:S01]  /*8700*/  VOTEU.ANY UR8, UPT, PT ;  /* 0x0000000000087886 */ /* 0x000fe200038e0100 */
[----:B------:R-:W-:Y:S01]  /*8710*/  IMAD.U32 R3, RZ, RZ, UR9 ;  /* 0x00000009ff037e24 */ /* 0x000fe2000f8e00ff */
[----:B------:R-:W-:-:S02]  /*8720*/  UFLO.U32 UR12, UR8 ;  /* 0x00000008000c72bd */ /* 0x000fc400080e0000 */
[----:B------:R-:W2:Y:S04]  /*8730*/  POPC R5, UR8 ;  /* 0x0000000800057d09 */ /* 0x000ea80008000000 */
[----:B-1----:R-:W-:Y:S01]  /*8740*/  ISETP.EQ.U32.AND P0, PT, R2, UR12, PT ;  /* 0x0000000c02007c0c */ /* 0x002fe2000bf02070 */
[----:B------:R-:W-:-:S12]  /*8750*/  IMAD.U32 R2, RZ, RZ, UR11 ;  /* 0x0000000bff027e24 */ /* 0x000fd8000f8e00ff */
[----:B--2---:R2:W-:Y:S02]  /*8760*/  @P0 REDG.E.ADD.S32.STRONG.GPU desc[UR46][R2.64], R5 ;  /* 0x000000050200098e */ /* 0x0045e4000c10e3ae */
.L_x_1347:
[----:B------:R-:W-:Y:S05]  /*8770*/  BSYNC B0 ;  /* 0x0000000000007941 */ /* 0x000fea0003800000 */
.L_x_1346:
[----:B------:R-:W-:Y:S05]  /*8780*/  BRA `(.L_x_1348) ;  /* 0x0000000000047947 */ /* 0x000fea0003800000 */
.L_x_1345:
[----:B------:R-:W-:-:S05]  /*8790*/  UMOV UR4, UR6 ;  /* 0x0000000600047c82 */ /* 0x000fca0008000000 */
.L_x_1348:
[----:B------:R-:W-:-:S04]  /*87a0*/  UIADD3 UR8, UR6, 0x1, URZ ;  /* 0x0000000106087890 */ /* 0x000fc8000fffe03f */
[----:B------:R-:W-:-:S06]  /*87b0*/  UISETP.NE.AND UP0, UPT, UR5, UR8, UPT ;  /* 0x000000080500728c */ /* 0x000fcc000bf05270 */
[----:B------:R-:W-:-:S13]  /*87c0*/  PLOP3.LUT P0, PT, PT, PT, UP0, 0x80, 0x0 ;  /* 0x000000000000781c */ /* 0x000fda0003f0f008 */
[----:B------:R-:W-:Y:S05]  /*87d0*/  @!P0 BRA `(.L_x_1244) ;  /* 0x0000002400548947 */ /* 0x000fea0003800000 */
[----:B------:R-:W-:Y:S01]  /*87e0*/  UIADD3 UR8, UR4, 0x1, URZ ;  /* 0x0000000104087890 */ /* 0x000fe2000fffe03f */
[----:B------:R-:W-:Y:S01]  /*87f0*/  ISETP.NE.AND P1, PT, R0, RZ, PT ;  /* 0x000000ff0000720c */ /* 0x000fe20003f25270 */
[----:B------:R-:W-:Y:S02]  /*8800*/  UIMAD UR9, UR4, UR16, URZ ;  /* 0x00000010040972a4 */ /* 0x000fe4000f8e023f */
[----:B------:R-:W-:Y:S02]  /*8810*/  UIADD3 UR11, -UR5, UR4, URZ ;  /* 0x00000004050b7290 */ /* 0x000fe4000fffe13f */
[----:B------:R-:W-:Y:S02]  /*8820*/  UIMAD UR8, UR18, UR8, URZ ;  /* 0x00000008120872a4 */ /* 0x000fe4000f8e023f */
[----:B------:R-:W-:Y:S01]  /*8830*/  UIMAD UR9, UR9, UR17, URZ ;  /* 0x00000011090972a4 */ /* 0x000fe2000f8e023f */
[----:B------:R-:W-:-:S11]  /*8840*/  ULDC.64 UR20, c[0x0][0x768] ;  /* 0x0001da0000147ab9 */ /* 0x000fd60000000a00 */
.L_x_1353:
[----:B------:R-:W-:Y:S01]  /*8850*/  UIADD3 UR12, UP0, UR9, UR7, URZ ;  /* 0x00000007090c7290 */ /* 0x000fe2000ff1e03f */
[----:B------:R-:W-:-:S03]  /*8860*/  NOP ;  /* 0x0000000000007918 */ /* 0x000fc60000000000 */
[----:B------:R-:W-:Y:S01]  /*8870*/  ULEA.HI.X.SX32 UR13, UR9, UR10, 0x1, UP0 ;  /* 0x0000000a090d7291 */ /* 0x000fe200080f0e3f */
[----:B------:R-:W-:Y:S01]  /*8880*/  BSSY B0, `(.L_x_1349) ;  /* 0x0000015000007945 */ /* 0x000fe20003800000 */
[----:B------:R-:W-:-:S04]  /*8890*/  ULEA UR15, UP0, UR12, UR20, 0x2 ;  /* 0x000000140c0f7291 */ /* 0x000fc8000f80103f */
[----:B------:R-:W-:Y:S01]  /*88a0*/  ULEA.HI.X UR13, UR12, UR21, UR13, 0x2, UP0 ;  /* 0x000000150c0d7291 */ /* 0x000fe200080f140d */
[----:B---34-:R-:W-:Y:S11]  /*88b0*/  @P1 BRA `(.L_x_1350) ;  /* 0x0000000000441947 */ /* 0x018ff60003800000 */
[----:B------:R-:W-:Y:S01]  /*88c0*/  @!PT LDS RZ, [RZ] ;  /* 0x00000000fffff984 */ /* 0x000fe20000000800 */
[----:B------:R-:W-:Y:S01]  /*88d0*/  @!PT LDS RZ, [RZ] ;  /* 0x00000000fffff984 */ /* 0x000fe20000000800 */
[----:B------:R-:W-:Y:S01]  /*88e0*/  @!PT LDS RZ, [RZ] ;  /* 0x00000000fffff984 */ /* 0x000fe20000000800 */
[----:B------:R-:W-:Y:S01]  /*88f0*/  @!PT LDS RZ, [RZ] ;  /* 0x00000000fffff984 */ /* 0x000fe20000000800 */
[----:B------:R3:W-:Y:S06]  /*8900*/  MEMBAR.ALL.CTA ;  /* 0x0000000000007992 */ /* 0x0007ec0000008000 */
[----:B---3--:R-:W-:Y:S06]  /*8910*/  MEMBAR.ALL.GPU ;  /* 0x0000000000007992 */ /* 0x008fec000000a000 */
[----:B------:R-:W-:-:S00]  /*8920*/  ERRBAR ;  /* 0x00000000000079ab */ /* 0x000fc00000000000 */
[----:B------:R-:W-:Y:S06]  /*8930*/  CGAERRBAR ;  /* 0x00000000000075ab */ /* 0x000fec0000000000 */
[----:B012345:R-:W-:Y:S01]  /*8940*/  CCTL.IVALL ;  /* 0x00000000ff00798f */ /* 0x03ffe20002000000 */
[----:B------:R-:W3:Y:S01]  /*8950*/  S2R R0, SR_LANEID ;  /* 0x0000000000007919 */ /* 0x000ee20000000000 */
[----:B------:R-:W-:Y:S01]  /*8960*/  VOTEU.ANY UR12, UPT, PT ;  /* 0x00000000000c7886 */ /* 0x000fe200038e0100 */
[----:B-12---:R-:W-:Y:S01]  /*8970*/  IMAD.U32 R2, RZ, RZ, UR15 ;  /* 0x0000000fff027e24 */ /* 0x006fe2000f8e00ff */
[----:B------:R-:W-:-:S02]  /*8980*/  UFLO.U32 UR14, UR12 ;  /* 0x0000000c000e72bd */ /* 0x000fc400080e0000 */
[----:B------:R-:W1:Y:S01]  /*8990*/  POPC R5, UR12 ;  /* 0x0000000c00057d09 */ /* 0x000e620008000000 */
[----:B------:R-:W-:-:S03]  /*89a0*/  IMAD.U32 R3, RZ, RZ, UR13 ;  /* 0x0000000dff037e24 */ /* 0x000fc6000f8e00ff */
[----:B---3--:R-:W-:-:S13]  /*89b0*/  ISETP.EQ.U32.AND P0, PT, R0, UR14, PT ;  /* 0x0000000e00007c0c */ /* 0x008fda000bf02070 */
[----:B-1----:R3:W-:Y:S02]  /*89c0*/  @P0 REDG.E.ADD.S32.STRONG.GPU desc[UR46][R2.64], R5 ;  /* 0x000000050200098e */ /* 0x0027e4000c10e3ae */
.L_x_1350:
[----:B------:R-:W-:Y:S05]  /*89d0*/  BSYNC B0 ;  /* 0x0000000000007941 */ /* 0x000fea0003800000 */
.L_x_1349:
[----:B------:R-:W-:Y:S01]  /*89e0*/  UIADD3 UR12, UP0, UR8, UR7, URZ ;  /* 0x00000007080c7290 */ /* 0x000fe2000ff1e03f */
[----:B------:R-:W-:-:S03]  /*89f0*/  NOP ;  /* 0x0000000000007918 */ /* 0x000fc60000000000 */
[----:B------:R-:W-:Y:S01]  /*8a00*/  ULEA.HI.X.SX32 UR13, UR8, UR10, 0x1, UP0 ;  /* 0x0000000a080d7291 */ /* 0x000fe200080f0e3f */
[----:B------:R-:W-:Y:S01]  /*8a10*/  BSSY B0, `(.L_x_1351) ;  /* 0x0000015000007945 */ /* 0x000fe20003800000 */
[----:B------:R-:W-:-:S04]  /*8a20*/  ULEA UR15, UP0, UR12, UR20, 0x2 ;  /* 0x000000140c0f7291 */ /* 0x000fc8000f80103f */
[----:B------:R-:W-:Y:S01]  /*8a30*/  ULEA.HI.X UR13, UR12, UR21, UR13, 0x2, UP0 ;  /* 0x000000150c0d7291 */ /* 0x000fe200080f140d */
[----:B------:R-:W-:Y:S11]  /*8a40*/  @P1 BRA `(.L_x_1352) ;  /* 0x0000000000441947 */ /* 0x000ff60003800000 */
[----:B------:R-:W-:Y:S01]  /*8a50*/  @!PT LDS RZ, [RZ] ;  /* 0x00000000fffff984 */ /* 0x000fe20000000800 */
[----:B------:R-:W-:Y:S01]  /*8a60*/  @!PT LDS RZ, [RZ] ;  /* 0x00000000fffff984 */ /* 0x000fe20000000800 */
[----:B------:R-:W-:Y:S01]  /*8a70*/  @!PT LDS RZ, [RZ] ;  /* 0x00000000fffff984 */ /* 0x000fe20000000800 */
[----:B------:R-:W-:Y:S01]  /*8a80*/  @!PT LDS RZ, [RZ] ;  /* 0x00000000fffff984 */ /* 0x000fe20000000800 */
[----:B------:R4:W-:Y:S06]  /*8a90*/  MEMBAR.ALL.CTA ;  /* 0x0000000000007992 */ /* 0x0009ec0000008000 */
[----:B----4-:R-:W-:Y:S06]  /*8aa0*/  MEMBAR.ALL.GPU ;  /* 0x0000000000007992 */ /* 0x010fec000000a000 */
[----:B------:R-:W-:-:S00]  /*8ab0*/  ERRBAR ;  /* 0x00000000000079ab */ /* 0x000fc00000000000 */
[----:B------:R-:W-:Y:S06]  /*8ac0*/  CGAERRBAR ;  /* 0x00000000000075ab */ /* 0x000fec0000000000 */
[----:B012345:R-:W-:Y:S01]  /*8ad0*/  CCTL.IVALL ;  /* 0x00000000ff00798f */ /* 0x03ffe20002000000 */
[----:B------:R-:W4:Y:S01]  /*8ae0*/  S2R R0, SR_LANEID ;  /* 0x0000000000007919 */ /* 0x000f220000000000 */
[----:B------:R-:W-:Y:S01]  /*8af0*/  VOTEU.ANY UR12, UPT, PT ;  /* 0x00000000000c7886 */ /* 0x000fe200038e0100 */
[----:B-123--:R-:W-:Y:S01]  /*8b00*/  IMAD.U32 R2, RZ, RZ, UR15 ;  /* 0x0000000fff027e24 */ /* 0x00efe2000f8e00ff */
[----:B------:R-:W-:-:S02]  /*8b10*/  UFLO.U32 UR14, UR12 ;  /* 0x0000000c000e72bd */ /* 0x000fc400080e0000 */
[----:B------:R-:W1:Y:S01]  /*8b20*/  POPC R5, UR12 ;  /* 0x0000000c00057d09 */ /* 0x000e620008000000 */
[----:B------:R-:W-:-:S03]  /*8b30*/  IMAD.U32 R3, RZ, RZ, UR13 ;  /* 0x0000000dff037e24 */ /* 0x000fc6000f8e00ff */
[----:B----4-:R-:W-:-:S13]  /*8b40*/  ISETP.EQ.U32.AND P0, PT, R0, UR14, PT ;  /* 0x0000000e00007c0c */ /* 0x010fda000bf02070 */
[----:B-1----:R4:W-:Y:S02]  /*8b50*/  @P0 REDG.E.ADD.S32.STRONG.GPU desc[UR46][R2.64], R5 ;  /* 0x000000050200098e */ /* 0x0029e4000c10e3ae */
.L_x_1352:
[----:B------:R-:W-:Y:S05]  /*8b60*/  BSYNC B0 ;  /* 0x0000000000007941 */ /* 0x000fea0003800000 */
.L_x_1351:
[----:B------:R-:W-:Y:S02]  /*8b70*/  UIADD3 UR11, UR11, 0x2, URZ ;  /* 0x000000020b0b7890 */ /* 0x000fe4000fffe03f */
[----:B------:R-:W-:Y:S02]  /*8b80*/  ULEA UR8, UR18, UR8, 0x1 ;  /* 0x0000000812087291 */ /* 0x000fe4000f8e083f */
[----:B------:R-:W-:Y:S02]  /*8b90*/  ULEA UR9, UR18, UR9, 0x1 ;  /* 0x0000000912097291 */ /* 0x000fe4000f8e083f */
[----:B------:R-:W-:-:S13]  /*8ba0*/  ISETP.NE.AND P0, PT, RZ, UR11, PT ;  /* 0x0000000bff007c0c */ /* 0x000fda000bf05270 */
[----:B------:R-:W-:Y:S05]  /*8bb0*/  @!P0 BRA `(.L_x_1244) ;  /* 0x00000020005c8947 */ /* 0x000fea0003800000 */
[----:B------:R-:W-:Y:S05]  /*8bc0*/  BRA `(.L_x_1353) ;  /* 0xfffffffc00207947 */ /* 0x000fea000383ffff */
.L_x_1302:
        /* <DEDUP_REMOVED lines=33> */
.L_x_1355:
        /* <DEDUP_REMOVED lines=43> */
.L_x_1394:
        /* <DEDUP_REMOVED lines=15> */
.L_x_1358:
        /* <DEDUP_REMOVED lines=98> */
.L_x_1369:
[----:B--234-:R-:W-:-:S04]  /*97a0*/  SHF.L.U32 R21, R11, 0x1f, RZ ;  /* 0x0000001f0b157819 */ /* 0x01cfc800000006ff */
[----:B------:R-:W1:Y:S02]  /*97b0*/  SYNCS.PHASECHK.TRANS64.TRYWAIT P1, [R16+URZ+0x30840], R21 ;  /* 0x03084015100075a7 */ /* 0x000e64000802017f */
[----:B-1----:R-:W-:Y:S05]  /*97c0*/  @!P1 BRA `(.L_x_1361) ;  /* 0x00000018002c9947 */ /* 0x002fea0003800000 */
.L_x_1395:
[----:B------:R-:W-:Y:S05]  /*97d0*/  @P0 BRA `(.L_x_1362) ;  /* 0x0000000000140947 */ /* 0x000fea0003800000 */
[----:B------:R-:W-:Y:S01]  /*97e0*/  ISETP.NE.AND P1, PT, R6, RZ, PT ;  /* 0x000000ff0600720c */ /* 0x000fe20003f25270 */
[----:B------:R-:W-:-:S04]  /*97f0*/  IMAD.MOV.U32 R3, RZ, RZ, 0x4100 ;  /* 0x00004100ff037424 */ /* 0x000fc800078e00ff */
[----:B------:R3:W-:Y:S08]  /*9800*/  SYNCS.ARRIVE.TRANS64 RZ, [R16+URZ+0x30830], R3 ;  /* 0x0308300310ff79a7 */ /* 0x0007f0000800003f */
[----:B------:R-:W-:Y:S05]  /*9810*/  @!P1 BRA `(.L_x_1362) ;  /* 0x0000000000049947 */ /* 0x000fea0003800000 */
[----:B------:R-:W-:Y:S01]  /*9820*/  BPT.TRAP 0x1 ;  /* 0x000000040000795c */ /* 0x000fe20000300000 */
.L_x_1362:
        /* <DEDUP_REMOVED lines=36> */
.L_x_1396:
[----:B------:R-:W-:Y:S05]  /*9a70*/  @P0 BRA `(.L_x_1364) ;  /* 0x0000000000140947 */ /* 0x000fea0003800000 */
[----:B------:R-:W-:Y:S01]  /*9a80*/  ISETP.NE.AND P1, PT, R6, RZ, PT ;  /* 0x000000ff0600720c */ /* 0x000fe20003f25270 */
[----:B------:R-:W-:-:S04]  /*9a90*/  IMAD.MOV.U32 R2, RZ, RZ, 0x4100 ;  /* 0x00004100ff027424 */ /* 0x000fc800078e00ff */
[----:B------:R3:W-:Y:S08]  /*9aa0*/  SYNCS.ARRIVE.TRANS64 RZ, [R16+URZ+0x30818], R2 ;  /* 0x0308180210ff79a7 */ /* 0x0007f0000800003f */
[----:B------:R-:W-:Y:S05]  /*9ab0*/  @!P1 BRA `(.L_x_1364) ;  /* 0x0000000000049947 */ /* 0x000fea0003800000 */
[----:B------:R-:W-:Y:S01]  /*9ac0*/  BPT.TRAP 0x1 ;  /* 0x000000040000795c */ /* 0x000fe20000300000 */
.L_x_1364:
        /* <DEDUP_REMOVED lines=36> */
.L_x_1397:
[----:B------:R-:W-:Y:S05]  /*9d10*/  @P0 BRA `(.L_x_1366) ;  /* 0x0000000000140947 */ /* 0x000fea0003800000 */
[----:B------:R-:W-:Y:S01]  /*9d20*/  ISETP.NE.AND P1, PT, R6, RZ, PT ;  /* 0x000000ff0600720c */ /* 0x000fe20003f25270 */
[----:B-123--:R-:W-:-:S04]  /*9d30*/  IMAD.MOV.U32 R21, RZ, RZ, 0x4100 ;  /* 0x00004100ff157424 */ /* 0x00efc800078e00ff */
[----:B------:R4:W-:Y:S08]  /*9d40*/  SYNCS.ARRIVE.TRANS64 RZ, [R16+URZ+0x30838], R21 ;  /* 0x0308381510ff79a7 */ /* 0x0009f0000800003f */
[----:B------:R-:W-:Y:S05]  /*9d50*/  @!P1 BRA `(.L_x_1366) ;  /* 0x0000000000049947 */ /* 0x000fea0003800000 */
[----:B------:R-:W-:Y:S01]  /*9d60*/  BPT.TRAP 0x1 ;  /* 0x000000040000795c */ /* 0x000fe20000300000 */
.L_x_1366:
        /* <DEDUP_REMOVED lines=31> */
.L_x_1399:
[----:B------:R-:W-:Y:S05]  /*9f60*/  @P0 BRA `(.L_x_1368) ;  /* 0x0000000000140947 */ /* 0x000fea0003800000 */
[----:B------:R-:W-:Y:S01]  /*9f70*/  ISETP.NE.AND P1, PT, R6, RZ, PT ;  /* 0x000000ff0600720c */ /* 0x000fe20003f25270 */
[----:B------:R-:W-:-:S04]  /*9f80*/  IMAD.MOV.U32 R5, RZ, RZ, 0x4100 ;  /* 0x00004100ff057424 */ /* 0x000fc800078e00ff */
[----:B------:R1:W-:Y:S08]  /*9f90*/  SYNCS.ARRIVE.TRANS64 RZ, [R16+URZ+0x30810], R5 ;  /* 0x0308100510ff79a7 */ /* 0x0003f0000800003f */
[----:B------:R-:W-:Y:S05]  /*9fa0*/  @!P1 BRA `(.L_x_1368) ;  /* 0x0000000000049947 */ /* 0x000fea0003800000 */
[----:B------:R-:W-:Y:S01]  /*9fb0*/  BPT.TRAP 0x1 ;  /* 0x000000040000795c */ /* 0x000fe20000300000 */
.L_x_1368:
        /* <DEDUP_REMOVED lines=37> */
.L_x_1360:
[----:B------:R-:W3:Y:S02]  /*a210*/  LDL.LU R4, [R1+0x4] ;  /* 0x0000040001047983 */ /* 0x000ee40000300800 */
[----:B---3--:R-:W-:Y:S02]  /*a220*/  ISETP.NE.AND P1, PT, R4, RZ, PT ;  /* 0x000000ff0400720c */ /* 0x008fe40003f25270 */
[----:B------:R1:W5:Y:S11]  /*a230*/  LDL R4, [R1] ;  /* 0x0000000001047983 */ /* 0x0003760000100800 */
[----:B-1----:R-:W-:Y:S05]  /*a240*/  @!P1 BRA `(.L_x_1359) ;  /* 0x0000000400489947 */ /* 0x002fea0003800000 */
[----:B------:R-:W-:-:S04]  /*a250*/  SHF.L.U32 R13, R11, 0x1f, RZ ;  /* 0x0000001f0b0d7819 */ /* 0x000fc800000006ff */
[----:B------:R-:W1:Y:S02]  /*a260*/  SYNCS.PHASECHK.TRANS64.TRYWAIT P1, [R16+URZ+0x30840], R13 ;  /* 0x0308400d100075a7 */ /* 0x000e64000802017f */
[----:B-1----:R-:W-:Y:S05]  /*a270*/  @!P1 BRA `(.L_x_1370) ;  /* 0x0000000c00d49947 */ /* 0x002fea0003800000 */
.L_x_1400:
[----:B------:R-:W-:Y:S05]  /*a280*/  @P0 BRA `(.L_x_1371) ;  /* 0x0000000000140947 */ /* 0x000fea0003800000 */
[----:B------:R-:W-:Y:S01]  /*a290*/  ISETP.NE.AND P1, PT, R6, RZ, PT ;  /* 0x000000ff0600720c */ /* 0x000fe20003f25270 */
[----:B--2---:R-:W-:-:S04]  /*a2a0*/  IMAD.MOV.U32 R5, RZ, RZ, 0x4100 ;  /* 0x00004100ff057424 */ /* 0x004fc800078e00ff */
[----:B------:R3:W-:Y:S08]  /*a2b0*/  SYNCS.ARRIVE.TRANS64 RZ, [R16+URZ+0x30830], R5 ;  /* 0x0308300510ff79a7 */ /* 0x0007f0000800003f */
[----:B------:R-:W-:Y:S05]  /*a2c0*/  @!P1 BRA `(.L_x_1371) ;  /* 0x0000000000049947 */ /* 0x000fea0003800000 */
[----:B------:R-:W-:Y:S01]  /*a2d0*/  BPT.TRAP 0x1 ;  /* 0x000000040000795c */ /* 0x000fe20000300000 */
.L_x_1371:
        /* <DEDUP_REMOVED lines=33> */
.L_x_1401:
[----:B------:R-:W-:Y:S05]  /*a4f0*/  @P0 BRA `(.L_x_1373) ;  /* 0x0000000000140947 */ /* 0x000fea0003800000 */
[----:B------:R-:W-:Y:S01]  /*a500*/  ISETP.NE.AND P0, PT, R6, RZ, PT ;  /* 0x000000ff0600720c */ /* 0x000fe20003f05270 */
[----:B------:R-:W-:-:S04]  /*a510*/  IMAD.MOV.U32 R5, RZ, RZ, 0x4100 ;  /* 0x00004100ff057424 */ /* 0x000fc800078e00ff */
[----:B------:R3:W-:Y:S08]  /*a520*/  SYNCS.ARRIVE.TRANS64 RZ, [R16+URZ+0x30818], R5 ;  /* 0x0308180510ff79a7 */ /* 0x0007f0000800003f */
[----:B------:R-:W-:Y:S05]  /*a530*/  @!P0 BRA `(.L_x_1373) ;  /* 0x0000000000048947 */ /* 0x000fea0003800000 */
[----:B------:R-:W-:Y:S01]  /*a540*/  BPT.TRAP 0x1 ;  /* 0x000000040000795c */ /* 0x000fe20000300000 */
.L_x_1373:
        /* <DEDUP_REMOVED lines=34> */
.L_x_1359:
[----:B------:R-:W3:Y:S01]  /*a770*/  S2R R0, SR_TID.X ;  /* 0x0000000000007919 */ /* 0x000ee20000002100 */
[----:B------:R-:W-:Y:S01]  /*a780*/  IMAD R3, R19, 0x8, R16 ;  /* 0x0000000813037824 */ /* 0x000fe200078e0210 */
[----:B---3--:R-:W-:Y:S02]  /*a790*/  LOP3.LUT R2, R0, 0x7f, RZ, 0xc0, !PT ;  /* 0x0000007f00027812 */ /* 0x008fe400078ec0ff */
[----:B------:R-:W-:Y:S02]  /*a7a0*/  SHF.L.U32 R0, R11, 0x1f, RZ ;  /* 0x0000001f0b007819 */ /* 0x000fe400000006ff */
[----:B------:R-:W-:Y:S02]  /*a7b0*/  ISETP.NE.AND P1, PT, R2, RZ, PT ;  /* 0x000000ff0200720c */ /* 0x000fe40003f25270 */
[----:B------:R-:W3:Y:S02]  /*a7c0*/  SYNCS.PHASECHK.TRANS64.TRYWAIT P0, [R3+URZ+0x30840], R0 ;  /* 0x03084000030075a7 */ /* 0x000ee4000800017f */
[----:B---3--:R-:W-:Y:S09]  /*a7d0*/  @!P0 BRA `(.L_x_1374) ;  /* 0x0000000800a48947 */ /* 0x008ff20003800000 */
.L_x_1402:
[----:B------:R-:W-:Y:S05]  /*a7e0*/  @P1 BRA `(.L_x_1375) ;  /* 0x0000000000181947 */ /* 0x000fea0003800000 */
[----:B------:R-:W1:Y:S01]  /*a7f0*/  S2R R2, SR_TID.X ;  /* 0x0000000000027919 */ /* 0x000e620000002100 */
[----:B---3--:R-:W-:-:S04]  /*a800*/  IMAD.MOV.U32 R0, RZ, RZ, 0x4100 ;  /* 0x00004100ff007424 */ /* 0x008fc800078e00ff */
[----:B------:R3:W-:Y:S01]  /*a810*/  SYNCS.ARRIVE.TRANS64 RZ, [R3+URZ+0x30830], R0 ;  /* 0x0308300003ff79a7 */ /* 0x0007e2000800003f */
[----:B-1----:R-:W-:-:S13]  /*a820*/  LOP3.LUT P0, RZ, R2, 0x1f, RZ, 0xc0, !PT ;  /* 0x0000001f02ff7812 */ /* 0x002fda000780c0ff */
[----:B---3--:R-:W-:Y:S05]  /*a830*/  @!P0 BRA `(.L_x_1375) ;  /* 0x0000000000048947 */ /* 0x008fea0003800000 */
[----:B------:R-:W-:Y:S01]  /*a840*/  BPT.TRAP 0x1 ;  /* 0x000000040000795c */ /* 0x000fe20000300000 */
.L_x_1375:
        /* <DEDUP_REMOVED lines=40> */
.L_x_1356:
[----:B------:R-:W-:Y:S05]  /*aad0*/  BSYNC B0 ;  /* 0x0000000000007941 */ /* 0x000fea0003800000 */
.L_x_1354:
[----:B------:R-:W-:-:S03]  /*aae0*/  UMOV UR7, 0xffffffff ;  /* 0xffffffff00077882 */ /* 0x000fc60000000000 */
[----:B------:R-:W-:Y:S05]  /*aaf0*/  BRA.DIV UR7, `(.L_x_1376) ;  /* 0x0000000607f07947 */ /* 0x000fea000b800000 */
[----:B------:R-:W-:-:S13]  /*ab00*/  ELECT P6, URZ, PT ;  /* 0x00000000003f782f */ /* 0x000fda00038c0000 */
.L_x_1405:
[----:B------:R-:W-:Y:S05]  /*ab10*/  @!P6 BRA `(.L_x_1244) ;  /* 0x000000000084e947 */ /* 0x000fea0003800000 */
[----:B------:R-:W-:-:S06]  /*ab20*/  ULOP3.LUT UR7, UR38, 0x2, URZ, 0xfc, !UPT ;  /* 0x0000000226077892 */ /* 0x000fcc000f8efc3f */
[----:B------:R-:W-:-:S05]  /*ab30*/  IMAD.U32 R2, RZ, RZ, UR7 ;  /* 0x00000007ff027e24 */ /* 0x000fca000f8e00ff */
[----:B------:R-:W-:-:S13]  /*ab40*/  ISETP.NE.AND P2, PT, R2, 0x3, PT ;  /* 0x000000030200780c */ /* 0x000fda0003f45270 */
[----:B------:R-:W-:Y:S05]  /*ab50*/  @!P2 BRA `(.L_x_1377) ;  /* 0x000000000004a947 */ /* 0x000fea0003800000 */
[----:B------:R-:W-:Y:S01]  /*ab60*/  BPT.TRAP 0x1 ;  /* 0x000000040000795c */ /* 0x000fe20000300000 */
.L_x_1377:
        /* <DEDUP_REMOVED lines=15> */
.L_x_1406:
[----:B------:R-:W2:Y:S02]  /*ac60*/  SYNCS.PHASECHK.TRANS64.TRYWAIT P0, [R3+URZ], R2 ;  /* 0x00000002030075a7 */ /* 0x000ea4000800017f */
[----:B--2---:R-:W-:Y:S05]  /*ac70*/  @!P0 BRA `(.L_x_1379) ;  /* 0x0000000400c48947 */ /* 0x004fea0003800000 */
.L_x_1407:
[----:B------:R-:W-:Y:S05]  /*ac80*/  @!P2 BRA `(.L_x_1380) ;  /* 0x000000000004a947 */ /* 0x000fea0003800000 */
[----:B------:R-:W-:Y:S01]  /*ac90*/  BPT.TRAP 0x1 ;  /* 0x000000040000795c */ /* 0x000fe20000300000 */
.L_x_1380:
[----:B--2---:R-:W-:-:S04]  /*aca0*/  VIADD R3, R7, 0x30840 ;  /* 0x0003084007037836 */ /* 0x004fc80000000000 */
[----:B------:R-:W-:-:S04]  /*acb0*/  IMAD R0, R0, 0x8, R3 ;  /* 0x0000000800007824 */ /* 0x000fc800078e0203 */
[----:B------:R-:W2:Y:S02]  /*acc0*/  SYNCS.PHASECHK.TRANS64.TRYWAIT P0, [R0+URZ], R5 ;  /* 0x00000005000075a7 */ /* 0x000ea4000800017f */
[----:B--2---:R-:W-:Y:S05]  /*acd0*/  @!P0 BRA `(.L_x_1381) ;  /* 0x0000000400c08947 */ /* 0x004fea0003800000 */
.L_x_1408:
[----:B------:R-:W-:-:S07]  /*ace0*/  IMAD R3, R4, 0x8, R3 ;  /* 0x0000000804037824 */ /* 0x000fce00078e0203 */
.L_x_1382:
[----:B---3--:R3:W4:Y:S02]  /*acf0*/  SYNCS.PHASECHK.TRANS64.TRYWAIT P0, [R3+URZ], R2 ;  /* 0x00000002030075a7 */ /* 0x008724000800017f */
[----:B----4-:R-:W-:Y:S05]  /*ad00*/  @!P0 NANOSLEEP.SYNCS 0x989680 ;  /* 0x009896800000895d */ /* 0x010fea0003900000 */
[----:B------:R-:W4:Y:S02]  /*ad10*/  @!P0 SYNCS.PHASECHK.TRANS64 P0, [R3+URZ], R2 ;  /* 0x00000002030085a7 */ /* 0x000f24000800007f */
[----:B----4-:R-:W-:Y:S05]  /*ad20*/  @!P0 BRA `(.L_x_1382) ;  /* 0xfffffffc00f08947 */ /* 0x010fea000383ffff */
.L_x_1244:
[----:B------:R-:W-:Y:S05]  /*ad30*/  BSYNC B6 ;  /* 0x0000000000067941 */ /* 0x000fea0003800000 */
.L_x_1241:
[----:B------:R-:W-:Y:S05]  /*ad40*/  EXIT ;  /* 0x000000000000794d */ /* 0x000fea0003800000 */
.L_x_1251:
[----:B------:R-:W-:Y:S02]  /*ad50*/  IMAD.MOV.U32 R12, RZ, RZ, RZ ;  /* 0x000000ffff0c7224 */ /* 0x000fe400078e00ff */
[----:B------:R-:W-:Y:S02]  /*ad60*/  IMAD.MOV.U32 R11, RZ, RZ, 0x1f ;  /* 0x0000001fff0b7424 */ /* 0x000fe400078e00ff */
[----:B------:R-:W-:-:S07]  /*ad70*/  IMAD.MOV.U32 R15, RZ, RZ, -0x1 ;  /* 0xffffffffff0f7424 */ /* 0x000fce00078e00ff */
[----:B------:R-:W-:Y:S05]  /*ad80*/  WARPSYNC.COLLECTIVE R15, `(.L_x_1383) ;  /* 0x000000000f087348 */ /* 0x000fea0003c00000 */
[----:B------:R1:W2:Y:S02]  /*ad90*/  SHFL.IDX P6, R14, R13, R12, R11 ;  /* 0x0000000c0d0e7389 */ /* 0x0002a400000c000b */
[----:B-12---:R-:W-:Y:S01]  /*ada0*/  ENDCOLLECTIVE ;  /* 0x000000000000791b */ /* 0x006fe20003800000 */
.L_x_1383:
[----:B------:R-:W-:Y:S05]  /*adb0*/  BRA `(.L_x_1384) ;  /* 0xffffff6400107947 */ /* 0x000fea000383ffff */
.L_x_1253:
        /* <DEDUP_REMOVED lines=8> */
.L_x_1257:
[----:B---3--:R3:W4:Y:S02]  /*ae40*/  SYNCS.PHASECHK.TRANS64.TRYWAIT P0, [R0+URZ+0x30810], R191 ;  /* 0x030810bf000075a7 */ /* 0x008724000800017f */
[----:B----4-:R-:W-:Y:S05]  /*ae50*/  @!P0 NANOSLEEP.SYNCS 0x989680 ;  /* 0x009896800000895d */ /* 0x010fea0003900000 */
[----:B------:R-:W4:Y:S02]  /*ae60*/  @!P0 SYNCS.PHASECHK.TRANS64 P0, [R0+URZ+0x30810], R191 ;  /* 0x030810bf000085a7 */ /* 0x000f24000800007f */
[----:B----4-:R-:W-:Y:S05]  /*ae70*/  @!P0 BRA `(.L_x_1257) ;  /* 0xfffffffc00f08947 */ /* 0x010fea000383ffff */
[----:B------:R-:W-:Y:S05]  /*ae80*/  BRA `(.L_x_1256) ;  /* 0xffffff6c00047947 */ /* 0x000fea000383ffff */
.L_x_1261:
[----:B--2---:R2:W1:Y:S02]  /*ae90*/  SYNCS.PHASECHK.TRANS64.TRYWAIT P0, [R0+URZ+0x30830], R191 ;  /* 0x030830bf000075a7 */ /* 0x004464000800017f */
[----:B-1----:R-:W-:Y:S05]  /*aea0*/  @!P0 NANOSLEEP.SYNCS 0x989680 ;  /* 0x009896800000895d */ /* 0x002fea0003900000 */
[----:B------:R-:W1:Y:S02]  /*aeb0*/  @!P0 SYNCS.PHASECHK.TRANS64 P0, [R0+URZ+0x30830], R191 ;  /* 0x030830bf000085a7 */ /* 0x000e64000800007f */
[----:B-1----:R-:W-:Y:S05]  /*aec0*/  @!P0 BRA `(.L_x_1261) ;  /* 0xfffffffc00f08947 */ /* 0x002fea000383ffff */
[----:B------:R-:W-:Y:S05]  /*aed0*/  BRA `(.L_x_1260) ;  /* 0xffffff74001c7947 */ /* 0x000fea000383ffff */
.L_x_1310:
[----:B------:R-:W-:Y:S01]  /*aee0*/  BSSY B0, `(.L_x_1385) ;  /* 0x0000005000007945 */ /* 0x000fe20003800000 */
[----:B------:R-:W-:-:S07]  /*aef0*/  IMAD.MOV.U32 R15, RZ, RZ, -0x1 ;  /* 0xffffffffff0f7424 */ /* 0x000fce00078e00ff */
[----:B------:R-:W-:Y:S05]  /*af00*/  WARPSYNC.COLLECTIVE R15, `(.L_x_1386) ;  /* 0x000000000f087348 */ /* 0x000fea0003c00000 */
[----:B------:R-:W-:Y:S01]  /*af10*/  NOP ;  /* 0x0000000000007918 */ /* 0x000fe20000000000 */
[----:B------:R-:W-:Y:S01]  /*af20*/  ENDCOLLECTIVE ;  /* 0x000000000000791b */ /* 0x000fe20003800000 */
.L_x_1386:
[----:B------:R-:W-:Y:S05]  /*af30*/  BSYNC B0 ;  /* 0x0000000000007941 */ /* 0x000fea0003800000 */
.L_x_1385:
[----:B------:R-:W-:Y:S05]  /*af40*/  BRA `(.L_x_1387) ;  /* 0xffffffc400907947 */ /* 0x000fea000383ffff */
.L_x_1323:
[----:B------:R-:W-:Y:S01]  /*af50*/  BSSY B0, `(.L_x_1388) ;  /* 0x0000005000007945 */ /* 0x000fe20003800000 */
[----:B------:R-:W-:-:S07]  /*af60*/  IMAD.MOV.U32 R15, RZ, RZ, -0x1 ;  /* 0xffffffffff0f7424 */ /* 0x000fce00078e00ff */
[----:B------:R-:W-:Y:S05]  /*af70*/  WARPSYNC.COLLECTIVE R15, `(.L_x_1389) ;  /* 0x000000000f087348 */ /* 0x000fea0003c00000 */
[----:B------:R-:W-:Y:S01]  /*af80*/  NOP ;  /* 0x0000000000007918 */ /* 0x000fe20000000000 */
[----:B------:R-:W-:Y:S01]  /*af90*/  ENDCOLLECTIVE ;  /* 0x000000000000791b */ /* 0x000fe20003800000 */
.L_x_1389:
[----:B------:R-:W-:Y:S05]  /*afa0*/  BSYNC B0 ;  /* 0x0000000000007941 */ /* 0x000fea0003800000 */
.L_x_1388:
[----:B------:R-:W-:Y:S05]  /*afb0*/  BRA `(.L_x_1390) ;  /* 0xffffffcc00147947 */ /* 0x000fea000383ffff */
.L_x_1335:
[----:B------:R-:W-:Y:S01]  /*afc0*/  BSSY B0, `(.L_x_1391) ;  /* 0x0000005000007945 */ /* 0x000fe20003800000 */
[----:B------:R-:W-:-:S07]  /*afd0*/  IMAD.MOV.U32 R15, RZ, RZ, -0x1 ;  /* 0xffffffffff0f7424 */ /* 0x000fce00078e00ff */
[----:B------:R-:W-:Y:S05]  /*afe0*/  WARPSYNC.COLLECTIVE R15, `(.L_x_1392) ;  /* 0x000000000f087348 */ /* 0x000fea0003c00000 */
[----:B------:R-:W-:Y:S01]  /*aff0*/  NOP ;  /* 0x0000000000007918 */ /* 0x000fe20000000000 */
[----:B------:R-:W-:Y:S01]  /*b000*/  ENDCOLLECTIVE ;  /* 0x000000000000791b */ /* 0x000fe20003800000 */
.L_x_1392:
[----:B------:R-:W-:Y:S05]  /*b010*/  BSYNC B0 ;  /* 0x0000000000007941 */ /* 0x000fea0003800000 */
.L_x_1391:
[----:B------:R-:W-:Y:S05]  /*b020*/  BRA `(.L_x_1393) ;  /* 0xffffffd000347947 */ /* 0x000fea000383ffff */
.L_x_1357:
[----:B-1----:R1:W2:Y:S02]  /*b030*/  SYNCS.PHASECHK.TRANS64.TRYWAIT P0, [R16+URZ+0x30820], R3 ;  /* 0x03082003100075a7 */ /* 0x0022a4000800017f */
[----:B--2---:R-:W-:Y:S05]  /*b040*/  @!P0 NANOSLEEP.SYNCS 0x989680 ;  /* 0x009896800000895d */ /* 0x004fea0003900000 */
[----:B------:R-:W2:Y:S02]  /*b050*/  @!P0 SYNCS.PHASECHK.TRANS64 P0, [R16+URZ+0x30820], R3 ;  /* 0x03082003100085a7 */ /* 0x000ea4000800007f */
[----:B--2---:R-:W-:Y:S05]  /*b060*/  @!P0 BRA `(.L_x_1357) ;  /* 0xfffffffc00f08947 */ /* 0x004fea000383ffff */
[----:B------:R-:W-:Y:S05]  /*b070*/  BRA `(.L_x_1394) ;  /* 0xffffffe000047947 */ /* 0x000fea000383ffff */
.L_x_1361:
[----:B-1----:R1:W3:Y:S02]  /*b080*/  SYNCS.PHASECHK.TRANS64.TRYWAIT P1, [R16+URZ+0x30840], R21 ;  /* 0x03084015100075a7 */ /* 0x0022e4000802017f */
[----:B---3--:R-:W-:Y:S05]  /*b090*/  @!P1 NANOSLEEP.SYNCS 0x989680 ;  /* 0x009896800000995d */ /* 0x008fea0003900000 */
[----:B------:R-:W3:Y:S02]  /*b0a0*/  @!P1 SYNCS.PHASECHK.TRANS64 P1, [R16+URZ+0x30840], R21 ;  /* 0x03084015100095a7 */ /* 0x000ee4000802007f */
[----:B---3--:R-:W-:Y:S05]  /*b0b0*/  @!P1 BRA `(.L_x_1361) ;  /* 0xfffffffc00f09947 */ /* 0x008fea000383ffff */
[----:B------:R-:W-:Y:S05]  /*b0c0*/  BRA `(.L_x_1395) ;  /* 0xffffffe400c07947 */ /* 0x000fea000383ffff */
.L_x_1363:
[----:B--2---:R2:W3:Y:S02]  /*b0d0*/  SYNCS.PHASECHK.TRANS64.TRYWAIT P1, [R16+URZ+0x30828], R21 ;  /* 0x03082815100075a7 */ /* 0x0044e4000802017f */
[----:B---3--:R-:W-:Y:S05]  /*b0e0*/  @!P1 NANOSLEEP.SYNCS 0x989680 ;  /* 0x009896800000995d */ /* 0x008fea0003900000 */
[----:B------:R-:W3:Y:S02]  /*b0f0*/  @!P1 SYNCS.PHASECHK.TRANS64 P1, [R16+URZ+0x30828], R21 ;  /* 0x03082815100095a7 */ /* 0x000ee4000802007f */
[----:B---3--:R-:W-:Y:S05]  /*b100*/  @!P1 BRA `(.L_x_1363) ;  /* 0xfffffffc00f09947 */ /* 0x008fea000383ffff */
[----:B------:R-:W-:Y:S05]  /*b110*/  BRA `(.L_x_1396) ;  /* 0xffffffe800547947 */ /* 0x000fea000383ffff */
.L_x_1365:
[----:B---3--:R3:W4:Y:S02]  /*b120*/  SYNCS.PHASECHK.TRANS64.TRYWAIT P1, [R16+URZ+0x30848], R21 ;  /* 0x03084815100075a7 */ /* 0x008724000802017f */
[----:B----4-:R-:W-:Y:S05]  /*b130*/  @!P1 NANOSLEEP.SYNCS 0x989680 ;  /* 0x009896800000995d */ /* 0x010fea0003900000 */
[----:B------:R-:W4:Y:S02]  /*b140*/  @!P1 SYNCS.PHASECHK.TRANS64 P1, [R16+URZ+0x30848], R21 ;  /* 0x03084815100095a7 */ /* 0x000f24000802007f */
[----:B----4-:R-:W-:Y:S05]  /*b150*/  @!P1 BRA `(.L_x_1365) ;  /* 0xfffffffc00f09947 */ /* 0x010fea000383ffff */
[----:B------:R-:W-:Y:S05]  /*b160*/  BRA `(.L_x_1397) ;  /* 0xffffffe800e87947 */ /* 0x000fea000383ffff */
.L_x_1367:
[----:B------:R-:W-:-:S07]  /*b170*/  SHF.L.U32 R5, R11, 0x1f, RZ ;  /* 0x0000001f0b057819 */ /* 0x000fce00000006ff */
.L_x_1398:
[----:B------:R1:W1:Y:S02]  /*b180*/  SYNCS.PHASECHK.TRANS64.TRYWAIT P1, [R16+URZ+0x30820], R5 ;  /* 0x03082005100075a7 */ /* 0x000264000802017f */
[----:B-1----:R-:W-:Y:S05]  /*b190*/  @!P1 NANOSLEEP.SYNCS 0x989680 ;  /* 0x009896800000995d */ /* 0x002fea0003900000 */
[----:B------:R-:W1:Y:S02]  /*b1a0*/  @!P1 SYNCS.PHASECHK.TRANS64 P1, [R16+URZ+0x30820], R5 ;  /* 0x03082005100095a7 */ /* 0x000e64000802007f */
[----:B-1----:R-:W-:Y:S05]  /*b1b0*/  @!P1 BRA `(.L_x_1398) ;  /* 0xfffffffc00f09947 */ /* 0x002fea000383ffff */
[----:B------:R-:W-:Y:S05]  /*b1c0*/  BRA `(.L_x_1399) ;  /* 0xffffffec00647947 */ /* 0x000fea000383ffff */
.L_x_1370:
[----:B-1----:R1:W3:Y:S02]  /*b1d0*/  SYNCS.PHASECHK.TRANS64.TRYWAIT P1, [R16+URZ+0x30840], R13 ;  /* 0x0308400d100075a7 */ /* 0x0022e4000802017f */
[----:B---3--:R-:W-:Y:S05]  /*b1e0*/  @!P1 NANOSLEEP.SYNCS 0x989680 ;  /* 0x009896800000995d */ /* 0x008fea0003900000 */
[----:B------:R-:W3:Y:S02]  /*b1f0*/  @!P1 SYNCS.PHASECHK.TRANS64 P1, [R16+URZ+0x30840], R13 ;  /* 0x0308400d100095a7 */ /* 0x000ee4000802007f */
[----:B---3--:R-:W-:Y:S05]  /*b200*/  @!P1 BRA `(.L_x_1370) ;  /* 0xfffffffc00f09947 */ /* 0x008fea000383ffff */
[----:B------:R-:W-:Y:S05]  /*b210*/  BRA `(.L_x_1400) ;  /* 0xfffffff000187947 */ /* 0x000fea000383ffff */
.L_x_1372:
[----:B--2---:R2:W3:Y:S02]  /*b220*/  SYNCS.PHASECHK.TRANS64.TRYWAIT P1, [R16+URZ+0x30828], R13 ;  /* 0x0308280d100075a7 */ /* 0x0044e4000802017f */
[----:B---3--:R-:W-:Y:S05]  /*b230*/  @!P1 NANOSLEEP.SYNCS 0x989680 ;  /* 0x009896800000995d */ /* 0x008fea0003900000 */
[----:B------:R-:W3:Y:S02]  /*b240*/  @!P1 SYNCS.PHASECHK.TRANS64 P1, [R16+URZ+0x30828], R13 ;  /* 0x0308280d100095a7 */ /* 0x000ee4000802007f */
[----:B---3--:R-:W-:Y:S05]  /*b250*/  @!P1 BRA `(.L_x_1372) ;  /* 0xfffffffc00f09947 */ /* 0x008fea000383ffff */
[----:B------:R-:W-:Y:S05]  /*b260*/  BRA `(.L_x_1401) ;  /* 0xfffffff000a07947 */ /* 0x000fea000383ffff */
.L_x_1374:
[----:B---3--:R3:W1:Y:S02]  /*b270*/  SYNCS.PHASECHK.TRANS64.TRYWAIT P0, [R3+URZ+0x30840], R0 ;  /* 0x03084000030075a7 */ /* 0x008664000800017f */
[----:B-1----:R-:W-:Y:S05]  /*b280*/  @!P0 NANOSLEEP.SYNCS 0x989680 ;  /* 0x009896800000895d */ /* 0x002fea0003900000 */
[----:B------:R-:W1:Y:S02]  /*b290*/  @!P0 SYNCS.PHASECHK.TRANS64 P0, [R3+URZ+0x30840], R0 ;  /* 0x03084000030085a7 */ /* 0x000e64000800007f */
[----:B-1----:R-:W-:Y:S05]  /*b2a0*/  @!P0 BRA `(.L_x_1374) ;  /* 0xfffffffc00f08947 */ /* 0x002fea000383ffff */
[----:B------:R-:W-:Y:S05]  /*b2b0*/  BRA `(.L_x_1402) ;  /* 0xfffffff400487947 */ /* 0x000fea000383ffff */
.L_x_1376:
[----:B------:R-:W-:Y:S01]  /*b2c0*/  BSSY B0, `(.L_x_1403) ;  /* 0x0000006000007945 */ /* 0x000fe20003800000 */
[----:B------:R-:W-:-:S07]  /*b2d0*/  IMAD.MOV.U32 R15, RZ, RZ, -0x1 ;  /* 0xffffffffff0f7424 */ /* 0x000fce00078e00ff */
[----:B------:R-:W-:Y:S05]  /*b2e0*/  WARPSYNC.COLLECTIVE R15, `(.L_x_1404) ;  /* 0x000000000f0c7348 */ /* 0x000fea0003c00000 */
[----:B------:R-:W-:Y:S02]  /*b2f0*/  ELECT P6, UR62, PT ;  /* 0x00000000003e782f */ /* 0x000fe400038c0000 */
[----:B------:R-:W-:Y:S01]  /*b300*/  MOV R14, UR62 ;  /* 0x0000003e000e7c02 */ /* 0x000fe20008000f00 */
[----:B------:R-:W-:Y:S10]  /*b310*/  ENDCOLLECTIVE ;  /* 0x000000000000791b */ /* 0x000ff40003800000 */
.L_x_1404:
[----:B------:R-:W-:Y:S05]  /*b320*/  BSYNC B0 ;  /* 0x0000000000007941 */ /* 0x000fea0003800000 */
.L_x_1403:
[----:B------:R-:W-:Y:S05]  /*b330*/  BRA `(.L_x_1405) ;  /* 0xfffffff400f47947 */ /* 0x000fea000383ffff */
.L_x_1378:
[----:B-1----:R1:W2:Y:S02]  /*b340*/  SYNCS.PHASECHK.TRANS64.TRYWAIT P0, [R6+URZ], R5 ;  /* 0x00000005060075a7 */ /* 0x0022a4000800017f */
[----:B--2---:R-:W-:Y:S05]  /*b350*/  @!P0 NANOSLEEP.SYNCS 0x989680 ;  /* 0x009896800000895d */ /* 0x004fea0003900000 */
[----:B------:R-:W2:Y:S02]  /*b360*/  @!P0 SYNCS.PHASECHK.TRANS64 P0, [R6+URZ], R5 ;  /* 0x00000005060085a7 */ /* 0x000ea4000800007f */
[----:B--2---:R-:W-:Y:S05]  /*b370*/  @!P0 BRA `(.L_x_1378) ;  /* 0xfffffffc00f08947 */ /* 0x004fea000383ffff */
[----:B------:R-:W-:Y:S05]  /*b380*/  BRA `(.L_x_1406) ;  /* 0xfffffff800347947 */ /* 0x000fea000383ffff */
.L_x_1379:
[----:B--2---:R2:W3:Y:S02]  /*b390*/  SYNCS.PHASECHK.TRANS64.TRYWAIT P0, [R3+URZ], R2 ;  /* 0x00000002030075a7 */ /* 0x0044e4000800017f */
[----:B---3--:R-:W-:Y:S05]  /*b3a0*/  @!P0 NANOSLEEP.SYNCS 0x989680 ;  /* 0x009896800000895d */ /* 0x008fea0003900000 */
[----:B------:R-:W3:Y:S02]  /*b3b0*/  @!P0 SYNCS.PHASECHK.TRANS64 P0, [R3+URZ], R2 ;  /* 0x00000002030085a7 */ /* 0x000ee4000800007f */
[----:B---3--:R-:W-:Y:S05]  /*b3c0*/  @!P0 BRA `(.L_x_1379) ;  /* 0xfffffffc00f08947 */ /* 0x008fea000383ffff */
[----:B------:R-:W-:Y:S05]  /*b3d0*/  BRA `(.L_x_1407) ;  /* 0xfffffff800287947 */ /* 0x000fea000383ffff */
.L_x_1381:
[----:B--2---:R2:W3:Y:S02]  /*b3e0*/  SYNCS.PHASECHK.TRANS64.TRYWAIT P0, [R0+URZ], R5 ;  /* 0x00000005000075a7 */ /* 0x0044e4000800017f */
[----:B---3--:R-:W-:Y:S05]  /*b3f0*/  @!P0 NANOSLEEP.SYNCS 0x989680 ;  /* 0x009896800000895d */ /* 0x008fea0003900000 */
[----:B------:R-:W3:Y:S02]  /*b400*/  @!P0 SYNCS.PHASECHK.TRANS64 P0, [R0+URZ], R5 ;  /* 0x00000005000085a7 */ /* 0x000ee4000800007f */
[----:B---3--:R-:W-:Y:S05]  /*b410*/  @!P0 BRA `(.L_x_1381) ;  /* 0xfffffffc00f08947 */ /* 0x008fea000383ffff */
[----:B------:R-:W-:Y:S05]  /*b420*/  BRA `(.L_x_1408) ;  /* 0xfffffff8002c7947 */ /* 0x000fea000383ffff */
.L_x_1409:
        /* <DEDUP_REMOVED lines=13> */
.L_x_7299:


//--------------------- .text._ZN7cutlass13device_kernelIN5flash11enable_sm90INS1_16FlashAttnBwdSm90INS1_25CollectiveMainloopBwdSm90ILi2ELi2ELi2EN4cute5tupleIJNS5_1CILi1EEES8_S8_EEENS6_IJNS7_ILi64EEENS7_ILi128EEESB_EEENS_6half_tEfNS_4arch4Sm90ELb0ELb1ELb1ELb0ELb0ELb1ELb0ELb0ELi2ELi1ELi2ELi1ELb0EEENS1_24CollectiveEpilogueBwdGQAISC_fSF_Li256ELb0ELb0EEENS1_19SingleTileSchedulerILb0ELb0ELb0ELi128EEEEEEEEEvNT_6ParamsE --------------------------
	.section	.text._ZN7cutlass13device_kernelIN5flash11enable_sm90INS1_16FlashAttnBwdSm90INS1_25CollectiveMainloopBwdSm90ILi2ELi2ELi2EN4cute5tupleIJNS5_1CILi1EEES8_S8_EEENS6_IJNS7_ILi64EEENS7_ILi128EEESB_EEENS_6half_tEfNS_4arch4Sm90ELb0ELb1ELb1ELb0ELb0ELb1ELb0ELb0ELi2ELi1ELi2ELi1ELb0EEENS1_24CollectiveEpilogueBwdGQAISC_fSF_Li256ELb0ELb0EEENS1_19SingleTileSchedulerILb0ELb0ELb0ELi128EEEEEEEEEvNT_6ParamsE,"ax",@progbits
	.align	128
.text._ZN7cutlass13device_kernelIN5flash11enable_sm90INS1_16FlashAttnBwdSm90INS1_25CollectiveMainloopBwdSm90ILi2ELi2ELi2EN4cute5tupleIJNS5_1CILi1EEES8_S8_EEENS6_IJNS7_ILi64EEENS7_ILi128EEESB_EEENS_6half_tEfNS_4arch4Sm90ELb0ELb1ELb1ELb0ELb0ELb1ELb0ELb0ELi2ELi1ELi2ELi1ELb0EEENS1_24CollectiveEpilogueBwdGQAISC_fSF_Li256ELb0ELb0EEENS1_19SingleTileSchedulerILb0ELb0ELb0ELi128EEEEEEEEEvNT_6ParamsE:
        .type           _ZN7cutlass13device_kernelIN5flash11enable_sm90INS1_16FlashAttnBwdSm90INS1_25CollectiveMainloopBwdSm90ILi2ELi2ELi2EN4cute5tupleIJNS5_1CILi1EEES8_S8_EEENS6_IJNS7_ILi64EEENS7_ILi128EEESB_EEENS_6half_tEfNS_4arch4Sm90ELb0ELb1ELb1ELb0ELb0ELb1ELb0ELb0ELi2ELi1ELi2ELi1ELb0EEENS1_24CollectiveEpilogueBwdGQAISC_fSF_Li256ELb0ELb0EEENS1_19SingleTileSchedulerILb0ELb0ELb0ELi128EEEEEEEEEvNT_6ParamsE,@function
        .size           _ZN7cutlass13device_kernelIN5flash11enable_sm90INS1_16FlashAttnBwdSm90INS1_25CollectiveMainloopBwdSm90ILi2ELi2ELi2EN4cute5tupleIJNS5_1CILi1EEES8_S8_EEENS6_IJNS7_ILi64EEENS7_ILi128EEESB_EEENS_6half_tEfNS_4arch4Sm90ELb0ELb1ELb1ELb0ELb0ELb1ELb0ELb0ELi2ELi1ELi2ELi1ELb0EEENS1_24CollectiveEpilogueBwdGQAISC_fSF_Li256ELb0ELb0EEENS1_19SingleTileSchedulerILb0ELb0ELb0ELi128EEEEEEEEEvNT_6ParamsE,(.L_x_7300 - _ZN7cutlass13device_kernelIN5flash11enable_sm90INS1_16FlashAttnBwdSm90INS1_25CollectiveMainloopBwdSm90ILi2ELi2ELi2EN4cute5tupleIJNS5_1CILi1EEES8_S8_EEENS6_IJNS7_ILi64EEENS7_ILi128EEESB_EEENS_6half_tEfNS_4arch4Sm90ELb0ELb1ELb1ELb0ELb0ELb1ELb0ELb0ELi2ELi1ELi2ELi1ELb0EEENS1_24CollectiveEpilogueBwdGQAISC_fSF_Li256ELb0ELb0EEENS1_19SingleTileSchedulerILb0ELb0ELb0ELi128EEEEEEEEEvNT_6ParamsE)
        .other          _ZN7cutlass13device_kernelIN5flash11enable_sm90INS1_16FlashAttnBwdSm90INS1_25CollectiveMainloopBwdSm90ILi2ELi2ELi2EN4cute5tupleIJNS5_1CILi1EEES8_S8_EEENS6_IJNS7_ILi64EEENS7_ILi128EEESB_EEENS_6half_tEfNS_4arch4Sm90ELb0ELb1ELb1ELb0ELb0ELb1ELb0ELb0ELi2ELi1ELi2ELi1ELb0EEENS1_24CollectiveEpilogueBwdGQAISC_fSF_Li256ELb0ELb0EEENS1_19SingleTileSchedulerILb0ELb0ELb0ELi128EEEEEEEEEvNT_6ParamsE,@"STO_CUDA_ENTRY STV_DEFAULT"
_ZN7cutlass13device_kernelIN5flash11enable_sm90INS1_16FlashAttnBwdSm90INS1_25CollectiveMainloopBwdSm90ILi2ELi2ELi2EN4cute5tupleIJNS5_1CILi1EEES8_S8_EEENS6_IJNS7_ILi64EEENS7_ILi128EEESB_EEENS_6half_tEfNS_4arch4Sm90ELb0ELb1ELb1ELb0ELb0ELb1ELb0ELb0ELi2ELi1ELi2ELi1ELb0EEENS1_24CollectiveEpilogueBwdGQAISC_fSF_Li256ELb0ELb0EEENS1_19SingleTileSchedulerILb0ELb0ELb0ELi128EEEEEEEEEvNT_6ParamsE:
        /* <DEDUP_REMOVED lines=24> */
.L_x_1411:
[----:B------:R-:W-:Y:S05]  /*0180*/  BSYNC B0 ;  /* 0x0000000000007941 */ /* 0x000fea0003800000 */
.L_x_1410:
        /* <DEDUP_REMOVED lines=37> */
.L_x_1412:
        /* <DEDUP_REMOVED lines=22> */
.L_x_1413:
[----:B------:R-:W-:Y:S01]  /*0540*/  PLOP3.LUT P0, PT, PT, PT, UP0, 0x80, 0x0 ;  /* 0x000000000000781c */ /* 0x000fe20003f0f008 */
[----:B------:R-:W-:Y:S01]  /*0550*/  NOP ;  /* 0x0000000000007918 */ /* 0x000fe20000000000 */
[----:B------:R-:W-:Y:S01]  /*0560*/  BSSY B6, `(.L_x_1414) ;  /* 0x00007db000067945 */ /* 0x000fe20003800000 */
[----:B-12-4-:R-:W-:Y:S10]  /*0570*/  BAR.SYNC.DEFER_BLOCKING 0x0 ;  /* 0x0000000000007b1d */ /* 0x016ff40000010000 */
[----:B------:R-:W-:Y:S05]  /*0580*/  @!P0 BRA `(.L_x_1415) ;  /* 0x0000004c00cc8947 */ /* 0x000fea0003800000 */
.L_x_1416:
        /* <DEDUP_REMOVED lines=101> */
.L_x_1418:
        /* <DEDUP_REMOVED lines=31> */
.L_x_1421:
        /* <DEDUP_REMOVED lines=15> */
.L_x_1420:
        /* <DEDUP_REMOVED lines=22> */
.L_x_1423:
        /* <DEDUP_REMOVED lines=15> */
.L_x_1422:
        /* <DEDUP_REMOVED lines=8> */
.L_x_1495:
        /* <DEDUP_REMOVED lines=23> */
.L_x_1425:
        /* <DEDUP_REMOVED lines=98> */
.L_x_1437:
[----:B------:R-:W-:-:S05]  /*1920*/  IMAD.U32 R0, RZ, RZ, UR38 ;  /* 0x00000026ff007e24 */ /* 0x000fca000f8e00ff */
[----:B------:R-:W-:-:S04]  /*1930*/  LOP3.LUT R0, R0, 0x1, RZ, 0xfc, !PT ;  /* 0x0000000100007812 */ /* 0x000fc800078efcff */
[----:B------:R-:W-:-:S13]  /*1940*/  ISETP.NE.AND P6, PT, R0, 0x3, PT ;  /* 0x000000030000780c */ /* 0x000fda0003fc5270 */
[----:B-1----:R-:W-:Y:S05]  /*1950*/  @!P6 BRA `(.L_x_1427) ;  /* 0x000000000004e947 */ /* 0x002fea0003800000 */
[----:B------:R-:W-:Y:S01]  /*1960*/  BPT.TRAP 0x1 ;  /* 0x000000040000795c */ /* 0x000fe20000300000 */
.L_x_1427:
        /* <DEDUP_REMOVED lines=8> */
.L_x_1428:
[----:B---3--:R-:W-:Y:S05]  /*19f0*/  @P0 BRA `(.L_x_1429) ;  /* 0x0000000000080947 */ /* 0x008fea0003800000 */
[----:B------:R-:W3:Y:S02]  /*1a00*/  SYNCS.PHASECHK.TRANS64.TRYWAIT P0, [R0+URZ+0x30810], R191 ;  /* 0x030810bf000075a7 */ /* 0x000ee4000800017f */
[----:B---3--:R-:W-:Y:S05]  /*1a10*/  @!P0 BRA `(.L_x_1430) ;  /* 0x0000006800808947 */ /* 0x008fea0003800000 */
.L_x_1429:
        /* <DEDUP_REMOVED lines=84> */
.L_x_1431:
[----:B------:R1:W1:Y:S01]  /*1f60*/  SYNCS.PHASECHK.TRANS64.TRYWAIT P0, [R0+URZ+0x30830], R191 ;  /* 0x030830bf000075a7 */ /* 0x000262000800017f */
[----:B------:R-:W-:Y:S05]  /*1f70*/  @!P6 BRA `(.L_x_1432) ;  /* 0x000000000004e947 */ /* 0x000fea0003800000 */
[----:B------:R-:W-:Y:S01]  /*1f80*/  BPT.TRAP 0x1 ;  /* 0x000000040000795c */ /* 0x000fe20000300000 */
.L_x_1432:
        /* <DEDUP_REMOVED lines=52> */
.L_x_1433:
        /* <DEDUP_REMOVED lines=539> */
.L_x_1435:
        /* <DEDUP_REMOVED lines=49> */
.L_x_1436:
        /* <DEDUP_REMOVED lines=78> */
.L_x_1419:
[----:B------:R-:W-:Y:S05]  /*4c70*/  @P0 BRA `(.L_x_1417) ;  /* 0x0000003400a40947 */ /* 0x000fea0003800000 */
[----:B------:R-:W2:Y:S01]  /*4c80*/  S2R R4, SR_TID.X ;  /* 0x0000000000047919 */ /* 0x000ea20000002100 */
[----:B------:R-:W3:Y:S01]  /*4c90*/  S2UR UR6, SR_CgaCtaId ;  /* 0x00000000000679c3 */ /* 0x000ee20000008800 */
[----:B------:R-:W-:Y:S01]  /*4ca0*/  ULDC UR7, c[0x0][0x850] ;  /* 0x0002140000077ab9 */ /* 0x000fe20000000800 */
[----:B------:R-:W-:Y:S01]  /*4cb0*/  UMOV UR4, 0x400 ;  /* 0x0000040000047882 */ /* 0x000fe20000000000 */
[----:B------:R-:W-:Y:S01]  /*4cc0*/  UISETP.NE.AND UP0, UPT, UR7, 0x1, UPT ;  /* 0x000000010700788c */ /* 0x000fe2000bf05270 */
[----:B------:R-:W-:Y:S01]  /*4cd0*/  BSSY B0, `(.L_x_1438) ;  /* 0x0000056000007945 */ /* 0x000fe20003800000 */
[----:B------:R-:W-:Y:S01]  /*4ce0*/  ULDC.64 UR12, c[0x0][0x818] ;  /* 0x00020600000c7ab9 */ /* 0x000fe20000000a00 */
[----:B------:R-:W-:Y:S01]  /*4cf0*/  ULDC.64 UR14, c[0x0][0x820] ;  /* 0x00020800000e7ab9 */ /* 0x000fe20000000a00 */
[----:B------:R-:W-:Y:S01]  /*4d00*/  ULDC.64 UR16, c[0x0][0x848] ;  /* 0x0002120000107ab9 */ /* 0x000fe20000000a00 */
[----:B------:R-:W4:Y:S06]  /*4d10*/  S2UR UR5, SR_CTAID.Y ;  /* 0x00000000000579c3 */ /* 0x000f2c0000002600 */
[----:B------:R-:W-:-:S02]  /*4d20*/  @UP0 ULDC UR9, c[0x0][0x858] ;  /* 0x0002160000090ab9 */ /* 0x000fc40000000800 */
[----:B------:R-:W5:Y:S01]  /*4d30*/  S2UR UR8, SR_CTAID.X ;  /* 0x00000000000879c3 */ /* 0x000f620000002500 */
[----:B---3--:R-:W-:-:S07]  /*4d40*/  ULEA UR4, UR6, UR4, 0x18 ;  /* 0x0000000406047291 */ /* 0x008fce000f8ec03f */
[----:B------:R-:W3:Y:S01]  /*4d50*/  S2UR UR18, SR_CTAID.Z ;  /* 0x00000000001279c3 */ /* 0x000ee20000002700 */
[----:B------:R-:W-:Y:S01]  /*4d60*/  @UP0 ULDC UR6, c[0x0][0x854] ;  /* 0x0002150000060ab9 */ /* 0x000fe20000000800 */
[----:B--2---:R-:W-:Y:S01]  /*4d70*/  VIADD R5, R4, 0xffffff80 ;  /* 0xffffff8004057836 */ /* 0x004fe20000000000 */
[----:B----4-:R-:W-:-:S04]  /*4d80*/  UIMAD.WIDE.U32 UR6, UR5, UR6, URZ ;  /* 0x00000006050672a5 */ /* 0x010fc8000f8e003f */
[----:B------:R-:W-:Y:S01]  /*4d90*/  SHF.R.S32.HI R0, RZ, 0x1f, R5 ;  /* 0x0000001fff007819 */ /* 0x000fe20000011405 */
[----:B------:R-:W-:Y:S01]  /*4da0*/  @UP0 USHF.R.U32.HI UR5, URZ, UR9, UR7 ;  /* 0x000000093f050299 */ /* 0x000fe20008011607 */
[----:B------:R-:W-:Y:S01]  /*4db0*/  BAR.SYNC.DEFER_BLOCKING 0x1, 0x100 ;  /* 0x0044000000007b1d */ /* 0x000fe20000010000 */
[----:B------:R-:W-:Y:S01]  /*4dc0*/  ISETP.NE.AND P0, PT, R5, RZ, PT ;  /* 0x000000ff0500720c */ /* 0x000fe20003f05270 */
[----:B-----5:R-:W-:Y:S01]  /*4dd0*/  USHF.L.U32 UR8, UR8, 0xe, URZ ;  /* 0x0000000e08087899 */ /* 0x020fe2000800063f */
[----:B------:R-:W-:Y:S01]  /*4de0*/  LEA.HI R2, R0, R5, RZ, 0x7 ;  /* 0x0000000500027211 */ /* 0x000fe200078f38ff */
[----:B------:R-:W-:Y:S02]  /*4df0*/  USHF.R.S32.HI UR10, URZ, 0x1f, UR5 ;  /* 0x0000001f3f0a7899 */ /* 0x000fe40008011405 */
[----:B------:R-:W-:Y:S01]  /*4e00*/  USHF.R.S32.HI UR9, URZ, 0x1f, UR8 ;  /* 0x0000001f3f097899 */ /* 0x000fe20008011408 */
[C---:B------:R-:W-:Y:S01]  /*4e10*/  LOP3.LUT R0, R2.reuse, 0xfffff80, RZ, 0xc0, !PT ;  /* 0x0fffff8002007812 */ /* 0x040fe200078ec0ff */
[----:B------:R-:W-:Y:S01]  /*4e20*/  IMAD.SHL.U32 R2, R2, 0x40, RZ ;  /* 0x0000004002027824 */ /* 0x000fe200078e00ff */
[----:B------:R-:W-:-:S02]  /*4e30*/  UIMAD UR11, UR10, UR12, URZ ;  /* 0x0000000c0a0b72a4 */ /* 0x000fc4000f8e023f */
[----:B------:R-:W-:Y:S01]  /*4e40*/  UIMAD.WIDE.U32 UR6, UR5, UR12, UR8 ;  /* 0x0000000c050672a5 */ /* 0x000fe2000f8e0008 */
[----:B------:R-:W-:Y:S01]  /*4e50*/  IMAD.IADD R0, R5, 0x1, -R0 ;  /* 0x0000000105007824 */ /* 0x000fe200078e0a00 */
[----:B-1----:R-:W-:Y:S01]  /*4e60*/  LOP3.LUT R3, R2, 0x3fffe000, RZ, 0xc0, !PT ;  /* 0x3fffe00002037812 */ /* 0x002fe200078ec0ff */
[----:B------:R-:W-:-:S03]  /*4e70*/  UIMAD UR11, UR5, UR13, UR11 ;  /* 0x0000000d050b72a4 */ /* 0x000fc6000f8e020b */
[----:B------:R-:W-:Y:S01]  /*4e80*/  ULDC.64 UR12, c[0x0][0x840] ;  /* 0x00021000000c7ab9 */ /* 0x000fe20000000a00 */
[----:B------:R-:W-:Y:S01]  /*4e90*/  IMAD R0, R0, 0x4, R3 ;  /* 0x0000000400007824 */ /* 0x000fe200078e0203 */
[----:B------:R-:W-:Y:S02]  /*4ea0*/  UIMAD UR10, UR10, UR12, URZ ;  /* 0x0000000c0a0a72a4 */ /* 0x000fe4000f8e023f */
[----:B------:R-:W-:Y:S02]  /*4eb0*/  UIMAD.WIDE.U32 UR8, UR5, UR12, UR8 ;  /* 0x0000000c050872a5 */ /* 0x000fe4000f8e0008 */
[----:B------:R-:W-:Y:S01]  /*4ec0*/  LEA R0, R0, UR4, 0x2 ;  /* 0x0000000400007c11 */ /* 0x000fe2000f8e10ff */
[----:B------:R-:W-:Y:S02]  /*4ed0*/  UIMAD UR12, UR5, UR13, UR10 ;  /* 0x0000000d050c72a4 */ /* 0x000fe4000f8e020a */
[----:B---3--:R-:W-:Y:S02]  /*4ee0*/  USHF.R.S32.HI UR5, URZ, 0x1f, UR18 ;  /* 0x0000001f3f057899 */ /* 0x008fe40008011412 */
[----:B------:R1:W-:Y:S01]  /*4ef0*/  STS.128 [R0], R24 ;  /* 0x0000001800007388 */ /* 0x0003e20000000c00 */
[----:B------:R-:W-:-:S02]  /*4f00*/  UIADD3 UR7, UR7, UR11, URZ ;  /* 0x0000000b07077290 */ /* 0x000fc4000fffe03f */
[----:B------:R-:W-:Y:S01]  /*4f10*/  UIMAD UR10, UR5, UR14, URZ ;  /* 0x0000000e050a72a4 */ /* 0x000fe2000f8e023f */
[----:B------:R1:W-:Y:S01]  /*4f20*/  STS.128 [R0+0x800], R28 ;  /* 0x0008001c00007388 */ /* 0x0003e20000000c00 */
[----:B------:R-:W-:Y:S02]  /*4f30*/  UIMAD UR5, UR5, UR16, URZ ;  /* 0x00000010050572a4 */ /* 0x000fe4000f8e023f */
[----:B------:R-:W-:Y:S01]  /*4f40*/  UIADD3 UR9, UR9, UR12, URZ ;  /* 0x0000000c09097290 */ /* 0x000fe2000fffe03f */
[----:B------:R1:W-:Y:S01]  /*4f50*/  STS.128 [R0+0x1000], R32 ;  /* 0x0010002000007388 */ /* 0x0003e20000000c00 */
[----:B------:R-:W-:Y:S02]  /*4f60*/  UIMAD UR10, UR18, UR15, UR10 ;  /* 0x0000000f120a72a4 */ /* 0x000fe4000f8e020a */
[----:B------:R-:W-:Y:S01]  /*4f70*/  UIMAD.WIDE.U32 UR6, UR18, UR14, UR6 ;  /* 0x0000000e120672a5 */ /* 0x000fe2000f8e0006 */
[----:B------:R1:W-:Y:S01]  /*4f80*/  STS.128 [R0+0x1800], R36 ;  /* 0x0018002400007388 */ /* 0x0003e20000000c00 */
[----:B------:R-:W-:-:S02]  /*4f90*/  UIMAD UR5, UR18, UR17, UR5 ;  /* 0x00000011120572a4 */ /* 0x000fc4000f8e0205 */
[----:B------:R-:W-:Y:S01]  /*4fa0*/  UIMAD.WIDE.U32 UR8, UR18, UR16, UR8 ;  /* 0x00000010120872a5 */ /* 0x000fe2000f8e0008 */
[----:B------:R1:W-:Y:S01]  /*4fb0*/  STS.128 [R0+0x2000], R40 ;  /* 0x0020002800007388 */ /* 0x0003e20000000c00 */
[----:B------:R-:W-:Y:S01]  /*4fc0*/  ULDC.64 UR12, c[0x0][0x800] ;  /* 0x00020000000c7ab9 */ /* 0x000fe20000000a00 */
[----:B------:R-:W-:Y:S01]  /*4fd0*/  ULDC.64 UR14, c[0x0][0x828] ;  /* 0x00020a00000e7ab9 */ /* 0x000fe20000000a00 */
[----:B------:R-:W-:Y:S01]  /*4fe0*/  UIADD3 UR7, UR7, UR10, URZ ;  /* 0x0000000a07077290 */ /* 0x000fe2000fffe03f */
[----:B------:R1:W-:Y:S01]  /*4ff0*/  STS.128 [R0+0x2800], R44 ;  /* 0x0028002c00007388 */ /* 0x0003e20000000c00 */
[----:B------:R-:W-:Y:S02]  /*5000*/  ULEA UR12, UP0, UR6, UR12, 0x2 ;  /* 0x0000000c060c7291 */ /* 0x000fe4000f80103f */
[----:B------:R-:W-:Y:S01]  /*5010*/  UIADD3 UR5, UR9, UR5, URZ ;  /* 0x0000000509057290 */ /* 0x000fe2000fffe03f */
[----:B------:R1:W-:Y:S01]  /*5020*/  STS.128 [R0+0x3000], R48 ;  /* 0x0030003000007388 */ /* 0x0003e20000000c00 */
[----:B------:R-:W-:-:S02]  /*5030*/  ULEA UR14, UP1, UR8, UR14, 0x2 ;  /* 0x0000000e080e7291 */ /* 0x000fc4000f82103f */
[----:B------:R-:W-:Y:S01]  /*5040*/  ULEA.HI.X UR13, UR6, UR13, UR7, 0x2, UP0 ;  /* 0x0000000d060d7291 */ /* 0x000fe200080f1407 */
[----:B------:R1:W-:Y:S01]  /*5050*/  STS.128 [R0+0x3800], R52 ;  /* 0x0038003400007388 */ /* 0x0003e20000000c00 */
[----:B------:R-:W-:-:S03]  /*5060*/  ULEA.HI.X UR7, UR8, UR15, UR5, 0x2, UP1 ;  /* 0x0000000f08077291 */ /* 0x000fc600088f1405 */
        /* <DEDUP_REMOVED lines=14> */
[----:B--2---:R-:W-:Y:S06]  /*5150*/  BAR.SYNC.DEFER_BLOCKING 0x1, 0x100 ;  /* 0x0044000000007b1d */ /* 0x004fec0000010000 */
[----:B------:R-:W-:Y:S05]  /*5160*/  @P0 BRA `(.L_x_1439) ;  /* 0x0000000000300947 */ /* 0x000fea0003800000 */
[----:B------:R-:W-:Y:S01]  /*5170*/  PLOP3.LUT P0, PT, PT, PT, PT, 0x80, 0x0 ;  /* 0x000000000000781c */ /* 0x000fe20003f0f070 */
[----:B------:R-:W-:Y:S01]  /*5180*/  UMOV UR5, 0x1000 ;  /* 0x0000100000057882 */ /* 0x000fe20000000000 */
[----:B------:R-:W-:Y:S01]  /*5190*/  UMOV UR8, 0x0 ;  /* 0x0000000000087882 */ /* 0x000fe20000000000 */
[----:B------:R-:W-:Y:S01]  /*51a0*/  UMOV UR9, 0x14f00000 ;  /* 0x14f0000000097882 */ /* 0x000fe20000000000 */
[----:B------:R-:W-:-:S09]  /*51b0*/  UMOV UR6, UR14 ;  /* 0x0000000e00067c82 */ /* 0x000fd20008000000 */
.L_x_1440:
[----:B------:R-:W-:Y:S01]  /*51c0*/  @P0 ELECT P1, URZ, PT ;  /* 0x00000000003f082f */ /* 0x000fe20003820000 */
[----:B------:R2:W-:-:S12]  /*51d0*/  UBLKRED.G.S.ADD.F32.RN [UR6], [UR4], UR5, desc[UR8] ;  /* 0x00000806040073bb */ /* 0x0005d800080a1405 */
[----:B------:R-:W-:Y:S02]  /*51e0*/  @P1 PLOP3.LUT P0, PT, P1, PT, PT, 0x8, 0x0 ;  /* 0x000000000000181c */ /* 0x000fe40000f0e170 */
[----:B------:R-:W-:-:S11]  /*51f0*/  PLOP3.LUT P1, PT, PT, PT, PT, 0x8, 0x0 ;  /* 0x000000000000781c */ /* 0x000fd60003f2e170 */
[----:B--2---:R-:W-:Y:S05]  /*5200*/  @P0 BRA.U.ANY `(.L_x_1440) ;  /* 0xfffffffd00ec0947 */ /* 0x004fea000393ffff */
[----:B------:R0:W-:Y:S01]  /*5210*/  UTMACMDFLUSH ;  /* 0x00000000000079b7 */ /* 0x0001e20000000000 */
[----:B------:R-:W-:-:S04]  /*5220*/  DEPBAR.LE SB0, 0x0 ;  /* 0x000080000000791a */ /* 0x000fc80000000000 */
.L_x_1439:
[----:B------:R-:W-:Y:S05]  /*5230*/  BSYNC B0 ;  /* 0x0000000000007941 */ /* 0x000fea0003800000 */
.L_x_1438:
        /* <DEDUP_REMOVED lines=23> */
[----:B---3--:R-:W3:Y:S02]  /*53b0*/  FENCE.VIEW.ASYNC.S ;  /* 0x00000000000073c6 */ /* 0x008ee40000000000 */
[----:B---3--:R-:W-:Y:S06]  /*53c0*/  BAR.SYNC.DEFER_BLOCKING 0x1, 0x100 ;  /* 0x0044000000007b1d */ /* 0x008fec0000010000 */
[----:B------:R-:W-:Y:S05]  /*53d0*/  @P0 BRA `(.L_x_1417) ;  /* 0x0000002c00cc0947 */ /* 0x000fea0003800000 */
[----:B------:R-:W-:Y:S01]  /*53e0*/  PLOP3.LUT P0, PT, PT, PT, PT, 0x80, 0x0 ;  /* 0x000000000000781c */ /* 0x000fe20003f0f070 */
[----:B------:R-:W-:Y:S01]  /*53f0*/  UMOV UR5, 0x1000 ;  /* 0x0000100000057882 */ /* 0x000fe20000000000 */
[----:B------:R-:W-:Y:S01]  /*5400*/  UMOV UR8, 0x0 ;  /* 0x0000000000087882 */ /* 0x000fe20000000000 */
[----:B------:R-:W-:Y:S01]  /*5410*/  UMOV UR9, 0x14f00000 ;  /* 0x14f0000000097882 */ /* 0x000fe20000000000 */
[----:B------:R-:W-:Y:S01]  /*5420*/  UMOV UR6, UR12 ;  /* 0x0000000c00067c82 */ /* 0x000fe20008000000 */
[----:B------:R-:W-:-:S08]  /*5430*/  UMOV UR7, UR13 ;  /* 0x0000000d00077c82 */ /* 0x000fd00008000000 */
.L_x_1441:
[----:B------:R-:W-:Y:S01]  /*5440*/  @P0 ELECT P1, URZ, PT ;  /* 0x00000000003f082f */ /* 0x000fe20003820000 */
[----:B------:R3:W-:-:S12]  /*5450*/  UBLKRED.G.S.ADD.F32.RN [UR6], [UR4], UR5, desc[UR8] ;  /* 0x00000806040073bb */ /* 0x0007d800080a1405 */
[----:B------:R-:W-:Y:S02]  /*5460*/  @P1 PLOP3.LUT P0, PT, P1, PT, PT, 0x8, 0x0 ;  /* 0x000000000000181c */ /* 0x000fe40000f0e170 */
[----:B------:R-:W-:-:S11]  /*5470*/  PLOP3.LUT P1, PT, PT, PT, PT, 0x8, 0x0 ;  /* 0x000000000000781c */ /* 0x000fd60003f2e170 */
[----:B---3--:R-:W-:Y:S05]  /*5480*/  @P0 BRA.U.ANY `(.L_x_1441) ;  /* 0xfffffffd00ec0947 */ /* 0x008fea000393ffff */
[----:B------:R0:W-:Y:S01]  /*5490*/  UTMACMDFLUSH ;  /* 0x00000000000079b7 */ /* 0x0001e20000000000 */
[----:B------:R-:W-:-:S04]  /*54a0*/  DEPBAR.LE SB0, 0x0 ;  /* 0x000080000000791a */ /* 0x000fc80000000000 */
[----:B------:R-:W-:Y:S05]  /*54b0*/  BRA `(.L_x_1417) ;  /* 0x0000002c00947947 */ /* 0x000fea0003800000 */
.L_x_1415:
        /* <DEDUP_REMOVED lines=40> */
.L_x_1443:
[----:B------:R-:W-:Y:S02]  /*5740*/  UISETP.GT.AND UP0, UPT, UR8, UR5, UPT ;  /* 0x000000050800728c */ /* 0x000fe4000bf04270 */
[----:B------:R-:W-:Y:S02]  /*5750*/  USHF.R.S32.HI UR14, URZ, 0x1f, UR12 ;  /* 0x0000001f3f0e7899 */ /* 0x000fe4000801140c */
[----:B------:R-:W-:Y:S02]  /*5760*/  USHF.R.S32.HI UR4, URZ, 0x1f, UR13 ;  /* 0x0000001f3f047899 */ /* 0x000fe4000801140d */
[----:B------:R-:W-:-:S13]  /*5770*/  PLOP3.LUT P0, PT, PT, PT, UP0, 0x80, 0x0 ;  /* 0x000000000000781c */ /* 0x000fda0003f0f008 */
[----:B------:R-:W-:Y:S05]  /*5780*/  @!P0 BRA `(.L_x_1417) ;  /* 0x0000002800e08947 */ /* 0x000fea0003800000 */
[----:B------:R-:W-:Y:S01]  /*5790*/  ULDC.64 UR10, c[0x0][0x2d8] ;  /* 0x0000b600000a7ab9 */ /* 0x000fe20000000a00 */
[----:B------:R-:W-:Y:S01]  /*57a0*/  ELECT P0, URZ, PT ;  /* 0x00000000003f782f */ /* 0x000fe20003800000 */
[----:B------:R-:W-:Y:S02]  /*57b0*/  UIMAD UR9, UR4, UR10, URZ ;  /* 0x0000000a040972a4 */ /* 0x000fe4000f8e023f */
[----:B------:R-:W-:Y:S02]  /*57c0*/  UIADD3 UR4, -UR5, UR8, URZ ;  /* 0x0000000805047290 */ /* 0x000fe4000fffe13f */
[----:B------:R-:W-:Y:S02]  /*57d0*/  UIMAD.WIDE.U32 UR6, UR13, UR10, URZ ;  /* 0x0000000a0d0672a5 */ /* 0x000fe4000f8e003f */
[----:B------:R-:W-:Y:S02]  /*57e0*/  ULOP3.LUT UR4, UR4, 0x1, URZ, 0xc0, !UPT ;  /* 0x0000000104047892 */ /* 0x000fe4000f8ec03f */
[----:B------:R-:W-:-:S02]  /*57f0*/  UIMAD UR9, UR13, UR11, UR9 ;  /* 0x0000000b0d0972a4 */ /* 0x000fc4000f8e0209 */
[----:B------:R-:W-:Y:S01]  /*5800*/  UISETP.NE.U32.AND UP0, UPT, UR4, 0x1, UPT ;  /* 0x000000010400788c */ /* 0x000fe2000bf05070 */
[----:B------:R-:W-:Y:S01]  /*5810*/  ULDC.64 UR10, c[0x0][0x2e0] ;  /* 0x0000b800000a7ab9 */ /* 0x000fe20000000a00 */
[----:B------:R-:W-:Y:S02]  /*5820*/  UIADD3 UR7, UR7, UR9, URZ ;  /* 0x0000000907077290 */ /* 0x000fe4000fffe03f */
[----:B------:R-:W-:Y:S02]  /*5830*/  UIMAD UR9, UR14, UR10, URZ ;  /* 0x0000000a0e0972a4 */ /* 0x000fe4000f8e023f */
[----:B------:R-:W-:Y:S01]  /*5840*/  PLOP3.LUT P1, PT, PT, PT, UP0, 0x80, 0x0 ;  /* 0x000000000000781c */ /* 0x000fe20003f2f008 */
[----:B------:R-:W-:Y:S02]  /*5850*/  UIMAD.WIDE.U32 UR6, UR12, UR10, UR6 ;  /* 0x0000000a0c0672a5 */ /* 0x000fe4000f8e0006 */
[----:B------:R-:W-:-:S04]  /*5860*/  UIMAD UR9, UR12, UR11, UR9 ;  /* 0x0000000b0c0972a4 */ /* 0x000fc8000f8e0209 */
[----:B------:R-:W-:-:S06]  /*5870*/  UIADD3 UR9, UR7, UR9, URZ ;  /* 0x0000000907097290 */ /* 0x000fcc000fffe03f */
[----:B------:R-:W-:Y:S06]  /*5880*/  @P1 BRA `(.L_x_1444) ;  /* 0x0000000000bc1947 */ /* 0x000fec0003800000 */
        /* <DEDUP_REMOVED lines=18> */
.L_x_1446:
[----:B------:R-:W-:Y:S05]  /*59b0*/  BSYNC B0 ;  /* 0x0000000000007941 */ /* 0x000fea0003800000 */
.L_x_1445:
        /* <DEDUP_REMOVED lines=19> */
.L_x_1448:
[----:B------:R-:W-:Y:S05]  /*5af0*/  BSYNC B0 ;  /* 0x0000000000007941 */ /* 0x000fea0003800000 */
.L_x_1447:
[----:B------:R-:W-:Y:S06]  /*5b00*/  BAR.ARV 0xa, 0xa0 ;  /* 0x0282800000007b1d */ /* 0x000fec0000002000 */
[----:B------:R-:W-:Y:S04]  /*5b10*/  BSSY B0, `(.L_x_1449) ;  /* 0x0000003000007945 */ /* 0x000fe80003800000 */
[----:B------:R-:W-:Y:S05]  /*5b20*/  @!P0 BRA `(.L_x_1450) ;  /* 0x0000000000048947 */ /* 0x000fea0003800000 */
[----:B------:R-:W-:-:S04]  /*5b30*/  DEPBAR.LE SB0, 0x0 ;  /* 0x000080000000791a */ /* 0x000fc80000000000 */
.L_x_1450:
[----:B------:R-:W-:Y:S05]  /*5b40*/  BSYNC B0 ;  /* 0x0000000000007941 */ /* 0x000fea0003800000 */
.L_x_1449:
[----:B------:R-:W-:Y:S06]  /*5b50*/  BAR.ARV 0xb, 0xa0 ;  /* 0x02c2800000007b1d */ /* 0x000fec0000002000 */
[----:B------:R-:W-:Y:S01]  /*5b60*/  UIADD3 UR12, UR5, 0x1, URZ ;  /* 0x00000001050c7890 */ /* 0x000fe2000fffe03f */
[----:B------:R-:W-:Y:S11]  /*5b70*/  BRA `(.L_x_1451) ;  /* 0x0000000000047947 */ /* 0x000ff60003800000 */
.L_x_1444:
[----:B------:R-:W-:-:S05]  /*5b80*/  UMOV UR12, UR5 ;  /* 0x00000005000c7c82 */ /* 0x000fca0008000000 */
.L_x_1451:
        /* <DEDUP_REMOVED lines=17> */
.L_x_1464:
        /* <DEDUP_REMOVED lines=20> */
.L_x_1453:
[----:B------:R-:W-:Y:S05]  /*5de0*/  BSYNC B0 ;  /* 0x0000000000007941 */ /* 0x000fea0003800000 */
.L_x_1452:
        /* <DEDUP_REMOVED lines=13> */
.L_x_1455:
[----:B------:R-:W-:Y:S05]  /*5ec0*/  BSYNC B0 ;  /* 0x0000000000007941 */ /* 0x000fea0003800000 */
.L_x_1454:
[----:B------:R-:W-:Y:S06]  /*5ed0*/  BAR.ARV 0xa, 0xa0 ;  /* 0x0282800000007b1d */ /* 0x000fec0000002000 */
[----:B------:R-:W-:Y:S04]  /*5ee0*/  BSSY B0, `(.L_x_1456) ;  /* 0x0000003000007945 */ /* 0x000fe80003800000 */
[----:B------:R-:W-:Y:S05]  /*5ef0*/  @!P0 BRA `(.L_x_1457) ;  /* 0x0000000000048947 */ /* 0x000fea0003800000 */
[----:B------:R-:W-:-:S04]  /*5f00*/  DEPBAR.LE SB0, 0x0 ;  /* 0x000080000000791a */ /* 0x000fc80000000000 */
.L_x_1457:
[----:B------:R-:W-:Y:S05]  /*5f10*/  BSYNC B0 ;  /* 0x0000000000007941 */ /* 0x000fea0003800000 */
.L_x_1456:
        /* <DEDUP_REMOVED lines=13> */
.L_x_1459:
[----:B------:R-:W-:Y:S05]  /*5ff0*/  BSYNC B0 ;  /* 0x0000000000007941 */ /* 0x000fea0003800000 */
.L_x_1458:
        /* <DEDUP_REMOVED lines=13> */
.L_x_1461:
[----:B------:R-:W-:Y:S05]  /*60d0*/  BSYNC B0 ;  /* 0x0000000000007941 */ /* 0x000fea0003800000 */
.L_x_1460:
[----:B------:R-:W-:Y:S01]  /*60e0*/  UIADD3 UR12, UR12, 0x2, URZ ;  /* 0x000000020c0c7890 */ /* 0x000fe2000fffe03f */
[----:B------:R-:W-:Y:S06]  /*60f0*/  BAR.ARV 0xa, 0xa0 ;  /* 0x0282800000007b1d */ /* 0x000fec0000002000 */
[----:B------:R-:W-:Y:S01]  /*6100*/  UISETP.GE.AND UP0, UPT, UR12, UR8, UPT ;  /* 0x000000080c00728c */ /* 0x000fe2000bf06270 */
[----:B------:R-:W-:Y:S04]  /*6110*/  BSSY B0, `(.L_x_1462) ;  /* 0x0000003000007945 */ /* 0x000fe80003800000 */
[----:B------:R-:W-:Y:S06]  /*6120*/  @!P0 BRA `(.L_x_1463) ;  /* 0x0000000000048947 */ /* 0x000fec0003800000 */
[----:B------:R-:W-:-:S04]  /*6130*/  DEPBAR.LE SB0, 0x0 ;  /* 0x000080000000791a */ /* 0x000fc80000000000 */
.L_x_1463:
[----:B------:R-:W-:Y:S05]  /*6140*/  BSYNC B0 ;  /* 0x0000000000007941 */ /* 0x000fea0003800000 */
.L_x_1462:
[----:B------:R-:W-:Y:S06]  /*6150*/  BAR.ARV 0xb, 0xa0 ;  /* 0x02c2800000007b1d */ /* 0x000fec0000002000 */
[----:B------:R-:W-:Y:S01]  /*6160*/  PLOP3.LUT P1, PT, PT, PT, UP0, 0x80, 0x0 ;  /* 0x000000000000781c */ /* 0x000fe20003f2f008 */
[----:B------:R-:W-:Y:S02]  /*6170*/  UIADD3 UR20, UR20, 0x4000, URZ ;  /* 0x0000400014147890 */ /* 0x000fe4000fffe03f */
[----:B------:R-:W-:-:S10]  /*6180*/  UIADD3 UR4, UR4, 0x4000, URZ ;  /* 0x0000400004047890 */ /* 0x000fd4000fffe03f */
[----:B------:R-:W-:Y:S05]  /*6190*/  @!P1 BRA `(.L_x_1464) ;  /* 0xfffffff800c09947 */ /* 0x000fea000383ffff */
[----:B------:R-:W-:Y:S05]  /*61a0*/  BRA `(.L_x_1417) ;  /* 0x0000002000587947 */ /* 0x000fea0003800000 */
.L_x_1442:
        /* <DEDUP_REMOVED lines=33> */
.L_x_1466:
        /* <DEDUP_REMOVED lines=43> */
.L_x_1496:
        /* <DEDUP_REMOVED lines=15> */
.L_x_1469:
        /* <DEDUP_REMOVED lines=98> */
.L_x_1480:
[----:B--234-:R-:W-:-:S04]  /*6d80*/  SHF.L.U32 R21, R11, 0x1f, RZ ;  /* 0x0000001f0b157819 */ /* 0x01cfc800000006ff */
[----:B------:R-:W1:Y:S02]  /*6d90*/  SYNCS.PHASECHK.TRANS64.TRYWAIT P1, [R16+URZ+0x30840], R21 ;  /* 0x03084015100075a7 */ /* 0x000e64000802017f */
[----:B-1----:R-:W-:Y:S05]  /*6da0*/  @!P1 BRA `(.L_x_1472) ;  /* 0x0000001400d89947 */ /* 0x002fea0003800000 */
.L_x_1497:
[----:B------:R-:W-:Y:S05]  /*6db0*/  @P0 BRA `(.L_x_1473) ;  /* 0x0000000000140947 */ /* 0x000fea0003800000 */
[----:B------:R-:W-:Y:S01]  /*6dc0*/  ISETP.NE.AND P1, PT, R6, RZ, PT ;  /* 0x000000ff0600720c */ /* 0x000fe20003f25270 */
[----:B------:R-:W-:-:S04]  /*6dd0*/  IMAD.MOV.U32 R3, RZ, RZ, 0x4100 ;  /* 0x00004100ff037424 */ /* 0x000fc800078e00ff */
[----:B------:R3:W-:Y:S08]  /*6de0*/  SYNCS.ARRIVE.TRANS64 RZ, [R16+URZ+0x30830], R3 ;  /* 0x0308300310ff79a7 */ /* 0x0007f0000800003f */
[----:B------:R-:W-:Y:S05]  /*6df0*/  @!P1 BRA `(.L_x_1473) ;  /* 0x0000000000049947 */ /* 0x000fea0003800000 */
[----:B------:R-:W-:Y:S01]  /*6e00*/  BPT.TRAP 0x1 ;  /* 0x000000040000795c */ /* 0x000fe20000300000 */
.L_x_1473:
        /* <DEDUP_REMOVED lines=36> */
.L_x_1498:
[----:B------:R-:W-:Y:S05]  /*7050*/  @P0 BRA `(.L_x_1475) ;  /* 0x0000000000140947 */ /* 0x000fea0003800000 */
[----:B------:R-:W-:Y:S01]  /*7060*/  ISETP.NE.AND P1, PT, R6, RZ, PT ;  /* 0x000000ff0600720c */ /* 0x000fe20003f25270 */
[----:B------:R-:W-:-:S04]  /*7070*/  IMAD.MOV.U32 R2, RZ, RZ, 0x4100 ;  /* 0x00004100ff027424 */ /* 0x000fc800078e00ff */
[----:B------:R3:W-:Y:S08]  /*7080*/  SYNCS.ARRIVE.TRANS64 RZ, [R16+URZ+0x30818], R2 ;  /* 0x0308180210ff79a7 */ /* 0x0007f0000800003f */
[----:B------:R-:W-:Y:S05]  /*7090*/  @!P1 BRA `(.L_x_1475) ;  /* 0x0000000000049947 */ /* 0x000fea0003800000 */
[----:B------:R-:W-:Y:S01]  /*70a0*/  BPT.TRAP 0x1 ;  /* 0x000000040000795c */ /* 0x000fe20000300000 */
.L_x_1475:
        /* <DEDUP_REMOVED lines=36> */
.L_x_1499:
[----:B------:R-:W-:Y:S05]  /*72f0*/  @P0 BRA `(.L_x_1477) ;  /* 0x0000000000140947 */ /* 0x000fea0003800000 */
[----:B------:R-:W-:Y:S01]  /*7300*/  ISETP.NE.AND P1, PT, R6, RZ, PT ;  /* 0x000000ff0600720c */ /* 0x000fe20003f25270 */
[----:B-123--:R-:W-:-:S04]  /*7310*/  IMAD.MOV.U32 R21, RZ, RZ, 0x4100 ;  /* 0x00004100ff157424 */ /* 0x00efc800078e00ff */
[----:B------:R4:W-:Y:S08]  /*7320*/  SYNCS.ARRIVE.TRANS64 RZ, [R16+URZ+0x30838], R21 ;  /* 0x0308381510ff79a7 */ /* 0x0009f0000800003f */
[----:B------:R-:W-:Y:S05]  /*7330*/  @!P1 BRA `(.L_x_1477) ;  /* 0x0000000000049947 */ /* 0x000fea0003800000 */
[----:B------:R-:W-:Y:S01]  /*7340*/  BPT.TRAP 0x1 ;  /* 0x000000040000795c */ /* 0x000fe20000300000 */
.L_x_1477:
        /* <DEDUP_REMOVED lines=31> */
.L_x_1501:
[----:B------:R-:W-:Y:S05]  /*7540*/  @P0 BRA `(.L_x_1479) ;  /* 0x0000000000140947 */ /* 0x000fea0003800000 */
[----:B------:R-:W-:Y:S01]  /*7550*/  ISETP.NE.AND P1, PT, R6, RZ, PT ;  /* 0x000000ff0600720c */ /* 0x000fe20003f25270 */
[----:B------:R-:W-:-:S04]  /*7560*/  IMAD.MOV.U32 R5, RZ, RZ, 0x4100 ;  /* 0x00004100ff057424 */ /* 0x000fc800078e00ff */
[----:B------:R1:W-:Y:S08]  /*7570*/  SYNCS.ARRIVE.TRANS64 RZ, [R16+URZ+0x30810], R5 ;  /* 0x0308100510ff79a7 */ /* 0x0003f0000800003f */
[----:B------:R-:W-:Y:S05]  /*7580*/  @!P1 BRA `(.L_x_1479) ;  /* 0x0000000000049947 */ /* 0x000fea0003800000 */
[----:B------:R-:W-:Y:S01]  /*7590*/  BPT.TRAP 0x1 ;  /* 0x000000040000795c */ /* 0x000fe20000300000 */
.L_x_1479:
        /* <DEDUP_REMOVED lines=37> */
.L_x_1471:
[----:B------:R-:W3:Y:S02]  /*77f0*/  LDL.LU R4, [R1+0x4] ;  /* 0x0000040001047983 */ /* 0x000ee40000300800 */
[----:B---3--:R-:W-:Y:S02]  /*7800*/  ISETP.NE.AND P1, PT, R4, RZ, PT ;  /* 0x000000ff0400720c */ /* 0x008fe40003f25270 */
[----:B------:R1:W5:Y:S11]  /*7810*/  LDL R4, [R1] ;  /* 0x0000000001047983 */ /* 0x0003760000100800 */
[----:B-1----:R-:W-:Y:S05]  /*7820*/  @!P1 BRA `(.L_x_1470) ;  /* 0x0000000400489947 */ /* 0x002fea0003800000 */
[----:B------:R-:W-:-:S04]  /*7830*/  SHF.L.U32 R13, R11, 0x1f, RZ ;  /* 0x0000001f0b0d7819 */ /* 0x000fc800000006ff */
[----:B------:R-:W1:Y:S02]  /*7840*/  SYNCS.PHASECHK.TRANS64.TRYWAIT P1, [R16+URZ+0x30840], R13 ;  /* 0x0308400d100075a7 */ /* 0x000e64000802017f */
[----:B-1----:R-:W-:Y:S05]  /*7850*/  @!P1 BRA `(.L_x_1481) ;  /* 0x0000000c00809947 */ /* 0x002fea0003800000 */
.L_x_1502:
[----:B------:R-:W-:Y:S05]  /*7860*/  @P0 BRA `(.L_x_1482) ;  /* 0x0000000000140947 */ /* 0x000fea0003800000 */
[----:B------:R-:W-:Y:S01]  /*7870*/  ISETP.NE.AND P1, PT, R6, RZ, PT ;  /* 0x000000ff0600720c */ /* 0x000fe20003f25270 */
[----:B--2---:R-:W-:-:S04]  /*7880*/  IMAD.MOV.U32 R5, RZ, RZ, 0x4100 ;  /* 0x00004100ff057424 */ /* 0x004fc800078e00ff */
[----:B------:R3:W-:Y:S08]  /*7890*/  SYNCS.ARRIVE.TRANS64 RZ, [R16+URZ+0x30830], R5 ;  /* 0x0308300510ff79a7 */ /* 0x0007f0000800003f */
[----:B------:R-:W-:Y:S05]  /*78a0*/  @!P1 BRA `(.L_x_1482) ;  /* 0x0000000000049947 */ /* 0x000fea0003800000 */
[----:B------:R-:W-:Y:S01]  /*78b0*/  BPT.TRAP 0x1 ;  /* 0x000000040000795c */ /* 0x000fe20000300000 */
.L_x_1482:
        /* <DEDUP_REMOVED lines=33> */
.L_x_1503:
[----:B------:R-:W-:Y:S05]  /*7ad0*/  @P0 BRA `(.L_x_1484) ;  /* 0x0000000000140947 */ /* 0x000fea0003800000 */
[----:B------:R-:W-:Y:S01]  /*7ae0*/  ISETP.NE.AND P0, PT, R6, RZ, PT ;  /* 0x000000ff0600720c */ /* 0x000fe20003f05270 */
[----:B------:R-:W-:-:S04]  /*7af0*/  IMAD.MOV.U32 R5, RZ, RZ, 0x4100 ;  /* 0x00004100ff057424 */ /* 0x000fc800078e00ff */
[----:B------:R3:W-:Y:S08]  /*7b00*/  SYNCS.ARRIVE.TRANS64 RZ, [R16+URZ+0x30818], R5 ;  /* 0x0308180510ff79a7 */ /* 0x0007f0000800003f */
[----:B------:R-:W-:Y:S05]  /*7b10*/  @!P0 BRA `(.L_x_1484) ;  /* 0x0000000000048947 */ /* 0x000fea0003800000 */
[----:B------:R-:W-:Y:S01]  /*7b20*/  BPT.TRAP 0x1 ;  /* 0x000000040000795c */ /* 0x000fe20000300000 */
.L_x_1484:
        /* <DEDUP_REMOVED lines=34> */
.L_x_1470:
[----:B------:R-:W3:Y:S01]  /*7d50*/  S2R R0, SR_TID.X ;  /* 0x0000000000007919 */ /* 0x000ee20000002100 */
[----:B------:R-:W-:Y:S01]  /*7d60*/  IMAD R3, R19, 0x8, R16 ;  /* 0x0000000813037824 */ /* 0x000fe200078e0210 */
[----:B---3--:R-:W-:Y:S02]  /*7d70*/  LOP3.LUT R2, R0, 0x7f, RZ, 0xc0, !PT ;  /* 0x0000007f00027812 */ /* 0x008fe400078ec0ff */
[----:B------:R-:W-:Y:S02]  /*7d80*/  SHF.L.U32 R0, R11, 0x1f, RZ ;  /* 0x0000001f0b007819 */ /* 0x000fe400000006ff */
[----:B------:R-:W-:Y:S02]  /*7d90*/  ISETP.NE.AND P1, PT, R2, RZ, PT ;  /* 0x000000ff0200720c */ /* 0x000fe40003f25270 */
[----:B------:R-:W3:Y:S02]  /*7da0*/  SYNCS.PHASECHK.TRANS64.TRYWAIT P0, [R3+URZ+0x30840], R0 ;  /* 0x03084000030075a7 */ /* 0x000ee4000800017f */
[----:B---3--:R-:W-:Y:S09]  /*7db0*/  @!P0 BRA `(.L_x_1485) ;  /* 0x0000000800508947 */ /* 0x008ff20003800000 */
.L_x_1504:
[----:B------:R-:W-:Y:S05]  /*7dc0*/  @P1 BRA `(.L_x_1486) ;  /* 0x0000000000181947 */ /* 0x000fea0003800000 */
[----:B------:R-:W1:Y:S01]  /*7dd0*/  S2R R2, SR_TID.X ;  /* 0x0000000000027919 */ /* 0x000e620000002100 */
[----:B---3--:R-:W-:-:S04]  /*7de0*/  IMAD.MOV.U32 R0, RZ, RZ, 0x4100 ;  /* 0x00004100ff007424 */ /* 0x008fc800078e00ff */
[----:B------:R3:W-:Y:S01]  /*7df0*/  SYNCS.ARRIVE.TRANS64 RZ, [R3+URZ+0x30830], R0 ;  /* 0x0308300003ff79a7 */ /* 0x0007e2000800003f */
[----:B-1----:R-:W-:-:S13]  /*7e00*/  LOP3.LUT P0, RZ, R2, 0x1f, RZ, 0xc0, !PT ;  /* 0x0000001f02ff7812 */ /* 0x002fda000780c0ff */
[----:B---3--:R-:W-:Y:S05]  /*7e10*/  @!P0 BRA `(.L_x_1486) ;  /* 0x0000000000048947 */ /* 0x008fea0003800000 */
[----:B------:R-:W-:Y:S01]  /*7e20*/  BPT.TRAP 0x1 ;  /* 0x000000040000795c */ /* 0x000fe20000300000 */
.L_x_1486:
        /* <DEDUP_REMOVED lines=40> */
.L_x_1467:
[----:B------:R-:W-:Y:S05]  /*80b0*/  BSYNC B0 ;  /* 0x0000000000007941 */ /* 0x000fea0003800000 */
.L_x_1465:
[----:B------:R-:W-:-:S03]  /*80c0*/  UMOV UR7, 0xffffffff ;  /* 0xffffffff00077882 */ /* 0x000fc60000000000 */
[----:B------:R-:W-:Y:S05]  /*80d0*/  BRA.DIV UR7, `(.L_x_1487) ;  /* 0x00000006079c7947 */ /* 0x000fea000b800000 */
[----:B------:R-:W-:-:S13]  /*80e0*/  ELECT P6, URZ, PT ;  /* 0x00000000003f782f */ /* 0x000fda00038c0000 */
.L_x_1507:
[----:B------:R-:W-:Y:S05]  /*80f0*/  @!P6 BRA `(.L_x_1417) ;  /* 0x000000000084e947 */ /* 0x000fea0003800000 */
[----:B------:R-:W-:-:S06]  /*8100*/  ULOP3.LUT UR7, UR38, 0x2, URZ, 0xfc, !UPT ;  /* 0x0000000226077892 */ /* 0x000fcc000f8efc3f */
[----:B------:R-:W-:-:S05]  /*8110*/  IMAD.U32 R2, RZ, RZ, UR7 ;  /* 0x00000007ff027e24 */ /* 0x000fca000f8e00ff */
[----:B------:R-:W-:-:S13]  /*8120*/  ISETP.NE.AND P2, PT, R2, 0x3, PT ;  /* 0x000000030200780c */ /* 0x000fda0003f45270 */
[----:B------:R-:W-:Y:S05]  /*8130*/  @!P2 BRA `(.L_x_1488) ;  /* 0x000000000004a947 */ /* 0x000fea0003800000 */
[----:B------:R-:W-:Y:S01]  /*8140*/  BPT.TRAP 0x1 ;  /* 0x000000040000795c */ /* 0x000fe20000300000 */
.L_x_1488:
        /* <DEDUP_REMOVED lines=15> */
.L_x_1508:
[----:B------:R-:W2:Y:S02]  /*8240*/  SYNCS.PHASECHK.TRANS64.TRYWAIT P0, [R3+URZ], R2 ;  /* 0x00000002030075a7 */ /* 0x000ea4000800017f */
[----:B--2---:R-:W-:Y:S05]  /*8250*/  @!P0 BRA `(.L_x_1490) ;  /* 0x0000000400708947 */ /* 0x004fea0003800000 */
.L_x_1509:
[----:B------:R-:W-:Y:S05]  /*8260*/  @!P2 BRA `(.L_x_1491) ;  /* 0x000000000004a947 */ /* 0x000fea0003800000 */
[----:B------:R-:W-:Y:S01]  /*8270*/  BPT.TRAP 0x1 ;  /* 0x000000040000795c */ /* 0x000fe20000300000 */
.L_x_1491:
[----:B--2---:R-:W-:-:S04]  /*8280*/  VIADD R3, R7, 0x30840 ;  /* 0x0003084007037836 */ /* 0x004fc80000000000 */
[----:B------:R-:W-:-:S04]  /*8290*/  IMAD R0, R0, 0x8, R3 ;  /* 0x0000000800007824 */ /* 0x000fc800078e0203 */
[----:B------:R-:W2:Y:S02]  /*82a0*/  SYNCS.PHASECHK.TRANS64.TRYWAIT P0, [R0+URZ], R5 ;  /* 0x00000005000075a7 */ /* 0x000ea4000800017f */
[----:B--2---:R-:W-:Y:S05]  /*82b0*/  @!P0 BRA `(.L_x_1492) ;  /* 0x00000004006c8947 */ /* 0x004fea0003800000 */
.L_x_1510:
[----:B------:R-:W-:-:S07]  /*82c0*/  IMAD R3, R4, 0x8, R3 ;  /* 0x0000000804037824 */ /* 0x000fce00078e0203 */
.L_x_1493:
[----:B---3--:R3:W4:Y:S02]  /*82d0*/  SYNCS.PHASECHK.TRANS64.TRYWAIT P0, [R3+URZ], R2 ;  /* 0x00000002030075a7 */ /* 0x008724000800017f */
[----:B----4-:R-:W-:Y:S05]  /*82e0*/  @!P0 NANOSLEEP.SYNCS 0x989680 ;  /* 0x009896800000895d */ /* 0x010fea0003900000 */
[----:B------:R-:W4:Y:S02]  /*82f0*/  @!P0 SYNCS.PHASECHK.TRANS64 P0, [R3+URZ], R2 ;  /* 0x00000002030085a7 */ /* 0x000f24000800007f */
[----:B----4-:R-:W-:Y:S05]  /*8300*/  @!P0 BRA `(.L_x_1493) ;  /* 0xfffffffc00f08947 */ /* 0x010fea000383ffff */
.L_x_1417:
[----:B------:R-:W-:Y:S05]  /*8310*/  BSYNC B6 ;  /* 0x0000000000067941 */ /* 0x000fea0003800000 */
.L_x_1414:
[----:B------:R-:W-:Y:S05]  /*8320*/  EXIT ;  /* 0x000000000000794d */ /* 0x000fea0003800000 */
.L_x_1424:
[----:B------:R-:W-:Y:S02]  /*8330*/  IMAD.MOV.U32 R12, RZ, RZ, RZ ;  /* 0x000000ffff0c7224 */ /* 0x000fe400078e00ff */
[----:B------:R-:W-:Y:S02]  /*8340*/  IMAD.MOV.U32 R11, RZ, RZ, 0x1f ;  /* 0x0000001fff0b7424 */ /* 0x000fe400078e00ff */
[----:B------:R-:W-:-:S07]  /*8350*/  IMAD.MOV.U32 R15, RZ, RZ, -0x1 ;  /* 0xffffffffff0f7424 */ /* 0x000fce00078e00ff */
[----:B------:R-:W-:Y:S05]  /*8360*/  WARPSYNC.COLLECTIVE R15, `(.L_x_1494) ;  /* 0x000000000f087348 */ /* 0x000fea0003c00000 */
[----:B------:R1:W2:Y:S02]  /*8370*/  SHFL.IDX P6, R14, R13, R12, R11 ;  /* 0x0000000c0d0e7389 */ /* 0x0002a400000c000b */
[----:B-12---:R-:W-:Y:S01]  /*8380*/  ENDCOLLECTIVE ;  /* 0x000000000000791b */ /* 0x006fe20003800000 */
.L_x_1494:
[----:B------:R-:W-:Y:S05]  /*8390*/  BRA `(.L_x_1495) ;  /* 0xffffff8c007c7947 */ /* 0x000fea000383ffff */
.L_x_1426:
        /* <DEDUP_REMOVED lines=8> */
.L_x_1430:
[----:B---3--:R3:W4:Y:S02]  /*8420*/  SYNCS.PHASECHK.TRANS64.TRYWAIT P0, [R0+URZ+0x30810], R191 ;  /* 0x030810bf000075a7 */ /* 0x008724000800017f */
[----:B----4-:R-:W-:Y:S05]  /*8430*/  @!P0 NANOSLEEP.SYNCS 0x989680 ;  /* 0x009896800000895d */ /* 0x010fea0003900000 */
[----:B------:R-:W4:Y:S02]  /*8440*/  @!P0 SYNCS.PHASECHK.TRANS64 P0, [R0+URZ+0x30810], R191 ;  /* 0x030810bf000085a7 */ /* 0x000f24000800007f */
[----:B----4-:R-:W-:Y:S05]  /*8450*/  @!P0 BRA `(.L_x_1430) ;  /* 0xfffffffc00f08947 */ /* 0x010fea000383ffff */
[----:B------:R-:W-:Y:S05]  /*8460*/  BRA `(.L_x_1429) ;  /* 0xffffff94006c7947 */ /* 0x000fea000383ffff */
.L_x_1434:
[----:B--2---:R2:W1:Y:S02]  /*8470*/  SYNCS.PHASECHK.TRANS64.TRYWAIT P0, [R0+URZ+0x30830], R191 ;  /* 0x030830bf000075a7 */ /* 0x004464000800017f */
[----:B-1----:R-:W-:Y:S05]  /*8480*/  @!P0 NANOSLEEP.SYNCS 0x989680 ;  /* 0x009896800000895d */ /* 0x002fea0003900000 */
[----:B------:R-:W1:Y:S02]  /*8490*/  @!P0 SYNCS.PHASECHK.TRANS64 P0, [R0+URZ+0x30830], R191 ;  /* 0x030830bf000085a7 */ /* 0x000e64000800007f */
[----:B-1----:R-:W-:Y:S05]  /*84a0*/  @!P0 BRA `(.L_x_1434) ;  /* 0xfffffffc00f08947 */ /* 0x002fea000383ffff */
[----:B------:R-:W-:Y:S05]  /*84b0*/  BRA `(.L_x_1433) ;  /* 0xffffff9c00847947 */ /* 0x000fea000383ffff */
.L_x_1468:
[----:B-1----:R1:W2:Y:S02]  /*84c0*/  SYNCS.PHASECHK.TRANS64.TRYWAIT P0, [R16+URZ+0x30820], R3 ;  /* 0x03082003100075a7 */ /* 0x0022a4000800017f */
[----:B--2---:R-:W-:Y:S05]  /*84d0*/  @!P0 NANOSLEEP.SYNCS 0x989680 ;  /* 0x009896800000895d */ /* 0x004fea0003900000 */
[----:B------:R-:W2:Y:S02]  /*84e0*/  @!P0 SYNCS.PHASECHK.TRANS64 P0, [R16+URZ+0x30820], R3 ;  /* 0x03082003100085a7 */ /* 0x000ea4000800007f */
[----:B--2---:R-:W-:Y:S05]  /*84f0*/  @!P0 BRA `(.L_x_1468) ;  /* 0xfffffffc00f08947 */ /* 0x004fea000383ffff */
[----:B------:R-:W-:Y:S05]  /*8500*/  BRA `(.L_x_1496) ;  /* 0xffffffe000587947 */ /* 0x000fea000383ffff */
.L_x_1472:
[----:B-1----:R1:W3:Y:S02]  /*8510*/  SYNCS.PHASECHK.TRANS64.TRYWAIT P1, [R16+URZ+0x30840], R21 ;  /* 0x03084015100075a7 */ /* 0x0022e4000802017f */
[----:B---3--:R-:W-:Y:S05]  /*8520*/  @!P1 NANOSLEEP.SYNCS 0x989680 ;  /* 0x009896800000995d */ /* 0x008fea0003900000 */
[----:B------:R-:W3:Y:S02]  /*8530*/  @!P1 SYNCS.PHASECHK.TRANS64 P1, [R16+URZ+0x30840], R21 ;  /* 0x03084015100095a7 */ /* 0x000ee4000802007f */
[----:B---3--:R-:W-:Y:S05]  /*8540*/  @!P1 BRA `(.L_x_1472) ;  /* 0xfffffffc00f09947 */ /* 0x008fea000383ffff */
[----:B------:R-:W-:Y:S05]  /*8550*/  BRA `(.L_x_1497) ;  /* 0xffffffe800147947 */ /* 0x000fea000383ffff */
.L_x_1474:
[----:B--2---:R2:W3:Y:S02]  /*8560*/  SYNCS.PHASECHK.TRANS64.TRYWAIT P1, [R16+URZ+0x30828], R21 ;  /* 0x03082815100075a7 */ /* 0x0044e4000802017f */
[----:B---3--:R-:W-:Y:S05]  /*8570*/  @!P1 NANOSLEEP.SYNCS 0x989680 ;  /* 0x009896800000995d */ /* 0x008fea0003900000 */
[----:B------:R-:W3:Y:S02]  /*8580*/  @!P1 SYNCS.PHASECHK.TRANS64 P1, [R16+URZ+0x30828], R21 ;  /* 0x03082815100095a7 */ /* 0x000ee4000802007f */
[----:B---3--:R-:W-:Y:S05]  /*8590*/  @!P1 BRA `(.L_x_1474) ;  /* 0xfffffffc00f09947 */ /* 0x008fea000383ffff */
[----:B------:R-:W-:Y:S05]  /*85a0*/  BRA `(.L_x_1498) ;  /* 0xffffffe800a87947 */ /* 0x000fea000383ffff */
.L_x_1476:
[----:B---3--:R3:W4:Y:S02]  /*85b0*/  SYNCS.PHASECHK.TRANS64.TRYWAIT P1, [R16+URZ+0x30848], R21 ;  /* 0x03084815100075a7 */ /* 0x008724000802017f */
[----:B----4-:R-:W-:Y:S05]  /*85c0*/  @!P1 NANOSLEEP.SYNCS 0x989680 ;  /* 0x009896800000995d */ /* 0x010fea0003900000 */
[----:B------:R-:W4:Y:S02]  /*85d0*/  @!P1 SYNCS.PHASECHK.TRANS64 P1, [R16+URZ+0x30848], R21 ;  /* 0x03084815100095a7 */ /* 0x000f24000802007f */
[----:B----4-:R-:W-:Y:S05]  /*85e0*/  @!P1 BRA `(.L_x_1476) ;  /* 0xfffffffc00f09947 */ /* 0x010fea000383ffff */
[----:B------:R-:W-:Y:S05]  /*85f0*/  BRA `(.L_x_1499) ;  /* 0xffffffec003c7947 */ /* 0x000fea000383ffff */
.L_x_1478:
[----:B------:R-:W-:-:S07]  /*8600*/  SHF.L.U32 R5, R11, 0x1f, RZ ;  /* 0x0000001f0b057819 */ /* 0x000fce00000006ff */
.L_x_1500:
[----:B------:R1:W1:Y:S02]  /*8610*/  SYNCS.PHASECHK.TRANS64.TRYWAIT P1, [R16+URZ+0x30820], R5 ;  /* 0x03082005100075a7 */ /* 0x000264000802017f */
[----:B-1----:R-:W-:Y:S05]  /*8620*/  @!P1 NANOSLEEP.SYNCS 0x989680 ;  /* 0x009896800000995d */ /* 0x002fea0003900000 */
[----:B------:R-:W1:Y:S02]  /*8630*/  @!P1 SYNCS.PHASECHK.TRANS64 P1, [R16+URZ+0x30820], R5 ;  /* 0x03082005100095a7 */ /* 0x000e64000802007f */
[----:B-1----:R-:W-:Y:S05]  /*8640*/  @!P1 BRA `(.L_x_1500) ;  /* 0xfffffffc00f09947 */ /* 0x002fea000383ffff */
[----:B------:R-:W-:Y:S05]  /*8650*/  BRA `(.L_x_1501) ;  /* 0xffffffec00b87947 */ /* 0x000fea000383ffff */
.L_x_1481:
[----:B-1----:R1:W3:Y:S02]  /*8660*/  SYNCS.PHASECHK.TRANS64.TRYWAIT P1, [R16+URZ+0x30840], R13 ;  /* 0x0308400d100075a7 */ /* 0x0022e4000802017f */
[----:B---3--:R-:W-:Y:S05]  /*8670*/  @!P1 NANOSLEEP.SYNCS 0x989680 ;  /* 0x009896800000995d */ /* 0x008fea0003900000 */
[----:B------:R-:W3:Y:S02]  /*8680*/  @!P1 SYNCS.PHASECHK.TRANS64 P1, [R16+URZ+0x30840], R13 ;  /* 0x0308400d100095a7 */ /* 0x000ee4000802007f */
[----:B---3--:R-:W-:Y:S05]  /*8690*/  @!P1 BRA `(.L_x_1481) ;  /* 0xfffffffc00f09947 */ /* 0x008fea000383ffff */
[----:B------:R-:W-:Y:S05]  /*86a0*/  BRA `(.L_x_1502) ;  /* 0xfffffff0006c7947 */ /* 0x000fea000383ffff */
.L_x_1483:
[----:B--2---:R2:W3:Y:S02]  /*86b0*/  SYNCS.PHASECHK.TRANS64.TRYWAIT P1, [R16+URZ+0x30828], R13 ;  /* 0x0308280d100075a7 */ /* 0x0044e4000802017f */
[----:B---3--:R-:W-:Y:S05]  /*86c0*/  @!P1 NANOSLEEP.SYNCS 0x989680 ;  /* 0x009896800000995d */ /* 0x008fea0003900000 */
[----:B------:R-:W3:Y:S02]  /*86d0*/  @!P1 SYNCS.PHASECHK.TRANS64 P1, [R16+URZ+0x30828], R13 ;  /* 0x0308280d100095a7 */ /* 0x000ee4000802007f */
[----:B---3--:R-:W-:Y:S05]  /*86e0*/  @!P1 BRA `(.L_x_1483) ;  /* 0xfffffffc00f09947 */ /* 0x008fea000383ffff */
[----:B------:R-:W-:Y:S05]  /*86f0*/  BRA `(.L_x_1503) ;  /* 0xfffffff000f47947 */ /* 0x000fea000383ffff */
.L_x_1485:
[----:B---3--:R3:W1:Y:S02]  /*8700*/  SYNCS.PHASECHK.TRANS64.TRYWAIT P0, [R3+URZ+0x30840], R0 ;  /* 0x03084000030075a7 */ /* 0x008664000800017f */
[----:B-1----:R-:W-:Y:S05]  /*8710*/  @!P0 NANOSLEEP.SYNCS 0x989680 ;  /* 0x009896800000895d */ /* 0x002fea0003900000 */
[----:B------:R-:W1:Y:S02]  /*8720*/  @!P0 SYNCS.PHASECHK.TRANS64 P0, [R3+URZ+0x30840], R0 ;  /* 0x03084000030085a7 */ /* 0x000e64000800007f */
[----:B-1----:R-:W-:Y:S05]  /*8730*/  @!P0 BRA `(.L_x_1485) ;  /* 0xfffffffc00f08947 */ /* 0x002fea000383ffff */
[----:B------:R-:W-:Y:S05]  /*8740*/  BRA `(.L_x_1504) ;  /* 0xfffffff4009c7947 */ /* 0x000fea000383ffff */
.L_x_1487:
[----:B------:R-:W-:Y:S01]  /*8750*/  BSSY B0, `(.L_x_1505) ;  /* 0x0000006000007945 */ /* 0x000fe20003800000 */
[----:B------:R-:W-:-:S07]  /*8760*/  IMAD.MOV.U32 R15, RZ, RZ, -0x1 ;  /* 0xffffffffff0f7424 */ /* 0x000fce00078e00ff */
[----:B------:R-:W-:Y:S05]  /*8770*/  WARPSYNC.COLLECTIVE R15, `(.L_x_1506) ;  /* 0x000000000f0c7348 */ /* 0x000fea0003c00000 */
[----:B------:R-:W-:Y:S02]  /*8780*/  ELECT P6, UR62, PT ;  /* 0x00000000003e782f */ /* 0x000fe400038c0000 */
[----:B------:R-:W-:Y:S01]  /*8790*/  MOV R14, UR62 ;  /* 0x0000003e000e7c02 */ /* 0x000fe20008000f00 */
[----:B------:R-:W-:Y:S10]  /*87a0*/  ENDCOLLECTIVE ;  /* 0x000000000000791b */ /* 0x000ff40003800000 */
.L_x_1506:
[----:B------:R-:W-:Y:S05]  /*87b0*/  BSYNC B0 ;  /* 0x0000000000007941 */ /* 0x000fea0003800000 */
.L_x_1505:
[----:B------:R-:W-:Y:S05]  /*87c0*/  BRA `(.L_x_1507) ;  /* 0xfffffff800487947 */ /* 0x000fea000383ffff */
.L_x_1489:
[----:B-1----:R1:W2:Y:S02]  /*87d0*/  SYNCS.PHASECHK.TRANS64.TRYWAIT P0, [R6+URZ], R5 ;  /* 0x00000005060075a7 */ /* 0x0022a4000800017f */
[----:B--2---:R-:W-:Y:S05]  /*87e0*/  @!P0 NANOSLEEP.SYNCS 0x989680 ;  /* 0x009896800000895d */ /* 0x004fea0003900000 */
[----:B------:R-:W2:Y:S02]  /*87f0*/  @!P0 SYNCS.PHASECHK.TRANS64 P0, [R6+URZ], R5 ;  /* 0x00000005060085a7 */ /* 0x000ea4000800007f */
[----:B--2---:R-:W-:Y:S05]  /*8800*/  @!P0 BRA `(.L_x_1489) ;  /* 0xfffffffc00f08947 */ /* 0x004fea000383ffff */
[----:B------:R-:W-:Y:S05]  /*8810*/  BRA `(.L_x_1508) ;  /* 0xfffffff800887947 */ /* 0x000fea000383ffff */
.L_x_1490:
[----:B--2---:R2:W3:Y:S02]  /*8820*/  SYNCS.PHASECHK.TRANS64.TRYWAIT P0, [R3+URZ], R2 ;  /* 0x00000002030075a7 */ /* 0x0044e4000800017f */
[----:B---3--:R-:W-:Y:S05]  /*8830*/  @!P0 NANOSLEEP.SYNCS 0x989680 ;  /* 0x009896800000895d */ /* 0x008fea0003900000 */
[----:B------:R-:W3:Y:S02]  /*8840*/  @!P0 SYNCS.PHASECHK.TRANS64 P0, [R3+URZ], R2 ;  /* 0x00000002030085a7 */ /* 0x000ee4000800007f */
[----:B---3--:R-:W-:Y:S05]  /*8850*/  @!P0 BRA `(.L_x_1490) ;  /* 0xfffffffc00f08947 */ /* 0x008fea000383ffff */
[----:B------:R-:W-:Y:S05]  /*8860*/  BRA `(.L_x_1509) ;  /* 0xfffffff8007c7947 */ /* 0x000fea000383ffff */
.L_x_1492:
[----:B--2---:R2:W3:Y:S02]  /*8870*/  SYNCS.PHASECHK.TRANS64.TRYWAIT P0, [R0+URZ], R5 ;  /* 0x00000005000075a7 */ /* 0x0044e4000800017f */
[----:B---3--:R-:W-:Y:S05]  /*8880*/  @!P0 NANOSLEEP.SYNCS 0x989680 ;  /* 0x009896800000895d */ /* 0x008fea0003900000 */
[----:B------:R-:W3:Y:S02]  /*8890*/  @!P0 SYNCS.PHASECHK.TRANS64 P0, [R0+URZ], R5 ;  /* 0x00000005000085a7 */ /* 0x000ee4000800007f */
[----:B---3--:R-:W-:Y:S05]  /*88a0*/  @!P0 BRA `(.L_x_1492) ;  /* 0xfffffffc00f08947 */ /* 0x008fea000383ffff */
[----:B------:R-:W-:Y:S05]  /*88b0*/  BRA `(.L_x_1510) ;  /* 0xfffffff800807947 */ /* 0x000fea000383ffff */
.L_x_1511:
        /* <DEDUP_REMOVED lines=12> */
.L_x_7300:


//--------------------- .text._ZN7cutlass13device_kernelIN5flash11enable_sm90INS1_16FlashAttnBwdSm90INS1_25CollectiveMainloopBwdSm90ILi2ELi2ELi2EN4cute5tupleIJNS5_1CILi1EEES8_S8_EEENS6_IJNS7_ILi64EEENS7_ILi128EEESB_EEENS_6half_tEfNS_4arch4Sm90ELb0ELb1ELb1ELb0ELb1ELb1ELb0ELb0ELi2ELi1ELi2ELi1ELb0EEENS1_24CollectiveEpilogueBwdGQAISC_fSF_Li256ELb0ELb1EEENS1_19SingleTileSchedulerILb0ELb0ELb0ELi128EEEEEEEEEvNT_6ParamsE --------------------------
	.section	.text._ZN7cutlass13device_kernelIN5flash11enable_sm90INS1_16FlashAttnBwdSm90INS1_25CollectiveMainloopBwdSm90ILi2ELi2ELi2EN4cute5tupleIJNS5_1CILi1EEES8_S8_EEENS6_IJNS7_ILi64EEENS7_ILi128EEESB_EEENS_6half_tEfNS_4arch4Sm90ELb0ELb1ELb1ELb0ELb1ELb1ELb0ELb0ELi2ELi1ELi2ELi1ELb0EEENS1_24CollectiveEpilogueBwdGQAISC_fSF_Li256ELb0ELb1EEENS1_19SingleTileSchedulerILb0ELb0ELb0ELi128EEEEEEEEEvNT_6ParamsE,"ax",@progbits
	.align	128
.text._ZN7cutlass13device_kernelIN5flash11enable_sm90INS1_16FlashAttnBwdSm90INS1_25CollectiveMainloopBwdSm90ILi2ELi2ELi2EN4cute5tupleIJNS5_1CILi1EEES8_S8_EEENS6_IJNS7_ILi64EEENS7_ILi128EEESB_EEENS_6half_tEfNS_4arch4Sm90ELb0ELb1ELb1ELb0ELb1ELb1ELb0ELb0ELi2ELi1ELi2ELi1ELb0EEENS1_24CollectiveEpilogueBwdGQAISC_fSF_Li256ELb0ELb1EEENS1_19SingleTileSchedulerILb0ELb0ELb0ELi128EEEEEEEEEvNT_6ParamsE:
        .type           _ZN7cutlass13device_kernelIN5flash11enable_sm90INS1_16FlashAttnBwdSm90INS1_25CollectiveMainloopBwdSm90ILi2ELi2ELi2EN4cute5tupleIJNS5_1CILi1EEES8_S8_EEENS6_IJNS7_ILi64EEENS7_ILi128EEESB_EEENS_6half_tEfNS_4arch4Sm90ELb0ELb1ELb1ELb0ELb1ELb1ELb0ELb0ELi2ELi1ELi2ELi1ELb0EEENS1_24CollectiveEpilogueBwdGQAISC_fSF_Li256ELb0ELb1EEENS1_19SingleTileSchedulerILb0ELb0ELb0ELi128EEEEEEEEEvNT_6ParamsE,@function
        .size           _ZN7cutlass13device_kernelIN5flash11enable_sm90INS1_16FlashAttnBwdSm90INS1_25CollectiveMainloopBwdSm90ILi2ELi2ELi2EN4cute5tupleIJNS5_1CILi1EEES8_S8_EEENS6_IJNS7_ILi64EEENS7_ILi128EEESB_EEENS_6half_tEfNS_4arch4Sm90ELb0ELb1ELb1ELb0ELb1ELb1ELb0ELb0ELi2ELi1ELi2ELi1ELb0EEENS1_24CollectiveEpilogueBwdGQAISC_fSF_Li256ELb0ELb1EEENS1_19SingleTileSchedulerILb0ELb0ELb0ELi128EEEEEEEEEvNT_6ParamsE,(.L_x_7301 - _ZN7cutlass13device_kernelIN5flash11enable_sm90INS1_16FlashAttnBwdSm90INS1_25CollectiveMainloopBwdSm90ILi2ELi2ELi2EN4cute5tupleIJNS5_1CILi1EEES8_S8_EEENS6_IJNS7_ILi64EEENS7_ILi128EEESB_EEENS_6half_tEfNS_4arch4Sm90ELb0ELb1ELb1ELb0ELb1ELb1ELb0ELb0ELi2ELi1ELi2ELi1ELb0EEENS1_24CollectiveEpilogueBwdGQAISC_fSF_Li256ELb0ELb1EEENS1_19SingleTileSchedulerILb0ELb0ELb0ELi128EEEEEEEEEvNT_6ParamsE)
        .other          _ZN7cutlass13device_kernelIN5flash11enable_sm90INS1_16FlashAttnBwdSm90INS1_25CollectiveMainloopBwdSm90ILi2ELi2ELi2EN4cute5tupleIJNS5_1CILi1EEES8_S8_EEENS6_IJNS7_ILi64EEENS7_ILi128EEESB_EEENS_6half_tEfNS_4arch4Sm90ELb0ELb1ELb1ELb0ELb1ELb1ELb0ELb0ELi2ELi1ELi2ELi1ELb0EEENS1_24CollectiveEpilogueBwdGQAISC_fSF_Li256ELb0ELb1EEENS1_19SingleTileSchedulerILb0ELb0ELb0ELi128EEEEEEEEEvNT_6ParamsE,@"STO_CUDA_ENTRY STV_DEFAULT"
_ZN7cutlass13device_kernelIN5flash11enable_sm90INS1_16FlashAttnBwdSm90INS1_25CollectiveMainloopBwdSm90ILi2ELi2ELi2EN4cute5tupleIJNS5_1CILi1EEES8_S8_EEENS6_IJNS7_ILi64EEENS7_ILi128EEESB_EEENS_6half_tEfNS_4arch4Sm90ELb0ELb1ELb1ELb0ELb1ELb1ELb0ELb0ELi2ELi1ELi2ELi1ELb0EEENS1_24CollectiveEpilogueBwdGQAISC_fSF_Li256ELb0ELb1EEENS1_19SingleTileSchedulerILb0ELb0ELb0ELi128EEEEEEEEEvNT_6ParamsE:
        /* <DEDUP_REMOVED lines=24> */
.L_x_1513:
[----:B------:R-:W-:Y:S05]  /*0180*/  BSYNC B0 ;  /* 0x0000000000007941 */ /* 0x000fea0003800000 */
.L_x_1512:
        /* <DEDUP_REMOVED lines=37> */
.L_x_1514:
        /* <DEDUP_REMOVED lines=22> */
.L_x_1515:
[----:B------:R-:W-:Y:S01]  /*0540*/  PLOP3.LUT P0, PT, PT, PT, UP0, 0x80, 0x0 ;  /* 0x000000000000781c */ /* 0x000fe20003f0f008 */
[----:B------:R-:W-:Y:S01]  /*0550*/  NOP ;  /* 0x0000000000007918 */ /* 0x000fe20000000000 */
[----:B------:R-:W-:Y:S01]  /*0560*/  ULDC.64 UR46, c[0x0][0x208] ;  /* 0x00008200002e7ab9 */ /* 0x000fe20000000a00 */
[----:B------:R-:W-:Y:S01]  /*0570*/  BSSY B6, `(.L_x_1516) ;  /* 0x0000919000067945 */ /* 0x000fe20003800000 */
[----:B-12-4-:R-:W-:Y:S09]  /*0580*/  BAR.SYNC.DEFER_BLOCKING 0x0 ;  /* 0x0000000000007b1d */ /* 0x016ff20000010000 */
[----:B------:R-:W-:Y:S05]  /*0590*/  @!P0 BRA `(.L_x_1517) ;  /* 0x0000005400048947 */ /* 0x000fea0003800000 */
.L_x_1518:
        /* <DEDUP_REMOVED lines=101> */
.L_x_1520:
        /* <DEDUP_REMOVED lines=31> */
.L_x_1523:
        /* <DEDUP_REMOVED lines=15> */
.L_x_1522:
        /* <DEDUP_REMOVED lines=22> */
.L_x_1525:
        /* <DEDUP_REMOVED lines=15> */
.L_x_1524:
        /* <DEDUP_REMOVED lines=8> */
.L_x_1638:
        /* <DEDUP_REMOVED lines=23> */
.L_x_1527:
        /* <DEDUP_REMOVED lines=98> */
.L_x_1539:
[----:B------:R-:W-:-:S05]  /*1930*/  IMAD.U32 R0, RZ, RZ, UR38 ;  /* 0x00000026ff007e24 */ /* 0x000fca000f8e00ff */
[----:B------:R-:W-:-:S04]  /*1940*/  LOP3.LUT R0, R0, 0x1, RZ, 0xfc, !PT ;  /* 0x0000000100007812 */ /* 0x000fc800078efcff */
[----:B------:R-:W-:-:S13]  /*1950*/  ISETP.NE.AND P6, PT, R0, 0x3, PT ;  /* 0x000000030000780c */ /* 0x000fda0003fc5270 */
[----:B-1----:R-:W-:Y:S05]  /*1960*/  @!P6 BRA `(.L_x_1529) ;  /* 0x000000000004e947 */ /* 0x002fea0003800000 */
[----:B------:R-:W-:Y:S01]  /*1970*/  BPT.TRAP 0x1 ;  /* 0x000000040000795c */ /* 0x000fe20000300000 */
.L_x_1529:
        /* <DEDUP_REMOVED lines=8> */
.L_x_1530:
[----:B---3--:R-:W-:Y:S05]  /*1a00*/  @P0 BRA `(.L_x_1531) ;  /* 0x0000000000080947 */ /* 0x008fea0003800000 */
[----:B------:R-:W3:Y:S02]  /*1a10*/  SYNCS.PHASECHK.TRANS64.TRYWAIT P0, [R0+URZ+0x30810], R191 ;  /* 0x030810bf000075a7 */ /* 0x000ee4000800017f */
[----:B---3--:R-:W-:Y:S05]  /*1a20*/  @!P0 BRA `(.L_x_1532) ;  /* 0x0000007c00788947 */ /* 0x008fea0003800000 */
.L_x_1531:
        /* <DEDUP_REMOVED lines=84> */
.L_x_1533:
[----:B------:R1:W1:Y:S01]  /*1f70*/  SYNCS.PHASECHK.TRANS64.TRYWAIT P0, [R0+URZ+0x30830], R191 ;  /* 0x030830bf000075a7 */ /* 0x000262000800017f */
[----:B------:R-:W-:Y:S05]  /*1f80*/  @!P6 BRA `(.L_x_1534) ;  /* 0x000000000004e947 */ /* 0x000fea0003800000 */
[----:B------:R-:W-:Y:S01]  /*1f90*/  BPT.TRAP 0x1 ;  /* 0x000000040000795c */ /* 0x000fe20000300000 */
.L_x_1534:
        /* <DEDUP_REMOVED lines=52> */
.L_x_1535:
        /* <DEDUP_REMOVED lines=539> */
.L_x_1537:
        /* <DEDUP_REMOVED lines=49> */
.L_x_1538:
        /* <DEDUP_REMOVED lines=78> */
.L_x_1521:
[----:B------:R-:W-:Y:S05]  /*4c80*/  @P0 BRA `(.L_x_1519) ;  /* 0x00000048009c0947 */ /* 0x000fea0003800000 */
[----:B------:R-:W2:Y:S01]  /*4c90*/  S2R R4, SR_TID.X ;  /* 0x0000000000047919 */ /* 0x000ea20000002100 */
[----:B------:R-:W3:Y:S01]  /*4ca0*/  S2UR UR8, SR_CTAID.Y ;  /* 0x00000000000879c3 */ /* 0x000ee20000002600 */
[----:B------:R-:W-:Y:S01]  /*4cb0*/  ULDC UR9, c[0x0][0x850] ;  /* 0x0002140000097ab9 */ /* 0x000fe20000000800 */
[----:B------:R-:W-:Y:S01]  /*4cc0*/  ULDC.64 UR12, c[0x0][0x818] ;  /* 0x00020600000c7ab9 */ /* 0x000fe20000000a00 */
[----:B------:R-:W-:Y:S01]  /*4cd0*/  UISETP.NE.AND UP0, UPT, UR9, 0x1, UPT ;  /* 0x000000010900788c */ /* 0x000fe2000bf05270 */
[----:B------:R-:W-:Y:S01]  /*4ce0*/  BSSY B0, `(.L_x_1540) ;  /* 0x000005c000007945 */ /* 0x000fe20003800000 */
[----:B------:R-:W-:Y:S01]  /*4cf0*/  ULDC UR18, c[0x0][0x870] ;  /* 0x00021c0000127ab9 */ /* 0x000fe20000000800 */
[----:B------:R-:W-:Y:S01]  /*4d00*/  ULDC UR20, c[0x0][0x80c] ;  /* 0x0002030000147ab9 */ /* 0x000fe20000000800 */
[----:B------:R-:W-:Y:S01]  /*4d10*/  ULDC.64 UR16, c[0x0][0x840] ;  /* 0x0002100000107ab9 */ /* 0x000fe20000000a00 */
[----:B------:R-:W4:Y:S01]  /*4d20*/  S2UR UR15, SR_CTAID.X ;  /* 0x00000000000f79c3 */ /* 0x000f220000002500 */
[----:B------:R-:W-:-:S05]  /*4d30*/  ULDC.64 UR24, c[0x0][0x848] ;  /* 0x0002120000187ab9 */ /* 0x000fca0000000a00 */
[----:B------:R-:W-:Y:S01]  /*4d40*/  @UP0 ULDC UR4, c[0x0][0x854] ;  /* 0x0002150000040ab9 */ /* 0x000fe20000000800 */
[----:B------:R-:W-:Y:S01]  /*4d50*/  @UP0 ULDC UR7, c[0x0][0x858] ;  /* 0x0002160000070ab9 */ /* 0x000fe20000000800 */
[----:B------:R-:W5:Y:S08]  /*4d60*/  S2UR UR14, SR_CTAID.Z ;  /* 0x00000000000e79c3 */ /* 0x000f700000002700 */
[----:B------:R-:W1:Y:S01]  /*4d70*/  S2UR UR21, SR_CgaCtaId ;  /* 0x00000000001579c3 */ /* 0x000e620000008800 */
[----:B---3--:R-:W-:-:S02]  /*4d80*/  UIMAD.WIDE.U32 UR4, UR8, UR4, URZ ;  /* 0x00000004080472a5 */ /* 0x008fc4000f8e003f */
[----:B------:R-:W-:Y:S02]  /*4d90*/  UMOV UR11, UR8 ;  /* 0x00000008000b7c82 */ /* 0x000fe40008000000 */
[----:B------:R-:W-:Y:S01]  /*4da0*/  @UP0 USHF.R.U32.HI UR11, URZ, UR7, UR5 ;  /* 0x000000073f0b0299 */ /* 0x000fe20008011605 */
[C---:B--2---:R-:W-:Y:S01]  /*4db0*/  VIADD R5, R4.reuse, 0xffffff80 ;  /* 0xffffff8004057836 */ /* 0x044fe20000000000 */
[----:B----4-:R-:W-:Y:S01]  /*4dc0*/  UIMAD UR18, UR15, UR18, URZ ;  /* 0x000000120f1272a4 */ /* 0x010fe2000f8e023f */
[----:B------:R-:W-:Y:S01]  /*4dd0*/  BAR.SYNC.DEFER_BLOCKING 0x1, 0x100 ;  /* 0x0044000000007b1d */ /* 0x000fe20000010000 */
[----:B------:R-:W-:Y:S01]  /*4de0*/  USHF.R.S32.HI UR19, URZ, 0x1f, UR11 ;  /* 0x0000001f3f137899 */ /* 0x000fe2000801140b */
[----:B------:R-:W-:Y:S01]  /*4df0*/  ISETP.NE.AND P1, PT, R4, 0x80, PT ;  /* 0x000000800400780c */ /* 0x000fe20003f25270 */
[----:B------:R-:W-:Y:S01]  /*4e00*/  USHF.L.U32 UR6, UR15, 0xe, URZ ;  /* 0x0000000e0f067899 */ /* 0x000fe2000800063f */
[----:B------:R-:W-:Y:S01]  /*4e10*/  SHF.R.S32.HI R0, RZ, 0x1f, R5 ;  /* 0x0000001fff007819 */ /* 0x000fe20000011405 */
[----:B------:R-:W-:Y:S01]  /*4e20*/  UIMAD UR10, UR19, UR12, URZ ;  /* 0x0000000c130a72a4 */ /* 0x000fe2000f8e023f */
[----:B------:R-:W-:Y:S01]  /*4e30*/  ISETP.NE.AND P0, PT, R5, RZ, PT ;  /* 0x000000ff0500720c */ /* 0x000fe20003f05270 */
[----:B------:R-:W-:Y:S01]  /*4e40*/  UIMAD UR18, UR18, UR20, URZ ;  /* 0x00000014121272a4 */ /* 0x000fe2000f8e023f */
[----:B------:R-:W-:Y:S01]  /*4e50*/  LEA.HI R2, R0, R5, RZ, 0x7 ;  /* 0x0000000500027211 */ /* 0x000fe200078f38ff */
[----:B------:R-:W-:-:S02]  /*4e60*/  UIMAD UR22, UR11, UR13, UR10 ;  /* 0x0000000d0b1672a4 */ /* 0x000fc4000f8e020a */
[----:B-----5:R-:W-:Y:S01]  /*4e70*/  UIMAD UR15, UR14, UR20, URZ ;  /* 0x000000140e0f72a4 */ /* 0x020fe2000f8e023f */
[C---:B------:R-:W-:Y:S01]  /*4e80*/  LOP3.LUT R0, R2.reuse, 0xfffff80, RZ, 0xc0, !PT ;  /* 0x0fffff8002007812 */ /* 0x040fe200078ec0ff */
[----:B------:R-:W-:Y:S01]  /*4e90*/  IMAD.SHL.U32 R2, R2, 0x40, RZ ;  /* 0x0000004002027824 */ /* 0x000fe200078e00ff */
[----:B------:R-:W-:Y:S01]  /*4ea0*/  UMOV UR10, 0x400 ;  /* 0x00000400000a7882 */ /* 0x000fe20000000000 */
[----:B------:R-:W-:Y:S02]  /*4eb0*/  USHF.R.S32.HI UR7, URZ, 0x1f, UR6 ;  /* 0x0000001f3f077899 */ /* 0x000fe40008011406 */
[----:B------:R-:W-:Y:S01]  /*4ec0*/  IMAD.IADD R0, R5, 0x1, -R0 ;  /* 0x0000000105007824 */ /* 0x000fe200078e0a00 */
[----:B-1----:R-:W-:Y:S01]  /*4ed0*/  LOP3.LUT R3, R2, 0x3fffe000, RZ, 0xc0, !PT ;  /* 0x3fffe00002037812 */ /* 0x002fe200078ec0ff */
[----:B------:R-:W-:Y:S02]  /*4ee0*/  ULEA UR10, UR21, UR10, 0x18 ;  /* 0x0000000a150a7291 */ /* 0x000fe4000f8ec03f */
[----:B------:R-:W-:-:S02]  /*4ef0*/  USHF.R.S32.HI UR21, URZ, 0x1f, UR18 ;  /* 0x0000001f3f157899 */ /* 0x000fc40008011412 */
[----:B------:R-:W-:Y:S01]  /*4f00*/  USHF.R.S32.HI UR20, URZ, 0x1f, UR15 ;  /* 0x0000001f3f147899 */ /* 0x000fe2000801140f */
[----:B------:R-:W-:Y:S01]  /*4f10*/  IMAD R0, R0, 0x4, R3 ;  /* 0x0000000400007824 */ /* 0x000fe200078e0203 */
[----:B------:R-:W-:Y:S02]  /*4f20*/  UIADD3 UR18, UP0, UP1, UR18, UR15, UR11 ;  /* 0x0000000f12127290 */ /* 0x000fe4000f91e00b */
[----:B------:R-:W-:Y:S02]  /*4f30*/  UIMAD.WIDE.U32 UR4, UR11, UR12, UR6 ;  /* 0x0000000c0b0472a5 */ /* 0x000fe4000f8e0006 */
[----:B------:R-:W-:Y:S01]  /*4f40*/  UIMAD.WIDE.U32 UR6, UR11, UR16, UR6 ;  /* 0x000000100b0672a5 */ /* 0x000fe2000f8e0006 */
[----:B------:R-:W-:Y:S01]  /*4f50*/  LEA R0, R0, UR10, 0x2 ;  /* 0x0000000a00007c11 */ /* 0x000fe2000f8e10ff */
[----:B------:R-:W-:Y:S02]  /*4f60*/  UIMAD UR23, UR19, UR16, URZ ;  /* 0x00000010131772a4 */ /* 0x000fe4000f8e023f */
[----:B------:R-:W-:-:S02]  /*4f70*/  UIADD3.X UR16, UR21, UR20, UR19, UP0, UP1 ;  /* 0x0000001415107290 */ /* 0x000fc400087e2413 */
[----:B------:R-:W-:Y:S01]  /*4f80*/  USHF.L.U32 UR15, UR18, 0x2, URZ ;  /* 0x00000002120f7899 */ /* 0x000fe2000800063f */
[----:B------:R1:W-:Y:S01]  /*4f90*/  STS.128 [R0], R24 ;  /* 0x0000001800007388 */ /* 0x0003e20000000c00 */
[----:B------:R-:W-:Y:S01]  /*4fa0*/  ULDC.64 UR12, c[0x0][0x868] ;  /* 0x00021a00000c7ab9 */ /* 0x000fe20000000a00 */
[----:B------:R-:W-:Y:S02]  /*4fb0*/  USHF.L.U64.HI UR16, UR18, 0x2, UR16 ;  /* 0x0000000212107899 */ /* 0x000fe40008010210 */
[----:B------:R-:W-:Y:S01]  /*4fc0*/  UIADD3 UR18, UP0, UR15, UR12, URZ ;  /* 0x0000000c0f127290 */ /* 0x000fe2000ff1e03f */
[----:B------:R1:W-:Y:S01]  /*4fd0*/  STS.128 [R0+0x800], R28 ;  /* 0x0008001c00007388 */ /* 0x0003e20000000c00 */
[----:B------:R-:W-:Y:S02]  /*4fe0*/  USHF.R.S32.HI UR12, URZ, 0x1f, UR14 ;  /* 0x0000001f3f0c7899 */ /* 0x000fe4000801140e */
[----:B------:R-:W-:Y:S01]  /*4ff0*/  UIMAD UR17, UR11, UR17, UR23 ;  /* 0x000000110b1172a4 */ /* 0x000fe2000f8e0217 */
[----:B------:R1:W-:Y:S01]  /*5000*/  STS.128 [R0+0x1000], R32 ;  /* 0x0010002000007388 */ /* 0x0003e20000000c00 */
[----:B------:R-:W-:Y:S01]  /*5010*/  ULDC.64 UR20, c[0x0][0x820] ;  /* 0x0002080000147ab9 */ /* 0x000fe20000000a00 */
[----:B------:R-:W-:Y:S01]  /*5020*/  UIADD3.X UR19, UR16, UR13, URZ, UP0, !UPT ;  /* 0x0000000d10137290 */ /* 0x000fe200087fe43f */
[----:B------:R-:W-:Y:S01]  /*5030*/  IMAD.U32 R2, RZ, RZ, UR18 ;  /* 0x00000012ff027e24 */ /* 0x000fe2000f8e00ff */
[----:B------:R1:W-:Y:S01]  /*5040*/  STS.128 [R0+0x1800], R36 ;  /* 0x0018002400007388 */ /* 0x0003e20000000c00 */
[----:B------:R-:W-:-:S02]  /*5050*/  UIMAD UR13, UR12, UR20, URZ ;  /* 0x000000140c0d72a4 */ /* 0x000fc4000f8e023f */
[----:B------:R-:W-:Y:S01]  /*5060*/  UIADD3 UR5, UR5, UR22, URZ ;  /* 0x0000001605057290 */ /* 0x000fe2000fffe03f */
[----:B------:R1:W-:Y:S01]  /*5070*/  STS.128 [R0+0x2000], R40 ;  /* 0x0020002800007388 */ /* 0x0003e20000000c00 */
[----:B------:R-:W-:Y:S01]  /*5080*/  UIMAD UR12, UR12, UR24, URZ ;  /* 0x000000180c0c72a4 */ /* 0x000fe2000f8e023f */
[----:B------:R-:W-:Y:S01]  /*5090*/  IMAD.U32 R3, RZ, RZ, UR19 ;  /* 0x00000013ff037e24 */ /* 0x000fe2000f8e00ff */
        /* <DEDUP_REMOVED lines=10> */
[----:B------:R-:W-:Y:S01]  /*5140*/  UIADD3 UR14, -UR11, URZ, URZ ;  /* 0x0000003f0b0e7290 */ /* 0x000fe2000fffe13f */
[----:B------:R1:W-:Y:S01]  /*5150*/  STS.128 [R0+0x4000], R56 ;  /* 0x0040003800007388 */ /* 0x0003e20000000c00 */
[----:B------:R-:W-:Y:S02]  /*5160*/  UIADD3 UR11, UR5, UR13, URZ ;  /* 0x0000000d050b7290 */ /* 0x000fe4000fffe03f */
[----:B------:R-:W-:Y:S01]  /*5170*/  ULEA UR20, UP0, UR4, UR20, 0x2 ;  /* 0x0000001404147291 */ /* 0x000fe2000f80103f */
[----:B------:R1:W-:Y:S01]  /*5180*/  STS.128 [R0+0x4800], R60 ;  /* 0x0048003c00007388 */ /* 0x0003e20000000c00 */
[----:B------:R-:W-:-:S02]  /*5190*/  UIADD3 UR5, UR7, UR12, URZ ;  /* 0x0000000c07057290 */ /* 0x000fc4000fffe03f */
[----:B------:R-:W-:Y:S01]  /*51a0*/  ULEA UR22, UP1, UR6, UR22, 0x2 ;  /* 0x0000001606167291 */ /* 0x000fe2000f82103f */
[----:B------:R1:W-:Y:S01]  /*51b0*/  STS.128 [R0+0x5000], R64 ;  /* 0x0050004000007388 */ /* 0x0003e20000000c00 */
[----:B------:R-:W-:Y:S02]  /*51c0*/  ULEA.HI.X UR21, UR4, UR21, UR11, 0x2, UP0 ;  /* 0x0000001504157291 */ /* 0x000fe400080f140b */
[----:B------:R-:W-:Y:S01]  /*51d0*/  ULEA.HI.X UR5, UR6, UR23, UR5, 0x2, UP1 ;  /* 0x0000001706057291 */ /* 0x000fe200088f1405 */
[----:B------:R1:W-:Y:S01]  /*51e0*/  STS.128 [R0+0x5800], R68 ;  /* 0x0058004400007388 */ /* 0x0003e20000000c00 */
[----:B------:R-:W-:-:S03]  /*51f0*/  UIMAD UR14, UR9, UR14, UR8 ;  /* 0x0000000e090e72a4 */ /* 0x000fc6000f8e0208 */
[----:B------:R1:W-:Y:S04]  /*5200*/  STS.128 [R0+0x6000], R72 ;  /* 0x0060004800007388 */ /* 0x0003e80000000c00 */
[----:B------:R1:W-:Y:S04]  /*5210*/  STS.128 [R0+0x6800], R76 ;  /* 0x0068004c00007388 */ /* 0x0003e80000000c00 */
[----:B------:R1:W-:Y:S04]  /*5220*/  STS.128 [R0+0x7000], R80 ;  /* 0x0070005000007388 */ /* 0x0003e80000000c00 */
[----:B------:R1:W-:Y:S01]  /*5230*/  STS.128 [R0+0x7800], R84 ;  /* 0x0078005400007388 */ /* 0x0003e20000000c00 */
[----:B------:R-:W-:Y:S05]  /*5240*/  @P0 BRA `(.L_x_1541) ;  /* 0x0000000000140947 */ /* 0x000fea0003800000 */
.L_x_1542:
[----:B------:R-:W2:Y:S04]  /*5250*/  LDG.E.STRONG.GPU R4, desc[UR46][R2.64] ;  /* 0x0000002e02047981 */ /* 0x000ea8000c1ef900 */
[----:B--2---:R-:W-:Y:S01]  /*5260*/  CCTL.IVALL ;  /* 0x00000000ff00798f */ /* 0x004fe20002000000 */
[----:B------:R-:W-:Y:S05]  /*5270*/  YIELD ;  /* 0x0000000000007946 */ /* 0x000fea0003800000 */
[----:B------:R-:W-:-:S13]  /*5280*/  ISETP.NE.AND P0, PT, R4, UR14, PT ;  /* 0x0000000e04007c0c */ /* 0x000fda000bf05270 */
[----:B------:R-:W-:Y:S05]  /*5290*/  @P0 BRA `(.L_x_1542) ;  /* 0xfffffffc00ec0947 */ /* 0x000fea000383ffff */
.L_x_1541:
[----:B------:R-:W-:Y:S05]  /*52a0*/  BSYNC B0 ;  /* 0x0000000000007941 */ /* 0x000fea0003800000 */
.L_x_1540:
[----:B------:R-:W-:-:S03]  /*52b0*/  UMOV UR4, 0xffffffff ;  /* 0xffffffff00047882 */ /* 0x000fc60000000000 */
[----:B------:R-:W-:Y:S05]  /*52c0*/  BRA.DIV UR4, `(.L_x_1543) ;  /* 0x0000004604787947 */ /* 0x000fea000b800000 */
[----:B------:R-:W-:Y:S01]  /*52d0*/  NOP ;  /* 0x0000000000007918 */ /* 0x000fe20000000000 */
.L_x_1641:
        /* <DEDUP_REMOVED lines=10> */
[----:B------:R-:W-:Y:S01]  /*5380*/  PLOP3.LUT P0, PT, PT, PT, PT, 0x80, 0x0 ;  /* 0x000000000000781c */ /* 0x000fe20003f0f070 */
[----:B------:R-:W-:Y:S01]  /*5390*/  UMOV UR6, 0x1000 ;  /* 0x0000100000067882 */ /* 0x000fe20000000000 */
[----:B------:R-:W-:Y:S01]  /*53a0*/  UMOV UR8, 0x0 ;  /* 0x0000000000087882 */ /* 0x000fe20000000000 */
[----:B------:R-:W-:Y:S01]  /*53b0*/  UMOV UR9, 0x14f00000 ;  /* 0x14f0000000097882 */ /* 0x000fe20000000000 */
[----:B------:R-:W-:-:S09]  /*53c0*/  UMOV UR4, UR22 ;  /* 0x0000001600047c82 */ /* 0x000fd20008000000 */
.L_x_1546:
[----:B------:R-:W-:Y:S01]  /*53d0*/  @P0 ELECT P2, URZ, PT ;  /* 0x00000000003f082f */ /* 0x000fe20003840000 */
[----:B------:R2:W-:-:S12]  /*53e0*/  UBLKRED.G.S.ADD.F32.RN [UR4], [UR10], UR6, desc[UR8] ;  /* 0x000008040a0073bb */ /* 0x0005d800080a1406 */
[----:B------:R-:W-:Y:S02]  /*53f0*/  @P2 PLOP3.LUT P0, PT, P2, PT, PT, 0x8, 0x0 ;  /* 0x000000000000281c */ /* 0x000fe4000170e170 */
[----:B------:R-:W-:-:S11]  /*5400*/  PLOP3.LUT P2, PT, PT, PT, PT, 0x8, 0x0 ;  /* 0x000000000000781c */ /* 0x000fd60003f4e170 */
[----:B--2---:R-:W-:Y:S05]  /*5410*/  @P0 BRA.U.ANY `(.L_x_1546) ;  /* 0xfffffffd00ec0947 */ /* 0x004fea000393ffff */
[----:B------:R0:W-:Y:S01]  /*5420*/  UTMACMDFLUSH ;  /* 0x00000000000079b7 */ /* 0x0001e20000000000 */
[----:B------:R-:W-:-:S04]  /*5430*/  DEPBAR.LE SB0, 0x0 ;  /* 0x000080000000791a */ /* 0x000fc80000000000 */
.L_x_1545:
[----:B------:R-:W-:Y:S05]  /*5440*/  BSYNC B0 ;  /* 0x0000000000007941 */ /* 0x000fea0003800000 */
.L_x_1544:
        /* <DEDUP_REMOVED lines=12> */
[----:B------:R-:W-:-:S05]  /*5510*/  IMAD.MOV.U32 R5, RZ, RZ, 0x1 ;  /* 0x00000001ff057424 */ /* 0x000fca00078e00ff */
[----:B------:R2:W-:Y:S02]  /*5520*/  REDG.E.ADD.S32.STRONG.GPU desc[UR46][R2.64], R5 ;  /* 0x000000050200798e */ /* 0x0005e4000c10e3ae */
.L_x_1548:
[----:B------:R-:W-:Y:S05]  /*5530*/  BSYNC B0 ;  /* 0x0000000000007941 */ /* 0x000fea0003800000 */
.L_x_1547:
[----:B------:R-:W-:Y:S06]  /*5540*/  BAR.SYNC.DEFER_BLOCKING 0x1, 0x100 ;  /* 0x0044000000007b1d */ /* 0x000fec0000010000 */
[----:B------:R-:W-:Y:S01]  /*5550*/  ULDC.64 UR4, c[0x0][0x860] ;  /* 0x0002180000047ab9 */ /* 0x000fe20000000a00 */
[----:B------:R-:W-:Y:S01]  /*5560*/  BSSY B0, `(.L_x_1549) ;  /* 0x000001b000007945 */ /* 0x000fe20003800000 */
[----:B------:R-:W-:-:S04]  /*5570*/  UIADD3 UR15, UP0, UR15, UR4, URZ ;  /* 0x000000040f0f7290 */ /* 0x000fc8000ff1e03f */
[----:B------:R-:W-:Y:S02]  /*5580*/  UIADD3.X UR16, UR16, UR5, URZ, UP0, !UPT ;  /* 0x0000000510107290 */ /* 0x000fe400087fe43f */
[----:B--2---:R-:W-:-:S04]  /*5590*/  IMAD.U32 R2, RZ, RZ, UR15 ;  /* 0x0000000fff027e24 */ /* 0x004fc8000f8e00ff */
[----:B------:R-:W-:Y:S01]  /*55a0*/  IMAD.U32 R3, RZ, RZ, UR16 ;  /* 0x00000010ff037e24 */ /* 0x000fe2000f8e00ff */
        /* <DEDUP_REMOVED lines=17> */
.L_x_1551:
[----:B-12---:R-:W2:Y:S04]  /*56c0*/  LDG.E.STRONG.GPU R0, desc[UR46][R2.64] ;  /* 0x0000002e02007981 */ /* 0x006ea8000c1ef900 */
[----:B--2---:R-:W-:Y:S01]  /*56d0*/  CCTL.IVALL ;  /* 0x00000000ff00798f */ /* 0x004fe20002000000 */
[----:B------:R-:W-:Y:S05]  /*56e0*/  YIELD ;  /* 0x0000000000007946 */ /* 0x000fea0003800000 */
[----:B------:R-:W-:-:S13]  /*56f0*/  ISETP.NE.AND P0, PT, R0, UR14, PT ;  /* 0x0000000e00007c0c */ /* 0x000fda000bf05270 */
[----:B------:R-:W-:Y:S05]  /*5700*/  @P0 BRA `(.L_x_1551) ;  /* 0xfffffffc00ec0947 */ /* 0x000fea000383ffff */
.L_x_1550:
[----:B------:R-:W-:Y:S05]  /*5710*/  BSYNC B0 ;  /* 0x0000000000007941 */ /* 0x000fea0003800000 */
.L_x_1549:
[----:B------:R-:W-:-:S03]  /*5720*/  UMOV UR4, 0xffffffff ;  /* 0xffffffff00047882 */ /* 0x000fc60000000000 */
[----:B------:R-:W-:Y:S05]  /*5730*/  BRA.DIV UR4, `(.L_x_1552) ;  /* 0x0000004204787947 */ /* 0x000fea000b800000 */
[----:B------:R-:W-:Y:S01]  /*5740*/  NOP ;  /* 0x0000000000007918 */ /* 0x000fe20000000000 */
.L_x_1644:
[----:B------:R-:W-:Y:S01]  /*5750*/  @!PT LDS RZ, [RZ] ;  /* 0x00000000fffff984 */ /* 0x000fe20000000800 */
[----:B------:R-:W-:Y:S01]  /*5760*/  @!PT LDS RZ, [RZ] ;  /* 0x00000000fffff984 */ /* 0x000fe20000000800 */
[----:B------:R-:W-:Y:S01]  /*5770*/  @!PT LDS RZ, [RZ] ;  /* 0x00000000fffff984 */ /* 0x000fe20000000800 */
[----:B------:R-:W-:Y:S01]  /*5780*/  @!PT LDS RZ, [RZ] ;  /* 0x00000000fffff984 */ /* 0x000fe20000000800 */
[----:B------:R3:W-:Y:S06]  /*5790*/  MEMBAR.ALL.CTA ;  /* 0x0000000000007992 */ /* 0x0007ec0000008000 */
[----:B---3--:R-:W3:Y:S01]  /*57a0*/  FENCE.VIEW.ASYNC.S ;  /* 0x00000000000073c6 */ /* 0x008ee20000000000 */
[----:B------:R-:W-:Y:S05]  /*57b0*/  WARPSYNC.ALL ;  /* 0x0000000000007948 */ /* 0x000fea0003800000 */
[----:B------:R-:W-:Y:S01]  /*57c0*/  BSSY B0, `(.L_x_1553) ;  /* 0x0000010000007945 */ /* 0x000fe20003800000 */
        /* <DEDUP_REMOVED lines=8> */
.L_x_1555:
[----:B------:R-:W-:Y:S01]  /*5850*/  @P0 ELECT P2, URZ, PT ;  /* 0x00000000003f082f */ /* 0x000fe20003840000 */
[----:B------:R3:W-:-:S12]  /*5860*/  UBLKRED.G.S.ADD.F32.RN [UR4], [UR10], UR6, desc[UR8] ;  /* 0x000008040a0073bb */ /* 0x0007d800080a1406 */
[----:B------:R-:W-:Y:S02]  /*5870*/  @P2 PLOP3.LUT P0, PT, P2, PT, PT, 0x8, 0x0 ;  /* 0x000000000000281c */ /* 0x000fe4000170e170 */
[----:B------:R-:W-:-:S11]  /*5880*/  PLOP3.LUT P2, PT, PT, PT, PT, 0x8, 0x0 ;  /* 0x000000000000781c */ /* 0x000fd60003f4e170 */
[----:B---3--:R-:W-:Y:S05]  /*5890*/  @P0 BRA.U.ANY `(.L_x_1555) ;  /* 0xfffffffd00ec0947 */ /* 0x008fea000393ffff */
[----:B------:R0:W-:Y:S01]  /*58a0*/  UTMACMDFLUSH ;  /* 0x00000000000079b7 */ /* 0x0001e20000000000 */
[----:B------:R-:W-:-:S04]  /*58b0*/  DEPBAR.LE SB0, 0x0 ;  /* 0x000080000000791a */ /* 0x000fc80000000000 */
.L_x_1554:
[----:B------:R-:W-:Y:S05]  /*58c0*/  BSYNC B0 ;  /* 0x0000000000007941 */ /* 0x000fea0003800000 */
.L_x_1553:
        /* <DEDUP_REMOVED lines=11> */
[----:B012345:R-:W-:Y:S04]  /*5980*/  CCTL.IVALL ;  /* 0x00000000ff00798f */ /* 0x03ffe80002000000 */
[----:B------:R3:W-:Y:S01]  /*5990*/  REDG.E.ADD.S32.STRONG.GPU desc[UR46][R2.64], R5 ;  /* 0x000000050200798e */ /* 0x0007e2000c10e3ae */
[----:B------:R-:W-:Y:S05]  /*59a0*/  BRA `(.L_x_1519) ;  /* 0x0000003c00547947 */ /* 0x000fea0003800000 */
.L_x_1517:
        /* <DEDUP_REMOVED lines=33> */
.L_x_1557:
[----:B------:R-:W-:-:S05]  /*5bc0*/  UMOV UR11, UR5 ;  /* 0x00000005000b7c82 */ /* 0x000fca0008000000 */
.L_x_1558:
[----:B------:R-:W-:Y:S01]  /*5bd0*/  ULEA UR6, UR23, UR6, 0x7 ;  /* 0x0000000617067291 */ /* 0x000fe2000f8e383f */
[----:B------:R-:W-:Y:S01]  /*5be0*/  ULDC UR7, c[0x0][0x290] ;  /* 0x0000a40000077ab9 */ /* 0x000fe20000000800 */
[----:B------:R-:W-:Y:S01]  /*5bf0*/  ULDC UR8, c[0x0][0x74c] ;  /* 0x0001d30000087ab9 */ /* 0x000fe20000000800 */
[----:B------:R-:W-:Y:S01]  /*5c00*/  ULDC.64 UR12, c[0x0][0x2d8] ;  /* 0x0000b600000c7ab9 */ /* 0x000fe20000000a00 */
[----:B------:R-:W-:Y:S02]  /*5c10*/  UIADD3 UR7, -UR8, UR6, -UR7 ;  /* 0x0000000608077290 */ /* 0x000fe4000fffe907 */
[----:B------:R-:W-:Y:S02]  /*5c20*/  UIMAD UR6, UR4, UR12, URZ ;  /* 0x0000000c040672a4 */ /* 0x000fe4000f8e023f */
[----:B------:R-:W-:Y:S02]  /*5c30*/  USHF.R.S32.HI UR8, URZ, 0x1f, UR7 ;  /* 0x0000001f3f087899 */ /* 0x000fe40008011407 */
[----:B------:R-:W-:-:S02]  /*5c40*/  UIMAD UR6, UR17, UR13, UR6 ;  /* 0x0000000d110672a4 */ /* 0x000fc4000f8e0206 */
[----:B------:R-:W-:Y:S02]  /*5c50*/  ULEA.HI UR7, UR8, UR7, URZ, 0x6 ;  /* 0x0000000708077291 */ /* 0x000fe4000f8f303f */
[----:B------:R-:W-:Y:S02]  /*5c60*/  UIMAD.WIDE.U32 UR8, UR17, UR12, URZ ;  /* 0x0000000c110872a5 */ /* 0x000fe4000f8e003f */
[----:B------:R-:W-:Y:S02]  /*5c70*/  USHF.R.S32.HI UR10, URZ, 0x6, UR7 ;  /* 0x000000063f0a7899 */ /* 0x000fe40008011407 */
[----:B------:R-:W-:Y:S02]  /*5c80*/  UIADD3 UR9, UR9, UR6, URZ ;  /* 0x0000000609097290 */ /* 0x000fe4000fffe03f */
[----:B------:R-:W-:Y:S02]  /*5c90*/  UISETP.LT.AND UP0, UPT, URZ, UR10, UPT ;  /* 0x0000000a3f00728c */ /* 0x000fe4000bf01270 */
[----:B------:R-:W-:-:S02]  /*5ca0*/  USHF.R.S32.HI UR7, URZ, 0x1f, UR16 ;  /* 0x0000001f3f077899 */ /* 0x000fc40008011410 */
[----:B------:R-:W-:Y:S01]  /*5cb0*/  USEL UR6, URZ, UR10, !UP0 ;  /* 0x0000000a3f067287 */ /* 0x000fe2000c000000 */
[----:B------:R-:W-:Y:S01]  /*5cc0*/  ULDC.64 UR12, c[0x0][0x2e0] ;  /* 0x0000b800000c7ab9 */ /* 0x000fe20000000a00 */
[----:B------:R-:W-:Y:S02]  /*5cd0*/  ULDC UR15, c[0x0][0x288] ;  /* 0x0000a200000f7ab9 */ /* 0x000fe40000000800 */
[----:B------:R-:W-:Y:S02]  /*5ce0*/  UISETP.GT.AND UP0, UPT, UR11, UR6, UPT ;  /* 0x000000060b00728c */ /* 0x000fe4000bf04270 */
[----:B------:R-:W-:Y:S02]  /*5cf0*/  UIMAD UR7, UR7, UR12, URZ ;  /* 0x0000000c070772a4 */ /* 0x000fe4000f8e023f */
[----:B------:R-:W-:Y:S02]  /*5d00*/  UIMAD UR10, UR16, UR15, URZ ;  /* 0x0000000f100a72a4 */ /* 0x000fe4000f8e023f */
[----:B------:R-:W-:Y:S01]  /*5d10*/  PLOP3.LUT P1, PT, PT, PT, UP0, 0x80, 0x0 ;  /* 0x000000000000781c */ /* 0x000fe20003f2f008 */
[----:B------:R-:W-:-:S02]  /*5d20*/  UIMAD UR14, UR16, UR13, UR7 ;  /* 0x0000000d100e72a4 */ /* 0x000fc4000f8e0207 */
        /* <DEDUP_REMOVED lines=26> */
.L_x_1563:
[----:B------:R-:W2:Y:S04]  /*5ed0*/  LDG.E.STRONG.GPU R0, desc[UR46][R2.64] ;  /* 0x0000002e02007981 */ /* 0x000ea8000c1ef900 */
[----:B--2---:R-:W-:Y:S01]  /*5ee0*/  CCTL.IVALL ;  /* 0x00000000ff00798f */ /* 0x004fe20002000000 */
[----:B------:R-:W-:Y:S05]  /*5ef0*/  YIELD ;  /* 0x0000000000007946 */ /* 0x000fea0003800000 */
[----:B------:R-:W-:-:S13]  /*5f00*/  ISETP.NE.AND P1, PT, R0, UR23, PT ;  /* 0x0000001700007c0c */ /* 0x000fda000bf25270 */
[----:B------:R-:W-:Y:S05]  /*5f10*/  @P1 BRA `(.L_x_1563) ;  /* 0xfffffffc00ec1947 */ /* 0x000fea000383ffff */
.L_x_1562:
[----:B------:R-:W-:Y:S05]  /*5f20*/  BSYNC B0 ;  /* 0x0000000000007941 */ /* 0x000fea0003800000 */
.L_x_1561:
[----:B------:R-:W-:-:S03]  /*5f30*/  UMOV UR4, 0xffffffff ;  /* 0xffffffff00047882 */ /* 0x000fc60000000000 */
[----:B------:R-:W-:Y:S05]  /*5f40*/  BRA.DIV UR4, `(.L_x_1564) ;  /* 0x0000003a04907947 */ /* 0x000fea000b800000 */
[----:B------:R-:W-:Y:S01]  /*5f50*/  NOP ;  /* 0x0000000000007918 */ /* 0x000fe20000000000 */
.L_x_1647:
        /* <DEDUP_REMOVED lines=22> */
.L_x_1566:
[----:B------:R-:W-:Y:S05]  /*60c0*/  BSYNC B0 ;  /* 0x0000000000007941 */ /* 0x000fea0003800000 */
.L_x_1565:
        /* <DEDUP_REMOVED lines=20> */
.L_x_1568:
[----:B------:R-:W-:Y:S05]  /*6210*/  BSYNC B0 ;  /* 0x0000000000007941 */ /* 0x000fea0003800000 */
.L_x_1567:
[----:B------:R-:W-:Y:S06]  /*6220*/  BAR.ARV 0xa, 0xa0 ;  /* 0x0282800000007b1d */ /* 0x000fec0000002000 */
[----:B------:R-:W-:Y:S04]  /*6230*/  BSSY B0, `(.L_x_1569) ;  /* 0x0000003000007945 */ /* 0x000fe80003800000 */
[----:B------:R-:W-:Y:S05]  /*6240*/  @!P0 BRA `(.L_x_1570) ;  /* 0x0000000000048947 */ /* 0x000fea0003800000 */
[----:B------:R-:W-:-:S04]  /*6250*/  DEPBAR.LE SB0, 0x0 ;  /* 0x000080000000791a */ /* 0x000fc80000000000 */
.L_x_1570:
[----:B------:R-:W-:Y:S05]  /*6260*/  BSYNC B0 ;  /* 0x0000000000007941 */ /* 0x000fea0003800000 */
.L_x_1569:
        /* <DEDUP_REMOVED lines=19> */
.L_x_1572:
[----:B------:R-:W-:Y:S05]  /*63a0*/  BSYNC B0 ;  /* 0x0000000000007941 */ /* 0x000fea0003800000 */
.L_x_1571:
[----:B------:R-:W-:Y:S01]  /*63b0*/  UIADD3 UR18, UR6, 0x1, URZ ;  /* 0x0000000106127890 */ /* 0x000fe2000fffe03f */
[----:B------:R-:W-:Y:S11]  /*63c0*/  BRA `(.L_x_1573) ;  /* 0x0000000000047947 */ /* 0x000ff60003800000 */
.L_x_1560:
[----:B------:R-:W-:-:S05]  /*63d0*/  UMOV UR18, UR6 ;  /* 0x0000000600127c82 */ /* 0x000fca0008000000 */
.L_x_1573:
        /* <DEDUP_REMOVED lines=12> */
.L_x_1598:
        /* <DEDUP_REMOVED lines=11> */
.L_x_1576:
[----:B------:R-:W2:Y:S04]  /*6550*/  LDG.E.STRONG.GPU R0, desc[UR46][R2.64] ;  /* 0x0000002e02007981 */ /* 0x000ea8000c1ef900 */
[----:B--2---:R-:W-:Y:S01]  /*6560*/  CCTL.IVALL ;  /* 0x00000000ff00798f */ /* 0x004fe20002000000 */
[----:B------:R-:W-:Y:S05]  /*6570*/  YIELD ;  /* 0x0000000000007946 */ /* 0x000fea0003800000 */
[----:B------:R-:W-:-:S13]  /*6580*/  ISETP.NE.AND P1, PT, R0, UR23, PT ;  /* 0x0000001700007c0c */ /* 0x000fda000bf25270 */
[----:B------:R-:W-:Y:S05]  /*6590*/  @P1 BRA `(.L_x_1576) ;  /* 0xfffffffc00ec1947 */ /* 0x000fea000383ffff */
.L_x_1575:
[----:B------:R-:W-:Y:S05]  /*65a0*/  BSYNC B0 ;  /* 0x0000000000007941 */ /* 0x000fea0003800000 */
.L_x_1574:
[----:B------:R-:W-:-:S03]  /*65b0*/  UMOV UR16, 0xffffffff ;  /* 0xffffffff00107882 */ /* 0x000fc60000000000 */
[----:B------:R-:W-:Y:S05]  /*65c0*/  BRA.DIV UR16, `(.L_x_1577) ;  /* 0x00000036100c7947 */ /* 0x000fea000b800000 */
[----:B------:R-:W-:Y:S01]  /*65d0*/  NOP ;  /* 0x0000000000007918 */ /* 0x000fe20000000000 */
.L_x_1650:
        /* <DEDUP_REMOVED lines=19> */
.L_x_1579:
[----:B------:R-:W-:Y:S05]  /*6710*/  BSYNC B0 ;  /* 0x0000000000007941 */ /* 0x000fea0003800000 */
.L_x_1578:
        /* <DEDUP_REMOVED lines=15> */
.L_x_1581:
[----:B------:R-:W-:Y:S05]  /*6810*/  BSYNC B0 ;  /* 0x0000000000007941 */ /* 0x000fea0003800000 */
.L_x_1580:
[----:B------:R-:W-:Y:S06]  /*6820*/  BAR.ARV 0xa, 0xa0 ;  /* 0x0282800000007b1d */ /* 0x000fec0000002000 */
[----:B------:R-:W-:Y:S04]  /*6830*/  BSSY B0, `(.L_x_1582) ;  /* 0x0000003000007945 */ /* 0x000fe80003800000 */
[----:B------:R-:W-:Y:S05]  /*6840*/  @!P0 BRA `(.L_x_1583) ;  /* 0x0000000000048947 */ /* 0x000fea0003800000 */
[----:B------:R-:W-:-:S04]  /*6850*/  DEPBAR.LE SB0, 0x0 ;  /* 0x000080000000791a */ /* 0x000fc80000000000 */
.L_x_1583:
[----:B------:R-:W-:Y:S05]  /*6860*/  BSYNC B0 ;  /* 0x0000000000007941 */ /* 0x000fea0003800000 */
.L_x_1582:
        /* <DEDUP_REMOVED lines=19> */
.L_x_1585:
[----:B------:R-:W-:Y:S05]  /*69a0*/  BSYNC B0 ;  /* 0x0000000000007941 */ /* 0x000fea0003800000 */
.L_x_1584:
        /* <DEDUP_REMOVED lines=9> */
.L_x_1588:
[----:B------:R-:W2:Y:S04]  /*6a40*/  LDG.E.STRONG.GPU R0, desc[UR46][R2.64] ;  /* 0x0000002e02007981 */ /* 0x000ea8000c1ef900 */
[----:B--2---:R-:W-:Y:S01]  /*6a50*/  CCTL.IVALL ;  /* 0x00000000ff00798f */ /* 0x004fe20002000000 */
[----:B------:R-:W-:Y:S05]  /*6a60*/  YIELD ;  /* 0x0000000000007946 */ /* 0x000fea0003800000 */
[----:B------:R-:W-:-:S13]  /*6a70*/  ISETP.NE.AND P1, PT, R0, UR23, PT ;  /* 0x0000001700007c0c */ /* 0x000fda000bf25270 */
[----:B------:R-:W-:Y:S05]  /*6a80*/  @P1 BRA `(.L_x_1588) ;  /* 0xfffffffc00ec1947 */ /* 0x000fea000383ffff */
.L_x_1587:
[----:B------:R-:W-:Y:S05]  /*6a90*/  BSYNC B0 ;  /* 0x0000000000007941 */ /* 0x000fea0003800000 */
.L_x_1586:
[----:B------:R-:W-:-:S03]  /*6aa0*/  UMOV UR12, 0xffffffff ;  /* 0xffffffff000c7882 */ /* 0x000fc60000000000 */
[----:B------:R-:W-:Y:S05]  /*6ab0*/  BRA.DIV UR12, `(.L_x_1589) ;  /* 0x0000002e0cec7947 */ /* 0x000fea000b800000 */
[----:B------:R-:W-:Y:S01]  /*6ac0*/  NOP ;  /* 0x0000000000007918 */ /* 0x000fe20000000000 */
.L_x_1653:
        /* <DEDUP_REMOVED lines=15> */
.L_x_1591:
[----:B------:R-:W-:Y:S05]  /*6bc0*/  BSYNC B0 ;  /* 0x0000000000007941 */ /* 0x000fea0003800000 */
.L_x_1590:
        /* <DEDUP_REMOVED lines=15> */
.L_x_1593:
[----:B------:R-:W-:Y:S05]  /*6cc0*/  BSYNC B0 ;  /* 0x0000000000007941 */ /* 0x000fea0003800000 */
.L_x_1592:
[----:B------:R-:W-:Y:S06]  /*6cd0*/  BAR.ARV 0xa, 0xa0 ;  /* 0x0282800000007b1d */ /* 0x000fec0000002000 */
[----:B------:R-:W-:Y:S04]  /*6ce0*/  BSSY B0, `(.L_x_1594) ;  /* 0x0000003000007945 */ /* 0x000fe80003800000 */
[----:B------:R-:W-:Y:S05]  /*6cf0*/  @!P0 BRA `(.L_x_1595) ;  /* 0x0000000000048947 */ /* 0x000fea0003800000 */
[----:B------:R-:W-:-:S04]  /*6d00*/  DEPBAR.LE SB0, 0x0 ;  /* 0x000080000000791a */ /* 0x000fc80000000000 */
.L_x_1595:
[----:B------:R-:W-:Y:S05]  /*6d10*/  BSYNC B0 ;  /* 0x0000000000007941 */ /* 0x000fea0003800000 */
.L_x_1594:
        /* <DEDUP_REMOVED lines=19> */
.L_x_1597:
[----:B------:R-:W-:Y:S05]  /*6e50*/  BSYNC B0 ;  /* 0x0000000000007941 */ /* 0x000fea0003800000 */
.L_x_1596:
[----:B------:R-:W-:Y:S02]  /*6e60*/  UIADD3 UR6, UR6, 0x2, URZ ;  /* 0x0000000206067890 */ /* 0x000fe4000fffe03f */
[----:B------:R-:W-:Y:S02]  /*6e70*/  UIADD3 UR4, UR4, 0x4000, URZ ;  /* 0x0000400004047890 */ /* 0x000fe4000fffe03f */
[----:B------:R-:W-:-:S06]  /*6e80*/  UISETP.GE.AND UP0, UPT, UR6, UR11, UPT ;  /* 0x0000000b0600728c */ /* 0x000fcc000bf06270 */
[----:B------:R-:W-:-:S13]  /*6e90*/  PLOP3.LUT P1, PT, PT, PT, UP0, 0x80, 0x0 ;  /* 0x000000000000781c */ /* 0x000fda0003f2f008 */
[----:B------:R-:W-:Y:S05]  /*6ea0*/  @!P1 BRA `(.L_x_1598) ;  /* 0xfffffff4007c9947 */ /* 0x000fea000383ffff */
.L_x_1559:
        /* <DEDUP_REMOVED lines=41> */
.L_x_1601:
[----:B------:R-:W-:Y:S05]  /*7140*/  BSYNC B0 ;  /* 0x0000000000007941 */ /* 0x000fea0003800000 */
.L_x_1600:
[----:B------:R-:W-:Y:S05]  /*7150*/  BRA `(.L_x_1602) ;  /* 0x0000000000047947 */ /* 0x000fea0003800000 */
.L_x_1599:
[----:B------:R-:W-:-:S05]  /*7160*/  UMOV UR4, UR6 ;  /* 0x0000000600047c82 */ /* 0x000fca0008000000 */
.L_x_1602:
        /* <DEDUP_REMOVED lines=11> */
.L_x_1607:
        /* <DEDUP_REMOVED lines=24> */
.L_x_1604:
[----:B------:R-:W-:Y:S05]  /*73a0*/  BSYNC B0 ;  /* 0x0000000000007941 */ /* 0x000fea0003800000 */
.L_x_1603:
        /* <DEDUP_REMOVED lines=24> */
.L_x_1606:
[----:B------:R-:W-:Y:S05]  /*7530*/  BSYNC B0 ;  /* 0x0000000000007941 */ /* 0x000fea0003800000 */
.L_x_1605:
[----:B------:R-:W-:Y:S02]  /*7540*/  UIADD3 UR11, UR11, 0x2, URZ ;  /* 0x000000020b0b7890 */ /* 0x000fe4000fffe03f */
[----:B------:R-:W-:Y:S02]  /*7550*/  ULEA UR8, UR18, UR8, 0x1 ;  /* 0x0000000812087291 */ /* 0x000fe4000f8e083f */
[----:B------:R-:W-:Y:S02]  /*7560*/  ULEA UR9, UR18, UR9, 0x1 ;  /* 0x0000000912097291 */ /* 0x000fe4000f8e083f */
[----:B------:R-:W-:-:S13]  /*7570*/  ISETP.NE.AND P0, PT, RZ, UR11, PT ;  /* 0x0000000bff007c0c */ /* 0x000fda000bf05270 */
[----:B------:R-:W-:Y:S05]  /*7580*/  @!P0 BRA `(.L_x_1519) ;  /* 0x00000020005c8947 */ /* 0x000fea0003800000 */
[----:B------:R-:W-:Y:S05]  /*7590*/  BRA `(.L_x_1607) ;  /* 0xfffffffc00207947 */ /* 0x000fea000383ffff */
.L_x_1556:
        /* <DEDUP_REMOVED lines=33> */
.L_x_1609:
        /* <DEDUP_REMOVED lines=43> */
.L_x_1654:
        /* <DEDUP_REMOVED lines=15> */
.L_x_1612:
        /* <DEDUP_REMOVED lines=98> */
.L_x_1623:
[----:B--234-:R-:W-:-:S04]  /*8170*/  SHF.L.U32 R21, R11, 0x1f, RZ ;  /* 0x0000001f0b157819 */ /* 0x01cfc800000006ff */
[----:B------:R-:W1:Y:S02]  /*8180*/  SYNCS.PHASECHK.TRANS64.TRYWAIT P1, [R16+URZ+0x30840], R21 ;  /* 0x03084015100075a7 */ /* 0x000e64000802017f */
[----:B-1----:R-:W-:Y:S05]  /*8190*/  @!P1 BRA `(.L_x_1615) ;  /* 0x0000001800649947 */ /* 0x002fea0003800000 */
.L_x_1655:
[----:B------:R-:W-:Y:S05]  /*81a0*/  @P0 BRA `(.L_x_1616) ;  /* 0x0000000000140947 */ /* 0x000fea0003800000 */
[----:B------:R-:W-:Y:S01]  /*81b0*/  ISETP.NE.AND P1, PT, R6, RZ, PT ;  /* 0x000000ff0600720c */ /* 0x000fe20003f25270 */
[----:B------:R-:W-:-:S04]  /*81c0*/  IMAD.MOV.U32 R3, RZ, RZ, 0x4100 ;  /* 0x00004100ff037424 */ /* 0x000fc800078e00ff */
[----:B------:R3:W-:Y:S08]  /*81d0*/  SYNCS.ARRIVE.TRANS64 RZ, [R16+URZ+0x30830], R3 ;  /* 0x0308300310ff79a7 */ /* 0x0007f0000800003f */
[----:B------:R-:W-:Y:S05]  /*81e0*/  @!P1 BRA `(.L_x_1616) ;  /* 0x0000000000049947 */ /* 0x000fea0003800000 */
[----:B------:R-:W-:Y:S01]  /*81f0*/  BPT.TRAP 0x1 ;  /* 0x000000040000795c */ /* 0x000fe20000300000 */
.L_x_1616:
        /* <DEDUP_REMOVED lines=36> */
.L_x_1656:
[----:B------:R-:W-:Y:S05]  /*8440*/  @P0 BRA `(.L_x_1618) ;  /* 0x0000000000140947 */ /* 0x000fea0003800000 */
[----:B------:R-:W-:Y:S01]  /*8450*/  ISETP.NE.AND P1, PT, R6, RZ, PT ;  /* 0x000000ff0600720c */ /* 0x000fe20003f25270 */
[----:B------:R-:W-:-:S04]  /*8460*/  IMAD.MOV.U32 R2, RZ, RZ, 0x4100 ;  /* 0x00004100ff027424 */ /* 0x000fc800078e00ff */
[----:B------:R3:W-:Y:S08]  /*8470*/  SYNCS.ARRIVE.TRANS64 RZ, [R16+URZ+0x30818], R2 ;  /* 0x0308180210ff79a7 */ /* 0x0007f0000800003f */
[----:B------:R-:W-:Y:S05]  /*8480*/  @!P1 BRA `(.L_x_1618) ;  /* 0x0000000000049947 */ /* 0x000fea0003800000 */
[----:B------:R-:W-:Y:S01]  /*8490*/  BPT.TRAP 0x1 ;  /* 0x000000040000795c */ /* 0x000fe20000300000 */
.L_x_1618:
        /* <DEDUP_REMOVED lines=36> */
.L_x_1657:
[----:B------:R-:W-:Y:S05]  /*86e0*/  @P0 BRA `(.L_x_1620) ;  /* 0x0000000000140947 */ /* 0x000fea0003800000 */
[----:B------:R-:W-:Y:S01]  /*86f0*/  ISETP.NE.AND P1, PT, R6, RZ, PT ;  /* 0x000000ff0600720c */ /* 0x000fe20003f25270 */
[----:B-123--:R-:W-:-:S04]  /*8700*/  IMAD.MOV.U32 R21, RZ, RZ, 0x4100 ;  /* 0x00004100ff157424 */ /* 0x00efc800078e00ff */
[----:B------:R4:W-:Y:S08]  /*8710*/  SYNCS.ARRIVE.TRANS64 RZ, [R16+URZ+0x30838], R21 ;  /* 0x0308381510ff79a7 */ /* 0x0009f0000800003f */
[----:B------:R-:W-:Y:S05]  /*8720*/  @!P1 BRA `(.L_x_1620) ;  /* 0x0000000000049947 */ /* 0x000fea0003800000 */
[----:B------:R-:W-:Y:S01]  /*8730*/  BPT.TRAP 0x1 ;  /* 0x000000040000795c */ /* 0x000fe20000300000 */
.L_x_1620:
        /* <DEDUP_REMOVED lines=31> */
.L_x_1659:
[----:B------:R-:W-:Y:S05]  /*8930*/  @P0 BRA `(.L_x_1622) ;  /* 0x0000000000140947 */ /* 0x000fea0003800000 */
[----:B------:R-:W-:Y:S01]  /*8940*/  ISETP.NE.AND P1, PT, R6, RZ, PT ;  /* 0x000000ff0600720c */ /* 0x000fe20003f25270 */
[----:B------:R-:W-:-:S04]  /*8950*/  IMAD.MOV.U32 R5, RZ, RZ, 0x4100 ;  /* 0x00004100ff057424 */ /* 0x000fc800078e00ff */
[----:B------:R1:W-:Y:S08]  /*8960*/  SYNCS.ARRIVE.TRANS64 RZ, [R16+URZ+0x30810], R5 ;  /* 0x0308100510ff79a7 */ /* 0x0003f0000800003f */
[----:B------:R-:W-:Y:S05]  /*8970*/  @!P1 BRA `(.L_x_1622) ;  /* 0x0000000000049947 */ /* 0x000fea0003800000 */
[----:B------:R-:W-:Y:S01]  /*8980*/  BPT.TRAP 0x1 ;  /* 0x000000040000795c */ /* 0x000fe20000300000 */
.L_x_1622:
        /* <DEDUP_REMOVED lines=37> */
.L_x_1614:
[----:B------:R-:W3:Y:S02]  /*8be0*/  LDL.LU R4, [R1+0x4] ;  /* 0x0000040001047983 */ /* 0x000ee40000300800 */
[----:B---3--:R-:W-:Y:S02]  /*8bf0*/  ISETP.NE.AND P1, PT, R4, RZ, PT ;  /* 0x000000ff0400720c */ /* 0x008fe40003f25270 */
[----:B------:R1:W5:Y:S11]  /*8c00*/  LDL R4, [R1] ;  /* 0x0000000001047983 */ /* 0x0003760000100800 */
[----:B-1----:R-:W-:Y:S05]  /*8c10*/  @!P1 BRA `(.L_x_1613) ;  /* 0x0000000400489947 */ /* 0x002fea0003800000 */
[----:B------:R-:W-:-:S04]  /*8c20*/  SHF.L.U32 R13, R11, 0x1f, RZ ;  /* 0x0000001f0b0d7819 */ /* 0x000fc800000006ff */
[----:B------:R-:W1:Y:S02]  /*8c30*/  SYNCS.PHASECHK.TRANS64.TRYWAIT P1, [R16+URZ+0x30840], R13 ;  /* 0x0308400d100075a7 */ /* 0x000e64000802017f */
[----:B-1----:R-:W-:Y:S05]  /*8c40*/  @!P1 BRA `(.L_x_1624) ;  /* 0x00000010000c9947 */ /* 0x002fea0003800000 */
.L_x_1660:
[----:B------:R-:W-:Y:S05]  /*8c50*/  @P0 BRA `(.L_x_1625) ;  /* 0x0000000000140947 */ /* 0x000fea0003800000 */
[----:B------:R-:W-:Y:S01]  /*8c60*/  ISETP.NE.AND P1, PT, R6, RZ, PT ;  /* 0x000000ff0600720c */ /* 0x000fe20003f25270 */
[----:B--2---:R-:W-:-:S04]  /*8c70*/  IMAD.MOV.U32 R5, RZ, RZ, 0x4100 ;  /* 0x00004100ff057424 */ /* 0x004fc800078e00ff */
[----:B------:R3:W-:Y:S08]  /*8c80*/  SYNCS.ARRIVE.TRANS64 RZ, [R16+URZ+0x30830], R5 ;  /* 0x0308300510ff79a7 */ /* 0x0007f0000800003f */
[----:B------:R-:W-:Y:S05]  /*8c90*/  @!P1 BRA `(.L_x_1625) ;  /* 0x0000000000049947 */ /* 0x000fea0003800000 */
[----:B------:R-:W-:Y:S01]  /*8ca0*/  BPT.TRAP 0x1 ;  /* 0x000000040000795c */ /* 0x000fe20000300000 */
.L_x_1625:
        /* <DEDUP_REMOVED lines=33> */
.L_x_1661:
[----:B------:R-:W-:Y:S05]  /*8ec0*/  @P0 BRA `(.L_x_1627) ;  /* 0x0000000000140947 */ /* 0x000fea0003800000 */
[----:B------:R-:W-:Y:S01]  /*8ed0*/  ISETP.NE.AND P0, PT, R6, RZ, PT ;  /* 0x000000ff0600720c */ /* 0x000fe20003f05270 */
[----:B------:R-:W-:-:S04]  /*8ee0*/  IMAD.MOV.U32 R5, RZ, RZ, 0x4100 ;  /* 0x00004100ff057424 */ /* 0x000fc800078e00ff */
[----:B------:R3:W-:Y:S08]  /*8ef0*/  SYNCS.ARRIVE.TRANS64 RZ, [R16+URZ+0x30818], R5 ;  /* 0x0308180510ff79a7 */ /* 0x0007f0000800003f */
[----:B------:R-:W-:Y:S05]  /*8f00*/  @!P0 BRA `(.L_x_1627) ;  /* 0x0000000000048947 */ /* 0x000fea0003800000 */
[----:B------:R-:W-:Y:S01]  /*8f10*/  BPT.TRAP 0x1 ;  /* 0x000000040000795c */ /* 0x000fe20000300000 */
.L_x_1627:
        /* <DEDUP_REMOVED lines=34> */
.L_x_1613:
[----:B------:R-:W3:Y:S01]  /*9140*/  S2R R0, SR_TID.X ;  /* 0x0000000000007919 */ /* 0x000ee20000002100 */
[----:B------:R-:W-:Y:S01]  /*9150*/  IMAD R3, R19, 0x8, R16 ;  /* 0x0000000813037824 */ /* 0x000fe200078e0210 */
[----:B---3--:R-:W-:Y:S02]  /*9160*/  LOP3.LUT R2, R0, 0x7f, RZ, 0xc0, !PT ;  /* 0x0000007f00027812 */ /* 0x008fe400078ec0ff */
[----:B------:R-:W-:Y:S02]  /*9170*/  SHF.L.U32 R0, R11, 0x1f, RZ ;  /* 0x0000001f0b007819 */ /* 0x000fe400000006ff */
[----:B------:R-:W-:Y:S02]  /*9180*/  ISETP.NE.AND P1, PT, R2, RZ, PT ;  /* 0x000000ff0200720c */ /* 0x000fe40003f25270 */
[----:B------:R-:W3:Y:S02]  /*9190*/  SYNCS.PHASECHK.TRANS64.TRYWAIT P0, [R3+URZ+0x30840], R0 ;  /* 0x03084000030075a7 */ /* 0x000ee4000800017f */
[----:B---3--:R-:W-:Y:S09]  /*91a0*/  @!P0 BRA `(.L_x_1628) ;  /* 0x0000000800dc8947 */ /* 0x008ff20003800000 */
.L_x_1662:
[----:B------:R-:W-:Y:S05]  /*91b0*/  @P1 BRA `(.L_x_1629) ;  /* 0x0000000000181947 */ /* 0x000fea0003800000 */
[----:B------:R-:W1:Y:S01]  /*91c0*/  S2R R2, SR_TID.X ;  /* 0x0000000000027919 */ /* 0x000e620000002100 */
[----:B---3--:R-:W-:-:S04]  /*91d0*/  IMAD.MOV.U32 R0, RZ, RZ, 0x4100 ;  /* 0x00004100ff007424 */ /* 0x008fc800078e00ff */
[----:B------:R3:W-:Y:S01]  /*91e0*/  SYNCS.ARRIVE.TRANS64 RZ, [R3+URZ+0x30830], R0 ;  /* 0x0308300003ff79a7 */ /* 0x0007e2000800003f */
[----:B-1----:R-:W-:-:S13]  /*91f0*/  LOP3.LUT P0, RZ, R2, 0x1f, RZ, 0xc0, !PT ;  /* 0x0000001f02ff7812 */ /* 0x002fda000780c0ff */
[----:B---3--:R-:W-:Y:S05]  /*9200*/  @!P0 BRA `(.L_x_1629) ;  /* 0x0000000000048947 */ /* 0x008fea0003800000 */
[----:B------:R-:W-:Y:S01]  /*9210*/  BPT.TRAP 0x1 ;  /* 0x000000040000795c */ /* 0x000fe20000300000 */
.L_x_1629:
        /* <DEDUP_REMOVED lines=40> */
.L_x_1610:
[----:B------:R-:W-:Y:S05]  /*94a0*/  BSYNC B0 ;  /* 0x0000000000007941 */ /* 0x000fea0003800000 */
.L_x_1608:
[----:B------:R-:W-:-:S03]  /*94b0*/  UMOV UR7, 0xffffffff ;  /* 0xffffffff00077882 */ /* 0x000fc60000000000 */
[----:B------:R-:W-:Y:S05]  /*94c0*/  BRA.DIV UR7, `(.L_x_1630) ;  /* 0x0000000a07287947 */ /* 0x000fea000b800000 */
[----:B------:R-:W-:-:S13]  /*94d0*/  ELECT P6, URZ, PT ;  /* 0x00000000003f782f */ /* 0x000fda00038c0000 */
.L_x_1665:
[----:B------:R-:W-:Y:S05]  /*94e0*/  @!P6 BRA `(.L_x_1519) ;  /* 0x000000000084e947 */ /* 0x000fea0003800000 */
[----:B------:R-:W-:-:S06]  /*94f0*/  ULOP3.LUT UR7, UR38, 0x2, URZ, 0xfc, !UPT ;  /* 0x0000000226077892 */ /* 0x000fcc000f8efc3f */
[----:B------:R-:W-:-:S05]  /*9500*/  IMAD.U32 R2, RZ, RZ, UR7 ;  /* 0x00000007ff027e24 */ /* 0x000fca000f8e00ff */
[----:B------:R-:W-:-:S13]  /*9510*/  ISETP.NE.AND P2, PT, R2, 0x3, PT ;  /* 0x000000030200780c */ /* 0x000fda0003f45270 */
[----:B------:R-:W-:Y:S05]  /*9520*/  @!P2 BRA `(.L_x_1631) ;  /* 0x000000000004a947 */ /* 0x000fea0003800000 */
[----:B------:R-:W-:Y:S01]  /*9530*/  BPT.TRAP 0x1 ;  /* 0x000000040000795c */ /* 0x000fe20000300000 */
.L_x_1631:
        /* <DEDUP_REMOVED lines=15> */
.L_x_1666:
[----:B------:R-:W2:Y:S02]  /*9630*/  SYNCS.PHASECHK.TRANS64.TRYWAIT P0, [R3+URZ], R2 ;  /* 0x00000002030075a7 */ /* 0x000ea4000800017f */
[----:B--2---:R-:W-:Y:S05]  /*9640*/  @!P0 BRA `(.L_x_1633) ;  /* 0x0000000400fc8947 */ /* 0x004fea0003800000 */
.L_x_1667:
[----:B------:R-:W-:Y:S05]  /*9650*/  @!P2 BRA `(.L_x_1634) ;  /* 0x000000000004a947 */ /* 0x000fea0003800000 */
[----:B------:R-:W-:Y:S01]  /*9660*/  BPT.TRAP 0x1 ;  /* 0x000000040000795c */ /* 0x000fe20000300000 */
.L_x_1634:
[----:B--2---:R-:W-:-:S04]  /*9670*/  VIADD R3, R7, 0x30840 ;  /* 0x0003084007037836 */ /* 0x004fc80000000000 */
[----:B------:R-:W-:-:S04]  /*9680*/  IMAD R0, R0, 0x8, R3 ;  /* 0x0000000800007824 */ /* 0x000fc800078e0203 */
[----:B------:R-:W2:Y:S02]  /*9690*/  SYNCS.PHASECHK.TRANS64.TRYWAIT P0, [R0+URZ], R5 ;  /* 0x00000005000075a7 */ /* 0x000ea4000800017f */
[----:B--2---:R-:W-:Y:S05]  /*96a0*/  @!P0 BRA `(.L_x_1635) ;  /* 0x0000000400f88947 */ /* 0x004fea0003800000 */
.L_x_1668:
[----:B------:R-:W-:-:S07]  /*96b0*/  IMAD R3, R4, 0x8, R3 ;  /* 0x0000000804037824 */ /* 0x000fce00078e0203 */
.L_x_1636:
[----:B---3--:R3:W4:Y:S02]  /*96c0*/  SYNCS.PHASECHK.TRANS64.TRYWAIT P0, [R3+URZ], R2 ;  /* 0x00000002030075a7 */ /* 0x008724000800017f */
[----:B----4-:R-:W-:Y:S05]  /*96d0*/  @!P0 NANOSLEEP.SYNCS 0x989680 ;  /* 0x009896800000895d */ /* 0x010fea0003900000 */
[----:B------:R-:W4:Y:S02]  /*96e0*/  @!P0 SYNCS.PHASECHK.TRANS64 P0, [R3+URZ], R2 ;  /* 0x00000002030085a7 */ /* 0x000f24000800007f */
[----:B----4-:R-:W-:Y:S05]  /*96f0*/  @!P0 BRA `(.L_x_1636) ;  /* 0xfffffffc00f08947 */ /* 0x010fea000383ffff */
.L_x_1519:
[----:B------:R-:W-:Y:S05]  /*9700*/  BSYNC B6 ;  /* 0x0000000000067941 */ /* 0x000fea0003800000 */
.L_x_1516:
[----:B------:R-:W-:Y:S05]  /*9710*/  EXIT ;  /* 0x000000000000794d */ /* 0x000fea0003800000 */
.L_x_1526:
[----:B------:R-:W-:Y:S02]  /*9720*/  IMAD.MOV.U32 R12, RZ, RZ, RZ ;  /* 0x000000ffff0c7224 */ /* 0x000fe400078e00ff */
[----:B------:R-:W-:Y:S02]  /*9730*/  IMAD.MOV.U32 R11, RZ, RZ, 0x1f ;  /* 0x0000001fff0b7424 */ /* 0x000fe400078e00ff */
[----:B------:R-:W-:-:S07]  /*9740*/  IMAD.MOV.U32 R15, RZ, RZ, -0x1 ;  /* 0xffffffffff0f7424 */ /* 0x000fce00078e00ff */
[----:B------:R-:W-:Y:S05]  /*9750*/  WARPSYNC.COLLECTIVE R15, `(.L_x_1637) ;  /* 0x000000000f087348 */ /* 0x000fea0003c00000 */
[----:B------:R1:W2:Y:S02]  /*9760*/  SHFL.IDX P6, R14, R13, R12, R11 ;  /* 0x0000000c0d0e7389 */ /* 0x0002a400000c000b */
[----:B-12---:R-:W-:Y:S01]  /*9770*/  ENDCOLLECTIVE ;  /* 0x000000000000791b */ /* 0x006fe20003800000 */
.L_x_1637:
[----:B------:R-:W-:Y:S05]  /*9780*/  BRA `(.L_x_1638) ;  /* 0xffffff7800847947 */ /* 0x000fea000383ffff */
.L_x_1528:
        /* <DEDUP_REMOVED lines=8> */
.L_x_1532:
[----:B---3--:R3:W4:Y:S02]  /*9810*/  SYNCS.PHASECHK.TRANS64.TRYWAIT P0, [R0+URZ+0x30810], R191 ;  /* 0x030810bf000075a7 */ /* 0x008724000800017f */
[----:B----4-:R-:W-:Y:S05]  /*9820*/  @!P0 NANOSLEEP.SYNCS 0x989680 ;  /* 0x009896800000895d */ /* 0x010fea0003900000 */
[----:B------:R-:W4:Y:S02]  /*9830*/  @!P0 SYNCS.PHASECHK.TRANS64 P0, [R0+URZ+0x30810], R191 ;  /* 0x030810bf000085a7 */ /* 0x000f24000800007f */
[----:B----4-:R-:W-:Y:S05]  /*9840*/  @!P0 BRA `(.L_x_1532) ;  /* 0xfffffffc00f08947 */ /* 0x010fea000383ffff */
[----:B------:R-:W-:Y:S05]  /*9850*/  BRA `(.L_x_1531) ;  /* 0xffffff8000747947 */ /* 0x000fea000383ffff */
.L_x_1536:
[----:B--2---:R2:W1:Y:S02]  /*9860*/  SYNCS.PHASECHK.TRANS64.TRYWAIT P0, [R0+URZ+0x30830], R191 ;  /* 0x030830bf000075a7 */ /* 0x004464000800017f */
[----:B-1----:R-:W-:Y:S05]  /*9870*/  @!P0 NANOSLEEP.SYNCS 0x989680 ;  /* 0x009896800000895d */ /* 0x002fea0003900000 */
[----:B------:R-:W1:Y:S02]  /*9880*/  @!P0 SYNCS.PHASECHK.TRANS64 P0, [R0+URZ+0x30830], R191 ;  /* 0x030830bf000085a7 */ /* 0x000e64000800007f */
[----:B-1----:R-:W-:Y:S05]  /*9890*/  @!P0 BRA `(.L_x_1536) ;  /* 0xfffffffc00f08947 */ /* 0x002fea000383ffff */
[----:B------:R-:W-:Y:S05]  /*98a0*/  BRA `(.L_x_1535) ;  /* 0xffffff88008c7947 */ /* 0x000fea000383ffff */
.L_x_1543:
[----:B------:R-:W-:Y:S01]  /*98b0*/  BSSY B0, `(.L_x_1639) ;  /* 0x0000005000007945 */ /* 0x000fe20003800000 */
[----:B------:R-:W-:-:S07]  /*98c0*/  IMAD.MOV.U32 R15, RZ, RZ, -0x1 ;  /* 0xffffffffff0f7424 */ /* 0x000fce00078e00ff */
[----:B-1----:R-:W-:Y:S05]  /*98d0*/  WARPSYNC.COLLECTIVE R15, `(.L_x_1640) ;  /* 0x000000000f087348 */ /* 0x002fea0003c00000 */
[----:B------:R-:W-:Y:S01]  /*98e0*/  NOP ;  /* 0x0000000000007918 */ /* 0x000fe20000000000 */
[----:B-1----:R-:W-:Y:S01]  /*98f0*/  ENDCOLLECTIVE ;  /* 0x000000000000791b */ /* 0x002fe20003800000 */
.L_x_1640:
[----:B------:R-:W-:Y:S05]  /*9900*/  BSYNC B0 ;  /* 0x0000000000007941 */ /* 0x000fea0003800000 */
.L_x_1639:
[----:B------:R-:W-:Y:S05]  /*9910*/  BRA `(.L_x_1641) ;  /* 0xffffffb800707947 */ /* 0x000fea000383ffff */
.L_x_1552:
[----:B------:R-:W-:Y:S01]  /*9920*/  BSSY B0, `(.L_x_1642) ;  /* 0x0000005000007945 */ /* 0x000fe20003800000 */
[----:B------:R-:W-:-:S07]  /*9930*/  IMAD.MOV.U32 R15, RZ, RZ, -0x1 ;  /* 0xffffffffff0f7424 */ /* 0x000fce00078e00ff */
[----:B-12---:R-:W-:Y:S05]  /*9940*/  WARPSYNC.COLLECTIVE R15, `(.L_x_1643) ;  /* 0x000000000f087348 */ /* 0x006fea0003c00000 */
[----:B------:R-:W-:Y:S01]  /*9950*/  NOP ;  /* 0x0000000000007918 */ /* 0x000fe20000000000 */
[----:B-12---:R-:W-:Y:S01]  /*9960*/  ENDCOLLECTIVE ;  /* 0x000000000000791b */ /* 0x006fe20003800000 */
.L_x_1643:
[----:B------:R-:W-:Y:S05]  /*9970*/  BSYNC B0 ;  /* 0x0000000000007941 */ /* 0x000fea0003800000 */
.L_x_1642:
[----:B------:R-:W-:Y:S05]  /*9980*/  BRA `(.L_x_1644) ;  /* 0xffffffbc00707947 */ /* 0x000fea000383ffff */
.L_x_1564:
[----:B------:R-:W-:Y:S01]  /*9990*/  BSSY B0, `(.L_x_1645) ;  /* 0x0000005000007945 */ /* 0x000fe20003800000 */
[----:B------:R-:W-:-:S07]  /*99a0*/  IMAD.MOV.U32 R15, RZ, RZ, -0x1 ;  /* 0xffffffffff0f7424 */ /* 0x000fce00078e00ff */
[----:B------:R-:W-:Y:S05]  /*99b0*/  WARPSYNC.COLLECTIVE R15, `(.L_x_1646) ;  /* 0x000000000f087348 */ /* 0x000fea0003c00000 */
[----:B------:R-:W-:Y:S01]  /*99c0*/  NOP ;  /* 0x0000000000007918 */ /* 0x000fe20000000000 */
[----:B------:R-:W-:Y:S01]  /*99d0*/  ENDCOLLECTIVE ;  /* 0x000000000000791b */ /* 0x000fe20003800000 */
.L_x_1646:
[----:B------:R-:W-:Y:S05]  /*99e0*/  BSYNC B0 ;  /* 0x0000000000007941 */ /* 0x000fea0003800000 */
.L_x_1645:
[----:B------:R-:W-:Y:S05]  /*99f0*/  BRA `(.L_x_1647) ;  /* 0xffffffc400587947 */ /* 0x000fea000383ffff */
.L_x_1577:
[----:B------:R-:W-:Y:S01]  /*9a00*/  BSSY B0, `(.L_x_1648) ;  /* 0x0000005000007945 */ /* 0x000fe20003800000 */
[----:B------:R-:W-:-:S07]  /*9a10*/  IMAD.MOV.U32 R15, RZ, RZ, -0x1 ;  /* 0xffffffffff0f7424 */ /* 0x000fce00078e00ff */
[----:B------:R-:W-:Y:S05]  /*9a20*/  WARPSYNC.COLLECTIVE R15, `(.L_x_1649) ;  /* 0x000000000f087348 */ /* 0x000fea0003c00000 */
[----:B------:R-:W-:Y:S01]  /*9a30*/  NOP ;  /* 0x0000000000007918 */ /* 0x000fe20000000000 */
[----:B------:R-:W-:Y:S01]  /*9a40*/  ENDCOLLECTIVE ;  /* 0x000000000000791b */ /* 0x000fe20003800000 */
.L_x_1649:
[----:B------:R-:W-:Y:S05]  /*9a50*/  BSYNC B0 ;  /* 0x0000000000007941 */ /* 0x000fea0003800000 */
.L_x_1648:
[----:B------:R-:W-:Y:S05]  /*9a60*/  BRA `(.L_x_1650) ;  /* 0xffffffc800dc7947 */ /* 0x000fea000383ffff */
.L_x_1589:
[----:B------:R-:W-:Y:S01]  /*9a70*/  BSSY B0, `(.L_x_1651) ;  /* 0x0000005000007945 */ /* 0x000fe20003800000 */
[----:B------:R-:W-:-:S07]  /*9a80*/  IMAD.MOV.U32 R15, RZ, RZ, -0x1 ;  /* 0xffffffffff0f7424 */ /* 0x000fce00078e00ff */
[----:B------:R-:W-:Y:S05]  /*9a90*/  WARPSYNC.COLLECTIVE R15, `(.L_x_1652) ;  /* 0x000000000f087348 */ /* 0x000fea0003c00000 */
[----:B------:R-:W-:Y:S01]  /*9aa0*/  NOP ;  /* 0x0000000000007918 */ /* 0x000fe20000000000 */
[----:B------:R-:W-:Y:S01]  /*9ab0*/  ENDCOLLECTIVE ;  /* 0x000000000000791b */ /* 0x000fe20003800000 */
.L_x_1652:
[----:B------:R-:W-:Y:S05]  /*9ac0*/  BSYNC B0 ;  /* 0x0000000000007941 */ /* 0x000fea0003800000 */
.L_x_1651:
[----:B------:R-:W-:Y:S05]  /*9ad0*/  BRA `(.L_x_1653) ;  /* 0xffffffcc00fc7947 */ /* 0x000fea000383ffff */
.L_x_1611:
[----:B-1----:R1:W2:Y:S02]  /*9ae0*/  SYNCS.PHASECHK.TRANS64.TRYWAIT P0, [R16+URZ+0x30820], R3 ;  /* 0x03082003100075a7 */ /* 0x0022a4000800017f */
[----:B--2---:R-:W-:Y:S05]  /*9af0*/  @!P0 NANOSLEEP.SYNCS 0x989680 ;  /* 0x009896800000895d */ /* 0x004fea0003900000 */
[----:B------:R-:W2:Y:S02]  /*9b00*/  @!P0 SYNCS.PHASECHK.TRANS64 P0, [R16+URZ+0x30820], R3 ;  /* 0x03082003100085a7 */ /* 0x000ea4000800007f */
[----:B--2---:R-:W-:Y:S05]  /*9b10*/  @!P0 BRA `(.L_x_1611) ;  /* 0xfffffffc00f08947 */ /* 0x004fea000383ffff */
[----:B------:R-:W-:Y:S05]  /*9b20*/  BRA `(.L_x_1654) ;  /* 0xffffffdc00cc7947 */ /* 0x000fea000383ffff */
.L_x_1615:
[----:B-1----:R1:W3:Y:S02]  /*9b30*/  SYNCS.PHASECHK.TRANS64.TRYWAIT P1, [R16+URZ+0x30840], R21 ;  /* 0x03084015100075a7 */ /* 0x0022e4000802017f */
[----:B---3--:R-:W-:Y:S05]  /*9b40*/  @!P1 NANOSLEEP.SYNCS 0x989680 ;  /* 0x009896800000995d */ /* 0x008fea0003900000 */
[----:B------:R-:W3:Y:S02]  /*9b50*/  @!P1 SYNCS.PHASECHK.TRANS64 P1, [R16+URZ+0x30840], R21 ;  /* 0x03084015100095a7 */ /* 0x000ee4000802007f */
[----:B---3--:R-:W-:Y:S05]  /*9b60*/  @!P1 BRA `(.L_x_1615) ;  /* 0xfffffffc00f09947 */ /* 0x008fea000383ffff */
[----:B------:R-:W-:Y:S05]  /*9b70*/  BRA `(.L_x_1655) ;  /* 0xffffffe400887947 */ /* 0x000fea000383ffff */
.L_x_1617:
[----:B--2---:R2:W3:Y:S02]  /*9b80*/  SYNCS.PHASECHK.TRANS64.TRYWAIT P1, [R16+URZ+0x30828], R21 ;  /* 0x03082815100075a7 */ /* 0x0044e4000802017f */
[----:B---3--:R-:W-:Y:S05]  /*9b90*/  @!P1 NANOSLEEP.SYNCS 0x989680 ;  /* 0x009896800000995d */ /* 0x008fea0003900000 */
[----:B------:R-:W3:Y:S02]  /*9ba0*/  @!P1 SYNCS.PHASECHK.TRANS64 P1, [R16+URZ+0x30828], R21 ;  /* 0x03082815100095a7 */ /* 0x000ee4000802007f */
[----:B---3--:R-:W-:Y:S05]  /*9bb0*/  @!P1 BRA `(.L_x_1617) ;  /* 0xfffffffc00f09947 */ /* 0x008fea000383ffff */
[----:B------:R-:W-:Y:S05]  /*9bc0*/  BRA `(.L_x_1656) ;  /* 0xffffffe8001c7947 */ /* 0x000fea000383ffff */
.L_x_1619:
[----:B---3--:R3:W4:Y:S02]  /*9bd0*/  SYNCS.PHASECHK.TRANS64.TRYWAIT P1, [R16+URZ+0x30848], R21 ;  /* 0x03084815100075a7 */ /* 0x008724000802017f */
[----:B----4-:R-:W-:Y:S05]  /*9be0*/  @!P1 NANOSLEEP.SYNCS 0x989680 ;  /* 0x009896800000995d */ /* 0x010fea0003900000 */
[----:B------:R-:W4:Y:S02]  /*9bf0*/  @!P1 SYNCS.PHASECHK.TRANS64 P1, [R16+URZ+0x30848], R21 ;  /* 0x03084815100095a7 */ /* 0x000f24000802007f */
[----:B----4-:R-:W-:Y:S05]  /*9c00*/  @!P1 BRA `(.L_x_1619) ;  /* 0xfffffffc00f09947 */ /* 0x010fea000383ffff */
[----:B------:R-:W-:Y:S05]  /*9c10*/  BRA `(.L_x_1657) ;  /* 0xffffffe800b07947 */ /* 0x000fea000383ffff */
.L_x_1621:
[----:B------:R-:W-:-:S07]  /*9c20*/  SHF.L.U32 R5, R11, 0x1f, RZ ;  /* 0x0000001f0b057819 */ /* 0x000fce00000006ff */
.L_x_1658:
[----:B------:R1:W1:Y:S02]  /*9c30*/  SYNCS.PHASECHK.TRANS64.TRYWAIT P1, [R16+URZ+0x30820], R5 ;  /* 0x03082005100075a7 */ /* 0x000264000802017f */
[----:B-1----:R-:W-:Y:S05]  /*9c40*/  @!P1 NANOSLEEP.SYNCS 0x989680 ;  /* 0x009896800000995d */ /* 0x002fea0003900000 */
[----:B------:R-:W1:Y:S02]  /*9c50*/  @!P1 SYNCS.PHASECHK.TRANS64 P1, [R16+URZ+0x30820], R5 ;  /* 0x03082005100095a7 */ /* 0x000e64000802007f */
[----:B-1----:R-:W-:Y:S05]  /*9c60*/  @!P1 BRA `(.L_x_1658) ;  /* 0xfffffffc00f09947 */ /* 0x002fea000383ffff */
[----:B------:R-:W-:Y:S05]  /*9c70*/  BRA `(.L_x_1659) ;  /* 0xffffffec002c7947 */ /* 0x000fea000383ffff */
.L_x_1624:
[----:B-1----:R1:W3:Y:S02]  /*9c80*/  SYNCS.PHASECHK.TRANS64.TRYWAIT P1, [R16+URZ+0x30840], R13 ;  /* 0x0308400d100075a7 */ /* 0x0022e4000802017f */
[----:B---3--:R-:W-:Y:S05]  /*9c90*/  @!P1 NANOSLEEP.SYNCS 0x989680 ;  /* 0x009896800000995d */ /* 0x008fea0003900000 */
[----:B------:R-:W3:Y:S02]  /*9ca0*/  @!P1 SYNCS.PHASECHK.TRANS64 P1, [R16+URZ+0x30840], R13 ;  /* 0x0308400d100095a7 */ /* 0x000ee4000802007f */
[----:B---3--:R-:W-:Y:S05]  /*9cb0*/  @!P1 BRA `(.L_x_1624) ;  /* 0xfffffffc00f09947 */ /* 0x008fea000383ffff */
[----:B------:R-:W-:Y:S05]  /*9cc0*/  BRA `(.L_x_1660) ;  /* 0xffffffec00e07947 */ /* 0x000fea000383ffff */
.L_x_1626:
[----:B--2---:R2:W3:Y:S02]  /*9cd0*/  SYNCS.PHASECHK.TRANS64.TRYWAIT P1, [R16+URZ+0x30828], R13 ;  /* 0x0308280d100075a7 */ /* 0x0044e4000802017f */
[----:B---3--:R-:W-:Y:S05]  /*9ce0*/  @!P1 NANOSLEEP.SYNCS 0x989680 ;  /* 0x009896800000995d */ /* 0x008fea0003900000 */
[----:B------:R-:W3:Y:S02]  /*9cf0*/  @!P1 SYNCS.PHASECHK.TRANS64 P1, [R16+URZ+0x30828], R13 ;  /* 0x0308280d100095a7 */ /* 0x000ee4000802007f */
[----:B---3--:R-:W-:Y:S05]  /*9d00*/  @!P1 BRA `(.L_x_1626) ;  /* 0xfffffffc00f09947 */ /* 0x008fea000383ffff */
[----:B------:R-:W-:Y:S05]  /*9d10*/  BRA `(.L_x_1661) ;  /* 0xfffffff000687947 */ /* 0x000fea000383ffff */
.L_x_1628:
[----:B---3--:R3:W1:Y:S02]  /*9d20*/  SYNCS.PHASECHK.TRANS64.TRYWAIT P0, [R3+URZ+0x30840], R0 ;  /* 0x03084000030075a7 */ /* 0x008664000800017f */
[----:B-1----:R-:W-:Y:S05]  /*9d30*/  @!P0 NANOSLEEP.SYNCS 0x989680 ;  /* 0x009896800000895d */ /* 0x002fea0003900000 */
[----:B------:R-:W1:Y:S02]  /*9d40*/  @!P0 SYNCS.PHASECHK.TRANS64 P0, [R3+URZ+0x30840], R0 ;  /* 0x03084000030085a7 */ /* 0x000e64000800007f */
[----:B-1----:R-:W-:Y:S05]  /*9d50*/  @!P0 BRA `(.L_x_1628) ;  /* 0xfffffffc00f08947 */ /* 0x002fea000383ffff */
[----:B------:R-:W-:Y:S05]  /*9d60*/  BRA `(.L_x_1662) ;  /* 0xfffffff400107947 */ /* 0x000fea000383ffff */
.L_x_1630:
[----:B------:R-:W-:Y:S01]  /*9d70*/  BSSY B0, `(.L_x_1663) ;  /* 0x0000006000007945 */ /* 0x000fe20003800000 */
[----:B------:R-:W-:-:S07]  /*9d80*/  IMAD.MOV.U32 R15, RZ, RZ, -0x1 ;  /* 0xffffffffff0f7424 */ /* 0x000fce00078e00ff */
[----:B------:R-:W-:Y:S05]  /*9d90*/  WARPSYNC.COLLECTIVE R15, `(.L_x_1664) ;  /* 0x000000000f0c7348 */ /* 0x000fea0003c00000 */
[----:B------:R-:W-:Y:S02]  /*9da0*/  ELECT P6, UR62, PT ;  /* 0x00000000003e782f */ /* 0x000fe400038c0000 */
[----:B------:R-:W-:Y:S01]  /*9db0*/  MOV R14, UR62 ;  /* 0x0000003e000e7c02 */ /* 0x000fe20008000f00 */
[----:B------:R-:W-:Y:S10]  /*9dc0*/  ENDCOLLECTIVE ;  /* 0x000000000000791b */ /* 0x000ff40003800000 */
.L_x_1664:
[----:B------:R-:W-:Y:S05]  /*9dd0*/  BSYNC B0 ;  /* 0x0000000000007941 */ /* 0x000fea0003800000 */
.L_x_1663:
[----:B------:R-:W-:Y:S05]  /*9de0*/  BRA `(.L_x_1665) ;  /* 0xfffffff400bc7947 */ /* 0x000fea000383ffff */
.L_x_1632:
[----:B-1----:R1:W2:Y:S02]  /*9df0*/  SYNCS.PHASECHK.TRANS64.TRYWAIT P0, [R6+URZ], R5 ;  /* 0x00000005060075a7 */ /* 0x0022a4000800017f */
[----:B--2---:R-:W-:Y:S05]  /*9e00*/  @!P0 NANOSLEEP.SYNCS 0x989680 ;  /* 0x009896800000895d */ /* 0x004fea0003900000 */
[----:B------:R-:W2:Y:S02]  /*9e10*/  @!P0 SYNCS.PHASECHK.TRANS64 P0, [R6+URZ], R5 ;  /* 0x00000005060085a7 */ /* 0x000ea4000800007f */
[----:B--2---:R-:W-:Y:S05]  /*9e20*/  @!P0 BRA `(.L_x_1632) ;  /* 0xfffffffc00f08947 */ /* 0x004fea000383ffff */
[----:B------:R-:W-:Y:S05]  /*9e30*/  BRA `(.L_x_1666) ;  /* 0xfffffff400fc7947 */ /* 0x000fea000383ffff */
.L_x_1633:
[----:B--2---:R2:W3:Y:S02]  /*9e40*/  SYNCS.PHASECHK.TRANS64.TRYWAIT P0, [R3+URZ], R2 ;  /* 0x00000002030075a7 */ /* 0x0044e4000800017f */
[----:B---3--:R-:W-:Y:S05]  /*9e50*/  @!P0 NANOSLEEP.SYNCS 0x989680 ;  /* 0x009896800000895d */ /* 0x008fea0003900000 */
[----:B------:R-:W3:Y:S02]  /*9e60*/  @!P0 SYNCS.PHASECHK.TRANS64 P0, [R3+URZ], R2 ;  /* 0x00000002030085a7 */ /* 0x000ee4000800007f */
[----:B---3--:R-:W-:Y:S05]  /*9e70*/  @!P0 BRA `(.L_x_1633) ;  /* 0xfffffffc00f08947 */ /* 0x008fea000383ffff */
[----:B------:R-:W-:Y:S05]  /*9e80*/  BRA `(.L_x_1667) ;  /* 0xfffffff400f07947 */ /* 0x000fea000383ffff */
.L_x_1635:
[----:B--2---:R2:W3:Y:S02]  /*9e90*/  SYNCS.PHASECHK.TRANS64.TRYWAIT P0, [R0+URZ], R5 ;  /* 0x00000005000075a7 */ /* 0x0044e4000800017f */
[----:B---3--:R-:W-:Y:S05]  /*9ea0*/  @!P0 NANOSLEEP.SYNCS 0x989680 ;  /* 0x009896800000895d */ /* 0x008fea0003900000 */
[----:B------:R-:W3:Y:S02]  /*9eb0*/  @!P0 SYNCS.PHASECHK.TRANS64 P0, [R0+URZ], R5 ;  /* 0x00000005000085a7 */ /* 0x000ee4000800007f */
[----:B---3--:R-:W-:Y:S05]  /*9ec0*/  @!P0 BRA `(.L_x_1635) ;  /* 0xfffffffc00f08947 */ /* 0x008fea000383ffff */
[----:B------:R-:W-:Y:S05]  /*9ed0*/  BRA `(.L_x_1668) ;  /* 0xfffffff400f47947 */ /* 0x000fea000383ffff */
.L_x_1669:
        /* <DEDUP_REMOVED lines=10> */
.L_x_7301:


//--------------------- .text._ZN7cutlass13device_kernelIN5flash11enable_sm90INS1_16FlashAttnBwdSm90INS1_25CollectiveMainloopBwdSm90ILi2ELi2ELi2EN4cute5tupleIJNS5_1CILi1EEES8_S8_EEENS6_IJNS7_ILi64EEENS7_ILi128EEESB_EEENS_6half_tEfNS_4arch4Sm90ELb0ELb1ELb1ELb1ELb0ELb1ELb0ELb0ELi2ELi1ELi2ELi1ELb0EEENS1_21CollectiveEpilogueBwdISC_SD_SF_Li256ELb1ELb0ELi1EEENS1_19SingleTileSchedulerILb1ELb0ELb0ELi128EEEEEEEEEvNT_6ParamsE --------------------------
	.section	.text._ZN7cutlass13device_kernelIN5flash11enable_sm90INS1_16FlashAttnBwdSm90INS1_25CollectiveMainloopBwdSm90ILi2ELi2ELi2EN4cute5tupleIJNS5_1CILi1EEES8_S8_EEENS6_IJNS7_ILi64EEENS7_ILi128EEESB_EEENS_6half_tEfNS_4arch4Sm90ELb0ELb1ELb1ELb1ELb0ELb1ELb0ELb0ELi2ELi1ELi2ELi1ELb0EEENS1_21CollectiveEpilogueBwdISC_SD_SF_Li256ELb1ELb0ELi1EEENS1_19SingleTileSchedulerILb1ELb0ELb0ELi128EEEEEEEEEvNT_6ParamsE,"ax",@progbits
	.align	128
.text._ZN7cutlass13device_kernelIN5flash11enable_sm90INS1_16FlashAttnBwdSm90INS1_25CollectiveMainloopBwdSm90ILi2ELi2ELi2EN4cute5tupleIJNS5_1CILi1EEES8_S8_EEENS6_IJNS7_ILi64EEENS7_ILi128EEESB_EEENS_6half_tEfNS_4arch4Sm90ELb0ELb1ELb1ELb1ELb0ELb1ELb0ELb0ELi2ELi1ELi2ELi1ELb0EEENS1_21CollectiveEpilogueBwdISC_SD_SF_Li256ELb1ELb0ELi1EEENS1_19SingleTileSchedulerILb1ELb0ELb0ELi128EEEEEEEEEvNT_6ParamsE:
        .type           _ZN7cutlass13device_kernelIN5flash11enable_sm90INS1_16FlashAttnBwdSm90INS1_25CollectiveMainloopBwdSm90ILi2ELi2ELi2EN4cute5tupleIJNS5_1CILi1EEES8_S8_EEENS6_IJNS7_ILi64EEENS7_ILi128EEESB_EEENS_6half_tEfNS_4arch4Sm90ELb0ELb1ELb1ELb1ELb0ELb1ELb0ELb0ELi2ELi1ELi2ELi1ELb0EEENS1_21CollectiveEpilogueBwdISC_SD_SF_Li256ELb1ELb0ELi1EEENS1_19SingleTileSchedulerILb1ELb0ELb0ELi128EEEEEEEEEvNT_6ParamsE,@function
        .size           _ZN7cutlass13device_kernelIN5flash11enable_sm90INS1_16FlashAttnBwdSm90INS1_25CollectiveMainloopBwdSm90ILi2ELi2ELi2EN4cute5tupleIJNS5_1CILi1EEES8_S8_EEENS6_IJNS7_ILi64EEENS7_ILi128EEESB_EEENS_6half_tEfNS_4arch4Sm90ELb0ELb1ELb1ELb1ELb0ELb1ELb0ELb0ELi2ELi1ELi2ELi1ELb0EEENS1_21CollectiveEpilogueBwdISC_SD_SF_Li256ELb1ELb0ELi1EEENS1_19SingleTileSchedulerILb1ELb0ELb0ELi128EEEEEEEEEvNT_6ParamsE,(.L_x_7302 - _ZN7cutlass13device_kernelIN5flash11enable_sm90INS1_16FlashAttnBwdSm90INS1_25CollectiveMainloopBwdSm90ILi2ELi2ELi2EN4cute5tupleIJNS5_1CILi1EEES8_S8_EEENS6_IJNS7_ILi64EEENS7_ILi128EEESB_EEENS_6half_tEfNS_4arch4Sm90ELb0ELb1ELb1ELb1ELb0ELb1ELb0ELb0ELi2ELi1ELi2ELi1ELb0EEENS1_21CollectiveEpilogueBwdISC_SD_SF_Li256ELb1ELb0ELi1EEENS1_19SingleTileSchedulerILb1ELb0ELb0ELi128EEEEEEEEEvNT_6ParamsE)
        .other          _ZN7cutlass13device_kernelIN5flash11enable_sm90INS1_16FlashAttnBwdSm90INS1_25CollectiveMainloopBwdSm90ILi2ELi2ELi2EN4cute5tupleIJNS5_1CILi1EEES8_S8_EEENS6_IJNS7_ILi64EEENS7_ILi128EEESB_EEENS_6half_tEfNS_4arch4Sm90ELb0ELb1ELb1ELb1ELb0ELb1ELb0ELb0ELi2ELi1ELi2ELi1ELb0EEENS1_21CollectiveEpilogueBwdISC_SD_SF_Li256ELb1ELb0ELi1EEENS1_19SingleTileSchedulerILb1ELb0ELb0ELi128EEEEEEEEEvNT_6ParamsE,@"STO_CUDA_ENTRY STV_DEFAULT"
_ZN7cutlass13device_kernelIN5flash11enable_sm90INS1_16FlashAttnBwdSm90INS1_25CollectiveMainloopBwdSm90ILi2ELi2ELi2EN4cute5tupleIJNS5_1CILi1EEES8_S8_EEENS6_IJNS7_ILi64EEENS7_ILi128EEESB_EEENS_6half_tEfNS_4arch4Sm90ELb0ELb1ELb1ELb1ELb0ELb1ELb0ELb0ELi2ELi1ELi2ELi1ELb0EEENS1_21CollectiveEpilogueBwdISC_SD_SF_Li256ELb1ELb0ELi1EEENS1_19SingleTileSchedulerILb1ELb0ELb0ELi128EEEEEEEEEvNT_6ParamsE:
        /* <DEDUP_REMOVED lines=24> */
.L_x_1671:
[----:B------:R-:W-:Y:S05]  /*0180*/  BSYNC B0 ;  /* 0x0000000000007941 */ /* 0x000fea0003800000 */
.L_x_1670:
        /* <DEDUP_REMOVED lines=37> */
.L_x_1672:
        /* <DEDUP_REMOVED lines=22> */
.L_x_1673:
[----:B------:R-:W-:Y:S01]  /*0540*/  PLOP3.LUT P0, PT, PT, PT, UP0, 0x80, 0x0 ;  /* 0x000000000000781c */ /* 0x000fe20003f0f008 */
[----:B------:R-:W-:Y:S01]  /*0550*/  NOP ;  /* 0x0000000000007918 */ /* 0x000fe20000000000 */
[----:B------:R-:W-:Y:S01]  /*0560*/  ULDC.64 UR46, c[0x0][0x208] ;  /* 0x00008200002e7ab9 */ /* 0x000fe20000000a00 */
[----:B------:R-:W-:Y:S01]  /*0570*/  BSSY B6, `(.L_x_1674) ;  /* 0x0000bd4000067945 */ /* 0x000fe20003800000 */
[----:B-12-4-:R-:W-:Y:S09]  /*0580*/  BAR.SYNC.DEFER_BLOCKING 0x0 ;  /* 0x0000000000007b1d */ /* 0x016ff20000010000 */
[----:B------:R-:W-:Y:S05]  /*0590*/  @!P0 BRA `(.L_x_1675) ;  /* 0x00000080006c8947 */ /* 0x000fea0003800000 */
.L_x_1676:
[----:B------:R-:W-:-:S08]  /*05a0*/  NOP ;  /* 0x0000000000007918 */ /* 0x000fd00000000000 */
[----:B------:R-:W1:Y:S02]  /*05b0*/  USETMAXREG.TRY_ALLOC.CTAPOOL UP0, 0xf0 ;  /* 0x000000f0000079c8 */ /* 0x000e640008000600 */
[----:B-1----:R-:W-:-:S13]  /*05c0*/  PLOP3.LUT P0, PT, PT, PT, UP0, 0x80, 0x0 ;  /* 0x000000000000781c */ /* 0x002fda0003f0f008 */
[----:B------:R-:W-:Y:S05]  /*05d0*/  @!P0 BRA `(.L_x_1676) ;  /* 0xfffffffc00f08947 */ /* 0x000fea000383ffff */
[----:B------:R-:W-:Y:S01]  /*05e0*/  LOP3.LUT R0, R0, 0x3, RZ, 0xc0, !PT ;  /* 0x0000000300007812 */ /* 0x000fe200078ec0ff */
[----:B------:R-:W1:Y:S01]  /*05f0*/  S2R R2, SR_TID.X ;  /* 0x0000000000027919 */ /* 0x000e620000002100 */
[----:B------:R-:W-:Y:S01]  /*0600*/  ULDC.64 UR4, c[0x0][0x8d8] ;  /* 0x0002360000047ab9 */ /* 0x000fe20000000a00 */
[----:B------:R-:W2:Y:S03]  /*0610*/  S2UR UR6, SR_CTAID.X ;  /* 0x00000000000679c3 */ /* 0x000ea60000002500 */
[----:B------:R-:W3:Y:S05]  /*0620*/  SHFL.IDX PT, R0, R0, RZ, 0x1f ;  /* 0x00001fff00007589 */ /* 0x000eea00000e0000 */
[----:B------:R-:W4:Y:S01]  /*0630*/  S2UR UR36, SR_CTAID.Z ;  /* 0x00000000002479c3 */ /* 0x000f220000002700 */
[----:B---3--:R-:W-:-:S02]  /*0640*/  ISETP.NE.AND P0, PT, R0, RZ, PT ;  /* 0x000000ff0000720c */ /* 0x008fc40003f05270 */
[----:B-1----:R-:W-:-:S11]  /*0650*/  SHF.R.U32.HI R2, RZ, 0x7, R2 ;  /* 0x00000007ff027819 */ /* 0x002fd60000011602 */
[----:B------:R-:W-:-:S05]  /*0660*/  @!P0 VIADD R2, R2, 0x9 ;  /* 0x0000000902028836 */ /* 0x000fca0000000000 */
[----:B------:R1:W-:Y:S06]  /*0670*/  @!P0 BAR.ARV R2, 0xa0 ;  /* 0x000280020000851d */ /* 0x0003ec0000002000 */
[----:B------:R-:W-:-:S04]  /*0680*/  ISETP.NE.U32.AND P0, PT, RZ, UR4, PT ;  /* 0x00000004ff007c0c */ /* 0x000fc8000bf05070 */
[----:B------:R-:W-:-:S13]  /*0690*/  ISETP.NE.AND.EX P0, PT, RZ, UR5, PT, P0 ;  /* 0x00000005ff007c0c */ /* 0x000fda000bf05300 */
[----:B-12-4-:R-:W-:Y:S05]  /*06a0*/  @!P0 BRA `(.L_x_1677) ;  /* 0x00000000001c8947 */ /* 0x016fea0003800000 */
[----:B------:R-:W-:Y:S02]  /*06b0*/  ULDC.64 UR4, c[0x0][0x8d8] ;  /* 0x0002360000047ab9 */ /* 0x000fe40000000a00 */
[----:B------:R-:W-:-:S06]  /*06c0*/  UIMAD.WIDE UR4, UR36, 0x4, UR4 ;  /* 0x00000004240478a5 */ /* 0x000fcc000f8e0204 */
[----:B------:R-:W-:Y:S02]  /*06d0*/  IMAD.U32 R2, RZ, RZ, UR4 ;  /* 0x00000004ff027e24 */ /* 0x000fe4000f8e00ff */
[----:B------:R-:W-:-:S05]  /*06e0*/  IMAD.U32 R3, RZ, RZ, UR5 ;  /* 0x00000005ff037e24 */ /* 0x000fca000f8e00ff */
[----:B------:R-:W2:Y:S02]  /*06f0*/  LDG.E R2, desc[UR46][R2.64] ;  /* 0x0000002e02027981 */ /* 0x000ea4000c1e1900 */
[----:B--2---:R-:W-:Y:S01]  /*0700*/  R2UR UR4, R2 ;  /* 0x00000000020472ca */ /* 0x004fe200000e0000 */
[----:B------:R-:W-:-:S14]  /*0710*/  BRA `(.L_x_1678) ;  /* 0x00000000003c7947 */ /* 0x000fdc0003800000 */
.L_x_1677:
[----:B------:R-:W-:Y:S02]  /*0720*/  ULDC.64 UR4, c[0x0][0x8d0] ;  /* 0x0002340000047ab9 */ /* 0x000fe40000000a00 */
[----:B------:R-:W-:-:S04]  /*0730*/  ISETP.NE.U32.AND P0, PT, RZ, UR4, PT ;  /* 0x00000004ff007c0c */ /* 0x000fc8000bf05070 */
[----:B------:R-:W-:-:S13]  /*0740*/  ISETP.NE.AND.EX P0, PT, RZ, UR5, PT, P0 ;  /* 0x00000005ff007c0c */ /* 0x000fda000bf05300 */
[----:B------:R-:W-:Y:S05]  /*0750*/  @!P0 BRA `(.L_x_1679) ;  /* 0x0000000000288947 */ /* 0x000fea0003800000 */
[----:B------:R-:W-:Y:S02]  /*0760*/  ULDC.64 UR4, c[0x0][0x8d0] ;  /* 0x0002340000047ab9 */ /* 0x000fe40000000a00 */
[----:B------:R-:W-:-:S06]  /*0770*/  UIMAD.WIDE UR4, UR36, 0x4, UR4 ;  /* 0x00000004240478a5 */ /* 0x000fcc000f8e0204 */
[----:B------:R-:W-:Y:S02]  /*0780*/  IMAD.U32 R2, RZ, RZ, UR4 ;  /* 0x00000004ff027e24 */ /* 0x000fe4000f8e00ff */
[----:B------:R-:W-:-:S05]  /*0790*/  IMAD.U32 R3, RZ, RZ, UR5 ;  /* 0x00000005ff037e24 */ /* 0x000fca000f8e00ff */
[----:B------:R-:W2:Y:S04]  /*07a0*/  LDG.E R4, desc[UR46][R2.64] ;  /* 0x0000002e02047981 */ /* 0x000ea8000c1e1900 */
[----:B------:R-:W3:Y:S01]  /*07b0*/  LDG.E R0, desc[UR46][R2.64+0x4] ;  /* 0x0000042e02007981 */ /* 0x000ee2000c1e1900 */
[----:B--2---:R-:W-:Y:S02]  /*07c0*/  R2UR UR4, R4 ;  /* 0x00000000040472ca */ /* 0x004fe400000e0000 */
[----:B---3--:R-:W-:-:S13]  /*07d0*/  R2UR UR5, R0 ;  /* 0x00000000000572ca */ /* 0x008fda00000e0000 */
[----:B------:R-:W-:Y:S01]  /*07e0*/  UIADD3 UR4, -UR4, UR5, URZ ;  /* 0x0000000504047290 */ /* 0x000fe2000fffe13f */
[----:B------:R-:W-:Y:S11]  /*07f0*/  BRA `(.L_x_1678) ;  /* 0x0000000000047947 */ /* 0x000ff60003800000 */
.L_x_1679:
[----:B------:R-:W-:-:S05]  /*0800*/  ULDC UR4, c[0x0][0x8bc] ;  /* 0x00022f0000047ab9 */ /* 0x000fca0000000800 */
.L_x_1678:
[----:B------:R-:W-:-:S04]  /*0810*/  USHF.L.U32 UR42, UR6, 0x7, URZ ;  /* 0x00000007062a7899 */ /* 0x000fc8000800063f */
[----:B------:R-:W-:-:S04]  /*0820*/  UISETP.GE.AND UP0, UPT, UR42, UR4, UPT ;  /* 0x000000042a00728c */ /* 0x000fc8000bf06270 */
[----:B------:R-:W-:-:S06]  /*0830*/  USEL UR36, UR36, 0xffffffff, !UP0 ;  /* 0xffffffff24247887 */ /* 0x000fcc000c000000 */
[----:B------:R-:W-:-:S13]  /*0840*/  ISETP.LE.AND P0, PT, RZ, UR36, PT ;  /* 0x00000024ff007c0c */ /* 0x000fda000bf03270 */
[----:B------:R-:W-:Y:S05]  /*0850*/  @!P0 BRA `(.L_x_1680) ;  /* 0x000000b800948947 */ /* 0x000fea0003800000 */
[----:B------:R-:W-:Y:S01]  /*0860*/  ULDC.64 UR4, c[0x0][0x780] ;  /* 0x0001e00000047ab9 */ /* 0x000fe20000000a00 */
[----:B------:R-:W-:Y:S01]  /*0870*/  ULDC UR37, c[0x0][0x290] ;  /* 0x0000a40000257ab9 */ /* 0x000fe20000000800 */
[----:B------:R-:W-:-:S04]  /*0880*/  ISETP.NE.U32.AND P0, PT, RZ, UR4, PT ;  /* 0x00000004ff007c0c */ /* 0x000fc8000bf05070 */
[----:B------:R-:W-:-:S13]  /*0890*/  ISETP.NE.AND.EX P0, PT, RZ, UR5, PT, P0 ;  /* 0x00000005ff007c0c */ /* 0x000fda000bf05300 */
[----:B------:R-:W-:Y:S05]  /*08a0*/  @!P0 BRA `(.L_x_1681) ;  /* 0x00000000001c8947 */ /* 0x000fea0003800000 */
[----:B------:R-:W-:Y:S02]  /*08b0*/  ULDC.64 UR4, c[0x0][0x780] ;  /* 0x0001e00000047ab9 */ /* 0x000fe40000000a00 */
[----:B------:R-:W-:-:S06]  /*08c0*/  UIMAD.WIDE UR4, UR36, 0x4, UR4 ;  /* 0x00000004240478a5 */ /* 0x000fcc000f8e0204 */
[----:B------:R-:W-:Y:S02]  /*08d0*/  IMAD.U32 R2, RZ, RZ, UR4 ;  /* 0x00000004ff027e24 */ /* 0x000fe4000f8e00ff */
[----:B------:R-:W-:-:S05]  /*08e0*/  IMAD.U32 R3, RZ, RZ, UR5 ;  /* 0x00000005ff037e24 */ /* 0x000fca000f8e00ff */
[----:B------:R-:W2:Y:S02]  /*08f0*/  LDG.E R2, desc[UR46][R2.64] ;  /* 0x0000002e02027981 */ /* 0x000ea4000c1e1900 */
[----:B--2---:R-:W-:Y:S01]  /*0900*/  R2UR UR39, R2 ;  /* 0x00000000022772ca */ /* 0x004fe200000e0000 */
[----:B------:R-:W-:-:S14]  /*0910*/  BRA `(.L_x_1682) ;  /* 0x0000000000387947 */ /* 0x000fdc0003800000 */
.L_x_1681:
        /* <DEDUP_REMOVED lines=13> */
[----:B------:R-:W-:-:S12]  /*09f0*/  UIADD3 UR39, -UR39, UR4, URZ ;  /* 0x0000000427277290 */ /* 0x000fd8000fffe13f */
.L_x_1682:
        /* <DEDUP_REMOVED lines=11> */
.L_x_1683:
        /* <DEDUP_REMOVED lines=13> */
.L_x_1684:
[----:B------:R-:W-:Y:S01]  /*0b80*/  UIADD3 UR5, UR42, UR39, -UR37 ;  /* 0x000000272a057290 */ /* 0x000fe2000fffe825 */
[----:B------:R-:W-:Y:S01]  /*0b90*/  ISETP.LE.AND P1, PT, RZ, UR6, PT ;  /* 0x00000006ff007c0c */ /* 0x000fe2000bf23270 */
[----:B------:R-:W-:Y:S01]  /*0ba0*/  ULDC UR6, c[0x0][0x74c] ;  /* 0x0001d30000067ab9 */ /* 0x000fe20000000800 */
[----:B------:R-:W-:Y:S01]  /*0bb0*/  UIADD3 UR4, UR39, 0x3f, URZ ;  /* 0x0000003f27047890 */ /* 0x000fe2000fffe03f */
[----:B------:R-:W-:Y:S01]  /*0bc0*/  PLOP3.LUT P0, PT, PT, PT, PT, 0x80, 0x0 ;  /* 0x000000000000781c */ /* 0x000fe20003f0f070 */
[----:B------:R-:W-:Y:S01]  /*0bd0*/  UIADD3 UR5, UR5, -UR6, URZ ;  /* 0x8000000605057290 */ /* 0x000fe2000fffe03f */
[----:B------:R-:W-:Y:S02]  /*0be0*/  CS2R R86, SRZ ;  /* 0x0000000000567805 */ /* 0x000fe4000001ff00 */
[----:B------:R-:W-:Y:S02]  /*0bf0*/  CS2R R84, SRZ ;  /* 0x0000000000547805 */ /* 0x000fe4000001ff00 */
[----:B------:R-:W-:Y:S01]  /*0c00*/  CS2R R82, SRZ ;  /* 0x0000000000527805 */ /* 0x000fe2000001ff00 */
[----:B------:R-:W-:Y:S01]  /*0c10*/  USHF.R.S32.HI UR6, URZ, 0x1f, UR5 ;  /* 0x0000001f3f067899 */ /* 0x000fe20008011405 */
[----:B------:R-:W-:-:S02]  /*0c20*/  CS2R R80, SRZ ;  /* 0x0000000000507805 */ /* 0x000fc4000001ff00 */
[----:B------:R-:W-:Y:S02]  /*0c30*/  CS2R R78, SRZ ;  /* 0x00000000004e7805 */ /* 0x000fe4000001ff00 */
[----:B------:R-:W-:Y:S01]  /*0c40*/  CS2R R76, SRZ ;  /* 0x00000000004c7805 */ /* 0x000fe2000001ff00 */
[----:B------:R-:W-:Y:S01]  /*0c50*/  ULEA.HI UR6, UR6, UR5, URZ, 0x6 ;  /* 0x0000000506067291 */ /* 0x000fe2000f8f303f */
[----:B------:R-:W-:Y:S01]  /*0c60*/  CS2R R74, SRZ ;  /* 0x00000000004a7805 */ /* 0x000fe2000001ff00 */
[----:B------:R-:W-:Y:S01]  /*0c70*/  USHF.R.S32.HI UR5, URZ, 0x1f, UR4 ;  /* 0x0000001f3f057899 */ /* 0x000fe20008011404 */
[----:B------:R-:W-:Y:S01]  /*0c80*/  CS2R R72, SRZ ;  /* 0x0000000000487805 */ /* 0x000fe2000001ff00 */
[----:B------:R-:W-:Y:S01]  /*0c90*/  USHF.R.S32.HI UR6, URZ, 0x6, UR6 ;  /* 0x000000063f067899 */ /* 0x000fe20008011406 */
[----:B------:R-:W-:Y:S01]  /*0ca0*/  CS2R R70, SRZ ;  /* 0x0000000000467805 */ /* 0x000fe2000001ff00 */
[----:B------:R-:W-:Y:S01]  /*0cb0*/  ULEA.HI UR5, UR5, UR4, URZ, 0x6 ;  /* 0x0000000405057291 */ /* 0x000fe2000f8f303f */
[----:B------:R-:W-:Y:S01]  /*0cc0*/  CS2R R68, SRZ ;  /* 0x0000000000447805 */ /* 0x000fe2000001ff00 */
[----:B------:R-:W-:Y:S01]  /*0cd0*/  UISETP.LT.AND UP0, UPT, URZ, UR6, UPT ;  /* 0x000000063f00728c */ /* 0x000fe2000bf01270 */
[----:B------:R-:W-:Y:S01]  /*0ce0*/  CS2R R66, SRZ ;  /* 0x0000000000427805 */ /* 0x000fe2000001ff00 */
[----:B------:R-:W-:Y:S01]  /*0cf0*/  USHF.R.S32.HI UR40, URZ, 0x6, UR5 ;  /* 0x000000063f287899 */ /* 0x000fe20008011405 */
[----:B------:R-:W-:Y:S01]  /*0d00*/  CS2R R64, SRZ ;  /* 0x0000000000407805 */ /* 0x000fe2000001ff00 */
[----:B------:R-:W-:Y:S01]  /*0d10*/  USEL UR41, URZ, UR6, !UP0 ;  /* 0x000000063f297287 */ /* 0x000fe2000c000000 */
        /* <DEDUP_REMOVED lines=13> */
[----:B------:R-:W-:-:S02]  /*0df0*/  CS2R R10, SRZ ;  /* 0x00000000000a7805 */ /* 0x000fc4000001ff00 */
[----:B------:R-:W-:Y:S02]  /*0e00*/  CS2R R36, SRZ ;  /* 0x0000000000247805 */ /* 0x000fe4000001ff00 */
[----:B------:R-:W-:Y:S02]  /*0e10*/  CS2R R8, SRZ ;  /* 0x0000000000087805 */ /* 0x000fe4000001ff00 */
[----:B------:R-:W-:Y:S02]  /*0e20*/  CS2R R32, SRZ ;  /* 0x0000000000207805 */ /* 0x000fe4000001ff00 */
[----:B------:R-:W-:Y:S01]  /*0e30*/  CS2R R6, SRZ ;  /* 0x0000000000067805 */ /* 0x000fe2000001ff00 */
[----:B------:R-:W-:Y:S01]  /*0e40*/  IMAD.MOV.U32 R29, RZ, RZ, RZ ;  /* 0x000000ffff1d7224 */ /* 0x000fe200078e00ff */
[----:B------:R-:W-:Y:S01]  /*0e50*/  CS2R R4, SRZ ;  /* 0x0000000000047805 */ /* 0x000fe2000001ff00 */
[----:B------:R-:W-:Y:S01]  /*0e60*/  IMAD.MOV.U32 R2, RZ, RZ, RZ ;  /* 0x000000ffff027224 */ /* 0x000fe200078e00ff */
        /* <DEDUP_REMOVED lines=27> */
[----:B------:R-:W-:Y:S01]  /*1020*/  IMAD.MOV.U32 R99, RZ, RZ, RZ ;  /* 0x000000ffff637224 */ /* 0x000fe200078e00ff */
[----:B------:R-:W-:Y:S06]  /*1030*/  @!P1 BRA `(.L_x_1685) ;  /* 0x0000000000209947 */ /* 0x000fec0003800000 */
[----:B------:R-:W-:Y:S01]  /*1040*/  UIADD3 UR4, -UR37, 0xbf, UR39 ;  /* 0x000000bf25047890 */ /* 0x000fe2000fffe127 */
[----:B------:R-:W-:-:S03]  /*1050*/  ULDC UR5, c[0x0][0x748] ;  /* 0x0001d20000057ab9 */ /* 0x000fc60000000800 */
[----:B------:R-:W-:-:S04]  /*1060*/  UIADD3 UR4, UR4, UR5, UR42 ;  /* 0x0000000504047290 */ /* 0x000fc8000fffe02a */
[----:B------:R-:W-:-:S04]  /*1070*/  USHF.R.S32.HI UR5, URZ, 0x1f, UR4 ;  /* 0x0000001f3f057899 */ /* 0x000fc80008011404 */
[----:B------:R-:W-:-:S04]  /*1080*/  ULEA.HI UR5, UR5, UR4, URZ, 0x6 ;  /* 0x0000000405057291 */ /* 0x000fc8000f8f303f */
[----:B------:R-:W-:-:S04]  /*1090*/  USHF.R.S32.HI UR5, URZ, 0x6, UR5 ;  /* 0x000000063f057899 */ /* 0x000fc80008011405 */
[----:B------:R-:W-:-:S04]  /*10a0*/  UISETP.LT.AND UP0, UPT, UR40, UR5, UPT ;  /* 0x000000052800728c */ /* 0x000fc8000bf01270 */
[----:B------:R-:W-:-:S12]  /*10b0*/  USEL UR40, UR40, UR5, UP0 ;  /* 0x0000000528287287 */ /* 0x000fd80008000000 */
.L_x_1685:
        /* <DEDUP_REMOVED lines=11> */
[----:B------:R-:W-:Y:S02]  /*1170*/  ULDC UR44, c[0x0][0x744] ;  /* 0x0001d100002c7ab9 */ /* 0x000fe40000000800 */
        /* <DEDUP_REMOVED lines=18> */
.L_x_1688:
        /* <DEDUP_REMOVED lines=15> */
.L_x_1687:
        /* <DEDUP_REMOVED lines=22> */
.L_x_1690:
        /* <DEDUP_REMOVED lines=15> */
.L_x_1689:
        /* <DEDUP_REMOVED lines=8> */
.L_x_1833:
        /* <DEDUP_REMOVED lines=23> */
.L_x_1692:
[----:B------:R-:W3:Y:S01]  /*17d0*/  S2R R14, SR_CgaCtaId ;  /* 0x00000000000e7919 */ /* 0x000ee20000008800 */
[----:B------:R-:W-:Y:S02]  /*17e0*/  LEA.HI R5, R5, R4, RZ, 0x3 ;  /* 0x0000000405057211 */ /* 0x000fe400078f18ff */
[----:B------:R-:W-:Y:S02]  /*17f0*/  CS2R R86, SRZ ;  /* 0x0000000000567805 */ /* 0x000fe4000001ff00 */
[----:B--2---:R-:W-:Y:S02]  /*1800*/  LOP3.LUT R8, R3, 0x30, R6, 0xf8, !PT ;  /* 0x0000003003087812 */ /* 0x004fe400078ef806 */
[----:B------:R-:W-:Y:S02]  /*1810*/  CS2R R84, SRZ ;  /* 0x0000000000547805 */ /* 0x000fe4000001ff00 */
[----:B------:R-:W-:Y:S02]  /*1820*/  LOP3.LUT R5, R5, 0xfffffff8, RZ, 0xc0, !PT ;  /* 0xfffffff805057812 */ /* 0x000fe400078ec0ff */
[----:B------:R-:W-:-:S02]  /*1830*/  CS2R R82, SRZ ;  /* 0x0000000000527805 */ /* 0x000fc4000001ff00 */
[----:B------:R-:W-:Y:S02]  /*1840*/  LOP3.LUT R11, R11, 0x7ffffe, RZ, 0xc0, !PT ;  /* 0x007ffffe0b0b7812 */ /* 0x000fe400078ec0ff */
[----:B------:R-:W-:Y:S02]  /*1850*/  CS2R R80, SRZ ;  /* 0x0000000000507805 */ /* 0x000fe4000001ff00 */
        /* <DEDUP_REMOVED lines=9> */
[--C-:B------:R-:W-:Y:S01]  /*18f0*/  IMAD R11, R11, 0x200, R2.reuse ;  /* 0x000002000b0b7824 */ /* 0x100fe200078e0202 */
[----:B------:R-:W-:Y:S01]  /*1900*/  LOP3.LUT R8, R9, R8, RZ, 0x3c, !PT ;  /* 0x0000000809087212 */ /* 0x000fe200078e3cff */
[----:B------:R-:W-:Y:S01]  /*1910*/  IMAD R2, R7, 0x4, R2 ;  /* 0x0000000407027824 */ /* 0x000fe200078e0202 */
[----:B------:R-:W-:Y:S01]  /*1920*/  SHF.R.S32.HI R4, RZ, 0x5, R4 ;  /* 0x00000005ff047819 */ /* 0x000fe20000011404 */
[----:B------:R-:W-:Y:S01]  /*1930*/  IMAD.IADD R3, R13, 0x1, -R6 ;  /* 0x000000010d037824 */ /* 0x000fe200078e0a06 */
[----:B------:R-:W-:Y:S01]  /*1940*/  MOV R12, 0x400 ;  /* 0x00000400000c7802 */ /* 0x000fe20000000f00 */
[----:B------:R-:W-:Y:S01]  /*1950*/  IMAD.IADD R6, R8, 0x1, R11 ;  /* 0x0000000108067824 */ /* 0x000fe200078e020b */
[----:B------:R-:W-:Y:S01]  /*1960*/  LOP3.LUT R0, R0, 0x7ffffffc, RZ, 0xc0, !PT ;  /* 0x7ffffffc00007812 */ /* 0x000fe200078ec0ff */
[----:B------:R-:W-:Y:S01]  /*1970*/  IMAD R4, R4, 0x10, R5 ;  /* 0x0000001004047824 */ /* 0x000fe200078e0205 */
[----:B------:R-:W-:-:S02]  /*1980*/  CS2R R76, SRZ ;  /* 0x00000000004c7805 */ /* 0x000fc4000001ff00 */
[----:B------:R-:W-:Y:S01]  /*1990*/  CS2R R74, SRZ ;  /* 0x00000000004a7805 */ /* 0x000fe2000001ff00 */
[----:B------:R2:W-:Y:S01]  /*19a0*/  STL [R1+0x4], R6 ;  /* 0x0000040601007387 */ /* 0x0005e20000100800 */
[----:B------:R-:W-:Y:S01]  /*19b0*/  IMAD R229, R3, 0x40, R4 ;  /* 0x0000004003e57824 */ /* 0x000fe200078e0204 */
[----:B------:R-:W-:Y:S02]  /*19c0*/  CS2R R4, SRZ ;  /* 0x0000000000047805 */ /* 0x000fe4000001ff00 */
[----:B---3--:R-:W-:Y:S01]  /*19d0*/  LEA R12, R14, R12, 0x18 ;  /* 0x0000000c0e0c7211 */ /* 0x008fe200078ec0ff */
[----:B------:R-:W-:Y:S01]  /*19e0*/  IMAD.IADD R0, R7, 0x1, -R0 ;  /* 0x0000000107007824 */ /* 0x000fe200078e0a00 */
[----:B------:R-:W-:Y:S02]  /*19f0*/  CS2R R72, SRZ ;  /* 0x0000000000487805 */ /* 0x000fe4000001ff00 */
[----:B------:R-:W-:Y:S02]  /*1a00*/  CS2R R70, SRZ ;  /* 0x0000000000467805 */ /* 0x000fe4000001ff00 */
[----:B------:R-:W-:Y:S01]  /*1a10*/  CS2R R68, SRZ ;  /* 0x0000000000447805 */ /* 0x000fe2000001ff00 */
[----:B------:R-:W-:Y:S01]  /*1a20*/  IMAD R3, R2, 0x4, R12 ;  /* 0x0000000402037824 */ /* 0x000fe200078e020c */
[----:B------:R-:W-:Y:S01]  /*1a30*/  CS2R R66, SRZ ;  /* 0x0000000000427805 */ /* 0x000fe2000001ff00 */
[----:B--2---:R-:W-:Y:S01]  /*1a40*/  IMAD.U32 R6, RZ, RZ, UR42 ;  /* 0x0000002aff067e24 */ /* 0x004fe2000f8e00ff */
[----:B------:R-:W-:-:S02]  /*1a50*/  CS2R R64, SRZ ;  /* 0x0000000000407805 */ /* 0x000fc4000001ff00 */
[----:B------:R-:W-:Y:S02]  /*1a60*/  CS2R R62, SRZ ;  /* 0x00000000003e7805 */ /* 0x000fe4000001ff00 */
[----:B------:R-:W-:Y:S02]  /*1a70*/  CS2R R60, SRZ ;  /* 0x00000000003c7805 */ /* 0x000fe4000001ff00 */
[----:B------:R-:W-:Y:S02]  /*1a80*/  CS2R R58, SRZ ;  /* 0x00000000003a7805 */ /* 0x000fe4000001ff00 */
[----:B------:R-:W-:Y:S02]  /*1a90*/  IADD3 R2, -R229, UR37, -R6 ;  /* 0x00000025e5027c10 */ /* 0x000fe4000fffe906 */
        /* <DEDUP_REMOVED lines=49> */
[----:B------:R-:W-:Y:S01]  /*1db0*/  IMAD.SHL.U32 R230, R0, 0x2, RZ ;  /* 0x0000000200e67824 */ /* 0x000fe200078e00ff */
[----:B------:R-:W-:-:S07]  /*1dc0*/  IADD3 R229, RZ, -UR42, -R229 ;  /* 0x8000002affe57c10 */ /* 0x000fce000fffe8e5 */
.L_x_1704:
[----:B------:R-:W-:-:S05]  /*1dd0*/  IMAD.U32 R0, RZ, RZ, UR38 ;  /* 0x00000026ff007e24 */ /* 0x000fca000f8e00ff */
[----:B------:R-:W-:-:S04]  /*1de0*/  LOP3.LUT R0, R0, 0x1, RZ, 0xfc, !PT ;  /* 0x0000000100007812 */ /* 0x000fc800078efcff */
[----:B------:R-:W-:-:S13]  /*1df0*/  ISETP.NE.AND P6, PT, R0, 0x3, PT ;  /* 0x000000030000780c */ /* 0x000fda0003fc5270 */
[----:B-1----:R-:W-:Y:S05]  /*1e00*/  @!P6 BRA `(.L_x_1694) ;  /* 0x000000000004e947 */ /* 0x002fea0003800000 */
[----:B------:R-:W-:Y:S01]  /*1e10*/  BPT.TRAP 0x1 ;  /* 0x000000040000795c */ /* 0x000fe20000300000 */
.L_x_1694:
        /* <DEDUP_REMOVED lines=8> */
.L_x_1695:
[----:B---3--:R-:W-:Y:S05]  /*1ea0*/  @P0 BRA `(.L_x_1696) ;  /* 0x0000000000080947 */ /* 0x008fea0003800000 */
[----:B------:R-:W3:Y:S02]  /*1eb0*/  SYNCS.PHASECHK.TRANS64.TRYWAIT P0, [R0+URZ+0x30810], R191 ;  /* 0x030810bf000075a7 */ /* 0x000ee4000800017f */
[----:B---3--:R-:W-:Y:S05]  /*1ec0*/  @!P0 BRA `(.L_x_1697) ;  /* 0x000000a4003c8947 */ /* 0x008fea0003800000 */
.L_x_1696:
        /* <DEDUP_REMOVED lines=84> */
.L_x_1698:
[----:B------:R1:W1:Y:S01]  /*2410*/  SYNCS.PHASECHK.TRANS64.TRYWAIT P0, [R0+URZ+0x30830], R191 ;  /* 0x030830bf000075a7 */ /* 0x000262000800017f */
[----:B------:R-:W-:Y:S05]  /*2420*/  @!P6 BRA `(.L_x_1699) ;  /* 0x000000000004e947 */ /* 0x000fea0003800000 */
[----:B------:R-:W-:Y:S01]  /*2430*/  BPT.TRAP 0x1 ;  /* 0x000000040000795c */ /* 0x000fe20000300000 */
.L_x_1699:
        /* <DEDUP_REMOVED lines=52> */
.L_x_1700:
        /* <DEDUP_REMOVED lines=539> */
.L_x_1702:
        /* <DEDUP_REMOVED lines=49> */
.L_x_1703:
        /* <DEDUP_REMOVED lines=78> */
.L_x_1686:
[----:B------:R-:W-:Y:S05]  /*5120*/  @P0 BRA `(.L_x_1705) ;  /* 0x0000001c00d80947 */ /* 0x000fea0003800000 */
[----:B------:R-:W1:Y:S01]  /*5130*/  S2R R0, SR_TID.X ;  /* 0x0000000000007919 */ /* 0x000e620000002100 */
[----:B------:R-:W2:Y:S01]  /*5140*/  S2UR UR5, SR_CgaCtaId ;  /* 0x00000000000579c3 */ /* 0x000ea20000008800 */
[----:B------:R-:W-:Y:S01]  /*5150*/  UMOV UR4, 0x400 ;  /* 0x0000040000047882 */ /* 0x000fe20000000000 */
[----:B------:R-:W-:-:S06]  /*5160*/  F2FP.F16.F32.PACK_AB R88, R89, R88 ;  /* 0x000000585958723e */ /* 0x000fcc00000000ff */
[----:B------:R-:W-:Y:S01]  /*5170*/  BAR.SYNC.DEFER_BLOCKING 0x1, 0x100 ;  /* 0x0044000000007b1d */ /* 0x000fe20000010000 */
        /* <DEDUP_REMOVED lines=10> */
[----:B--2---:R-:W-:Y:S01]  /*5220*/  ULEA UR6, UR5, UR4, 0x18 ;  /* 0x0000000405067291 */ /* 0x004fe2000f8ec03f */
[----:B------:R-:W-:Y:S02]  /*5230*/  F2FP.F16.F32.PACK_AB R106, R109, R108 ;  /* 0x0000006c6d6a723e */ /* 0x000fe400000000ff */
[----:B------:R-:W-:Y:S01]  /*5240*/  F2FP.F16.F32.PACK_AB R107, R111, R110 ;  /* 0x0000006e6f6b723e */ /* 0x000fe200000000ff */
[----:B------:R-:W-:Y:S01]  /*5250*/  ULDC.64 UR4, c[0x0][0x870] ;  /* 0x00021c0000047ab9 */ /* 0x000fe20000000a00 */
[----:B------:R-:W-:Y:S01]  /*5260*/  F2FP.F16.F32.PACK_AB R113, R115, R114 ;  /* 0x000000727371723e */ /* 0x000fe200000000ff */
[----:B------:R-:W-:Y:S01]  /*5270*/  UISETP.NE.U32.AND UP0, UPT, UR4, URZ, UPT ;  /* 0x0000003f0400728c */ /* 0x000fe2000bf05070 */
[----:B-1----:R-:W-:Y:S01]  /*5280*/  VIADD R20, R0, 0xffffff80 ;  /* 0xffffff8000147836 */ /* 0x002fe20000000000 */
[----:B------:R-:W-:-:S02]  /*5290*/  F2FP.F16.F32.PACK_AB R120, R121, R120 ;  /* 0x000000787978723e */ /* 0x000fc400000000ff */
[----:B------:R-:W-:Y:S01]  /*52a0*/  F2FP.F16.F32.PACK_AB R114, R117, R116 ;  /* 0x000000747572723e */ /* 0x000fe200000000ff */
[----:B------:R-:W-:Y:S01]  /*52b0*/  UISETP.NE.AND.EX UP0, UPT, UR5, URZ, UPT, UP0 ;  /* 0x0000003f0500728c */ /* 0x000fe2000bf05300 */
[----:B------:R-:W-:Y:S02]  /*52c0*/  SHF.R.S32.HI R19, RZ, 0x1f, R20 ;  /* 0x0000001fff137819 */ /* 0x000fe40000011414 */
[----:B------:R-:W-:Y:S01]  /*52d0*/  F2FP.F16.F32.PACK_AB R115, R119, R118 ;  /* 0x000000767773723e */ /* 0x000fe200000000ff */
[----:B------:R-:W-:Y:S01]  /*52e0*/  ULDC.64 UR4, c[0x0][0x870] ;  /* 0x00021c0000047ab9 */ /* 0x000fe20000000a00 */
[CC--:B------:R-:W-:Y:S01]  /*52f0*/  LEA.HI R15, R19.reuse, R20.reuse, RZ, 0x4 ;  /* 0x00000014130f7211 */ /* 0x0c0fe200078f20ff */
[----:B------:R-:W-:Y:S01]  /*5300*/  UIMAD.WIDE UR4, UR36, 0x4, UR4 ;  /* 0x00000004240478a5 */ /* 0x000fe2000f8e0204 */
[----:B------:R-:W-:Y:S02]  /*5310*/  LEA.HI R17, R19, R20, RZ, 0x5 ;  /* 0x0000001413117211 */ /* 0x000fe400078f28ff */
[----:B------:R-:W-:-:S02]  /*5320*/  LOP3.LUT R3, R15, 0xfffffff0, RZ, 0xc0, !PT ;  /* 0xfffffff00f037812 */ /* 0x000fc400078ec0ff */
[----:B------:R-:W-:Y:S01]  /*5330*/  F2FP.F16.F32.PACK_AB R121, R123, R122 ;  /* 0x0000007a7b79723e */ /* 0x000fe200000000ff */
[----:B------:R-:W-:Y:S01]  /*5340*/  IMAD.SHL.U32 R17, R17, 0x20, RZ ;  /* 0x0000002011117824 */ /* 0x000fe200078e00ff */
[----:B------:R-:W-:Y:S01]  /*5350*/  F2FP.F16.F32.PACK_AB R128, R129, R128 ;  /* 0x000000808180723e */ /* 0x000fe200000000ff */
[----:B------:R-:W-:Y:S01]  /*5360*/  IMAD.IADD R3, R20, 0x1, -R3 ;  /* 0x0000000114037824 */ /* 0x000fe200078e0a03 */
[----:B------:R-:W-:Y:S02]  /*5370*/  F2FP.F16.F32.PACK_AB R122, R125, R124 ;  /* 0x0000007c7d7a723e */ /* 0x000fe400000000ff */
[----:B------:R-:W-:Y:S01]  /*5380*/  LOP3.LUT R18, R17, 0x7ffffc00, RZ, 0xc0, !PT ;  /* 0x7ffffc0011127812 */ /* 0x000fe200078ec0ff */
[----:B------:R-:W-:Y:S01]  /*5390*/  IMAD.MOV.U32 R17, RZ, RZ, 0x40 ;  /* 0x00000040ff117424 */ /* 0x000fe200078e00ff */
[----:B------:R-:W-:Y:S02]  /*53a0*/  SHF.R.S32.HI R0, RZ, 0x1f, R3 ;  /* 0x0000001fff007819 */ /* 0x000fe40000011403 */
[----:B------:R-:W-:-:S02]  /*53b0*/  F2FP.F16.F32.PACK_AB R123, R127, R126 ;  /* 0x0000007e7f7b723e */ /* 0x000fc400000000ff */
[----:B------:R-:W-:Y:S02]  /*53c0*/  LEA.HI R13, R0, R3, RZ, 0x3 ;  /* 0x00000003000d7211 */ /* 0x000fe400078f18ff */
[----:B------:R-:W-:Y:S02]  /*53d0*/  F2FP.F16.F32.PACK_AB R129, R131, R130 ;  /* 0x000000828381723e */ /* 0x000fe400000000ff */
[----:B------:R-:W-:Y:S02]  /*53e0*/  LOP3.LUT R0, R13, 0xfffffff8, RZ, 0xc0, !PT ;  /* 0xfffffff80d007812 */ /* 0x000fe400078ec0ff */
[----:B------:R-:W-:Y:S02]  /*53f0*/  SHF.R.S32.HI R13, RZ, 0x3, R13 ;  /* 0x00000003ff0d7819 */ /* 0x000fe4000001140d */
[----:B------:R-:W-:Y:S01]  /*5400*/  F2FP.F16.F32.PACK_AB R136, R137, R136 ;  /* 0x000000888988723e */ /* 0x000fe200000000ff */
[----:B------:R-:W-:Y:S01]  /*5410*/  IMAD.IADD R14, R3, 0x1, -R0 ;  /* 0x00000001030e7824 */ /* 0x000fe200078e0a00 */
[----:B------:R-:W-:Y:S01]  /*5420*/  SHF.R.S32.HI R0, RZ, 0x4, R15 ;  /* 0x00000004ff007819 */ /* 0x000fe2000001140f */
[----:B------:R-:W-:Y:S01]  /*5430*/  IMAD R18, R13, 0x200, R18 ;  /* 0x000002000d127824 */ /* 0x000fe200078e0212 */
[----:B------:R-:W-:Y:S01]  /*5440*/  F2FP.F16.F32.PACK_AB R130, R133, R132 ;  /* 0x000000848582723e */ /* 0x000fe200000000ff */
[C---:B------:R-:W-:Y:S01]  /*5450*/  IMAD.SHL.U32 R15, R14.reuse, 0x40, RZ ;  /* 0x000000400e0f7824 */ /* 0x040fe200078e00ff */
[----:B------:R-:W-:Y:S01]  /*5460*/  R2P PR, R14, 0x6 ;  /* 0x000000060e007804 */ /* 0x000fe20000000000 */
[----:B------:R-:W-:Y:S01]  /*5470*/  IMAD.SHL.U32 R16, R0, 0x8, RZ ;  /* 0x0000000800107824 */ /* 0x000fe200078e00ff */
[----:B------:R-:W-:-:S02]  /*5480*/  F2FP.F16.F32.PACK_AB R131, R135, R134 ;  /* 0x000000868783723e */ /* 0x000fc400000000ff */
[----:B------:R-:W-:Y:S02]  /*5490*/  LOP3.LUT R15, R15, 0x1c0, RZ, 0xc0, !PT ;  /* 0x000001c00f0f7812 */ /* 0x000fe400078ec0ff */
[----:B------:R-:W-:Y:S02]  /*54a0*/  SEL R17, R17, 0xffffffc0, !P2 ;  /* 0xffffffc011117807 */ /* 0x000fe40005000000 */
[----:B------:R-:W-:Y:S02]  /*54b0*/  LOP3.LUT R16, R15, 0x8, R16, 0xf8, !PT ;  /* 0x000000080f107812 */ /* 0x000fe400078ef810 */
[----:B------:R-:W-:Y:S02]  /*54c0*/  SHF.R.U32.HI R15, RZ, 0x3, R15 ;  /* 0x00000003ff0f7819 */ /* 0x000fe4000001160f */
[----:B------:R-:W-:Y:S02]  /*54d0*/  F2FP.F16.F32.PACK_AB R137, R139, R138 ;  /* 0x0000008a8b89723e */ /* 0x000fe400000000ff */
[----:B------:R-:W-:Y:S01]  /*54e0*/  LOP3.LUT R15, R16, R15, RZ, 0x3c, !PT ;  /* 0x0000000f100f7212 */ /* 0x000fe200078e3cff */
[----:B------:R-:W-:Y:S01]  /*54f0*/  IMAD.MOV.U32 R16, RZ, RZ, 0x20 ;  /* 0x00000020ff107424 */ /* 0x000fe200078e00ff */
[----:B------:R-:W-:-:S02]  /*5500*/  F2FP.F16.F32.PACK_AB R144, R145, R144 ;  /* 0x000000909190723e */ /* 0x000fc400000000ff */
[----:B------:R-:W-:Y:S01]  /*5510*/  F2FP.F16.F32.PACK_AB R138, R141, R140 ;  /* 0x0000008c8d8a723e */ /* 0x000fe200000000ff */
[----:B------:R-:W-:Y:S01]  /*5520*/  IMAD.IADD R15, R15, 0x1, R18 ;  /* 0x000000010f0f7824 */ /* 0x000fe200078e0212 */
[----:B------:R-:W-:Y:S02]  /*5530*/  SEL R16, R16, 0xffffffe0, !P1 ;  /* 0xffffffe010107807 */ /* 0x000fe40004800000 */
[----:B------:R-:W-:Y:S02]  /*5540*/  F2FP.F16.F32.PACK_AB R139, R143, R142 ;  /* 0x0000008e8f8b723e */ /* 0x000fe400000000ff */
[----:B------:R-:W-:Y:S02]  /*5550*/  LEA R15, R15, UR6, 0x1 ;  /* 0x000000060f0f7c11 */ /* 0x000fe4000f8e08ff */
[----:B------:R-:W-:Y:S02]  /*5560*/  F2FP.F16.F32.PACK_AB R145, R147, R146 ;  /* 0x000000929391723e */ /* 0x000fe400000000ff */
[--C-:B------:R-:W-:Y:S01]  /*5570*/  IADD3 R16, R16, 0x8000, R15.reuse ;  /* 0x0000800010107810 */ /* 0x100fe20007ffe00f */
[----:B------:R-:W-:Y:S01]  /*5580*/  STSM.16.M88.4 [R15+0x8000], R88 ;  /* 0x008000580f007844 */ /* 0x000fe20000000200 */
[----:B------:R-:W-:-:S02]  /*5590*/  IADD3 R18, R17, 0x8000, R15 ;  /* 0x0000800011127810 */ /* 0x000fc40007ffe00f */
[----:B------:R-:W-:Y:S01]  /*55a0*/  F2FP.F16.F32.PACK_AB R146, R149, R148 ;  /* 0x000000949592723e */ /* 0x000fe200000000ff */
[----:B------:R-:W-:Y:S01]  /*55b0*/  IMAD.IADD R17, R16, 0x1, R17 ;  /* 0x0000000110117824 */ /* 0x000fe200078e0211 */
[----:B------:R-:W-:Y:S01]  /*55c0*/  STSM.16.M88.4 [R16], R96 ;  /* 0x0000006010007844 */ /* 0x000fe20000000200 */
[----:B------:R-:W-:Y:S02]  /*55d0*/  F2FP.F16.F32.PACK_AB R147, R151, R150 ;  /* 0x000000969793723e */ /* 0x000fe400000000ff */
[----:B------:R-:W-:Y:S01]  /*55e0*/  F2FP.F16.F32.PACK_AB R4, R25, R4 ;  /* 0x000000041904723e */ /* 0x000fe200000000ff */
[----:B------:R-:W-:Y:S01]  /*55f0*/  STSM.16.M88.4 [R18], R104 ;  /* 0x0000006812007844 */ /* 0x000fe20000000200 */
[----:B------:R-:W-:Y:S02]  /*5600*/  F2FP.F16.F32.PACK_AB R5, R2, R5 ;  /* 0x000000050205723e */ /* 0x000fe400000000ff */
[----:B------:R-:W-:Y:S01]  /*5610*/  F2FP.F16.F32.PACK_AB R6, R29, R6 ;  /* 0x000000061d06723e */ /* 0x000fe200000000ff */
[----:B------:R-:W-:Y:S01]  /*5620*/  STSM.16.M88.4 [R17], R112 ;  /* 0x0000007011007844 */ /* 0x000fe20000000200 */
[----:B------:R-:W-:-:S02]  /*5630*/  F2FP.F16.F32.PACK_AB R7, R8, R7 ;  /* 0x000000070807723e */ /* 0x000fc400000000ff */
[----:B------:R-:W-:Y:S01]  /*5640*/  F2FP.F16.F32.PACK_AB R9, R10, R9 ;  /* 0x000000090a09723e */ /* 0x000fe200000000ff */
[----:B------:R-:W-:Y:S01]  /*5650*/  STSM.16.M88.4 [R15+0xc000], R120 ;  /* 0x00c000780f007844 */ /* 0x000fe20000000200 */
        /* <DEDUP_REMOVED lines=20> */
[----:B------:R-:W-:Y:S01]  /*57a0*/  ULDC UR7, c[0x0][0x808] ;  /* 0x0002020000077ab9 */ /* 0x000fe20000000800 */
[----:B------:R-:W-:Y:S01]  /*57b0*/  F2FP.F16.F32.PACK_AB R51, R55, R54 ;  /* 0x000000363733723e */ /* 0x000fe200000000ff */
[----:B------:R-:W4:Y:S01]  /*57c0*/  S2UR UR9, SR_CTAID.Y ;  /* 0x00000000000979c3 */ /* 0x000f220000002600 */
[----:B------:R-:W-:Y:S01]  /*57d0*/  F2FP.F16.F32.PACK_AB R57, R59, R58 ;  /* 0x0000003a3b39723e */ /* 0x000fe200000000ff */
[----:B-1----:R-:W-:Y:S01]  /*57e0*/  IMAD.U32 R4, RZ, RZ, UR4 ;  /* 0x00000004ff047e24 */ /* 0x002fe2000f8e00ff */
[----:B------:R-:W-:Y:S01]  /*57f0*/  F2FP.F16.F32.PACK_AB R58, R61, R60 ;  /* 0x0000003c3d3a723e */ /* 0x000fe200000000ff */
[----:B------:R3:W-:Y:S01]  /*5800*/  STSM.16.M88.4 [R17+-0x8000], R48 ;  /* 0xff80003011007844 */ /* 0x0007e20000000200 */
[----:B------:R-:W-:Y:S01]  /*5810*/  F2FP.F16.F32.PACK_AB R59, R63, R62 ;  /* 0x0000003e3f3b723e */ /* 0x000fe200000000ff */
[----:B------:R-:W-:Y:S01]  /*5820*/  IMAD.U32 R5, RZ, RZ, UR5 ;  /* 0x00000005ff057e24 */ /* 0x000fe2000f8e00ff */
[----:B------:R-:W-:Y:S01]  /*5830*/  F2FP.F16.F32.PACK_AB R65, R67, R66 ;  /* 0x000000424341723e */ /* 0x000fe200000000ff */
[----:B------:R-:W-:Y:S01]  /*5840*/  ULDC.64 UR4, c[0x0][0x878] ;  /* 0x00021e0000047ab9 */ /* 0x000fe20000000a00 */
[----:B------:R-:W-:Y:S01]  /*5850*/  F2FP.F16.F32.PACK_AB R66, R69, R68 ;  /* 0x000000444542723e */ /* 0x000fe200000000ff */
[----:B------:R3:W-:Y:S01]  /*5860*/  STSM.16.M88.4 [R15+0x4000], R56 ;  /* 0x004000380f007844 */ /* 0x0007e20000000200 */
[----:B------:R-:W-:Y:S01]  /*5870*/  F2FP.F16.F32.PACK_AB R67, R71, R70 ;  /* 0x000000464743723e */ /* 0x000fe200000000ff */
[----:B------:R-:W1:Y:S01]  /*5880*/  LDC.64 R36, c[0x0][0x850] ;  /* 0x00021400ff247b82 */ /* 0x000e620000000a00 */
[----:B------:R-:W-:-:S02]  /*5890*/  F2FP.F16.F32.PACK_AB R73, R75, R74 ;  /* 0x0000004a4b49723e */ /* 0x000fc400000000ff */
[----:B------:R-:W-:Y:S01]  /*58a0*/  F2FP.F16.F32.PACK_AB R74, R77, R76 ;  /* 0x0000004c4d4a723e */ /* 0x000fe200000000ff */
[----:B------:R3:W-:Y:S01]  /*58b0*/  STSM.16.M88.4 [R16+-0x4000], R64 ;  /* 0xffc0004010007844 */ /* 0x0007e20000000200 */
[----:B------:R-:W-:Y:S02]  /*58c0*/  F2FP.F16.F32.PACK_AB R75, R79, R78 ;  /* 0x0000004e4f4b723e */ /* 0x000fe400000000ff */
[----:B------:R-:W-:Y:S02]  /*58d0*/  F2FP.F16.F32.PACK_AB R81, R83, R82 ;  /* 0x000000525351723e */ /* 0x000fe400000000ff */
[----:B------:R-:W-:Y:S01]  /*58e0*/  F2FP.F16.F32.PACK_AB R82, R85, R84 ;  /* 0x000000545552723e */ /* 0x000fe200000000ff */
[----:B------:R3:W-:Y:S01]  /*58f0*/  STSM.16.M88.4 [R18+-0x4000], R72 ;  /* 0xffc0004812007844 */ /* 0x0007e20000000200 */
[----:B------:R-:W-:Y:S02]  /*5900*/  F2FP.F16.F32.PACK_AB R83, R87, R86 ;  /* 0x000000565753723e */ /* 0x000fe400000000ff */
[----:B------:R-:W-:-:S03]  /*5910*/  PLOP3.LUT P0, PT, PT, PT, UP0, 0x80, 0x0 ;  /* 0x000000000000781c */ /* 0x000fc60003f0f008 */
[----:B------:R3:W-:Y:S01]  /*5920*/  STSM.16.M88.4 [R17+-0x4000], R80 ;  /* 0xffc0005011007844 */ /* 0x0007e20000000200 */
[----:B------:R-:W-:Y:S01]  /*5930*/  BAR.SYNC.DEFER_BLOCKING 0x1, 0x100 ;  /* 0x0044000000007b1d */ /* 0x000fe20000010000 */
[----:B------:R-:W-:-:S04]  /*5940*/  UISETP.NE.U32.AND UP1, UPT, UR4, URZ, UPT ;  /* 0x0000003f0400728c */ /* 0x000fc8000bf25070 */
[----:B------:R-:W-:-:S04]  /*5950*/  UISETP.NE.AND.EX UP1, UPT, UR5, URZ, UPT, UP1 ;  /* 0x0000003f0500728c */ /* 0x000fc8000bf25310 */
[----:B--2---:R-:W2:Y:S07]  /*5960*/  @P0 LDG.E R8, desc[UR46][R4.64] ;  /* 0x0000002e04080981 */ /* 0x004eae000c1e1900 */
[----:B------:R-:W-:Y:S01]  /*5970*/  @UP1 ULDC.64 UR4, c[0x0][0x878] ;  /* 0x00021e0000041ab9 */ /* 0x000fe20000000a00 */
[----:B------:R-:W-:Y:S01]  /*5980*/  PLOP3.LUT P1, PT, PT, PT, UP1, 0x80, 0x0 ;  /* 0x000000000000781c */ /* 0x000fe20003f2f018 */
[----:B------:R-:W-:Y:S01]  /*5990*/  @UP1 UIMAD.WIDE UR4, UR36, 0x4, UR4 ;  /* 0x00000004240418a5 */ /* 0x000fe2000f8e0204 */
[----:B------:R-:W-:-:S05]  /*59a0*/  IMAD.U32 R2, RZ, RZ, UR7 ;  /* 0x00000007ff027e24 */ /* 0x000fca000f8e00ff */
[----:B------:R-:W-:Y:S02]  /*59b0*/  IMAD.U32 R6, RZ, RZ, UR4 ;  /* 0x00000004ff067e24 */ /* 0x000fe4000f8e00ff */
[----:B------:R-:W-:-:S05]  /*59c0*/  IMAD.U32 R7, RZ, RZ, UR5 ;  /* 0x00000005ff077e24 */ /* 0x000fca000f8e00ff */
[----:B------:R3:W5:Y:S01]  /*59d0*/  @P1 LDG.E R2, desc[UR46][R6.64] ;  /* 0x0000002e06021981 */ /* 0x000762000c1e1900 */
[----:B------:R-:W-:Y:S01]  /*59e0*/  LEA.HI R10, R19, R20, RZ, 0x7 ;  /* 0x00000014130a7211 */ /* 0x000fe200078f38ff */
[----:B------:R-:W-:Y:S01]  /*59f0*/  IMAD.SHL.U32 R14, R14, 0x8, RZ ;  /* 0x000000080e0e7824 */ /* 0x000fe200078e00ff */
[----:B------:R-:W-:Y:S01]  /*5a00*/  UMOV UR4, URZ ;  /* 0x0000003f00047c82 */ /* 0x000fe20008000000 */
[----:B------:R-:W1:Y:S01]  /*5a10*/  S2R R39, SR_CTAID.X ;  /* 0x0000000000277919 */ /* 0x000e620000002500 */
[----:B------:R-:W-:Y:S01]  /*5a20*/  UMOV UR5, URZ ;  /* 0x0000003f00057c82 */ /* 0x000fe20008000000 */
[----:B------:R-:W-:Y:S01]  /*5a30*/  IMAD.SHL.U32 R10, R10, 0x4, RZ ;  /* 0x000000040a0a7824 */ /* 0x000fe200078e00ff */
[----:B----4-:R-:W-:-:S04]  /*5a40*/  USHF.R.S32.HI UR10, URZ, 0x1f, UR9 ;  /* 0x0000001f3f0a7899 */ /* 0x010fc80008011409 */
[----:B------:R-:W-:-:S05]  /*5a50*/  LOP3.LUT R10, R10, 0x7ffffe00, RZ, 0xc0, !PT ;  /* 0x7ffffe000a0a7812 */ /* 0x000fca00078ec0ff */
[----:B------:R-:W-:Y:S01]  /*5a60*/  IMAD R10, R13, 0x2000, R10 ;  /* 0x000020000d0a7824 */ /* 0x000fe200078e020a */
[----:B--2---:R-:W-:Y:S01]  /*5a70*/  @P0 R2UR UR7, R8 ;  /* 0x00000000080702ca */ /* 0x004fe200000e0000 */
[----:B------:R-:W-:-:S05]  /*5a80*/  IMAD.SHL.U32 R8, R0, 0x40, RZ ;  /* 0x0000004000087824 */ /* 0x000fca00078e00ff */
[----:B------:R-:W-:-:S04]  /*5a90*/  LOP3.LUT R9, R8, 0x1c0, RZ, 0xc0, !PT ;  /* 0x000001c008097812 */ /* 0x000fc800078ec0ff */
[----:B------:R-:W-:Y:S02]  /*5aa0*/  LOP3.LUT R14, R9, 0x38, R14, 0xf8, !PT ;  /* 0x00000038090e7812 */ /* 0x000fe400078ef80e */
[----:B------:R-:W-:Y:S01]  /*5ab0*/  SHF.R.U32.HI R9, RZ, 0x3, R9 ;  /* 0x00000003ff097819 */ /* 0x000fe20000011609 */
[----:B------:R-:W-:Y:S02]  /*5ac0*/  @UP0 USHF.R.S32.HI UR8, URZ, 0x1f, UR7 ;  /* 0x0000001f3f080899 */ /* 0x000fe40008011407 */
[----:B------:R-:W-:Y:S01]  /*5ad0*/  @UP0 UMOV UR4, UR7 ;  /* 0x0000000700040c82 */ /* 0x000fe20008000000 */
[----:B------:R-:W-:-:S04]  /*5ae0*/  LOP3.LUT R9, R14, R9, RZ, 0x3c, !PT ;  /* 0x000000090e097212 */ /* 0x000fc800078e3cff */
[----:B------:R-:W-:Y:S01]  /*5af0*/  @UP0 UMOV UR5, UR8 ;  /* 0x0000000800050c82 */ /* 0x000fe20008000000 */
[----:B------:R-:W-:Y:S01]  /*5b00*/  IMAD.IADD R9, R10, 0x1, R9 ;  /* 0x000000010a097824 */ /* 0x000fe200078e0209 */
[----:B-1-3--:R-:W-:Y:S06]  /*5b10*/  @P1 BRA `(.L_x_1706) ;  /* 0x0000000000101947 */ /* 0x00afec0003800000 */
[----:B------:R-:W-:Y:S05]  /*5b20*/  @!P0 BRA `(.L_x_1706) ;  /* 0x00000000000c8947 */ /* 0x000fea0003800000 */
[----:B------:R-:W2:Y:S04]  /*5b30*/  LDG.E R7, desc[UR46][R4.64] ;  /* 0x0000002e04077981 */ /* 0x000ea8000c1e1900 */
[----:B-----5:R-:W2:Y:S02]  /*5b40*/  LDG.E R2, desc[UR46][R4.64+0x4] ;  /* 0x0000042e04027981 */ /* 0x020ea4000c1e1900 */
[----:B--2---:R-:W-:-:S07]  /*5b50*/  IMAD.IADD R2, R2, 0x1, -R7 ;  /* 0x0000000102027824 */ /* 0x004fce00078e0a07 */
.L_x_1706:
[----:B------:R-:W-:Y:S01]  /*5b60*/  LEA R46, R9, UR6, 0x1 ;  /* 0x00000006092e7c11 */ /* 0x000fe2000f8e08ff */
[----:B------:R-:W-:Y:S01]  /*5b70*/  IMAD R30, R36, UR10, RZ ;  /* 0x0000000a241e7c24 */ /* 0x000fe2000f8e02ff */
[----:B------:R-:W-:Y:S01]  /*5b80*/  USHF.R.S32.HI UR6, URZ, 0x1f, UR36 ;  /* 0x0000001f3f067899 */ /* 0x000fe20008011424 */
[----:B-----5:R-:W-:Y:S01]  /*5b90*/  IMAD R2, R39, -0x80, R2 ;  /* 0xffffff8027027824 */ /* 0x020fe200078e0202 */
[----:B------:R-:W1:Y:S01]  /*5ba0*/  LDC.64 R48, c[0x0][0x820] ;  /* 0x00020800ff307b82 */ /* 0x000e620000000a00 */
[----:B------:R2:W3:Y:S01]  /*5bb0*/  LDS.128 R32, [R46+0x8800] ;  /* 0x008800002e207984 */ /* 0x0004e20000000c00 */
[----:B------:R-:W-:Y:S01]  /*5bc0*/  IMAD.SHL.U32 R28, R3, 0x8, RZ ;  /* 0x00000008031c7824 */ /* 0x000fe200078e00ff */
[----:B------:R-:W-:Y:S01]  /*5bd0*/  ULDC UR11, c[0x0][0x83c] ;  /* 0x00020f00000b7ab9 */ /* 0x000fe20000000800 */
[----:B------:R-:W-:Y:S01]  /*5be0*/  IMAD R37, R37, UR9, R30 ;  /* 0x0000000925257c24 */ /* 0x000fe2000f8e021e */
[----:B------:R2:W4:Y:S01]  /*5bf0*/  LDS.128 R24, [R46+0x1000] ;  /* 0x001000002e187984 */ /* 0x0005220000000c00 */
[----:B------:R-:W-:Y:S01]  /*5c00*/  VIADD R30, R0, 0x10 ;  /* 0x00000010001e7836 */ /* 0x000fe20000000000 */
[----:B------:R-:W-:Y:S01]  /*5c10*/  VIMNMX R47, R2, 0x80, PT ;  /* 0x00000080022f7848 */ /* 0x000fe20003fe0100 */
[----:B------:R-:W-:Y:S01]  /*5c20*/  VIADD R31, R0, 0x20 ;  /* 0x00000020001f7836 */ /* 0x000fe20000000000 */
[----:B------:R2:W1:Y:S01]  /*5c30*/  LDS.128 R20, [R46+0x1800] ;  /* 0x001800002e147984 */ /* 0x0004620000000c00 */
[--C-:B------:R-:W-:Y:S01]  /*5c40*/  SHF.R.S32.HI R29, RZ, 0x1f, R28.reuse ;  /* 0x0000001fff1d7819 */ /* 0x100fe2000001141c */
[----:B------:R-:W-:Y:S01]  /*5c50*/  USEL UR8, UR6, URZ, !UP0 ;  /* 0x0000003f06087287 */ /* 0x000fe2000c000000 */
[-C--:B------:R-:W-:Y:S01]  /*5c60*/  ISETP.GE.AND P6, PT, R30, R47.reuse, PT ;  /* 0x0000002f1e00720c */ /* 0x080fe20003fc6270 */
[----:B------:R2:W1:Y:S01]  /*5c70*/  LDS.128 R16, [R46+0x2000] ;  /* 0x002000002e107984 */ /* 0x0004620000000c00 */
[C---:B------:R-:W-:Y:S01]  /*5c80*/  VIADD R30, R0.reuse, 0x40 ;  /* 0x00000040001e7836 */ /* 0x040fe20000000000 */
[-C--:B------:R-:W-:Y:S01]  /*5c90*/  ISETP.GE.AND P2, PT, R0, R47.reuse, PT ;  /* 0x0000002f0000720c */ /* 0x080fe20003f46270 */
[----:B------:R-:W-:Y:S01]  /*5ca0*/  IMAD.WIDE.U32 R2, R36, UR9, R28 ;  /* 0x0000000924027c25 */ /* 0x000fe2000f8e001c */
[----:B------:R2:W1:Y:S01]  /*5cb0*/  LDS.128 R12, [R46+0x2800] ;  /* 0x002800002e0c7984 */ /* 0x0004620000000c00 */
[----:B------:R-:W-:Y:S01]  /*5cc0*/  ULDC.64 UR6, c[0x0][0x858] ;  /* 0x0002160000067ab9 */ /* 0x000fe20000000a00 */
[-C--:B------:R-:W-:Y:S01]  /*5cd0*/  ISETP.GE.AND P1, PT, R30, R47.reuse, PT ;  /* 0x0000002f1e00720c */ /* 0x080fe20003f26270 */
[----:B------:R-:W-:Y:S01]  /*5ce0*/  IMAD.MOV.U32 R30, RZ, RZ, R2 ;  /* 0x000000ffff1e7224 */ /* 0x000fe200078e0002 */
[----:B------:R2:W1:Y:S01]  /*5cf0*/  LDS.128 R8, [R46+0x3000] ;  /* 0x003000002e087984 */ /* 0x0004620000000c00 */
[----:B------:R-:W-:Y:S01]  /*5d00*/  ISETP.GE.OR P4, PT, R28, UR11, P2 ;  /* 0x0000000b1c007c0c */ /* 0x000fe20009786670 */
[----:B------:R-:W-:Y:S01]  /*5d10*/  USEL UR36, UR36, URZ, !UP0 ;  /* 0x0000003f24247287 */ /* 0x000fe2000c000000 */
[C---:B------:R-:W-:Y:S01]  /*5d20*/  IADD3 R2, P3, R0.reuse, UR4, RZ ;  /* 0x0000000400027c10 */ /* 0x040fe2000ff7e0ff */
[----:B------:R2:W1:Y:S01]  /*5d30*/  LDS.128 R4, [R46+0x3800] ;  /* 0x003800002e047984 */ /* 0x0004620000000c00 */
[----:B------:R-:W-:Y:S01]  /*5d40*/  UIMAD UR4, UR8, UR6, URZ ;  /* 0x00000006080472a4 */ /* 0x000fe2000f8e023f */
[----:B------:R-:W-:Y:S01]  /*5d50*/  ISETP.GE.AND P0, PT, R31, R47, PT ;  /* 0x0000002f1f00720c */ /* 0x000fe20003f06270 */
[----:B------:R-:W-:Y:S01]  /*5d60*/  IMAD.IADD R31, R3, 0x1, R37 ;  /* 0x00000001031f7824 */ /* 0x000fe200078e0225 */
[C---:B------:R-:W-:Y:S01]  /*5d70*/  LEA.HI.X.SX32 R3, R0.reuse, UR5, 0x1, P3 ;  /* 0x0000000500037c11 */ /* 0x040fe200098f0eff */
[----:B------:R-:W-:Y:S01]  /*5d80*/  IMAD.U32 R45, RZ, RZ, UR6 ;  /* 0x00000006ff2d7e24 */ /* 0x000fe2000f8e00ff */
[----:B------:R-:W-:Y:S01]  /*5d90*/  UIMAD UR4, UR36, UR7, UR4 ;  /* 0x00000007240472a4 */ /* 0x000fe2000f8e0204 */
[----:B------:R-:W-:Y:S01]  /*5da0*/  VIADD R36, R0, 0x30 ;  /* 0x0000003000247836 */ /* 0x000fe20000000000 */
[----:B------:R-:W-:Y:S01]  /*5db0*/  BSSY B0, `(.L_x_1707) ;  /* 0x0000014000007945 */ /* 0x000fe20003800000 */
[----:B------:R-:W-:Y:S01]  /*5dc0*/  IMAD.WIDE.U32 R44, R45, UR36, R30 ;  /* 0x000000242d2c7c25 */ /* 0x000fe2000f8e001e */
[----:B------:R-:W-:-:S02]  /*5dd0*/  P2R R50, PR, RZ, 0x40 ;  /* 0x00000040ff327803 */ /* 0x000fc40000000000 */
[----:B------:R-:W-:Y:S01]  /*5de0*/  ISETP.GE.AND P5, PT, R36, R47, PT ;  /* 0x0000002f2400720c */ /* 0x000fe20003fa6270 */
[----:B------:R-:W-:Y:S01]  /*5df0*/  VIADD R41, R45, UR4 ;  /* 0x000000042d297c36 */ /* 0x000fe20008000000 */
[----:B------:R-:W-:Y:S01]  /*5e00*/  ISETP.GE.OR P3, PT, R28, UR11, P6 ;  /* 0x0000000b1c007c0c */ /* 0x000fe2000b766670 */
[----:B------:R-:W-:Y:S01]  /*5e10*/  IMAD.WIDE R2, R39, 0x80, R2 ;  /* 0x0000008027027825 */ /* 0x000fe200078e0202 */
[----:B------:R-:W-:Y:S01]  /*5e20*/  P2R R51, PR, RZ, 0x20 ;  /* 0x00000020ff337803 */ /* 0x000fe20000000000 */
[----:B--23--:R-:W-:Y:S10]  /*5e30*/  @P4 BRA `(.L_x_1708) ;  /* 0x00000000002c4947 */ /* 0x00cff40003800000 */
        /* <DEDUP_REMOVED lines=11> */
.L_x_1708:
[----:B------:R-:W-:Y:S05]  /*5ef0*/  BSYNC B0 ;  /* 0x0000000000007941 */ /* 0x000fea0003800000 */
.L_x_1707:
        /* <DEDUP_REMOVED lines=15> */
.L_x_1710:
[----:B------:R-:W-:Y:S05]  /*5ff0*/  BSYNC B0 ;  /* 0x0000000000007941 */ /* 0x000fea0003800000 */
.L_x_1709:
        /* <DEDUP_REMOVED lines=18> */
.L_x_1712:
[----:B------:R-:W-:Y:S05]  /*6120*/  BSYNC B0 ;  /* 0x0000000000007941 */ /* 0x000fea0003800000 */
.L_x_1711:
        /* <DEDUP_REMOVED lines=17> */
.L_x_1714:
[----:B------:R-:W-:Y:S05]  /*6240*/  BSYNC B0 ;  /* 0x0000000000007941 */ /* 0x000fea0003800000 */
.L_x_1713:
        /* <DEDUP_REMOVED lines=18> */
.L_x_1716:
[----:B------:R-:W-:Y:S05]  /*6370*/  BSYNC B0 ;  /* 0x0000000000007941 */ /* 0x000fea0003800000 */
.L_x_1715:
        /* <DEDUP_REMOVED lines=18> */
.L_x_1718:
[----:B------:R-:W-:Y:S05]  /*64a0*/  BSYNC B0 ;  /* 0x0000000000007941 */ /* 0x000fea0003800000 */
.L_x_1717:
[----:B--23--:R2:W3:Y:S01]  /*64b0*/  LDS.128 R32, [R46+0xb000] ;  /* 0x00b000002e207984 */ /* 0x00c4e20000000c00 */
[----:B------:R-:W-:Y:S01]  /*64c0*/  ISETP.GE.AND P4, PT, R38, R47, PT ;  /* 0x0000002f2600720c */ /* 0x000fe20003f86270 */
[----:B------:R-:W-:Y:S01]  /*64d0*/  BSSY B0, `(.L_x_1719) ;  /* 0x0000011000007945 */ /* 0x000fe20003800000 */
[----:B------:R-:W-:Y:S02]  /*64e0*/  IMAD R38, R48, UR10, RZ ;  /* 0x0000000a30267c24 */ /* 0x000fe4000f8e02ff */
        /* <DEDUP_REMOVED lines=15> */
.L_x_1720:
[----:B------:R-:W-:Y:S05]  /*65e0*/  BSYNC B0 ;  /* 0x0000000000007941 */ /* 0x000fea0003800000 */
.L_x_1719:
        /* <DEDUP_REMOVED lines=21> */
.L_x_1722:
[----:B------:R-:W-:Y:S05]  /*6740*/  BSYNC B0 ;  /* 0x0000000000007941 */ /* 0x000fea0003800000 */
.L_x_1721:
[----:B------:R-:W-:Y:S01]  /*6750*/  P2R R0, PR, RZ, 0x20 ;  /* 0x00000020ff007803 */ /* 0x000fe20000000000 */
[----:B------:R-:W-:Y:S01]  /*6760*/  ULDC UR5, c[0x0][0x80c] ;  /* 0x0002030000057ab9 */ /* 0x000fe20000000800 */
[----:B------:R-:W-:Y:S01]  /*6770*/  ISETP.NE.AND P5, PT, R50, RZ, PT ;  /* 0x000000ff3200720c */ /* 0x000fe20003fa5270 */
[----:B------:R-:W-:Y:S01]  /*6780*/  ULDC.64 UR6, c[0x0][0x828] ;  /* 0x00020a0000067ab9 */ /* 0x000fe20000000a00 */
[----:B------:R-:W-:Y:S01]  /*6790*/  ISETP.NE.AND P6, PT, R51, RZ, PT ;  /* 0x000000ff3300720c */ /* 0x000fe20003fc5270 */
[----:B------:R-:W-:Y:S01]  /*67a0*/  IMAD.U32 R29, RZ, RZ, UR6 ;  /* 0x00000006ff1d7e24 */ /* 0x000fe2000f8e00ff */
[C---:B------:R-:W-:Y:S01]  /*67b0*/  ISETP.GE.OR P5, PT, R28.reuse, UR5, P5 ;  /* 0x000000051c007c0c */ /* 0x040fe2000afa6670 */
[----:B------:R-:W-:Y:S01]  /*67c0*/  IMAD.IADD R39, R39, 0x1, R43 ;  /* 0x0000000127277824 */ /* 0x000fe200078e022b */
[----:B------:R-:W-:Y:S01]  /*67d0*/  ISETP.GE.OR P2, PT, R28, UR5, P2 ;  /* 0x000000051c007c0c */ /* 0x000fe20009746670 */
[----:B------:R-:W-:Y:S01]  /*67e0*/  UIMAD UR4, UR8, UR6, URZ ;  /* 0x00000006080472a4 */ /* 0x000fe2000f8e023f */
[----:B------:R-:W-:Y:S01]  /*67f0*/  P2R R40, PR, RZ, 0x20 ;  /* 0x00000020ff287803 */ /* 0x000fe20000000000 */
[----:B------:R-:W-:Y:S01]  /*6800*/  IMAD.WIDE.U32 R38, R29, UR36, R38 ;  /* 0x000000241d267c25 */ /* 0x000fe2000f8e0026 */
[----:B------:R-:W-:Y:S01]  /*6810*/  ISETP.NE.AND P5, PT, R0, RZ, PT ;  /* 0x000000ff0000720c */ /* 0x000fe20003fa5270 */
[----:B------:R-:W-:Y:S01]  /*6820*/  UIMAD UR4, UR36, UR7, UR4 ;  /* 0x00000007240472a4 */ /* 0x000fe2000f8e0204 */
[C---:B------:R-:W-:Y:S01]  /*6830*/  ISETP.GE.OR P0, PT, R28.reuse, UR5, P0 ;  /* 0x000000051c007c0c */ /* 0x040fe20008706670 */
[----:B------:R-:W-:Y:S01]  /*6840*/  BSSY B0, `(.L_x_1723) ;  /* 0x0000013000007945 */ /* 0x000fe20003800000 */
[----:B------:R-:W-:-:S02]  /*6850*/  ISETP.GE.OR P6, PT, R28, UR5, P6 ;  /* 0x000000051c007c0c */ /* 0x000fc4000b7c6670 */
[C---:B------:R-:W-:Y:S01]  /*6860*/  ISETP.GE.OR P1, PT, R28.reuse, UR5, P1 ;  /* 0x000000051c007c0c */ /* 0x040fe20008f26670 */
[----:B--23--:R-:W-:Y:S01]  /*6870*/  VIADD R35, R39, UR4 ;  /* 0x0000000427237c36 */ /* 0x00cfe20008000000 */
[C---:B------:R-:W-:Y:S02]  /*6880*/  ISETP.GE.OR P3, PT, R28.reuse, UR5, P3 ;  /* 0x000000051c007c0c */ /* 0x040fe40009f66670 */
[C---:B------:R-:W-:Y:S02]  /*6890*/  ISETP.GE.OR P4, PT, R28.reuse, UR5, P4 ;  /* 0x000000051c007c0c */ /* 0x040fe4000a786670 */
        /* <DEDUP_REMOVED lines=13> */
.L_x_1724:
[----:B------:R-:W-:Y:S05]  /*6970*/  BSYNC B0 ;  /* 0x0000000000007941 */ /* 0x000fea0003800000 */
.L_x_1723:
[----:B---3--:R3:W1:Y:S01]  /*6980*/  LDS.128 R28, [R46+0x800] ;  /* 0x000800002e1c7984 */ /* 0x0086620000000c00 */
        /* <DEDUP_REMOVED lines=15> */
[----:B-1----:R1:W-:Y:S02]  /*6a80*/  STG.E.128 desc[UR46][R36.64], R28 ;  /* 0x0000001c24007986 */ /* 0x0023e4000c101d2e */
.L_x_1726:
[----:B------:R-:W-:Y:S05]  /*6a90*/  BSYNC B0 ;  /* 0x0000000000007941 */ /* 0x000fea0003800000 */
.L_x_1725:
        /* <DEDUP_REMOVED lines=15> */
.L_x_1728:
[----:B------:R-:W-:Y:S05]  /*6b90*/  BSYNC B0 ;  /* 0x0000000000007941 */ /* 0x000fea0003800000 */
.L_x_1727:
[----:B------:R-:W-:Y:S04]  /*6ba0*/  BSSY B0, `(.L_x_1729) ;  /* 0x000000f000007945 */ /* 0x000fe80003800000 */
[----:B------:R-:W-:Y:S05]  /*6bb0*/  @P6 BRA `(.L_x_1730) ;  /* 0x0000000000346947 */ /* 0x000fea0003800000 */
        /* <DEDUP_REMOVED lines=13> */
.L_x_1730:
[----:B------:R-:W-:Y:S05]  /*6c90*/  BSYNC B0 ;  /* 0x0000000000007941 */ /* 0x000fea0003800000 */
.L_x_1729:
        /* <DEDUP_REMOVED lines=15> */
.L_x_1732:
[----:B------:R-:W-:Y:S05]  /*6d90*/  BSYNC B0 ;  /* 0x0000000000007941 */ /* 0x000fea0003800000 */
.L_x_1731:
        /* <DEDUP_REMOVED lines=15> */
.L_x_1734:
[----:B------:R-:W-:Y:S05]  /*6e90*/  BSYNC B0 ;  /* 0x0000000000007941 */ /* 0x000fea0003800000 */
.L_x_1733:
        /* <DEDUP_REMOVED lines=15> */
.L_x_1736:
[----:B------:R-:W-:Y:S05]  /*6f90*/  BSYNC B0 ;  /* 0x0000000000007941 */ /* 0x000fea0003800000 */
.L_x_1735:
[----:B------:R-:W-:Y:S05]  /*6fa0*/  @P5 BRA `(.L_x_1680) ;  /* 0x0000005000c05947 */ /* 0x000fea0003800000 */
[----:B-1----:R-:W-:Y:S01]  /*6fb0*/  IADD3 R9, P0, R2, 0x70, RZ ;  /* 0x0000007002097810 */ /* 0x002fe20007f1e0ff */
        /* <DEDUP_REMOVED lines=13> */
.L_x_1705:
[----:B------:R-:W-:Y:S01]  /*7090*/  ULDC.64 UR4, c[0x0][0x870] ;  /* 0x00021c0000047ab9 */ /* 0x000fe20000000a00 */
[----:B------:R-:W1:Y:S01]  /*70a0*/  S2R R6, SR_TID.X ;  /* 0x0000000000067919 */ /* 0x000e620000002100 */
[----:B------:R-:W-:Y:S01]  /*70b0*/  UISETP.NE.U32.AND UP0, UPT, UR4, URZ, UPT ;  /* 0x0000003f0400728c */ /* 0x000fe2000bf05070 */
[----:B------:R-:W2:Y:S03]  /*70c0*/  S2UR UR10, SR_CTAID.Y ;  /* 0x00000000000a79c3 */ /* 0x000ea60000002600 */
[----:B------:R-:W-:-:S03]  /*70d0*/  UISETP.NE.AND.EX UP0, UPT, UR5, URZ, UPT, UP0 ;  /* 0x0000003f0500728c */ /* 0x000fc6000bf05300 */
[----:B------:R-:W-:Y:S02]  /*70e0*/  ULDC.64 UR4, c[0x0][0x870] ;  /* 0x00021c0000047ab9 */ /* 0x000fe40000000a00 */
[----:B------:R-:W-:Y:S01]  /*70f0*/  UIMAD.WIDE UR4, UR36, 0x4, UR4 ;  /* 0x00000004240478a5 */ /* 0x000fe2000f8e0204 */
[----:B------:R-:W-:Y:S01]  /*7100*/  PLOP3.LUT P0, PT, PT, PT, UP0, 0x80, 0x0 ;  /* 0x000000000000781c */ /* 0x000fe20003f0f008 */
[----:B------:R-:W-:Y:S01]  /*7110*/  ULDC UR6, c[0x0][0x808] ;  /* 0x0002020000067ab9 */ /* 0x000fe20000000800 */
[----:B------:R-:W3:Y:S03]  /*7120*/  LDC.64 R10, c[0x0][0x820] ;  /* 0x00020800ff0a7b82 */ /* 0x000ee60000000a00 */
[----:B------:R-:W-:Y:S02]  /*7130*/  IMAD.U32 R2, RZ, RZ, UR4 ;  /* 0x00000004ff027e24 */ /* 0x000fe4000f8e00ff */
[----:B------:R-:W-:Y:S01]  /*7140*/  IMAD.U32 R3, RZ, RZ, UR5 ;  /* 0x00000005ff037e24 */ /* 0x000fe2000f8e00ff */
[----:B------:R-:W-:-:S05]  /*7150*/  ULDC.64 UR4, c[0x0][0x878] ;  /* 0x00021e0000047ab9 */ /* 0x000fca0000000a00 */
[----:B------:R-:W4:Y:S01]  /*7160*/  @P0 LDG.E R8, desc[UR46][R2.64] ;  /* 0x0000002e02080981 */ /* 0x000f22000c1e1900 */
[----:B------:R-:W-:Y:S01]  /*7170*/  UISETP.NE.U32.AND UP1, UPT, UR4, URZ, UPT ;  /* 0x0000003f0400728c */ /* 0x000fe2000bf25070 */
[----:B------:R-:W-:-:S03]  /*7180*/  IMAD.U32 R0, RZ, RZ, UR6 ;  /* 0x00000006ff007e24 */ /* 0x000fc6000f8e00ff */
[----:B------:R-:W-:Y:S01]  /*7190*/  UISETP.NE.AND.EX UP1, UPT, UR5, URZ, UPT, UP1 ;  /* 0x0000003f0500728c */ /* 0x000fe2000bf25310 */
[----:B-1----:R-:W-:Y:S01]  /*71a0*/  VIADD R7, R6, 0xffffff80 ;  /* 0xffffff8006077836 */ /* 0x002fe20000000000 */
[----:B------:R-:W1:Y:S04]  /*71b0*/  S2R R9, SR_CTAID.X ;  /* 0x0000000000097919 */ /* 0x000e680000002500 */
[----:B------:R-:W-:Y:S02]  /*71c0*/  PLOP3.LUT P1, PT, PT, PT, UP1, 0x80, 0x0 ;  /* 0x000000000000781c */ /* 0x000fe40003f2f018 */
[----:B------:R-:W-:-:S03]  /*71d0*/  SHF.R.S32.HI R6, RZ, 0x1f, R7 ;  /* 0x0000001fff067819 */ /* 0x000fc60000011407 */
[----:B------:R-:W-:Y:S02]  /*71e0*/  @UP1 ULDC.64 UR4, c[0x0][0x878] ;  /* 0x00021e0000041ab9 */ /* 0x000fe40000000a00 */
[----:B------:R-:W-:-:S06]  /*71f0*/  @UP1 UIMAD.WIDE UR4, UR36, 0x4, UR4 ;  /* 0x00000004240418a5 */ /* 0x000fcc000f8e0204 */
[----:B------:R-:W-:Y:S02]  /*7200*/  IMAD.U32 R4, RZ, RZ, UR4 ;  /* 0x00000004ff047e24 */ /* 0x000fe4000f8e00ff */
[----:B------:R-:W-:Y:S01]  /*7210*/  IMAD.U32 R5, RZ, RZ, UR5 ;  /* 0x00000005ff057e24 */ /* 0x000fe2000f8e00ff */
[----:B--2---:R-:W-:Y:S01]  /*7220*/  USHF.R.S32.HI UR11, URZ, 0x1f, UR10 ;  /* 0x0000001f3f0b7899 */ /* 0x004fe2000801140a */
[----:B------:R-:W-:-:S03]  /*7230*/  UMOV UR4, URZ ;  /* 0x0000003f00047c82 */ /* 0x000fc60008000000 */
[----:B------:R2:W5:Y:S01]  /*7240*/  @P1 LDG.E R0, desc[UR46][R4.64] ;  /* 0x0000002e04001981 */ /* 0x000562000c1e1900 */
[----:B------:R-:W-:Y:S01]  /*7250*/  UMOV UR5, URZ ;  /* 0x0000003f00057c82 */ /* 0x000fe20008000000 */
[----:B----4-:R-:W-:Y:S02]  /*7260*/  @P0 R2UR UR6, R8 ;  /* 0x00000000080602ca */ /* 0x010fe400000e0000 */
[----:B------:R-:W-:-:S04]  /*7270*/  LEA.HI R8, R6, R7, RZ, 0x4 ;  /* 0x0000000706087211 */ /* 0x000fc800078f20ff */
[----:B------:R-:W-:Y:S02]  /*7280*/  LOP3.LUT R6, R8, 0x1ffffff0, RZ, 0xc0, !PT ;  /* 0x1ffffff008067812 */ /* 0x000fe400078ec0ff */
[----:B------:R-:W-:-:S03]  /*7290*/  SHF.R.S32.HI R17, RZ, 0x4, R8 ;  /* 0x00000004ff117819 */ /* 0x000fc60000011408 */
[----:B------:R-:W-:Y:S02]  /*72a0*/  IMAD.IADD R6, R7, 0x1, -R6 ;  /* 0x0000000107067824 */ /* 0x000fe400078e0a06 */
[----:B------:R-:W-:Y:S02]  /*72b0*/  @UP0 USHF.R.S32.HI UR7, URZ, 0x1f, UR6 ;  /* 0x0000001f3f070899 */ /* 0x000fe40008011406 */
[----:B--2---:R-:W-:Y:S01]  /*72c0*/  IMAD.SHL.U32 R4, R6, 0x8, RZ ;  /* 0x0000000806047824 */ /* 0x004fe200078e00ff */
[----:B------:R-:W-:Y:S01]  /*72d0*/  @UP0 UMOV UR4, UR6 ;  /* 0x0000000600040c82 */ /* 0x000fe20008000000 */
[----:B---3--:R-:W-:-:S03]  /*72e0*/  IMAD R6, R10, UR11, RZ ;  /* 0x0000000b0a067c24 */ /* 0x008fc6000f8e02ff */
[----:B------:R-:W-:Y:S01]  /*72f0*/  @UP0 UMOV UR5, UR7 ;  /* 0x0000000700050c82 */ /* 0x000fe20008000000 */
[----:B------:R-:W-:Y:S01]  /*7300*/  SHF.R.S32.HI R5, RZ, 0x1f, R4 ;  /* 0x0000001fff057819 */ /* 0x000fe20000011404 */
[----:B-1----:R-:W-:Y:S06]  /*7310*/  @P1 BRA `(.L_x_1737) ;  /* 0x0000000000101947 */ /* 0x002fec0003800000 */
[----:B------:R-:W-:Y:S05]  /*7320*/  @!P0 BRA `(.L_x_1737) ;  /* 0x00000000000c8947 */ /* 0x000fea0003800000 */
[----:B------:R-:W2:Y:S04]  /*7330*/  LDG.E R7, desc[UR46][R2.64] ;  /* 0x0000002e02077981 */ /* 0x000ea8000c1e1900 */
[----:B-----5:R-:W2:Y:S02]  /*7340*/  LDG.E R0, desc[UR46][R2.64+0x4] ;  /* 0x0000042e02007981 */ /* 0x020ea4000c1e1900 */
[----:B--2---:R-:W-:-:S07]  /*7350*/  IMAD.IADD R0, R0, 0x1, -R7 ;  /* 0x0000000100007824 */ /* 0x004fce00078e0a07 */
.L_x_1737:
[----:B-----5:R-:W-:Y:S01]  /*7360*/  IMAD R12, R9, -0x80, R0 ;  /* 0xffffff80090c7824 */ /* 0x020fe200078e0200 */
[----:B------:R-:W-:Y:S01]  /*7370*/  USHF.R.S32.HI UR6, URZ, 0x1f, UR36 ;  /* 0x0000001f3f067899 */ /* 0x000fe20008011424 */
[C---:B------:R-:W-:Y:S01]  /*7380*/  VIADD R19, R17.reuse, 0x40 ;  /* 0x0000004011137836 */ /* 0x040fe20000000000 */
[----:B------:R-:W-:Y:S01]  /*7390*/  ULDC UR7, c[0x0][0x80c] ;  /* 0x0002030000077ab9 */ /* 0x000fe20000000800 */
[----:B------:R-:W-:Y:S01]  /*73a0*/  IMAD.WIDE.U32 R2, R10, UR10, R4 ;  /* 0x0000000a0a027c25 */ /* 0x000fe2000f8e0004 */
[-C--:B------:R-:W-:Y:S01]  /*73b0*/  ISETP.GE.AND P5, PT, R17, R12.reuse, PT ;  /* 0x0000000c1100720c */ /* 0x080fe20003fa6270 */
[----:B------:R-:W-:Y:S01]  /*73c0*/  USEL UR6, UR6, URZ, !UP0 ;  /* 0x0000003f06067287 */ /* 0x000fe2000c000000 */
[-C--:B------:R-:W-:Y:S01]  /*73d0*/  ISETP.GE.AND P2, PT, R19, R12.reuse, PT ;  /* 0x0000000c1300720c */ /* 0x080fe20003f46270 */
[C---:B------:R-:W-:Y:S01]  /*73e0*/  VIADD R7, R17.reuse, 0x10 ;  /* 0x0000001011077836 */ /* 0x040fe20000000000 */
[----:B------:R-:W1:Y:S01]  /*73f0*/  LDC.64 R18, c[0x0][0x850] ;  /* 0x00021400ff127b82 */ /* 0x000e620000000a00 */
[----:B------:R-:W-:Y:S01]  /*7400*/  VIADD R15, R17, 0x30 ;  /* 0x00000030110f7836 */ /* 0x000fe20000000000 */
[----:B------:R-:W-:Y:S01]  /*7410*/  ULDC.64 UR8, c[0x0][0x828] ;  /* 0x00020a0000087ab9 */ /* 0x000fe20000000a00 */
[----:B------:R-:W-:Y:S01]  /*7420*/  IMAD R11, R11, UR10, R6 ;  /* 0x0000000a0b0b7c24 */ /* 0x000fe2000f8e0206 */
[----:B------:R-:W-:Y:S01]  /*7430*/  ISETP.GE.OR P4, PT, R4, UR7, P5 ;  /* 0x0000000704007c0c */ /* 0x000fe2000af86670 */
[----:B------:R-:W-:Y:S01]  /*7440*/  IMAD.MOV.U32 R6, RZ, RZ, R2 ;  /* 0x000000ffff067224 */ /* 0x000fe200078e0002 */
[----:B------:R-:W-:Y:S01]  /*7450*/  IADD3 R2, P3, R17, UR4, RZ ;  /* 0x0000000411027c10 */ /* 0x000fe2000ff7e0ff */
[----:B------:R-:W-:Y:S01]  /*7460*/  USEL UR36, UR36, URZ, !UP0 ;  /* 0x0000003f24247287 */ /* 0x000fe2000c000000 */
[-C--:B------:R-:W-:Y:S01]  /*7470*/  ISETP.GE.AND P6, PT, R7, R12.reuse, PT ;  /* 0x0000000c0700720c */ /* 0x080fe20003fc6270 */
        /* <DEDUP_REMOVED lines=11> */
[----:B------:R-:W-:Y:S01]  /*7530*/  IMAD.WIDE R2, R9, 0x80, R2 ;  /* 0x0000008009027825 */ /* 0x000fe200078e0202 */
[----:B------:R-:W-:-:S03]  /*7540*/  ISETP.GE.OR P3, PT, R4, UR7, P6 ;  /* 0x0000000704007c0c */ /* 0x000fc6000b766670 */
[----:B------:R-:W-:Y:S01]  /*7550*/  VIADD R9, R15, UR4 ;  /* 0x000000040f097c36 */ /* 0x000fe20008000000 */
[----:B------:R-:W-:Y:S09]  /*7560*/  @P4 BRA `(.L_x_1739) ;  /* 0x0000000000284947 */ /* 0x000ff20003800000 */
        /* <DEDUP_REMOVED lines=10> */
.L_x_1739:
[----:B------:R-:W-:Y:S05]  /*7610*/  BSYNC B0 ;  /* 0x0000000000007941 */ /* 0x000fea0003800000 */
.L_x_1738:
[----:B------:R-:W-:Y:S01]  /*7620*/  BSSY B0, `(.L_x_1740) ;  /* 0x0000010000007945 */ /* 0x000fe20003800000 */
[----:B------:R-:W-:-:S03]  /*7630*/  ISETP.GE.OR P4, PT, R4, UR7, P0 ;  /* 0x0000000704007c0c */ /* 0x000fc60008786670 */
[----:B------:R-:W-:Y:S10]  /*7640*/  @P3 BRA `(.L_x_1741) ;  /* 0x0000000000343947 */ /* 0x000ff40003800000 */
        /* <DEDUP_REMOVED lines=13> */
.L_x_1741:
[----:B------:R-:W-:Y:S05]  /*7720*/  BSYNC B0 ;  /* 0x0000000000007941 */ /* 0x000fea0003800000 */
.L_x_1740:
[----:B------:R-:W-:Y:S01]  /*7730*/  BSSY B0, `(.L_x_1742) ;  /* 0x0000010000007945 */ /* 0x000fe20003800000 */
[----:B------:R-:W-:-:S03]  /*7740*/  ISETP.GE.OR P3, PT, R4, UR7, P1 ;  /* 0x0000000704007c0c */ /* 0x000fc60008f66670 */
[----:B------:R-:W-:Y:S10]  /*7750*/  @P4 BRA `(.L_x_1743) ;  /* 0x0000000000344947 */ /* 0x000ff40003800000 */
        /* <DEDUP_REMOVED lines=13> */
.L_x_1743:
[----:B------:R-:W-:Y:S05]  /*7830*/  BSYNC B0 ;  /* 0x0000000000007941 */ /* 0x000fea0003800000 */
.L_x_1742:
[----:B------:R-:W-:Y:S01]  /*7840*/  BSSY B0, `(.L_x_1744) ;  /* 0x0000011000007945 */ /* 0x000fe20003800000 */
[----:B------:R-:W-:Y:S01]  /*7850*/  ISETP.GE.OR P4, PT, R4, UR7, P2 ;  /* 0x0000000704007c0c */ /* 0x000fe20009786670 */
[----:B------:R-:W-:Y:S02]  /*7860*/  VIADD R13, R17, 0x50 ;  /* 0x00000050110d7836 */ /* 0x000fe40000000000 */
[----:B------:R-:W-:Y:S10]  /*7870*/  @P3 BRA `(.L_x_1745) ;  /* 0x0000000000343947 */ /* 0x000ff40003800000 */
        /* <DEDUP_REMOVED lines=13> */
.L_x_1745:
[----:B------:R-:W-:Y:S05]  /*7950*/  BSYNC B0 ;  /* 0x0000000000007941 */ /* 0x000fea0003800000 */
.L_x_1744:
[----:B------:R-:W-:Y:S01]  /*7960*/  BSSY B0, `(.L_x_1746) ;  /* 0x0000010000007945 */ /* 0x000fe20003800000 */
[----:B------:R-:W-:-:S03]  /*7970*/  ISETP.GE.AND P3, PT, R13, R12, PT ;  /* 0x0000000c0d00720c */ /* 0x000fc60003f66270 */
        /* <DEDUP_REMOVED lines=14> */
.L_x_1747:
[----:B------:R-:W-:Y:S05]  /*7a60*/  BSYNC B0 ;  /* 0x0000000000007941 */ /* 0x000fea0003800000 */
.L_x_1746:
[----:B------:R-:W-:Y:S01]  /*7a70*/  ISETP.GE.OR P4, PT, R4, UR7, P3 ;  /* 0x0000000704007c0c */ /* 0x000fe20009f86670 */
[C---:B-1----:R-:W-:Y:S01]  /*7a80*/  IMAD R0, R18.reuse, UR11, RZ ;  /* 0x0000000b12007c24 */ /* 0x042fe2000f8e02ff */
[----:B------:R-:W-:Y:S01]  /*7a90*/  BSSY B0, `(.L_x_1748) ;  /* 0x0000012000007945 */ /* 0x000fe20003800000 */
[----:B--234-:R-:W-:-:S04]  /*7aa0*/  IMAD.WIDE.U32 R10, R18, UR10, R4 ;  /* 0x0000000a120a7c25 */ /* 0x01cfc8000f8e0004 */
[----:B------:R-:W-:Y:S02]  /*7ab0*/  IMAD R21, R19, UR10, R0 ;  /* 0x0000000a13157c24 */ /* 0x000fe4000f8e0200 */
[----:B------:R-:W-:-:S04]  /*7ac0*/  VIADD R19, R17, 0x60 ;  /* 0x0000006011137836 */ /* 0x000fc80000000000 */
        /* <DEDUP_REMOVED lines=14> */
.L_x_1749:
[----:B------:R-:W-:Y:S05]  /*7bb0*/  BSYNC B0 ;  /* 0x0000000000007941 */ /* 0x000fea0003800000 */
.L_x_1748:
[----:B------:R-:W-:Y:S01]  /*7bc0*/  ISETP.GE.AND P4, PT, R19, R12, PT ;  /* 0x0000000c1300720c */ /* 0x000fe20003f86270 */
[----:B------:R-:W-:Y:S01]  /*7bd0*/  ULDC UR12, c[0x0][0x83c] ;  /* 0x00020f00000c7ab9 */ /* 0x000fe20000000800 */
[----:B------:R-:W-:Y:S01]  /*7be0*/  BSSY B0, `(.L_x_1750) ;  /* 0x0000014000007945 */ /* 0x000fe20003800000 */
[C---:B------:R-:W-:Y:S01]  /*7bf0*/  ISETP.GE.OR P6, PT, R4.reuse, UR12, P5 ;  /* 0x0000000c04007c0c */ /* 0x040fe2000afc6670 */
[----:B------:R-:W-:Y:S01]  /*7c00*/  VIADD R19, R17, 0x70 ;  /* 0x0000007011137836 */ /* 0x000fe20000000000 */
[----:B------:R-:W-:Y:S01]  /*7c10*/  ISETP.GE.OR P5, PT, R4, UR7, P4 ;  /* 0x0000000704007c0c */ /* 0x000fe2000a7a6670 */
[----:B------:R-:W-:Y:S01]  /*7c20*/  IMAD.IADD R13, R21, 0x1, R11 ;  /* 0x00000001150d7824 */ /* 0x000fe200078e020b */
[----:B------:R-:W-:-:S11]  /*7c30*/  P2R R16, PR, RZ, 0x40 ;  /* 0x00000040ff107803 */ /* 0x000fd60000000000 */
        /* <DEDUP_REMOVED lines=10> */
[----:B-1----:R-:W-:Y:S01]  /*7ce0*/  LEA R22, P5, R6, UR4, 0x1 ;  /* 0x0000000406167c11 */ /* 0x002fe2000f8a08ff */
[----:B------:R-:W-:-:S05]  /*7cf0*/  IMAD.IADD R7, R7, 0x1, R17 ;  /* 0x0000000107077824 */ /* 0x000fca00078e0211 */
[----:B------:R-:W-:-:S05]  /*7d00*/  LEA.HI.X R23, R6, UR5, R7, 0x1, P5 ;  /* 0x0000000506177c11 */ /* 0x000fca000a8f0c07 */
[----:B------:R2:W-:Y:S02]  /*7d10*/  STG.E.128 desc[UR46][R22.64], RZ ;  /* 0x000000ff16007986 */ /* 0x0005e4000c101d2e */
.L_x_1751:
[----:B------:R-:W-:Y:S05]  /*7d20*/  BSYNC B0 ;  /* 0x0000000000007941 */ /* 0x000fea0003800000 */
.L_x_1750:
        /* <DEDUP_REMOVED lines=17> */
.L_x_1753:
[----:B------:R-:W-:Y:S05]  /*7e40*/  BSYNC B0 ;  /* 0x0000000000007941 */ /* 0x000fea0003800000 */
.L_x_1752:
[----:B------:R-:W-:Y:S01]  /*7e50*/  ISETP.NE.AND P6, PT, R16, RZ, PT ;  /* 0x000000ff1000720c */ /* 0x000fe20003fc5270 */
[----:B------:R-:W-:Y:S01]  /*7e60*/  ULDC.64 UR8, c[0x0][0x858] ;  /* 0x0002160000087ab9 */ /* 0x000fe20000000a00 */
[----:B------:R-:W-:Y:S01]  /*7e70*/  P2R R0, PR, RZ, 0x20 ;  /* 0x00000020ff007803 */ /* 0x000fe20000000000 */
[----:B------:R-:W-:Y:S01]  /*7e80*/  UIMAD UR4, UR6, UR8, URZ ;  /* 0x00000008060472a4 */ /* 0x000fe2000f8e023f */
[----:B------:R-:W-:Y:S01]  /*7e90*/  ISETP.NE.AND P5, PT, R20, RZ, PT ;  /* 0x000000ff1400720c */ /* 0x000fe20003fa5270 */
[----:B------:R-:W-:Y:S01]  /*7ea0*/  IMAD.U32 R5, RZ, RZ, UR8 ;  /* 0x00000008ff057e24 */ /* 0x000fe2000f8e00ff */
[----:B------:R-:W-:Y:S01]  /*7eb0*/  BSSY B0, `(.L_x_1754) ;  /* 0x0000019000007945 */ /* 0x000fe20003800000 */
[----:B------:R-:W-:Y:S01]  /*7ec0*/  IMAD.MOV.U32 R12, RZ, RZ, R10 ;  /* 0x000000ffff0c7224 */ /* 0x000fe200078e000a */
[C---:B------:R-:W-:Y:S01]  /*7ed0*/  ISETP.GE.OR P5, PT, R4.reuse, UR12, P5 ;  /* 0x0000000c04007c0c */ /* 0x040fe2000afa6670 */
[----:B------:R-:W-:Y:S01]  /*7ee0*/  UIMAD UR4, UR36, UR9, UR4 ;  /* 0x00000009240472a4 */ /* 0x000fe2000f8e0204 */
[----:B------:R-:W-:Y:S01]  /*7ef0*/  ISETP.GE.OR P0, PT, R4, UR12, P0 ;  /* 0x0000000c04007c0c */ /* 0x000fe20008706670 */
[----:B------:R-:W-:Y:S01]  /*7f00*/  IMAD.WIDE.U32 R12, R5, UR36, R12 ;  /* 0x00000024050c7c25 */ /* 0x000fe2000f8e000c */
[----:B---3--:R-:W-:-:S02]  /*7f10*/  P2R R8, PR, RZ, 0x20 ;  /* 0x00000020ff087803 */ /* 0x008fc40000000000 */
[----:B------:R-:W-:Y:S01]  /*7f20*/  ISETP.NE.AND P5, PT, R0, RZ, PT ;  /* 0x000000ff0000720c */ /* 0x000fe20003fa5270 */
[----:B------:R-:W-:Y:S01]  /*7f30*/  VIADD R7, R13, UR4 ;  /* 0x000000040d077c36 */ /* 0x000fe20008000000 */
[C---:B------:R-:W-:Y:S02]  /*7f40*/  ISETP.GE.OR P1, PT, R4.reuse, UR12, P1 ;  /* 0x0000000c04007c0c */ /* 0x040fe40008f26670 */
[C---:B------:R-:W-:Y:S02]  /*7f50*/  ISETP.GE.OR P2, PT, R4.reuse, UR12, P2 ;  /* 0x0000000c04007c0c */ /* 0x040fe40009746670 */
[C---:B------:R-:W-:Y:S02]  /*7f60*/  ISETP.GE.OR P3, PT, R4.reuse, UR12, P3 ;  /* 0x0000000c04007c0c */ /* 0x040fe40009f66670 */
[C---:B------:R-:W-:Y:S02]  /*7f70*/  ISETP.GE.OR P4, PT, R4.reuse, UR12, P4 ;  /* 0x0000000c04007c0c */ /* 0x040fe4000a786670 */
        /* <DEDUP_REMOVED lines=12> */
.L_x_1755:
[----:B------:R-:W-:Y:S05]  /*8040*/  BSYNC B0 ;  /* 0x0000000000007941 */ /* 0x000fea0003800000 */
.L_x_1754:
        /* <DEDUP_REMOVED lines=16> */
.L_x_1757:
[----:B------:R-:W-:Y:S05]  /*8150*/  BSYNC B0 ;  /* 0x0000000000007941 */ /* 0x000fea0003800000 */
.L_x_1756:
        /* <DEDUP_REMOVED lines=15> */
.L_x_1759:
[----:B------:R-:W-:Y:S05]  /*8250*/  BSYNC B0 ;  /* 0x0000000000007941 */ /* 0x000fea0003800000 */
.L_x_1758:
        /* <DEDUP_REMOVED lines=15> */
.L_x_1761:
[----:B------:R-:W-:Y:S05]  /*8350*/  BSYNC B0 ;  /* 0x0000000000007941 */ /* 0x000fea0003800000 */
.L_x_1760:
        /* <DEDUP_REMOVED lines=15> */
.L_x_1763:
[----:B------:R-:W-:Y:S05]  /*8450*/  BSYNC B0 ;  /* 0x0000000000007941 */ /* 0x000fea0003800000 */
.L_x_1762:
        /* <DEDUP_REMOVED lines=15> */
.L_x_1765:
[----:B------:R-:W-:Y:S05]  /*8550*/  BSYNC B0 ;  /* 0x0000000000007941 */ /* 0x000fea0003800000 */
.L_x_1764:
        /* <DEDUP_REMOVED lines=15> */
.L_x_1767:
[----:B------:R-:W-:Y:S05]  /*8650*/  BSYNC B0 ;  /* 0x0000000000007941 */ /* 0x000fea0003800000 */
.L_x_1766:
        /* <DEDUP_REMOVED lines=15> */
.L_x_1675:
[----:B------:R-:W-:-:S08]  /*8750*/  NOP ;  /* 0x0000000000007918 */ /* 0x000fd00000000000 */
[----:B------:R-:W1:-:S00]  /*8760*/  USETMAXREG.DEALLOC.CTAPOOL 0x18 ;  /* 0x00000018000079c8 */ /* 0x000e4000080e0500 */
        /* <DEDUP_REMOVED lines=19> */
.L_x_1769:
        /* <DEDUP_REMOVED lines=13> */
.L_x_1771:
[----:B------:R-:W-:-:S05]  /*8970*/  ULDC UR4, c[0x0][0x8bc] ;  /* 0x00022f0000047ab9 */ /* 0x000fca0000000800 */
.L_x_1770:
[----:B-1----:R-:W-:-:S04]  /*8980*/  USHF.L.U32 UR11, UR14, 0x7, URZ ;  /* 0x000000070e0b7899 */ /* 0x002fc8000800063f */
[----:B------:R-:W-:-:S04]  /*8990*/  UISETP.GE.AND UP0, UPT, UR11, UR4, UPT ;  /* 0x000000040b00728c */ /* 0x000fc8000bf06270 */
[----:B--2---:R-:W-:-:S06]  /*89a0*/  USEL UR12, UR12, 0xffffffff, !UP0 ;  /* 0xffffffff0c0c7887 */ /* 0x004fcc000c000000 */
[----:B------:R-:W-:-:S13]  /*89b0*/  ISETP.LE.AND P0, PT, RZ, UR12, PT ;  /* 0x0000000cff007c0c */ /* 0x000fda000bf03270 */
[----:B------:R-:W-:Y:S05]  /*89c0*/  @!P0 BRA `(.L_x_1680) ;  /* 0x0000003800388947 */ /* 0x000fea0003800000 */
[----:B------:R-:W-:Y:S01]  /*89d0*/  ULDC.64 UR4, c[0x0][0x770] ;  /* 0x0001dc0000047ab9 */ /* 0x000fe20000000a00 */
[----:B------:R-:W1:Y:S01]  /*89e0*/  S2UR UR13, SR_CTAID.Y ;  /* 0x00000000000d79c3 */ /* 0x000e620000002600 */
[----:B------:R-:W-:Y:S01]  /*89f0*/  UISETP.NE.U32.AND UP0, UPT, UR4, URZ, UPT ;  /* 0x0000003f0400728c */ /* 0x000fe2000bf05070 */
[----:B------:R-:W-:-:S03]  /*8a00*/  ULDC.64 UR8, c[0x0][0x788] ;  /* 0x0001e20000087ab9 */ /* 0x000fc60000000a00 */
        /* <DEDUP_REMOVED lines=8> */
[----:B------:R-:W-:-:S04]  /*8a90*/  UISETP.NE.U32.AND UP1, UPT, UR4, URZ, UPT ;  /* 0x0000003f0400728c */ /* 0x000fc8000bf25070 */
[----:B------:R-:W-:-:S06]  /*8aa0*/  UISETP.NE.AND.EX UP1, UPT, UR5, URZ, UPT, UP1 ;  /* 0x0000003f0500728c */ /* 0x000fcc000bf25310 */
[----:B------:R-:W-:-:S05]  /*8ab0*/  PLOP3.LUT P2, PT, PT, PT, UP1, 0x80, 0x0 ;  /* 0x000000000000781c */ /* 0x000fca0003f4f018 */
[----:B------:R-:W-:Y:S02]  /*8ac0*/  @UP1 ULDC.64 UR4, c[0x0][0x780] ;  /* 0x0001e00000041ab9 */ /* 0x000fe40000000a00 */
[----:B------:R-:W-:-:S06]  /*8ad0*/  @UP1 UIMAD.WIDE UR4, UR12, 0x4, UR4 ;  /* 0x000000040c0418a5 */ /* 0x000fcc000f8e0204 */
[----:B------:R-:W-:Y:S02]  /*8ae0*/  IMAD.U32 R4, RZ, RZ, UR4 ;  /* 0x00000004ff047e24 */ /* 0x000fe4000f8e00ff */
[----:B------:R-:W-:-:S05]  /*8af0*/  IMAD.U32 R5, RZ, RZ, UR5 ;  /* 0x00000005ff057e24 */ /* 0x000fca000f8e00ff */
[----:B------:R-:W3:Y:S01]  /*8b00*/  @P2 LDG.E R4, desc[UR46][R4.64] ;  /* 0x0000002e04042981 */ /* 0x000ee2000c1e1900 */
[----:B------:R-:W-:Y:S01]  /*8b10*/  PLOP3.LUT P0, PT, PT, PT, UP0, 0x80, 0x0 ;  /* 0x000000000000781c */ /* 0x000fe20003f0f008 */
[----:B-1----:R-:W-:-:S12]  /*8b20*/  USHF.R.S32.HI UR16, URZ, 0x1f, UR13 ;  /* 0x0000001f3f107899 */ /* 0x002fd8000801140d */
[----:B--2---:R-:W-:Y:S02]  /*8b30*/  @P0 R2UR UR4, R0 ;  /* 0x00000000000402ca */ /* 0x004fe400000e0000 */
[----:B------:R-:W-:Y:S01]  /*8b40*/  ISETP.NE.U32.AND P0, PT, RZ, UR8, PT ;  /* 0x00000008ff007c0c */ /* 0x000fe2000bf05070 */
[----:B------:R-:W-:-:S03]  /*8b50*/  ULDC UR8, c[0x0][0x280] ;  /* 0x0000a00000087ab9 */ /* 0x000fc60000000800 */
[----:B------:R-:W-:-:S07]  /*8b60*/  ISETP.NE.AND.EX P0, PT, RZ, UR9, PT, P0 ;  /* 0x00000009ff007c0c */ /* 0x000fce000bf05300 */
[----:B------:R-:W-:-:S04]  /*8b70*/  @UP0 ULEA UR4, UR12, UR4, 0x6 ;  /* 0x000000040c040291 */ /* 0x000fc8000f8e303f */
[----:B------:R-:W-:-:S04]  /*8b80*/  @UP0 USHF.R.S32.HI UR5, URZ, 0x1f, UR4 ;  /* 0x0000001f3f050899 */ /* 0x000fc80008011404 */
[----:B------:R-:W-:-:S04]  /*8b90*/  @UP0 ULEA.HI UR5, UR5, UR4, URZ, 0x6 ;  /* 0x0000000405050291 */ /* 0x000fc8000f8f303f */
[----:B------:R-:W-:-:S04]  /*8ba0*/  @UP0 USHF.L.U32 UR5, UR5, 0x7, URZ ;  /* 0x0000000705050899 */ /* 0x000fc8000800063f */
[----:B------:R-:W-:Y:S01]  /*8bb0*/  @UP0 ULOP3.LUT UR7, UR5, 0xffffe000, URZ, 0xc0, !UPT ;  /* 0xffffe00005070892 */ /* 0x000fe2000f8ec03f */
[----:B---3--:R-:W-:-:S03]  /*8bc0*/  @P2 R2UR UR8, R4 ;  /* 0x00000000040822ca */ /* 0x008fc600000e0000 */
[----:B------:R-:W-:Y:S01]  /*8bd0*/  @UP0 USHF.R.S32.HI UR9, URZ, 0x1f, UR7 ;  /* 0x0000001f3f090899 */ /* 0x000fe20008011407 */
[----:B------:R-:W-:Y:S11]  /*8be0*/  @P2 BRA `(.L_x_1772) ;  /* 0x0000000000142947 */ /* 0x000ff60003800000 */
[----:B------:R-:W-:Y:S05]  /*8bf0*/  @!P1 BRA `(.L_x_1772) ;  /* 0x0000000000109947 */ /* 0x000fea0003800000 */
[----:B------:R-:W2:Y:S04]  /*8c00*/  LDG.E R5, desc[UR46][R2.64] ;  /* 0x0000002e02057981 */ /* 0x000ea8000c1e1900 */
[----:B------:R-:W2:Y:S02]  /*8c10*/  LDG.E R0, desc[UR46][R2.64+0x4] ;  /* 0x0000042e02007981 */ /* 0x000ea4000c1e1900 */
[----:B--2---:R-:W-:-:S05]  /*8c20*/  IMAD.IADD R0, R0, 0x1, -R5 ;  /* 0x0000000100007824 */ /* 0x004fca00078e0a05 */
[----:B------:R-:W-:-:S15]  /*8c30*/  R2UR UR8, R0 ;  /* 0x00000000000872ca */ /* 0x000fde00000e0000 */
.L_x_1772:
[----:B------:R-:W-:Y:S01]  /*8c40*/  UMOV UR4, URZ ;  /* 0x0000003f00047c82 */ /* 0x000fe20008000000 */
[----:B------:R-:W-:Y:S01]  /*8c50*/  UMOV UR5, URZ ;  /* 0x0000003f00057c82 */ /* 0x000fe20008000000 */
[----:B------:R-:W-:Y:S01]  /*8c60*/  ULDC UR6, c[0x0][0x290] ;  /* 0x0000a40000067ab9 */ /* 0x000fe20000000800 */
[----:B------:R-:W-:Y:S01]  /*8c70*/  @UP0 UMOV UR4, UR7 ;  /* 0x0000000700040c82 */ /* 0x000fe20008000000 */
[----:B------:R-:W-:Y:S01]  /*8c80*/  @UP0 UMOV UR5, UR9 ;  /* 0x0000000900050c82 */ /* 0x000fe20008000000 */
        /* <DEDUP_REMOVED lines=8> */
.L_x_1773:
        /* <DEDUP_REMOVED lines=9> */
[----:B------:R-:W2:Y:S02]  /*8da0*/  LDG.E R5, desc[UR46][R2.64+0x4] ;  /* 0x0000042e02057981 */ /* 0x000ea4000c1e1900 */
[----:B--2---:R-:W-:-:S05]  /*8db0*/  IMAD.IADD R0, R5, 0x1, -R0 ;  /* 0x0000000105007824 */ /* 0x004fca00078e0a00 */
[----:B------:R-:W-:-:S15]  /*8dc0*/  R2UR UR6, R0 ;  /* 0x00000000000672ca */ /* 0x000fde00000e0000 */
.L_x_1774:
[----:B------:R-:W-:Y:S01]  /*8dd0*/  UIADD3 UR7, -UR6, UR8, UR11 ;  /* 0x0000000806077290 */ /* 0x000fe2000fffe10b */
[----:B------:R-:W-:Y:S01]  /*8de0*/  ISETP.LE.AND P0, PT, RZ, UR14, PT ;  /* 0x0000000eff007c0c */ /* 0x000fe2000bf03270 */
[----:B------:R-:W-:Y:S02]  /*8df0*/  ULDC UR9, c[0x0][0x74c] ;  /* 0x0001d30000097ab9 */ /* 0x000fe40000000800 */
[----:B------:R-:W-:Y:S02]  /*8e00*/  UIADD3 UR9, UR7, -UR9, URZ ;  /* 0x8000000907097290 */ /* 0x000fe4000fffe03f */
[----:B------:R-:W-:Y:S02]  /*8e10*/  UIADD3 UR7, UR8, 0x3f, URZ ;  /* 0x0000003f08077890 */ /* 0x000fe4000fffe03f */
[----:B------:R-:W-:-:S04]  /*8e20*/  USHF.R.S32.HI UR10, URZ, 0x1f, UR9 ;  /* 0x0000001f3f0a7899 */ /* 0x000fc80008011409 */
[----:B------:R-:W-:Y:S02]  /*8e30*/  ULEA.HI UR10, UR10, UR9, URZ, 0x6 ;  /* 0x000000090a0a7291 */ /* 0x000fe4000f8f303f */
[----:B------:R-:W-:Y:S02]  /*8e40*/  USHF.R.S32.HI UR9, URZ, 0x1f, UR7 ;  /* 0x0000001f3f097899 */ /* 0x000fe40008011407 */
[----:B------:R-:W-:Y:S02]  /*8e50*/  USHF.R.S32.HI UR10, URZ, 0x6, UR10 ;  /* 0x000000063f0a7899 */ /* 0x000fe4000801140a */
[----:B------:R-:W-:Y:S02]  /*8e60*/  ULEA.HI UR9, UR9, UR7, URZ, 0x6 ;  /* 0x0000000709097291 */ /* 0x000fe4000f8f303f */
[----:B------:R-:W-:Y:S02]  /*8e70*/  UISETP.LT.AND UP1, UPT, URZ, UR10, UPT ;  /* 0x0000000a3f00728c */ /* 0x000fe4000bf21270 */
[----:B------:R-:W-:-:S02]  /*8e80*/  USHF.R.S32.HI UR9, URZ, 0x6, UR9 ;  /* 0x000000063f097899 */ /* 0x000fc40008011409 */
[----:B------:R-:W-:-:S04]  /*8e90*/  USEL UR7, URZ, UR10, !UP1 ;  /* 0x0000000a3f077287 */ /* 0x000fc8000c800000 */
[----:B------:R-:W-:Y:S01]  /*8ea0*/  IMAD.U32 R2, RZ, RZ, UR9 ;  /* 0x00000009ff027e24 */ /* 0x000fe2000f8e00ff */
[----:B------:R-:W-:Y:S07]  /*8eb0*/  @!P0 BRA `(.L_x_1775) ;  /* 0x00000000001c8947 */ /* 0x000fee0003800000 */
[----:B------:R-:W-:Y:S01]  /*8ec0*/  UIADD3 UR8, UR11, 0xbf, UR8 ;  /* 0x000000bf0b087890 */ /* 0x000fe2000fffe008 */
[----:B------:R-:W-:-:S03]  /*8ed0*/  ULDC UR9, c[0x0][0x748] ;  /* 0x0001d20000097ab9 */ /* 0x000fc60000000800 */
[----:B------:R-:W-:-:S04]  /*8ee0*/  UIADD3 UR8, UR8, UR9, -UR6 ;  /* 0x0000000908087290 */ /* 0x000fc8000fffe806 */
[----:B------:R-:W-:-:S04]  /*8ef0*/  USHF.R.S32.HI UR6, URZ, 0x1f, UR8 ;  /* 0x0000001f3f067899 */ /* 0x000fc80008011408 */
[----:B------:R-:W-:-:S04]  /*8f00*/  ULEA.HI UR6, UR6, UR8, URZ, 0x6 ;  /* 0x0000000806067291 */ /* 0x000fc8000f8f303f */
[----:B------:R-:W-:-:S06]  /*8f10*/  USHF.R.S32.HI UR6, URZ, 0x6, UR6 ;  /* 0x000000063f067899 */ /* 0x000fcc0008011406 */
[----:B------:R-:W-:-:S07]  /*8f20*/  VIMNMX R2, R2, UR6, PT ;  /* 0x0000000602027c48 */ /* 0x000fce000bfe0100 */
.L_x_1775:
[----:B------:R-:W-:-:S13]  /*8f30*/  ISETP.GT.AND P0, PT, R2, UR7, PT ;  /* 0x0000000702007c0c */ /* 0x000fda000bf04270 */
[----:B------:R-:W-:Y:S05]  /*8f40*/  @!P0 BRA `(.L_x_1680) ;  /* 0x0000003000d88947 */ /* 0x000fea0003800000 */
[----:B------:R-:W-:Y:S01]  /*8f50*/  ULDC.64 UR14, c[0x0][0x2d8] ;  /* 0x0000b600000e7ab9 */ /* 0x000fe20000000a00 */
[----:B------:R-:W-:Y:S01]  /*8f60*/  VIADD R0, R2, -UR7 ;  /* 0x8000000702007c36 */ /* 0x000fe20008000000 */
[----:B------:R-:W-:Y:S02]  /*8f70*/  UIMAD UR10, UR16, UR14, URZ ;  /* 0x0000000e100a72a4 */ /* 0x000fe4000f8e023f */
[----:B------:R-:W-:Y:S02]  /*8f80*/  UIMAD.WIDE.U32 UR8, UR13, UR14, URZ ;  /* 0x0000000e0d0872a5 */ /* 0x000fe4000f8e003f */
[----:B------:R-:W-:Y:S01]  /*8f90*/  USHF.R.S32.HI UR6, URZ, 0x1f, UR12 ;  /* 0x0000001f3f067899 */ /* 0x000fe2000801140c */
[----:B------:R-:W-:Y:S01]  /*8fa0*/  LOP3.LUT R0, R0, 0x1, RZ, 0xc0, !PT ;  /* 0x0000000100007812 */ /* 0x000fe200078ec0ff */
[----:B------:R-:W-:Y:S02]  /*8fb0*/  UIMAD UR13, UR13, UR15, UR10 ;  /* 0x0000000f0d0d72a4 */ /* 0x000fe4000f8e020a */
[----:B------:R-:W-:Y:S01]  /*8fc0*/  UIADD3 UR10, UP1, UR4, UR8, URZ ;  /* 0x00000008040a7290 */ /* 0x000fe2000ff3e03f */
[----:B------:R-:W-:Y:S01]  /*8fd0*/  ISETP.NE.U32.AND P1, PT, R0, 0x1, PT ;  /* 0x000000010000780c */ /* 0x000fe20003f25070 */
[----:B------:R-:W-:-:S02]  /*8fe0*/  UIADD3 UR13, UR9, UR13, URZ ;  /* 0x0000000d090d7290 */ /* 0x000fc4000fffe03f */
[----:B------:R-:W-:Y:S01]  /*8ff0*/  USEL UR6, UR6, URZ, !UP0 ;  /* 0x0000003f06067287 */ /* 0x000fe2000c000000 */
[----:B------:R-:W-:Y:S01]  /*9000*/  ULDC.64 UR26, c[0x0][0x2e0] ;  /* 0x0000b800001a7ab9 */ /* 0x000fe20000000a00 */
[----:B------:R-:W-:Y:S02]  /*9010*/  USEL UR12, UR12, URZ, !UP0 ;  /* 0x0000003f0c0c7287 */ /* 0x000fe4000c000000 */
[----:B------:R-:W-:Y:S02]  /*9020*/  UIADD3.X UR11, UR5, UR13, URZ, UP1, !UPT ;  /* 0x0000000d050b7290 */ /* 0x000fe40008ffe43f */
[----:B------:R-:W-:Y:S02]  /*9030*/  UIMAD UR14, UR6, UR26, URZ ;  /* 0x0000001a060e72a4 */ /* 0x000fe4000f8e023f */
[----:B------:R-:W-:Y:S02]  /*9040*/  UIMAD.WIDE.U32 UR10, UR12, UR26, UR10 ;  /* 0x0000001a0c0a72a5 */ /* 0x000fe4000f8e000a */
[----:B------:R-:W-:Y:S01]  /*9050*/  UIMAD UR14, UR12, UR27, UR14 ;  /* 0x0000001b0c0e72a4 */ /* 0x000fe2000f8e020e */
[----:B------:R-:W-:-:S03]  /*9060*/  ELECT P0, URZ, PT ;  /* 0x00000000003f782f */ /* 0x000fc60003800000 */
        /* <DEDUP_REMOVED lines=20> */
.L_x_1778:
[----:B------:R-:W-:Y:S05]  /*91b0*/  BSYNC B0 ;  /* 0x0000000000007941 */ /* 0x000fea0003800000 */
.L_x_1777:
        /* <DEDUP_REMOVED lines=19> */
.L_x_1780:
[----:B------:R-:W-:Y:S05]  /*92f0*/  BSYNC B0 ;  /* 0x0000000000007941 */ /* 0x000fea0003800000 */
.L_x_1779:
[----:B------:R-:W-:Y:S06]  /*9300*/  BAR.ARV 0xa, 0xa0 ;  /* 0x0282800000007b1d */ /* 0x000fec0000002000 */
[----:B------:R-:W-:Y:S04]  /*9310*/  BSSY B0, `(.L_x_1781) ;  /* 0x0000003000007945 */ /* 0x000fe80003800000 */
[----:B------:R-:W-:Y:S05]  /*9320*/  @!P0 BRA `(.L_x_1782) ;  /* 0x0000000000048947 */ /* 0x000fea0003800000 */
[----:B------:R-:W-:-:S04]  /*9330*/  DEPBAR.LE SB0, 0x0 ;  /* 0x000080000000791a */ /* 0x000fc80000000000 */
.L_x_1782:
[----:B------:R-:W-:Y:S05]  /*9340*/  BSYNC B0 ;  /* 0x0000000000007941 */ /* 0x000fea0003800000 */
.L_x_1781:
[----:B------:R-:W-:Y:S06]  /*9350*/  BAR.ARV 0xb, 0xa0 ;  /* 0x02c2800000007b1d */ /* 0x000fec0000002000 */
[----:B------:R-:W-:Y:S01]  /*9360*/  UIADD3 UR15, UR7, 0x1, URZ ;  /* 0x00000001070f7890 */ /* 0x000fe2000fffe03f */
[----:B------:R-:W-:Y:S11]  /*9370*/  BRA `(.L_x_1783) ;  /* 0x0000000000047947 */ /* 0x000ff60003800000 */
.L_x_1776:
[----:B------:R-:W-:-:S05]  /*9380*/  UMOV UR15, UR7 ;  /* 0x00000007000f7c82 */ /* 0x000fca0008000000 */
.L_x_1783:
[----:B------:R-:W-:-:S06]  /*9390*/  UIADD3 UR6, UR7, 0x1, URZ ;  /* 0x0000000107067890 */ /* 0x000fcc000fffe03f */
[----:B------:R-:W-:-:S13]  /*93a0*/  ISETP.NE.AND P1, PT, R2, UR6, PT ;  /* 0x0000000602007c0c */ /* 0x000fda000bf25270 */
[----:B------:R-:W-:Y:S05]  /*93b0*/  @!P1 BRA `(.L_x_1680) ;  /* 0x0000002c00bc9947 */ /* 0x000fea0003800000 */
[----:B------:R-:W-:Y:S01]  /*93c0*/  UMOV UR16, UR8 ;  /* 0x0000000800107c82 */ /* 0x000fe20008000000 */
[----:B------:R-:W-:Y:S01]  /*93d0*/  UMOV UR17, UR13 ;  /* 0x0000000d00117c82 */ /* 0x000fe20008000000 */
[----:B------:R-:W-:Y:S01]  /*93e0*/  ULDC.64 UR18, c[0x0][0x2c0] ;  /* 0x0000b00000127ab9 */ /* 0x000fe20000000a00 */
[----:B------:R-:W-:Y:S01]  /*93f0*/  UIMAD.WIDE.U32 UR16, UR12, UR26, UR16 ;  /* 0x0000001a0c1072a5 */ /* 0x000fe2000f8e0010 */
[----:B------:R-:W-:Y:S01]  /*9400*/  UMOV UR6, URZ ;  /* 0x0000003f00067c82 */ /* 0x000fe20008000000 */
[----:B------:R-:W-:Y:S02]  /*9410*/  ULDC.64 UR30, c[0x0][0x2c0] ;  /* 0x0000b000001e7ab9 */ /* 0x000fe40000000a00 */
[----:B------:R-:W-:-:S04]  /*9420*/  UIADD3 UR25, UP0, UR4, UR16, URZ ;  /* 0x0000001004197290 */ /* 0x000fc8000ff1e03f */
[----:B------:R-:W-:Y:S02]  /*9430*/  UIADD3.X UR16, UR5, UR14, UR17, UP0, !UPT ;  /* 0x0000000e05107290 */ /* 0x000fe400087fe411 */
[----:B------:R-:W-:Y:S02]  /*9440*/  ULEA UR24, UP0, UR25, UR18, 0x2 ;  /* 0x0000001219187291 */ /* 0x000fe4000f80103f */
[----:B------:R-:W-:Y:S02]  /*9450*/  USHF.L.U32 UR18, UR15, 0xd, URZ ;  /* 0x0000000d0f127899 */ /* 0x000fe4000800063f */
        /* <DEDUP_REMOVED lines=8> */
.L_x_1796:
        /* <DEDUP_REMOVED lines=11> */
[----:B------:R-:W-:Y:S02]  /*9590*/  ULEA.HI.X.SX32 UR39, UR19, UR27, 0x1, UP0 ;  /* 0x0000001b13277291 */ /* 0x000fe400080f0e3f */
[----:B------:R-:W-:Y:S01]  /*95a0*/  ULEA UR36, UP0, UR37, UR30, 0x2 ;  /* 0x0000001e25247291 */ /* 0x000fe2000f80103f */
[----:B------:R-:W-:-:S03]  /*95b0*/  UMOV UR41, 0x14f00000 ;  /* 0x14f0000000297882 */ /* 0x000fc60000000000 */
[----:B------:R-:W-:Y:S02]  /*95c0*/  ULEA.HI.X UR37, UR37, UR31, UR39, 0x2, UP0 ;  /* 0x0000001f25257291 */ /* 0x000fe400080f1427 */
[----:B-1----:R-:W-:-:S03]  /*95d0*/  ULEA UR28, UR29, UR28, 0x18 ;  /* 0x0000001c1d1c7291 */ /* 0x002fc6000f8ec03f */
[----:B------:R-:W-:Y:S01]  /*95e0*/  UMOV UR29, 0x400 ;  /* 0x00000400001d7882 */ /* 0x000fe20000000000 */
[----:B------:R-:W-:-:S09]  /*95f0*/  UIADD3 UR28, UR28, 0x10000, URZ ;  /* 0x000100001c1c7890 */ /* 0x000fd2000fffe03f */
[----:B------:R1:W-:Y:S02]  /*9600*/  UBLKRED.G.S.ADD.F32.RN [UR36], [UR28], UR29, desc[UR40] ;  /* 0x000028241c0073bb */ /* 0x0003e400080a141d */
[----:B-1----:R0:W-:Y:S02]  /*9610*/  UTMACMDFLUSH ;  /* 0x00000000000079b7 */ /* 0x0021e40000000000 */
.L_x_1785:
[----:B------:R-:W-:Y:S05]  /*9620*/  BSYNC B0 ;  /* 0x0000000000007941 */ /* 0x000fea0003800000 */
.L_x_1784:
        /* <DEDUP_REMOVED lines=13> */
.L_x_1787:
[----:B------:R-:W-:Y:S05]  /*9700*/  BSYNC B0 ;  /* 0x0000000000007941 */ /* 0x000fea0003800000 */
.L_x_1786:
[----:B------:R-:W-:Y:S06]  /*9710*/  BAR.ARV 0xa, 0xa0 ;  /* 0x0282800000007b1d */ /* 0x000fec0000002000 */
[----:B------:R-:W-:Y:S04]  /*9720*/  BSSY B0, `(.L_x_1788) ;  /* 0x0000003000007945 */ /* 0x000fe80003800000 */
[----:B------:R-:W-:Y:S05]  /*9730*/  @!P0 BRA `(.L_x_1789) ;  /* 0x0000000000048947 */ /* 0x000fea0003800000 */
[----:B------:R-:W-:-:S04]  /*9740*/  DEPBAR.LE SB0, 0x0 ;  /* 0x000080000000791a */ /* 0x000fc80000000000 */
.L_x_1789:
[----:B------:R-:W-:Y:S05]  /*9750*/  BSYNC B0 ;  /* 0x0000000000007941 */ /* 0x000fea0003800000 */
.L_x_1788:
        /* <DEDUP_REMOVED lines=13> */
.L_x_1791:
[----:B------:R-:W-:Y:S05]  /*9830*/  BSYNC B0 ;  /* 0x0000000000007941 */ /* 0x000fea0003800000 */
.L_x_1790:
        /* <DEDUP_REMOVED lines=13> */
.L_x_1793:
[----:B------:R-:W-:Y:S05]  /*9910*/  BSYNC B0 ;  /* 0x0000000000007941 */ /* 0x000fea0003800000 */
.L_x_1792:
[----:B------:R-:W-:Y:S01]  /*9920*/  UIADD3 UR15, UR15, 0x2, URZ ;  /* 0x000000020f0f7890 */ /* 0x000fe2000fffe03f */
[----:B------:R-:W-:Y:S06]  /*9930*/  BAR.ARV 0xa, 0xa0 ;  /* 0x0282800000007b1d */ /* 0x000fec0000002000 */
[----:B------:R-:W-:Y:S01]  /*9940*/  BSSY B0, `(.L_x_1794) ;  /* 0x0000004000007945 */ /* 0x000fe20003800000 */
[----:B------:R-:W-:-:S03]  /*9950*/  ISETP.LE.AND P1, PT, R2, UR15, PT ;  /* 0x0000000f02007c0c */ /* 0x000fc6000bf23270 */
[----:B------:R-:W-:Y:S10]  /*9960*/  @!P0 BRA `(.L_x_1795) ;  /* 0x0000000000048947 */ /* 0x000ff40003800000 */
[----:B------:R-:W-:-:S04]  /*9970*/  DEPBAR.LE SB0, 0x0 ;  /* 0x000080000000791a */ /* 0x000fc80000000000 */
.L_x_1795:
[----:B------:R-:W-:Y:S05]  /*9980*/  BSYNC B0 ;  /* 0x0000000000007941 */ /* 0x000fea0003800000 */
.L_x_1794:
[----:B------:R-:W-:Y:S06]  /*9990*/  BAR.ARV 0xb, 0xa0 ;  /* 0x02c2800000007b1d */ /* 0x000fec0000002000 */
[----:B------:R-:W-:Y:S02]  /*99a0*/  UIADD3 UR19, UR19, 0x4000, URZ ;  /* 0x0000400013137890 */ /* 0x000fe4000fffe03f */
[----:B------:R-:W-:Y:S01]  /*99b0*/  UIADD3 UR6, UR6, 0x4000, URZ ;  /* 0x0000400006067890 */ /* 0x000fe2000fffe03f */
[----:B------:R-:W-:Y:S11]  /*99c0*/  @!P1 BRA `(.L_x_1796) ;  /* 0xfffffff800c49947 */ /* 0x000ff6000383ffff */
[----:B------:R-:W-:Y:S05]  /*99d0*/  BRA `(.L_x_1680) ;  /* 0x0000002800347947 */ /* 0x000fea0003800000 */
.L_x_1768:
[----:B------:R-:W-:Y:S01]  /*99e0*/  ULDC.64 UR4, c[0x0][0x8d8] ;  /* 0x0002360000047ab9 */ /* 0x000fe20000000a00 */
[----:B------:R-:W1:Y:S01]  /*99f0*/  S2UR UR21, SR_CTAID.X ;  /* 0x00000000001579c3 */ /* 0x000e620000002500 */
[----:B------:R-:W-:-:S04]  /*9a00*/  ISETP.NE.U32.AND P0, PT, RZ, UR4, PT ;  /* 0x00000004ff007c0c */ /* 0x000fc8000bf05070 */
[----:B------:R-:W-:-:S03]  /*9a10*/  ISETP.NE.AND.EX P0, PT, RZ, UR5, PT, P0 ;  /* 0x00000005ff007c0c */ /* 0x000fc6000bf05300 */
[----:B------:R-:W2:Y:S08]  /*9a20*/  S2UR UR13, SR_CTAID.Z ;  /* 0x00000000000d79c3 */ /* 0x000eb00000002700 */
[----:B------:R-:W3:Y:S02]  /*9a30*/  S2UR UR20, SR_CTAID.Y ;  /* 0x00000000001479c3 */ /* 0x000ee40000002600 */
        /* <DEDUP_REMOVED lines=8> */
.L_x_1797:
        /* <DEDUP_REMOVED lines=9> */
[----:B------:R-:W4:Y:S01]  /*9b50*/  LDG.E R4, desc[UR46][R2.64+0x4] ;  /* 0x0000042e02047981 */ /* 0x000f22000c1e1900 */
[----:B--2---:R-:W-:Y:S02]  /*9b60*/  R2UR UR4, R0 ;  /* 0x00000000000472ca */ /* 0x004fe400000e0000 */
[----:B----4-:R-:W-:-:S13]  /*9b70*/  R2UR UR5, R4 ;  /* 0x00000000040572ca */ /* 0x010fda00000e0000 */
[----:B------:R-:W-:Y:S01]  /*9b80*/  UIADD3 UR4, -UR4, UR5, URZ ;  /* 0x0000000504047290 */ /* 0x000fe2000fffe13f */
[----:B------:R-:W-:Y:S11]  /*9b90*/  BRA `(.L_x_1798) ;  /* 0x0000000000047947 */ /* 0x000ff60003800000 */
.L_x_1799:
[----:B------:R-:W-:-:S05]  /*9ba0*/  ULDC UR4, c[0x0][0x8bc] ;  /* 0x00022f0000047ab9 */ /* 0x000fca0000000800 */
.L_x_1798:
[----:B-1----:R-:W-:Y:S01]  /*9bb0*/  USHF.L.U32 UR8, UR21, 0x7, URZ ;  /* 0x0000000715087899 */ /* 0x002fe2000800063f */
[----:B------:R-:W-:Y:S02]  /*9bc0*/  IMAD.MOV.U32 R10, RZ, RZ, 0x1 ;  /* 0x00000001ff0a7424 */ /* 0x000fe400078e00ff */
[----:B------:R-:W-:Y:S01]  /*9bd0*/  IMAD.MOV.U32 R0, RZ, RZ, RZ ;  /* 0x000000ffff007224 */ /* 0x000fe200078e00ff */
[----:B------:R-:W-:-:S04]  /*9be0*/  UISETP.GE.AND UP0, UPT, UR8, UR4, UPT ;  /* 0x000000040800728c */ /* 0x000fc8000bf06270 */
[----:B--2---:R-:W-:-:S06]  /*9bf0*/  USEL UR13, UR13, 0xffffffff, !UP0 ;  /* 0xffffffff0d0d7887 */ /* 0x004fcc000c000000 */
[----:B------:R-:W-:-:S13]  /*9c00*/  ISETP.LE.AND P0, PT, RZ, UR13, PT ;  /* 0x0000000dff007c0c */ /* 0x000fda000bf03270 */
[----:B------:R-:W-:Y:S05]  /*9c10*/  @!P0 BRA `(.L_x_1800) ;  /* 0x0000002400108947 */ /* 0x000fea0003800000 */
[----:B------:R-:W-:Y:S01]  /*9c20*/  ULDC.64 UR18, c[0x0][0x770] ;  /* 0x0001dc0000127ab9 */ /* 0x000fe20000000a00 */
[----:B------:R-:W-:Y:S01]  /*9c30*/  ULDC.64 UR14, c[0x0][0x770] ;  /* 0x0001dc00000e7ab9 */ /* 0x000fe20000000a00 */
[----:B------:R-:W-:Y:S02]  /*9c40*/  UISETP.NE.U32.AND UP1, UPT, UR18, URZ, UPT ;  /* 0x0000003f1200728c */ /* 0x000fe4000bf25070 */
[----:B------:R-:W-:Y:S02]  /*9c50*/  UIMAD.WIDE UR14, UR13, 0x4, UR14 ;  /* 0x000000040d0e78a5 */ /* 0x000fe4000f8e020e */
[----:B------:R-:W-:Y:S01]  /*9c60*/  UISETP.NE.AND.EX UP1, UPT, UR19, URZ, UPT, UP1 ;  /* 0x0000003f1300728c */ /* 0x000fe2000bf25310 */
[----:B------:R-:W-:Y:S01]  /*9c70*/  ULDC.64 UR4, c[0x0][0x778] ;  /* 0x0001de0000047ab9 */ /* 0x000fe20000000a00 */
[----:B------:R-:W-:Y:S02]  /*9c80*/  ULDC.64 UR6, c[0x0][0x780] ;  /* 0x0001e00000067ab9 */ /* 0x000fe40000000a00 */
[----:B------:R-:W-:Y:S01]  /*9c90*/  IMAD.U32 R2, RZ, RZ, UR14 ;  /* 0x0000000eff027e24 */ /* 0x000fe2000f8e00ff */
[----:B------:R-:W-:Y:S01]  /*9ca0*/  ULDC.64 UR16, c[0x0][0x778] ;  /* 0x0001de0000107ab9 */ /* 0x000fe20000000a00 */
[----:B------:R-:W-:Y:S01]  /*9cb0*/  PLOP3.LUT P1, PT, PT, PT, UP1, 0x80, 0x0 ;  /* 0x000000000000781c */ /* 0x000fe20003f2f018 */
[----:B------:R-:W-:Y:S01]  /*9cc0*/  IMAD.U32 R3, RZ, RZ, UR15 ;  /* 0x0000000fff037e24 */ /* 0x000fe2000f8e00ff */
[----:B------:R-:W-:-:S02]  /*9cd0*/  UISETP.NE.U32.AND UP0, UPT, UR4, URZ, UPT ;  /* 0x0000003f0400728c */ /* 0x000fc4000bf05070 */
[----:B------:R-:W-:Y:S02]  /*9ce0*/  UISETP.NE.U32.AND UP2, UPT, UR6, URZ, UPT ;  /* 0x0000003f0600728c */ /* 0x000fe4000bf45070 */
[----:B------:R-:W-:Y:S02]  /*9cf0*/  UISETP.NE.AND.EX UP0, UPT, UR5, URZ, UPT, UP0 ;  /* 0x0000003f0500728c */ /* 0x000fe4000bf05300 */
[----:B------:R-:W-:Y:S01]  /*9d00*/  UISETP.NE.AND.EX UP2, UPT, UR7, URZ, UPT, UP2 ;  /* 0x0000003f0700728c */ /* 0x000fe2000bf45320 */
[----:B------:R-:W-:-:S04]  /*9d10*/  ULDC.64 UR22, c[0x0][0x788] ;  /* 0x0001e20000167ab9 */ /* 0x000fc80000000a00 */
[----:B------:R-:W2:Y:S01]  /*9d20*/  @P1 LDG.E R6, desc[UR46][R2.64] ;  /* 0x0000002e02061981 */ /* 0x000ea2000c1e1900 */
[----:B------:R-:W-:Y:S01]  /*9d30*/  PLOP3.LUT P2, PT, PT, PT, UP0, 0x80, 0x0 ;  /* 0x000000000000781c */ /* 0x000fe20003f4f008 */
[----:B------:R-:W-:Y:S01]  /*9d40*/  UIMAD.WIDE UR16, UR13, 0x4, UR16 ;  /* 0x000000040d1078a5 */ /* 0x000fe2000f8e0210 */
[----:B------:R-:W-:Y:S01]  /*9d50*/  PLOP3.LUT P3, PT, PT, PT, UP2, 0x80, 0x0 ;  /* 0x000000000000781c */ /* 0x000fe20003f6f028 */
[----:B------:R1:W4:Y:S02]  /*9d60*/  @P1 LDG.E R0, desc[UR46][R2.64] ;  /* 0x0000002e02001981 */ /* 0x000324000c1e1900 */
[----:B------:R-:W-:Y:S02]  /*9d70*/  @UP2 ULDC.64 UR4, c[0x0][0x780] ;  /* 0x0001e00000042ab9 */ /* 0x000fe40000000a00 */
[----:B------:R-:W-:Y:S01]  /*9d80*/  @UP2 UIMAD.WIDE UR4, UR13, 0x4, UR4 ;  /* 0x000000040d0428a5 */ /* 0x000fe2000f8e0204 */
[----:B-1----:R-:W-:Y:S02]  /*9d90*/  IMAD.U32 R2, RZ, RZ, UR16 ;  /* 0x00000010ff027e24 */ /* 0x002fe4000f8e00ff */
[----:B------:R-:W-:-:S05]  /*9da0*/  IMAD.U32 R3, RZ, RZ, UR17 ;  /* 0x00000011ff037e24 */ /* 0x000fca000f8e00ff */
[----:B------:R1:W5:Y:S02]  /*9db0*/  @P2 LDG.E R4, desc[UR46][R2.64] ;  /* 0x0000002e02042981 */ /* 0x000364000c1e1900 */
[----:B-1----:R-:W-:Y:S02]  /*9dc0*/  IMAD.U32 R2, RZ, RZ, UR4 ;  /* 0x00000004ff027e24 */ /* 0x002fe4000f8e00ff */
[----:B------:R-:W-:-:S05]  /*9dd0*/  IMAD.U32 R3, RZ, RZ, UR5 ;  /* 0x00000005ff037e24 */ /* 0x000fca000f8e00ff */
[----:B------:R-:W3:Y:S01]  /*9de0*/  @P3 LDG.E R5, desc[UR46][R2.64] ;  /* 0x0000002e02053981 */ /* 0x000ee2000c1e1900 */
[----:B------:R-:W-:Y:S01]  /*9df0*/  ISETP.NE.U32.AND P0, PT, RZ, UR22, PT ;  /* 0x00000016ff007c0c */ /* 0x000fe2000bf05070 */
[----:B------:R-:W-:Y:S01]  /*9e00*/  UMOV UR7, URZ ;  /* 0x0000003f00077c82 */ /* 0x000fe20008000000 */
[----:B------:R-:W-:Y:S01]  /*9e10*/  UMOV UR11, URZ ;  /* 0x0000003f000b7c82 */ /* 0x000fe20008000000 */
[----:B------:R-:W-:Y:S01]  /*9e20*/  ULDC UR9, c[0x0][0x280] ;  /* 0x0000a00000097ab9 */ /* 0x000fe20000000800 */
[----:B------:R-:W-:Y:S02]  /*9e30*/  ISETP.NE.AND.EX P0, PT, RZ, UR23, PT, P0 ;  /* 0x00000017ff007c0c */ /* 0x000fe4000bf05300 */
[----:B--2---:R-:W-:Y:S02]  /*9e40*/  @P1 R2UR UR4, R6 ;  /* 0x00000000060412ca */ /* 0x004fe400000e0000 */
[----:B----4-:R-:W-:-:S11]  /*9e50*/  @P1 R2UR UR7, R0 ;  /* 0x00000000000712ca */ /* 0x010fd600000e0000 */
[----:B------:R-:W-:-:S04]  /*9e60*/  @UP1 ULEA UR4, UR13, UR4, 0x6 ;  /* 0x000000040d041291 */ /* 0x000fc8000f8e303f */
[----:B------:R-:W-:-:S04]  /*9e70*/  @UP1 USHF.R.S32.HI UR5, URZ, 0x1f, UR4 ;  /* 0x0000001f3f051899 */ /* 0x000fc80008011404 */
[----:B------:R-:W-:Y:S01]  /*9e80*/  @UP1 ULEA.HI UR5, UR5, UR4, URZ, 0x6 ;  /* 0x0000000405051291 */ /* 0x000fe2000f8f303f */
[----:B-----5:R-:W-:-:S03]  /*9e90*/  @P2 R2UR UR11, R4 ;  /* 0x00000000040b22ca */ /* 0x020fc600000e0000 */
[----:B------:R-:W-:-:S04]  /*9ea0*/  @UP1 ULOP3.LUT UR6, UR5, 0xffffffc0, URZ, 0xc0, !UPT ;  /* 0xffffffc005061892 */ /* 0x000fc8000f8ec03f */
[----:B------:R-:W-:Y:S01]  /*9eb0*/  @UP1 USHF.R.S32.HI UR12, URZ, 0x1f, UR6 ;  /* 0x0000001f3f0c1899 */ /* 0x000fe20008011406 */
[----:B---3--:R-:W-:Y:S01]  /*9ec0*/  @P3 R2UR UR9, R5 ;  /* 0x00000000050932ca */ /* 0x008fe200000e0000 */
[----:B------:R-:W-:-:S14]  /*9ed0*/  @P3 BRA `(.L_x_1801) ;  /* 0x0000000000203947 */ /* 0x000fdc0003800000 */
[----:B------:R-:W-:Y:S05]  /*9ee0*/  @!P1 BRA `(.L_x_1801) ;  /* 0x00000000001c9947 */ /* 0x000fea0003800000 */
[----:B------:R-:W-:Y:S02]  /*9ef0*/  IMAD.U32 R2, RZ, RZ, UR14 ;  /* 0x0000000eff027e24 */ /* 0x000fe4000f8e00ff */
[----:B------:R-:W-:-:S05]  /*9f00*/  IMAD.U32 R3, RZ, RZ, UR15 ;  /* 0x0000000fff037e24 */ /* 0x000fca000f8e00ff */
[----:B------:R-:W2:Y:S04]  /*9f10*/  LDG.E R0, desc[UR46][R2.64] ;  /* 0x0000002e02007981 */ /* 0x000ea8000c1e1900 */
[----:B------:R-:W3:Y:S01]  /*9f20*/  LDG.E R4, desc[UR46][R2.64+0x4] ;  /* 0x0000042e02047981 */ /* 0x000ee2000c1e1900 */
[----:B--2---:R-:W-:Y:S02]  /*9f30*/  R2UR UR4, R0 ;  /* 0x00000000000472ca */ /* 0x004fe400000e0000 */
[----:B---3--:R-:W-:-:S13]  /*9f40*/  R2UR UR9, R4 ;  /* 0x00000000040972ca */ /* 0x008fda00000e0000 */
[----:B------:R-:W-:-:S12]  /*9f50*/  UIADD3 UR9, -UR4, UR9, URZ ;  /* 0x0000000904097290 */ /* 0x000fd8000fffe13f */
.L_x_1801:
        /* <DEDUP_REMOVED lines=13> */
.L_x_1802:
        /* <DEDUP_REMOVED lines=8> */
.L_x_1803:
        /* <DEDUP_REMOVED lines=9> */
[----:B------:R-:W-:-:S04]  /*a140*/  ULEA.HI UR6, UR12, UR6, URZ, 0x6 ;  /* 0x000000060c067291 */ /* 0x000fc8000f8f303f */
[----:B------:R-:W-:Y:S01]  /*a150*/  VIMNMX R4, RZ, UR14, !PT ;  /* 0x0000000eff047c48 */ /* 0x000fe2000ffe0100 */
[----:B------:R-:W-:Y:S01]  /*a160*/  USHF.R.S32.HI UR6, URZ, 0x6, UR6 ;  /* 0x000000063f067899 */ /* 0x000fe20008011406 */
[----:B------:R-:W-:Y:S11]  /*a170*/  @!P0 BRA `(.L_x_1804) ;  /* 0x0000000000208947 */ /* 0x000ff60003800000 */
[----:B------:R-:W-:Y:S01]  /*a180*/  UIADD3 UR9, UR8, 0xbf, UR9 ;  /* 0x000000bf08097890 */ /* 0x000fe2000fffe009 */
[----:B------:R-:W-:-:S03]  /*a190*/  ULDC UR12, c[0x0][0x748] ;  /* 0x0001d200000c7ab9 */ /* 0x000fc60000000800 */
[----:B------:R-:W-:-:S04]  /*a1a0*/  UIADD3 UR9, UR9, UR12, -UR10 ;  /* 0x0000000c09097290 */ /* 0x000fc8000fffe80a */
[----:B------:R-:W-:-:S04]  /*a1b0*/  USHF.R.S32.HI UR10, URZ, 0x1f, UR9 ;  /* 0x0000001f3f0a7899 */ /* 0x000fc80008011409 */
[----:B------:R-:W-:-:S04]  /*a1c0*/  ULEA.HI UR10, UR10, UR9, URZ, 0x6 ;  /* 0x000000090a0a7291 */ /* 0x000fc8000f8f303f */
[----:B------:R-:W-:-:S04]  /*a1d0*/  USHF.R.S32.HI UR10, URZ, 0x6, UR10 ;  /* 0x000000063f0a7899 */ /* 0x000fc8000801140a */
[----:B------:R-:W-:-:S04]  /*a1e0*/  UISETP.LT.AND UP1, UPT, UR6, UR10, UPT ;  /* 0x0000000a0600728c */ /* 0x000fc8000bf21270 */
[----:B------:R-:W-:-:S12]  /*a1f0*/  USEL UR6, UR6, UR10, UP1 ;  /* 0x0000000a06067287 */ /* 0x000fd80008800000 */
.L_x_1804:
[----:B------:R-:W-:Y:S01]  /*a200*/  ISETP.LT.AND P0, PT, R4, UR6, PT ;  /* 0x0000000604007c0c */ /* 0x000fe2000bf01270 */
[----:B------:R-:W-:-:S12]  /*a210*/  IMAD.MOV.U32 R0, RZ, RZ, RZ ;  /* 0x000000ffff007224 */ /* 0x000fd800078e00ff */
[----:B------:R-:W-:Y:S05]  /*a220*/  @!P0 BRA `(.L_x_1800) ;  /* 0x0000001c008c8947 */ /* 0x000fea0003800000 */
[----:B------:R-:W-:Y:S01]  /*a230*/  USHF.R.S32.HI UR10, URZ, 0x1f, UR20 ;  /* 0x0000001f3f0a7899 */ /* 0x000fe20008011414 */
[----:B------:R-:W-:Y:S01]  /*a240*/  BSSY B0, `(.L_x_1800) ;  /* 0x00001e1000007945 */ /* 0x000fe20003800000 */
[----:B------:R-:W-:Y:S01]  /*a250*/  ULDC.64 UR16, c[0x0][0x718] ;  /* 0x0001c60000107ab9 */ /* 0x000fe20000000a00 */
[----:B------:R-:W-:Y:S01]  /*a260*/  UISETP.NE.U32.AND UP1, UPT, UR18, URZ, UPT ;  /* 0x0000003f1200728c */ /* 0x000fe2000bf25070 */
[----:B------:R-:W-:Y:S01]  /*a270*/  IMAD.MOV.U32 R0, RZ, RZ, RZ ;  /* 0x000000ffff007224 */ /* 0x000fe200078e00ff */
[----:B------:R-:W-:Y:S01]  /*a280*/  UIMAD UR9, UR10, UR16, URZ ;  /* 0x000000100a0972a4 */ /* 0x000fe2000f8e023f */
[----:B------:R-:W-:Y:S01]  /*a290*/  ULDC UR12, c[0x0][0x2e8] ;  /* 0x0000ba00000c7ab9 */ /* 0x000fe20000000800 */
[----:B------:R-:W-:Y:S01]  /*a2a0*/  UMOV UR14, UR4 ;  /* 0x00000004000e7c82 */ /* 0x000fe20008000000 */
[----:B------:R-:W-:Y:S01]  /*a2b0*/  UMOV UR15, UR5 ;  /* 0x00000005000f7c82 */ /* 0x000fe20008000000 */
[----:B------:R-:W-:Y:S02]  /*a2c0*/  UIMAD UR22, UR20, UR17, UR9 ;  /* 0x00000011141672a4 */ /* 0x000fe4000f8e0209 */
[----:B------:R-:W-:-:S02]  /*a2d0*/  UISETP.NE.AND.EX UP1, UPT, UR19, URZ, UPT, UP1 ;  /* 0x0000003f1300728c */ /* 0x000fc4000bf25310 */
[----:B------:R-:W-:Y:S02]  /*a2e0*/  USHF.R.S32.HI UR9, URZ, 0x1f, UR13 ;  /* 0x0000001f3f097899 */ /* 0x000fe4000801140d */
[----:B------:R-:W-:Y:S02]  /*a2f0*/  UISETP.NE.AND UP2, UPT, UR12, 0x1, UPT ;  /* 0x000000010c00788c */ /* 0x000fe4000bf45270 */
[----:B------:R-:W-:Y:S01]  /*a300*/  UIMAD.WIDE.U32 UR4, UR20, UR16, UR14 ;  /* 0x00000010140472a5 */ /* 0x000fe2000f8e000e */
[----:B------:R-:W-:Y:S01]  /*a310*/  ULDC.64 UR18, c[0x0][0x730] ;  /* 0x0001cc0000127ab9 */ /* 0x000fe20000000a00 */
[----:B------:R-:W-:Y:S02]  /*a320*/  USEL UR9, UR9, URZ, !UP1 ;  /* 0x0000003f09097287 */ /* 0x000fe4000c800000 */
[----:B------:R-:W-:Y:S01]  /*a330*/  UIMAD UR10, UR10, UR18, URZ ;  /* 0x000000120a0a72a4 */ /* 0x000fe2000f8e023f */
[----:B------:R-:W-:Y:S01]  /*a340*/  ELECT P0, URZ, PT ;  /* 0x00000000003f782f */ /* 0x000fe20003800000 */
[----:B------:R-:W-:Y:S01]  /*a350*/  ULDC.64 UR16, c[0x0][0x720] ;  /* 0x0001c80000107ab9 */ /* 0x000fe20000000a00 */
[----:B------:R-:W-:-:S02]  /*a360*/  USEL UR21, UR13, URZ, !UP1 ;  /* 0x0000003f0d157287 */ /* 0x000fc4000c800000 */
[----:B------:R-:W-:Y:S02]  /*a370*/  UIADD3 UR23, UR5, UR22, URZ ;  /* 0x0000001605177290 */ /* 0x000fe4000fffe03f */
[----:B------:R-:W-:Y:S01]  /*a380*/  UIMAD UR5, UR9, UR16, URZ ;  /* 0x00000010090572a4 */ /* 0x000fe2000f8e023f */
[----:B------:R-:W-:Y:S01]  /*a390*/  UMOV UR22, UR4 ;  /* 0x0000000400167c82 */ /* 0x000fe20008000000 */
[----:B------:R-:W-:Y:S02]  /*a3a0*/  UIMAD.WIDE.U32 UR14, UR20, UR18, UR14 ;  /* 0x00000012140e72a5 */ /* 0x000fe4000f8e000e */
[----:B------:R-:W-:Y:S02]  /*a3b0*/  UIMAD UR10, UR20, UR19, UR10 ;  /* 0x00000013140a72a4 */ /* 0x000fe4000f8e020a */
[----:B------:R-:W-:Y:S01]  /*a3c0*/  UIMAD.WIDE.U32 UR22, UR16, UR21, UR22 ;  /* 0x00000015101672a5 */ /* 0x000fe2000f8e0016 */
[----:B------:R-:W-:Y:S02]  /*a3d0*/  ULDC.64 UR18, c[0x0][0x738] ;  /* 0x0001ce0000127ab9 */ /* 0x000fe40000000a00 */
[----:B------:R-:W-:Y:S01]  /*a3e0*/  @UP2 ULDC UR16, c[0x0][0x2ec] ;  /* 0x0000bb0000102ab9 */ /* 0x000fe20000000800 */
[----:B------:R-:W-:-:S02]  /*a3f0*/  UIMAD UR5, UR17, UR21, UR5 ;  /* 0x00000015110572a4 */ /* 0x000fc4000f8e0205 */
[----:B------:R-:W-:Y:S02]  /*a400*/  UIADD3 UR15, UR15, UR10, URZ ;  /* 0x0000000a0f0f7290 */ /* 0x000fe4000fffe03f */
[----:B------:R-:W-:Y:S02]  /*a410*/  UIMAD UR9, UR9, UR18, URZ ;  /* 0x00000012090972a4 */ /* 0x000fe4000f8e023f */
[----:B------:R-:W-:Y:S02]  /*a420*/  UIMAD.WIDE.U32 UR16, UR20, UR16, URZ ;  /* 0x00000010141072a5 */ /* 0x000fe4000f8e003f */
[----:B------:R-:W-:Y:S01]  /*a430*/  UIADD3 UR11, UR8, UR11, URZ ;  /* 0x0000000b080b7290 */ /* 0x000fe2000fffe03f */
[----:B------:R-:W-:Y:S02]  /*a440*/  UMOV UR12, UR20 ;  /* 0x00000014000c7c82 */ /* 0x000fe40008000000 */
[----:B------:R-:W-:Y:S01]  /*a450*/  @UP2 ULDC UR8, c[0x0][0x2f0] ;  /* 0x0000bc0000082ab9 */ /* 0x000fe20000000800 */
[----:B------:R-:W-:-:S02]  /*a460*/  UIMAD UR4, UR19, UR21, UR9 ;  /* 0x00000015130472a4 */ /* 0x000fc4000f8e0209 */
[----:B------:R-:W-:Y:S02]  /*a470*/  UIMAD.WIDE.U32 UR14, UR18, UR21, UR14 ;  /* 0x00000015120e72a5 */ /* 0x000fe4000f8e000e */
[----:B------:R-:W-:Y:S02]  /*a480*/  USEL UR13, UR13, URZ, !UP0 ;  /* 0x0000003f0d0d7287 */ /* 0x000fe4000c000000 */
        /* <DEDUP_REMOVED lines=9> */
.L_x_1834:
        /* <DEDUP_REMOVED lines=15> */
.L_x_1807:
[----:B------:R-:W-:Y:S01]  /*a610*/  R2UR UR19, R4 ;  /* 0x00000000041372ca */ /* 0x000fe200000e0000 */
[----:B------:R-:W2:Y:S01]  /*a620*/  LDC.64 R12, c[0x0][0x198] ;  /* 0x00006600ff0c7b82 */ /* 0x000ea20000000a00 */
        /* <DEDUP_REMOVED lines=9> */
[----:B------:R-:W-:Y:S01]  /*a6c0*/  UMOV UR10, 0x10 ;  /* 0x00000010000a7882 */ /* 0x000fe20000000000 */
[----:B------:R-:W-:Y:S01]  /*a6d0*/  UMOV UR50, 0x0 ;  /* 0x0000000000327882 */ /* 0x000fe20000000000 */
[----:B------:R-:W-:Y:S01]  /*a6e0*/  USHF.L.U32 UR19, UR19, 0x6, URZ ;  /* 0x0000000613137899 */ /* 0x000fe2000800063f */
[----:B------:R-:W-:Y:S01]  /*a6f0*/  IMAD.MOV.U32 R16, RZ, RZ, RZ ;  /* 0x000000ffff107224 */ /* 0x000fe200078e00ff */
[----:B------:R-:W-:Y:S01]  /*a700*/  UMOV UR51, 0x10000000 ;  /* 0x1000000000337882 */ /* 0x000fe20000000000 */
[----:B------:R-:W-:Y:S01]  /*a710*/  UMOV UR42, 0x40 ;  /* 0x00000040002a7882 */ /* 0x000fe20000000000 */
[----:B------:R-:W-:-:S02]  /*a720*/  UIADD3 UR8, UP0, UR19, UR22, URZ ;  /* 0x0000001613087290 */ /* 0x000fc4000ff1e03f */
[----:B------:R-:W-:Y:S01]  /*a730*/  IMAD.U32 R3, RZ, RZ, UR19 ;  /* 0x00000013ff037e24 */ /* 0x000fe2000f8e00ff */
[----:B------:R-:W-:Y:S01]  /*a740*/  UIADD3 UR19, UR19, UR7, URZ ;  /* 0x0000000713137290 */ /* 0x000fe2000fffe03f */
[----:B------:R-:W-:Y:S02]  /*a750*/  UMOV UR43, UR11 ;  /* 0x0000000b002b7c82 */ /* 0x000fe40008000000 */
[----:B------:R-:W-:Y:S01]  /*a760*/  PLOP3.LUT P1, PT, PT, PT, UP0, 0x80, 0x0 ;  /* 0x000000000000781c */ /* 0x000fe20003f2f008 */
[----:B-1----:R-:W-:Y:S01]  /*a770*/  IMAD.U32 R0, RZ, RZ, UR8 ;  /* 0x00000008ff007e24 */ /* 0x002fe2000f8e00ff */
[----:B------:R-:W-:Y:S01]  /*a780*/  R2UR UR8, R15 ;  /* 0x000000000f0872ca */ /* 0x000fe200000e0000 */
[----:B--2---:R-:W-:Y:S01]  /*a790*/  IMAD.MOV.U32 R7, RZ, RZ, R12 ;  /* 0x000000ffff077224 */ /* 0x004fe200078e000c */
[----:B------:R-:W-:Y:S01]  /*a7a0*/  LEA.HI.X.SX32 R3, R3, R14, 0x1, P1 ;  /* 0x0000000e03037211 */ /* 0x000fe200008f0eff */
[----:B------:R-:W-:Y:S01]  /*a7b0*/  IMAD.MOV.U32 R6, RZ, RZ, R13 ;  /* 0x000000ffff067224 */ /* 0x000fe200078e000d */
[C---:B------:R-:W-:Y:S01]  /*a7c0*/  LEA R2, P1, R0.reuse, R9, 0x2 ;  /* 0x0000000900027211 */ /* 0x040fe200078210ff */
[----:B------:R-:W-:Y:S01]  /*a7d0*/  UMOV UR27, UR19 ;  /* 0x00000013001b7c82 */ /* 0x000fe20008000000 */
[----:B------:R-:W-:Y:S01]  /*a7e0*/  UMOV UR44, UR12 ;  /* 0x0000000c002c7c82 */ /* 0x000fe20008000000 */
[----:B------:R-:W-:Y:S01]  /*a7f0*/  UMOV UR45, UR13 ;  /* 0x0000000d002d7c82 */ /* 0x000fe20008000000 */
[----:B------:R-:W-:-:S02]  /*a800*/  LEA.HI.X R0, R0, R8, R3, 0x2, P1 ;  /* 0x0000000800007211 */ /* 0x000fc400008f1403 */
[----:B------:R-:W-:Y:S02]  /*a810*/  R2UR UR32, R2 ;  /* 0x00000000022072ca */ /* 0x000fe400000e0000 */
[----:B------:R-:W-:Y:S01]  /*a820*/  R2UR UR33, R0 ;  /* 0x00000000002172ca */ /* 0x000fe200000e0000 */
[----:B------:R-:W-:Y:S01]  /*a830*/  UIADD3 UR16, UR8, 0x18000, URZ ;  /* 0x0001800008107890 */ /* 0x000fe2000fffe03f */
[C---:B------:R-:W-:Y:S01]  /*a840*/  IADD3 R0, P1, R7.reuse, 0x2f0, RZ ;  /* 0x000002f007007810 */ /* 0x040fe20007f3e0ff */
[----:B------:R-:W-:Y:S02]  /*a850*/  UIADD3 UR17, UR8, 0x30810, URZ ;  /* 0x0003081008117890 */ /* 0x000fe4000fffe03f */
[----:B------:R-:W-:Y:S01]  /*a860*/  UIADD3 UR24, UR8, 0x1a000, URZ ;  /* 0x0001a00008187890 */ /* 0x000fe2000fffe03f */
[----:B------:R-:W-:Y:S01]  /*a870*/  R2UR UR30, R0 ;  /* 0x00000000001e72ca */ /* 0x000fe200000e0000 */
[----:B------:R-:W-:Y:S01]  /*a880*/  UIADD3 UR52, UR8, 0x28000, URZ ;  /* 0x0002800008347890 */ /* 0x000fe2000fffe03f */
[----:B------:R-:W-:Y:S01]  /*a890*/  IADD3 R0, P2, R7, 0x3f0, RZ ;  /* 0x000003f007007810 */ /* 0x000fe20007f5e0ff */
[----:B------:R-:W-:Y:S01]  /*a8a0*/  UIADD3 UR9, UR8, 0x30800, URZ ;  /* 0x0003080008097890 */ /* 0x000fe2000fffe03f */
[----:B------:R-:W-:-:S02]  /*a8b0*/  UMOV UR25, UR17 ;  /* 0x0000001100197c82 */ /* 0x000fc40008000000 */
[----:B------:R-:W-:Y:S01]  /*a8c0*/  R2UR UR48, R0 ;  /* 0x00000000003072ca */ /* 0x000fe200000e0000 */
[--C-:B------:R-:W-:Y:S01]  /*a8d0*/  IMAD.X R0, RZ, RZ, R6.reuse, P1 ;  /* 0x000000ffff007224 */ /* 0x100fe200008e0606 */
[----:B------:R-:W-:Y:S01]  /*a8e0*/  IADD3 R2, P1, R7, 0xf0, RZ ;  /* 0x000000f007027810 */ /* 0x000fe20007f3e0ff */
[----:B------:R-:W-:Y:S01]  /*a8f0*/  UMOV UR53, UR17 ;  /* 0x0000001100357c82 */ /* 0x000fe20008000000 */
[----:B------:R-:W-:Y:S02]  /*a900*/  UIADD3 UR40, UR8, 0x4000, URZ ;  /* 0x0000400008287890 */ /* 0x000fe4000fffe03f */
[----:B------:R-:W-:Y:S01]  /*a910*/  R2UR UR34, R2 ;  /* 0x00000000022272ca */ /* 0x000fe200000e0000 */
[--C-:B------:R-:W-:Y:S01]  /*a920*/  IMAD.X R3, RZ, RZ, R6.reuse, P1 ;  /* 0x000000ffff037224 */ /* 0x100fe200008e0606 */
[----:B------:R-:W-:Y:S01]  /*a930*/  R2UR UR31, R0 ;  /* 0x00000000001f72ca */ /* 0x000fe200000e0000 */
[----:B------:R-:W-:Y:S01]  /*a940*/  IMAD.X R0, RZ, RZ, R6, P2 ;  /* 0x000000ffff007224 */ /* 0x000fe200010e0606 */
[----:B------:R-:W-:-:S02]  /*a950*/  UMOV UR41, UR9 ;  /* 0x0000000900297c82 */ /* 0x000fc40008000000 */
[----:B------:R-:W-:Y:S02]  /*a960*/  R2UR UR35, R3 ;  /* 0x00000000032372ca */ /* 0x000fe400000e0000 */
[----:B------:R-:W-:Y:S01]  /*a970*/  R2UR UR49, R0 ;  /* 0x00000000003172ca */ /* 0x000fe200000e0000 */
[----:B------:R-:W-:-:S10]  /*a980*/  IMAD.MOV.U32 R0, RZ, RZ, 0x10000 ;  /* 0x00010000ff007424 */ /* 0x000fd400078e00ff */
[----:B------:R-:W-:Y:S01]  /*a990*/  UTMALDG.4D [UR16], [UR34], desc[UR36] ;  /* 0x00002410220075b4 */ /* 0x000fe20008019000 */
[----:B------:R-:W-:Y:S01]  /*a9a0*/  UTMALDG.4D [UR24], [UR34], desc[UR36] ;  /* 0x00002418220075b4 */ /* 0x000fe20008019000 */
[----:B------:R1:W-:Y:S01]  /*a9b0*/  UBLKCP.S.G [UR52], [UR32], UR10 ;  /* 0x00000034200073ba */ /* 0x0003e2000800020a */
[----:B------:R2:W-:Y:S02]  /*a9c0*/  SYNCS.ARRIVE.TRANS64 RZ, [R15+URZ+0x30800], R0 ;  /* 0x030800000fff79a7 */ /* 0x0005e4000800003f */
[----:B--2---:R-:W-:-:S04]  /*a9d0*/  IMAD.U32 R0, RZ, RZ, UR6 ;  /* 0x00000006ff007e24 */ /* 0x004fc8000f8e00ff */
[----:B------:R-:W-:Y:S01]  /*a9e0*/  VIADD R5, R0, 0xffffffff ;  /* 0xffffffff00057836 */ /* 0x000fe20000000000 */
[----:B-1----:R-:W-:Y:S02]  /*a9f0*/  UIADD3 UR32, UR8, 0x8000, URZ ;  /* 0x0000800008207890 */ /* 0x002fe4000fffe03f */
[----:B------:R-:W-:Y:S02]  /*aa00*/  UIADD3 UR24, UR8, 0xc000, URZ ;  /* 0x0000c00008187890 */ /* 0x000fe4000fffe03f */
[----:B------:R1:W-:Y:S01]  /*aa10*/  STL [R1], R5 ;  /* 0x0000000501007387 */ /* 0x0003e20000100800 */
[----:B------:R-:W-:Y:S01]  /*aa20*/  ISETP.GE.AND P1, PT, R4, R5, PT ;  /* 0x000000050400720c */ /* 0x000fe20003f26270 */
[----:B------:R-:W-:Y:S01]  /*aa30*/  UMOV UR10, UR18 ;  /* 0x00000012000a7c82 */ /* 0x000fe20008000000 */
[----:B------:R-:W-:Y:S01]  /*aa40*/  UMOV UR35, UR11 ;  /* 0x0000000b00237c82 */ /* 0x000fe20008000000 */
[----:B------:R-:W-:Y:S01]  /*aa50*/  UMOV UR36, UR12 ;  /* 0x0000000c00247c82 */ /* 0x000fe20008000000 */
[----:B------:R-:W-:Y:S01]  /*aa60*/  UMOV UR37, UR13 ;  /* 0x0000000d00257c82 */ /* 0x000fe20008000000 */
[----:B------:R1:W-:Y:S01]  /*aa70*/  UTMALDG.4D [UR8], [UR30], desc[UR50] ;  /* 0x000032081e0075b4 */ /* 0x0003e20008019000 */
[----:B------:R-:W-:Y:S01]  /*aa80*/  UMOV UR34, UR18 ;  /* 0x0000001200227c82 */ /* 0x000fe20008000000 */
[----:B------:R-:W-:Y:S01]  /*aa90*/  UMOV UR33, UR9 ;  /* 0x0000000900217c82 */ /* 0x000fe20008000000 */
[----:B------:R-:W-:Y:S01]  /*aaa0*/  UMOV UR27, UR11 ;  /* 0x0000000b001b7c82 */ /* 0x000fe20008000000 */
[----:B------:R-:W-:Y:S01]  /*aab0*/  UMOV UR28, UR12 ;  /* 0x0000000c001c7c82 */ /* 0x000fe20008000000 */
[----:B------:R-:W-:Y:S01]  /*aac0*/  UMOV UR29, UR13 ;  /* 0x0000000d001d7c82 */ /* 0x000fe20008000000 */
[----:B------:R-:W-:Y:S01]  /*aad0*/  UMOV UR25, UR9 ;  /* 0x0000000900197c82 */ /* 0x000fe20008000000 */
[----:B------:R1:W-:Y:S01]  /*aae0*/  UTMALDG.4D [UR40], [UR30], desc[UR50] ;  /* 0x000032281e0075b4 */ /* 0x0003e20008019000 */
[----:B------:R1:W-:Y:S01]  /*aaf0*/  UTMALDG.4D [UR32], [UR48], desc[UR50] ;  /* 0x00003220300075b4 */ /* 0x0003e20008019000 */
[----:B------:R1:W-:Y:S02]  /*ab00*/  UTMALDG.4D [UR24], [UR48], desc[UR50] ;  /* 0x00003218300075b4 */ /* 0x0003e40008019000 */
[----:B-1----:R-:W-:Y:S05]  /*ab10*/  @P1 BRA `(.L_x_1808) ;  /* 0x0000001000701947 */ /* 0x002fea0003800000 */
[----:B------:R-:W-:Y:S01]  /*ab20*/  R2UR UR8, R4 ;  /* 0x00000000040872ca */ /* 0x000fe200000e0000 */
[----:B------:R-:W-:Y:S01]  /*ab30*/  UIADD3 UR9, UR6, -0x2, URZ ;  /* 0xfffffffe06097890 */ /* 0x000fe2000fffe03f */
[----:B------:R-:W-:-:S05]  /*ab40*/  IMAD.MOV.U32 R10, RZ, RZ, 0x1 ;  /* 0x00000001ff0a7424 */ /* 0x000fca00078e00ff */
[----:B------:R-:W-:-:S06]  /*ab50*/  ISETP.NE.AND P1, PT, R4, UR9, PT ;  /* 0x0000000904007c0c */ /* 0x000fcc000bf25270 */
[----:B------:R-:W-:-:S04]  /*ab60*/  ULOP3.LUT UR8, URZ, UR8, URZ, 0x33, !UPT ;  /* 0x000000083f087292 */ /* 0x000fc8000f8e333f */
[----:B------:R-:W-:-:S06]  /*ab70*/  UIADD3 UR8, UR8, UR6, URZ ;  /* 0x0000000608087290 */ /* 0x000fcc000fffe03f */
[----:B------:R-:W-:-:S05]  /*ab80*/  IMAD.U32 R0, RZ, RZ, UR8 ;  /* 0x00000008ff007e24 */ /* 0x000fca000f8e00ff */
[----:B------:R-:W-:Y:S01]  /*ab90*/  LOP3.LUT R5, R0, 0x1, RZ, 0xc0, !PT ;  /* 0x0000000100057812 */ /* 0x000fe200078ec0ff */
[----:B------:R-:W-:-:S04]  /*aba0*/  IMAD.MOV.U32 R0, RZ, RZ, R4 ;  /* 0x000000ffff007224 */ /* 0x000fc800078e0004 */
[----:B------:R1:W-:Y:S01]  /*abb0*/  STL [R1+0x4], R5 ;  /* 0x0000040501007387 */ /* 0x0003e20000100800 */
[----:B------:R-:W-:Y:S05]  /*abc0*/  @!P1 BRA `(.L_x_1809) ;  /* 0x0000000800d89947 */ /* 0x000fea0003800000 */
[----:B------:R-:W-:Y:S01]  /*abd0*/  R2UR UR9, R5 ;  /* 0x00000000050972ca */ /* 0x000fe200000e0000 */
[----:B------:R-:W-:Y:S02]  /*abe0*/  IMAD.MOV.U32 R0, RZ, RZ, R4 ;  /* 0x000000ffff007224 */ /* 0x000fe400078e0004 */
[----:B------:R-:W-:-:S10]  /*abf0*/  IMAD.MOV.U32 R10, RZ, RZ, 0x1 ;  /* 0x00000001ff0a7424 */ /* 0x000fd400078e00ff */
[----:B------:R-:W-:-:S06]  /*ac00*/  UIADD3 UR8, UR8, -UR9, URZ ;  /* 0x8000000908087290 */ /* 0x000fcc000fffe03f */
[----:B------:R-:W-:-:S07]  /*ac10*/  IMAD.U32 R17, RZ, RZ, UR8 ;  /* 0x00000008ff117e24 */ /* 0x000fce000f8e00ff */
.L_x_1818:
[----:B-123--:R-:W-:-:S04]  /*ac20*/  SHF.L.U32 R18, R10, 0x1f, RZ ;  /* 0x0000001f0a127819 */ /* 0x00efc800000006ff */
[----:B------:R-:W2:Y:S02]  /*ac30*/  SYNCS.PHASECHK.TRANS64.TRYWAIT P1, [R15+URZ+0x30840], R18 ;  /* 0x030840120f0075a7 */ /* 0x000ea4000802017f */
[----:B--2---:R-:W-:Y:S05]  /*ac40*/  @!P1 BRA `(.L_x_1810) ;  /* 0x0000001800189947 */ /* 0x004fea0003800000 */
.L_x_1835:
[----:B------:R-:W-:Y:S05]  /*ac50*/  @P0 BRA `(.L_x_1811) ;  /* 0x00000000001c0947 */ /* 0x000fea0003800000 */
[----:B------:R-:W3:Y:S02]  /*ac60*/  S2R R2, SR_TID.X ;  /* 0x0000000000027919 */ /* 0x000ee40000002100 */
[----:B---3--:R-:W-:Y:S01]  /*ac70*/  LOP3.LUT R3, R2, 0x1f, RZ, 0xc0, !PT ;  /* 0x0000001f02037812 */ /* 0x008fe200078ec0ff */
[----:B------:R-:W-:-:S03]  /*ac80*/  IMAD.MOV.U32 R2, RZ, RZ, 0x4100 ;  /* 0x00004100ff027424 */ /* 0x000fc600078e00ff */
[----:B------:R-:W-:Y:S01]  /*ac90*/  ISETP.NE.AND P1, PT, R3, RZ, PT ;  /* 0x000000ff0300720c */ /* 0x000fe20003f25270 */
[----:B------:R3:W-:-:S12]  /*aca0*/  SYNCS.ARRIVE.TRANS64 RZ, [R15+URZ+0x30830], R2 ;  /* 0x030830020fff79a7 */ /* 0x0007d8000800003f */
[----:B---3--:R-:W-:Y:S05]  /*acb0*/  @!P1 BRA `(.L_x_1811) ;  /* 0x0000000000049947 */ /* 0x008fea0003800000 */
[----:B------:R-:W-:Y:S01]  /*acc0*/  BPT.TRAP 0x1 ;  /* 0x000000040000795c */ /* 0x000fe20000300000 */
.L_x_1811:
        /* <DEDUP_REMOVED lines=8> */
[----:B-1----:R-:W1:Y:S01]  /*ad50*/  LDC.64 R4, c[0x0][0x198] ;  /* 0x00006600ff047b82 */ /* 0x002e620000000a00 */
        /* <DEDUP_REMOVED lines=9> */
[----:B---3--:R-:W-:Y:S01]  /*adf0*/  LEA R3, P2, R2, R12, 0x2 ;  /* 0x0000000c02037211 */ /* 0x008fe200078410ff */
[----:B------:R-:W-:Y:S01]  /*ae00*/  UMOV UR25, UR17 ;  /* 0x0000001100197c82 */ /* 0x000fe20008000000 */
[----:B------:R-:W-:-:S02]  /*ae10*/  UMOV UR33, UR17 ;  /* 0x0000001100217c82 */ /* 0x000fc40008000000 */
[----:B------:R-:W-:Y:S02]  /*ae20*/  R2UR UR34, R3 ;  /* 0x00000000032272ca */ /* 0x000fe400000e0000 */
[----:B------:R-:W-:Y:S01]  /*ae30*/  LEA.HI.X.SX32 R3, R19, R11, 0x1, P1 ;  /* 0x0000000b13037211 */ /* 0x000fe200008f0eff */
[----:B------:R-:W-:Y:S01]  /*ae40*/  UMOV UR27, UR19 ;  /* 0x00000013001b7c82 */ /* 0x000fe20008000000 */
[----:B-1----:R-:W-:Y:S02]  /*ae50*/  IMAD.MOV.U32 R7, RZ, RZ, R4 ;  /* 0x000000ffff077224 */ /* 0x002fe400078e0004 */
        /* <DEDUP_REMOVED lines=11> */
[----:B-1-3--:R-:W-:Y:S05]  /*af10*/  @!P1 BRA `(.L_x_1812) ;  /* 0x0000001400789947 */ /* 0x00afea0003800000 */
.L_x_1836:
        /* <DEDUP_REMOVED lines=8> */
.L_x_1813:
[----:B------:R-:W-:Y:S01]  /*afa0*/  VIADD R19, R19, 0x40 ;  /* 0x0000004013137836 */ /* 0x000fe20000000000 */
[----:B------:R-:W-:Y:S01]  /*afb0*/  ULDC.64 UR8, c[0x0][0x700] ;  /* 0x0001c00000087ab9 */ /* 0x000fe20000000a00 */
[----:B------:R-:W-:Y:S01]  /*afc0*/  R2UR UR32, R15 ;  /* 0x000000000f2072ca */ /* 0x000fe200000e0000 */
[----:B------:R-:W-:Y:S01]  /*afd0*/  IMAD.U32 R9, RZ, RZ, UR8 ;  /* 0x00000008ff097e24 */ /* 0x000fe2000f8e00ff */
[----:B------:R-:W-:Y:S01]  /*afe0*/  UMOV UR30, 0x0 ;  /* 0x00000000001e7882 */ /* 0x000fe20000000000 */
[C---:B------:R-:W-:Y:S01]  /*aff0*/  IADD3 R2, P1, R19.reuse, UR22, RZ ;  /* 0x0000001613027c10 */ /* 0x040fe2000ff3e0ff */
[----:B------:R-:W-:Y:S01]  /*b000*/  IMAD.U32 R8, RZ, RZ, UR9 ;  /* 0x00000009ff087e24 */ /* 0x000fe2000f8e00ff */
[----:B------:R-:W-:Y:S01]  /*b010*/  SHF.R.S32.HI R20, RZ, 0x1f, R19 ;  /* 0x0000001fff147819 */ /* 0x000fe20000011413 */
[----:B------:R-:W-:Y:S01]  /*b020*/  VIADD R21, R19, UR7 ;  /* 0x0000000713157c36 */ /* 0x000fe20008000000 */
[----:B------:R-:W-:Y:S01]  /*b030*/  LEA R3, P2, R2, R9, 0x2 ;  /* 0x0000000902037211 */ /* 0x000fe200078410ff */
[----:B------:R-:W-:Y:S01]  /*b040*/  UMOV UR31, 0x14f00000 ;  /* 0x14f00000001f7882 */ /* 0x000fe20000000000 */
[----:B------:R-:W-:Y:S01]  /*b050*/  UMOV UR26, URZ ;  /* 0x0000003f001a7c82 */ /* 0x000fe20008000000 */
[----:B------:R-:W-:Y:S01]  /*b060*/  UMOV UR28, UR20 ;  /* 0x00000014001c7c82 */ /* 0x000fe20008000000 */
[----:B------:R-:W-:Y:S01]  /*b070*/  R2UR UR34, R3 ;  /* 0x00000000032272ca */ /* 0x000fe200000e0000 */
[----:B------:R-:W-:Y:S01]  /*b080*/  IMAD.X R3, R20, 0x1, R14, P1 ;  /* 0x0000000114037824 */ /* 0x000fe200008e060e */
[----:B------:R-:W-:Y:S01]  /*b090*/  R2UR UR27, R21 ;  /* 0x00000000151b72ca */ /* 0x000fe200000e0000 */
[----:B------:R-:W-:-:S02]  /*b0a0*/  UIADD3 UR24, UR32, 0x1c000, URZ ;  /* 0x0001c00020187890 */ /* 0x000fc4000fffe03f */
[----:B------:R-:W-:Y:S01]  /*b0b0*/  UIADD3 UR25, UR32, 0x30818, URZ ;  /* 0x0003081820197890 */ /* 0x000fe2000fffe03f */
        /* <DEDUP_REMOVED lines=19> */
.L_x_1837:
[----:B------:R-:W-:Y:S05]  /*b1f0*/  @P0 BRA `(.L_x_1815) ;  /* 0x00000000001c0947 */ /* 0x000fea0003800000 */
[----:B-123--:R-:W-:-:S04]  /*b200*/  IMAD.MOV.U32 R18, RZ, RZ, 0x4100 ;  /* 0x00004100ff127424 */ /* 0x00efc800078e00ff */
[----:B------:R1:W-:Y:S02]  /*b210*/  SYNCS.ARRIVE.TRANS64 RZ, [R15+URZ+0x30838], R18 ;  /* 0x030838120fff79a7 */ /* 0x0003e4000800003f */
[----:B-1----:R-:W1:Y:S02]  /*b220*/  S2R R18, SR_TID.X ;  /* 0x0000000000127919 */ /* 0x002e640000002100 */
[----:B-1----:R-:W-:-:S04]  /*b230*/  LOP3.LUT R18, R18, 0x1f, RZ, 0xc0, !PT ;  /* 0x0000001f12127812 */ /* 0x002fc800078ec0ff */
[----:B------:R-:W-:-:S13]  /*b240*/  ISETP.NE.AND P1, PT, R18, RZ, PT ;  /* 0x000000ff1200720c */ /* 0x000fda0003f25270 */
[----:B------:R-:W-:Y:S05]  /*b250*/  @!P1 BRA `(.L_x_1815) ;  /* 0x0000000000049947 */ /* 0x000fea0003800000 */
[----:B------:R-:W-:Y:S01]  /*b260*/  BPT.TRAP 0x1 ;  /* 0x000000040000795c */ /* 0x000fe20000300000 */
.L_x_1815:
[----:B------:R-:W-:Y:S01]  /*b270*/  IADD3 R19, P1, R19, UR14, RZ ;  /* 0x0000000e13137c10 */ /* 0x000fe2000ff3e0ff */
[----:B------:R-:W-:Y:S01]  /*b280*/  UMOV UR30, 0x0 ;  /* 0x00000000001e7882 */ /* 0x000fe20000000000 */
[----:B------:R-:W-:Y:S01]  /*b290*/  R2UR UR32, R15 ;  /* 0x000000000f2072ca */ /* 0x000fe200000e0000 */
[----:B------:R-:W-:Y:S01]  /*b2a0*/  UMOV UR31, 0x14f00000 ;  /* 0x14f00000001f7882 */ /* 0x000fe20000000000 */
[----:B------:R-:W-:Y:S01]  /*b2b0*/  R2UR UR27, R21 ;  /* 0x00000000151b72ca */ /* 0x000fe200000e0000 */
[----:B------:R-:W-:Y:S01]  /*b2c0*/  IMAD.X R20, R20, 0x1, R11, P1 ;  /* 0x0000000114147824 */ /* 0x000fe200008e060b */
[C---:B------:R-:W-:Y:S01]  /*b2d0*/  LEA R12, P1, R19.reuse, R12, 0x2 ;  /* 0x0000000c130c7211 */ /* 0x040fe200078210ff */
        /* <DEDUP_REMOVED lines=22> */
[----:B------:R-:W5:Y:S02]  /*b440*/  SYNCS.PHASECHK.TRANS64.TRYWAIT P1, [R15+URZ+0x30820], R4 ;  /* 0x030820040f0075a7 */ /* 0x000f64000802017f */
[----:B----45:R-:W-:Y:S05]  /*b450*/  @!P1 BRA `(.L_x_1816) ;  /* 0x0000001000509947 */ /* 0x030fea0003800000 */
.L_x_1839:
[----:B------:R-:W-:Y:S05]  /*b460*/  @P0 BRA `(.L_x_1817) ;  /* 0x00000000001c0947 */ /* 0x000fea0003800000 */
[----:B------:R-:W5:Y:S01]  /*b470*/  S2R R5, SR_TID.X ;  /* 0x0000000000057919 */ /* 0x000f620000002100 */
[----:B----4-:R-:W-:-:S04]  /*b480*/  IMAD.MOV.U32 R4, RZ, RZ, 0x4100 ;  /* 0x00004100ff047424 */ /* 0x010fc800078e00ff */
[----:B------:R4:W-:Y:S01]  /*b490*/  SYNCS.ARRIVE.TRANS64 RZ, [R15+URZ+0x30810], R4 ;  /* 0x030810040fff79a7 */ /* 0x0009e2000800003f */
[----:B-----5:R-:W-:-:S04]  /*b4a0*/  LOP3.LUT R5, R5, 0x1f, RZ, 0xc0, !PT ;  /* 0x0000001f05057812 */ /* 0x020fc800078ec0ff */
[----:B------:R-:W-:-:S13]  /*b4b0*/  ISETP.NE.AND P1, PT, R5, RZ, PT ;  /* 0x000000ff0500720c */ /* 0x000fda0003f25270 */
[----:B----4-:R-:W-:Y:S05]  /*b4c0*/  @!P1 BRA `(.L_x_1817) ;  /* 0x0000000000049947 */ /* 0x010fea0003800000 */
[----:B------:R-:W-:Y:S01]  /*b4d0*/  BPT.TRAP 0x1 ;  /* 0x000000040000795c */ /* 0x000fe20000300000 */
.L_x_1817:
        /* <DEDUP_REMOVED lines=11> */
[----:B------:R-:W-:Y:S02]  /*b590*/  UIADD3 UR10, UR10, 0x2, URZ ;  /* 0x000000020a0a7890 */ /* 0x000fe4000fffe03f */
[----:B------:R-:W-:Y:S02]  /*b5a0*/  UIADD3 UR24, UR32, 0x18000, URZ ;  /* 0x0001800020187890 */ /* 0x000fe4000fffe03f */
[----:B------:R-:W-:Y:S02]  /*b5b0*/  USHF.L.U32 UR27, UR10, 0x6, URZ ;  /* 0x000000060a1b7899 */ /* 0x000fe4000800063f */
[----:B------:R-:W-:Y:S02]  /*b5c0*/  UIADD3 UR25, UR32, 0x30810, URZ ;  /* 0x0003081020197890 */ /* 0x000fe4000fffe03f */
[----:B------:R-:W-:Y:S02]  /*b5d0*/  UIADD3 UR8, UP0, UR27, UR22, URZ ;  /* 0x000000161b087290 */ /* 0x000fe4000ff1e03f */
[----:B------:R-:W-:Y:S01]  /*b5e0*/  IMAD.U32 R5, RZ, RZ, UR27 ;  /* 0x0000001bff057e24 */ /* 0x000fe2000f8e00ff */
[----:B------:R-:W-:-:S02]  /*b5f0*/  UIADD3 UR27, UR27, UR7, URZ ;  /* 0x000000071b1b7290 */ /* 0x000fc4000fffe03f */
[----:B------:R-:W-:Y:S01]  /*b600*/  UIADD3 UR16, UR32, 0x1a000, URZ ;  /* 0x0001a00020107890 */ /* 0x000fe2000fffe03f */
[----:B------:R-:W-:Y:S01]  /*b610*/  IMAD.U32 R0, RZ, RZ, UR8 ;  /* 0x00000008ff007e24 */ /* 0x000fe2000f8e00ff */
[----:B------:R-:W-:Y:S01]  /*b620*/  PLOP3.LUT P2, PT, PT, PT, UP0, 0x80, 0x0 ;  /* 0x000000000000781c */ /* 0x000fe20003f4f008 */
[----:B------:R-:W-:Y:S01]  /*b630*/  UIADD3 UR32, UR32, 0x28000, URZ ;  /* 0x0002800020207890 */ /* 0x000fe2000fffe03f */
[----:B------:R-:W-:Y:S01]  /*b640*/  R2UR UR8, R2 ;  /* 0x00000000020872ca */ /* 0x000fe200000e0000 */
[----:B------:R-:W-:Y:S01]  /*b650*/  UMOV UR17, UR25 ;  /* 0x0000001900117c82 */ /* 0x000fe20008000000 */
[----:B----4-:R-:W-:Y:S01]  /*b660*/  LEA R4, P1, R0, R9, 0x2 ;  /* 0x0000000900047211 */ /* 0x010fe200078210ff */
[----:B------:R-:W-:Y:S01]  /*b670*/  UMOV UR19, UR27 ;  /* 0x0000001b00137c82 */ /* 0x000fe20008000000 */
[----:B------:R-:W-:Y:S01]  /*b680*/  LEA.HI.X.SX32 R5, R5, R14, 0x1, P2 ;  /* 0x0000000e05057211 */ /* 0x000fe200010f0eff */
[----:B------:R-:W-:Y:S01]  /*b690*/  UMOV UR33, UR25 ;  /* 0x0000001900217c82 */ /* 0x000fe20008000000 */
[----:B------:R-:W-:-:S02]  /*b6a0*/  R2UR UR36, R4 ;  /* 0x00000000042472ca */ /* 0x000fc400000e0000 */
[----:B------:R-:W-:Y:S02]  /*b6b0*/  LEA.HI.X R0, R0, R8, R5, 0x2, P1 ;  /* 0x0000000800007211 */ /* 0x000fe400008f1405 */
[----:B------:R-:W-:Y:S02]  /*b6c0*/  ISETP.NE.AND P1, PT, R17, RZ, PT ;  /* 0x000000ff1100720c */ /* 0x000fe40003f25270 */
[----:B------:R-:W-:Y:S01]  /*b6d0*/  R2UR UR37, R0 ;  /* 0x00000000002572ca */ /* 0x000fe200000e0000 */
[----:B------:R4:W-:Y:S01]  /*b6e0*/  UTMALDG.4D [UR24], [UR8], desc[UR30] ;  /* 0x00001e18080075b4 */ /* 0x0009e20008019000 */
[----:B------:R-:W-:Y:S01]  /*b6f0*/  IMAD.U32 R0, RZ, RZ, UR10 ;  /* 0x0000000aff007e24 */ /* 0x000fe2000f8e00ff */
[----:B------:R4:W-:Y:S10]  /*b700*/  UTMALDG.4D [UR16], [UR8], desc[UR30] ;  /* 0x00001e10080075b4 */ /* 0x0009f40008019000 */
[----:B------:R4:W-:Y:S02]  /*b710*/  UBLKCP.S.G [UR32], [UR36], UR34 ;  /* 0x00000020240073ba */ /* 0x0009e40008000222 */
[----:B----4-:R-:W-:Y:S05]  /*b720*/  @P1 BRA `(.L_x_1818) ;  /* 0xfffffff4003c1947 */ /* 0x010fea000383ffff */
.L_x_1809:
[----:B------:R-:W4:Y:S02]  /*b730*/  LDL.LU R4, [R1+0x4] ;  /* 0x0000040001047983 */ /* 0x000f240000300800 */
[----:B----4-:R-:W-:Y:S02]  /*b740*/  ISETP.NE.AND P1, PT, R4, RZ, PT ;  /* 0x000000ff0400720c */ /* 0x010fe40003f25270 */
[----:B------:R4:W5:Y:S11]  /*b750*/  LDL R4, [R1] ;  /* 0x0000000001047983 */ /* 0x0009760000100800 */
[----:B----4-:R-:W-:Y:S05]  /*b760*/  @!P1 BRA `(.L_x_1808) ;  /* 0x00000004005c9947 */ /* 0x010fea0003800000 */
[----:B------:R-:W-:-:S04]  /*b770*/  SHF.L.U32 R12, R10, 0x1f, RZ ;  /* 0x0000001f0a0c7819 */ /* 0x000fc800000006ff */
[----:B------:R-:W4:Y:S02]  /*b780*/  SYNCS.PHASECHK.TRANS64.TRYWAIT P1, [R15+URZ+0x30840], R12 ;  /* 0x0308400c0f0075a7 */ /* 0x000f24000802017f */
[----:B----4-:R-:W-:Y:S05]  /*b790*/  @!P1 BRA `(.L_x_1819) ;  /* 0x0000000c00989947 */ /* 0x010fea0003800000 */
.L_x_1840:
[----:B------:R-:W-:Y:S05]  /*b7a0*/  @P0 BRA `(.L_x_1820) ;  /* 0x00000000001c0947 */ /* 0x000fea0003800000 */
[----:B-----5:R-:W1:Y:S02]  /*b7b0*/  S2R R4, SR_TID.X ;  /* 0x0000000000047919 */ /* 0x020e640000002100 */
[----:B-1----:R-:W-:Y:S01]  /*b7c0*/  LOP3.LUT R5, R4, 0x1f, RZ, 0xc0, !PT ;  /* 0x0000001f04057812 */ /* 0x002fe200078ec0ff */
[----:B------:R-:W-:-:S03]  /*b7d0*/  IMAD.MOV.U32 R4, RZ, RZ, 0x4100 ;  /* 0x00004100ff047424 */ /* 0x000fc600078e00ff */
[----:B------:R-:W-:Y:S01]  /*b7e0*/  ISETP.NE.AND P1, PT, R5, RZ, PT ;  /* 0x000000ff0500720c */ /* 0x000fe20003f25270 */
[----:B------:R1:W-:-:S12]  /*b7f0*/  SYNCS.ARRIVE.TRANS64 RZ, [R15+URZ+0x30830], R4 ;  /* 0x030830040fff79a7 */ /* 0x0003d8000800003f */
[----:B-1----:R-:W-:Y:S05]  /*b800*/  @!P1 BRA `(.L_x_1820) ;  /* 0x0000000000049947 */ /* 0x002fea0003800000 */
[----:B------:R-:W-:Y:S01]  /*b810*/  BPT.TRAP 0x1 ;  /* 0x000000040000795c */ /* 0x000fe20000300000 */
.L_x_1820:
[----:B-1---5:R-:W1:Y:S01]  /*b820*/  LDC.64 R4, c[0x0][0x728] ;  /* 0x0001ca00ff047b82 */ /* 0x022e620000000a00 */
        /* <DEDUP_REMOVED lines=16> */
[----:B-1----:R-:W-:Y:S01]  /*b930*/  LEA R4, P2, R13, R4, 0x2 ;  /* 0x000000040d047211 */ /* 0x002fe200078410ff */
        /* <DEDUP_REMOVED lines=16> */
.L_x_1841:
[----:B------:R-:W-:Y:S05]  /*ba40*/  @P0 BRA `(.L_x_1822) ;  /* 0x00000000001c0947 */ /* 0x000fea0003800000 */
[----:B------:R-:W2:Y:S02]  /*ba50*/  S2R R4, SR_TID.X ;  /* 0x0000000000047919 */ /* 0x000ea40000002100 */
[----:B--2---:R-:W-:Y:S01]  /*ba60*/  LOP3.LUT R5, R4, 0x1f, RZ, 0xc0, !PT ;  /* 0x0000001f04057812 */ /* 0x004fe200078ec0ff */
[----:B------:R-:W-:-:S03]  /*ba70*/  IMAD.MOV.U32 R4, RZ, RZ, 0x4100 ;  /* 0x00004100ff047424 */ /* 0x000fc600078e00ff */
[----:B------:R-:W-:Y:S01]  /*ba80*/  ISETP.NE.AND P0, PT, R5, RZ, PT ;  /* 0x000000ff0500720c */ /* 0x000fe20003f05270 */
[----:B------:R2:W-:-:S12]  /*ba90*/  SYNCS.ARRIVE.TRANS64 RZ, [R15+URZ+0x30818], R4 ;  /* 0x030818040fff79a7 */ /* 0x0005d8000800003f */
[----:B--2---:R-:W-:Y:S05]  /*baa0*/  @!P0 BRA `(.L_x_1822) ;  /* 0x0000000000048947 */ /* 0x004fea0003800000 */
[----:B------:R-:W-:Y:S01]  /*bab0*/  BPT.TRAP 0x1 ;  /* 0x000000040000795c */ /* 0x000fe20000300000 */
.L_x_1822:
[----:B------:R2:W5:Y:S01]  /*bac0*/  LDL.LU R4, [R1] ;  /* 0x0000000001047983 */ /* 0x0005620000300800 */
[----:B------:R-:W-:Y:S01]  /*bad0*/  R2UR UR27, R0 ;  /* 0x00000000001b72ca */ /* 0x000fe200000e0000 */
[----:B------:R-:W-:Y:S01]  /*bae0*/  UMOV UR30, 0x0 ;  /* 0x00000000001e7882 */ /* 0x000fe20000000000 */
[----:B------:R-:W-:Y:S01]  /*baf0*/  R2UR UR32, R15 ;  /* 0x000000000f2072ca */ /* 0x000fe200000e0000 */
[----:B------:R-:W-:Y:S01]  /*bb00*/  UMOV UR31, 0x14f00000 ;  /* 0x14f00000001f7882 */ /* 0x000fe20000000000 */
[----:B------:R-:W-:Y:S01]  /*bb10*/  R2UR UR9, R3 ;  /* 0x00000000030972ca */ /* 0x000fe200000e0000 */
[----:B------:R-:W-:Y:S01]  /*bb20*/  UMOV UR26, URZ ;  /* 0x0000003f001a7c82 */ /* 0x000fe20008000000 */
[----:B------:R-:W-:Y:S01]  /*bb30*/  UMOV UR28, UR20 ;  /* 0x00000014001c7c82 */ /* 0x000fe20008000000 */
[----:B------:R-:W-:Y:S01]  /*bb40*/  UMOV UR29, UR21 ;  /* 0x00000015001d7c82 */ /* 0x000fe20008000000 */
[----:B------:R-:W-:Y:S01]  /*bb50*/  UMOV UR18, 0x40 ;  /* 0x0000004000127882 */ /* 0x000fe20000000000 */
[----:B------:R-:W-:-:S04]  /*bb60*/  UMOV UR10, 0x10 ;  /* 0x00000010000a7882 */ /* 0x000fc80000000000 */
[----:B------:R-:W-:Y:S02]  /*bb70*/  UIADD3 UR27, UR27, 0x40, URZ ;  /* 0x000000401b1b7890 */ /* 0x000fe4000fffe03f */
[----:B------:R-:W-:Y:S02]  /*bb80*/  UIADD3 UR24, UR32, 0x1c000, URZ ;  /* 0x0001c00020187890 */ /* 0x000fe4000fffe03f */
[----:B------:R-:W-:Y:S02]  /*bb90*/  UIADD3 UR8, UP0, UR27, UR22, URZ ;  /* 0x000000161b087290 */ /* 0x000fe4000ff1e03f */
[----:B------:R-:W-:Y:S01]  /*bba0*/  IMAD.U32 R5, RZ, RZ, UR27 ;  /* 0x0000001bff057e24 */ /* 0x000fe2000f8e00ff */
[----:B------:R-:W-:Y:S02]  /*bbb0*/  UIADD3 UR25, UR32, 0x30818, URZ ;  /* 0x0003081820197890 */ /* 0x000fe4000fffe03f */
[----:B------:R-:W-:Y:S01]  /*bbc0*/  UIADD3 UR27, UR27, UR7, URZ ;  /* 0x000000071b1b7290 */ /* 0x000fe2000fffe03f */
[----:B------:R-:W-:Y:S01]  /*bbd0*/  PLOP3.LUT P0, PT, PT, PT, UP0, 0x80, 0x0 ;  /* 0x000000000000781c */ /* 0x000fe20003f0f008 */
[----:B------:R-:W-:Y:S01]  /*bbe0*/  IMAD.U32 R0, RZ, RZ, UR8 ;  /* 0x00000008ff007e24 */ /* 0x000fe2000f8e00ff */
[----:B------:R-:W-:Y:S01]  /*bbf0*/  R2UR UR8, R2 ;  /* 0x00000000020872ca */ /* 0x000fe200000e0000 */
[----:B------:R-:W-:Y:S01]  /*bc00*/  UIADD3 UR16, UR32, 0x1e000, URZ ;  /* 0x0001e00020107890 */ /* 0x000fe2000fffe03f */
[----:B------:R-:W-:Y:S01]  /*bc10*/  LEA.HI.X.SX32 R5, R5, R14, 0x1, P0 ;  /* 0x0000000e05057211 */ /* 0x000fe200000f0eff */
[----:B------:R-:W-:Y:S01]  /*bc20*/  UIADD3 UR32, UR32, 0x28100, URZ ;  /* 0x0002810020207890 */ /* 0x000fe2000fffe03f */
[C---:B------:R-:W-:Y:S01]  /*bc30*/  LEA R9, P0, R0.reuse, R9, 0x2 ;  /* 0x0000000900097211 */ /* 0x040fe200078010ff */
[----:B------:R-:W-:Y:S01]  /*bc40*/  UMOV UR17, UR25 ;  /* 0x0000001900117c82 */ /* 0x000fe20008000000 */
[----:B------:R-:W-:Y:S01]  /*bc50*/  UMOV UR19, UR27 ;  /* 0x0000001b00137c82 */ /* 0x000fe20008000000 */
[----:B------:R-:W-:Y:S01]  /*bc60*/  UMOV UR33, UR25 ;  /* 0x0000001900217c82 */ /* 0x000fe20008000000 */
[----:B------:R-:W-:-:S02]  /*bc70*/  LEA.HI.X R8, R0, R8, R5, 0x2, P0 ;  /* 0x0000000800087211 */ /* 0x000fc400000f1405 */
[----:B------:R-:W-:Y:S02]  /*bc80*/  R2UR UR34, R9 ;  /* 0x00000000092272ca */ /* 0x000fe400000e0000 */
[----:B------:R-:W-:Y:S01]  /*bc90*/  R2UR UR35, R8 ;  /* 0x00000000082372ca */ /* 0x000fe200000e0000 */
[----:B------:R2:W-:Y:S01]  /*bca0*/  UTMALDG.4D [UR24], [UR8], desc[UR30] ;  /* 0x00001e18080075b4 */ /* 0x0005e20008019000 */
[----:B------:R2:W-:Y:S11]  /*bcb0*/  UTMALDG.4D [UR16], [UR8], desc[UR30] ;  /* 0x00001e10080075b4 */ /* 0x0005f60008019000 */
[----:B------:R2:W-:Y:S02]  /*bcc0*/  UBLKCP.S.G [UR32], [UR34], UR10 ;  /* 0x00000020220073ba */ /* 0x0005e4000800020a */
[----:B--2---:R-:W-:-:S07]  /*bcd0*/  IMAD.MOV.U32 R16, RZ, RZ, 0x1 ;  /* 0x00000001ff107424 */ /* 0x004fce00078e00ff */
.L_x_1808:
[----:B------:R-:W1:Y:S01]  /*bce0*/  S2R R0, SR_TID.X ;  /* 0x0000000000007919 */ /* 0x000e620000002100 */
[----:B------:R-:W-:Y:S01]  /*bcf0*/  IMAD R3, R16, 0x8, R15 ;  /* 0x0000000810037824 */ /* 0x000fe200078e020f */
[----:B-1----:R-:W-:Y:S02]  /*bd00*/  LOP3.LUT R2, R0, 0x7f, RZ, 0xc0, !PT ;  /* 0x0000007f00027812 */ /* 0x002fe400078ec0ff */
[----:B------:R-:W-:Y:S02]  /*bd10*/  SHF.L.U32 R0, R10, 0x1f, RZ ;  /* 0x0000001f0a007819 */ /* 0x000fe400000006ff */
[----:B------:R-:W-:Y:S02]  /*bd20*/  ISETP.NE.AND P1, PT, R2, RZ, PT ;  /* 0x000000ff0200720c */ /* 0x000fe40003f25270 */
[----:B------:R-:W1:Y:S02]  /*bd30*/  SYNCS.PHASECHK.TRANS64.TRYWAIT P0, [R3+URZ+0x30840], R0 ;  /* 0x03084000030075a7 */ /* 0x000e64000800017f */
[----:B-1----:R-:W-:Y:S09]  /*bd40*/  @!P0 BRA `(.L_x_1823) ;  /* 0x0000000800548947 */ /* 0x002ff20003800000 */
.L_x_1842:
[----:B------:R-:W-:Y:S05]  /*bd50*/  @P1 BRA `(.L_x_1824) ;  /* 0x0000000000181947 */ /* 0x000fea0003800000 */
[----:B------:R-:W1:Y:S01]  /*bd60*/  S2R R2, SR_TID.X ;  /* 0x0000000000027919 */ /* 0x000e620000002100 */
[----:B------:R-:W-:-:S04]  /*bd70*/  IMAD.MOV.U32 R0, RZ, RZ, 0x4100 ;  /* 0x00004100ff007424 */ /* 0x000fc800078e00ff */
[----:B------:R1:W-:Y:S02]  /*bd80*/  SYNCS.ARRIVE.TRANS64 RZ, [R3+URZ+0x30830], R0 ;  /* 0x0308300003ff79a7 */ /* 0x0003e4000800003f */
[----:B-1----:R-:W-:-:S13]  /*bd90*/  LOP3.LUT P0, RZ, R2, 0x1f, RZ, 0xc0, !PT ;  /* 0x0000001f02ff7812 */ /* 0x002fda000780c0ff */
[----:B------:R-:W-:Y:S05]  /*bda0*/  @!P0 BRA `(.L_x_1824) ;  /* 0x0000000000048947 */ /* 0x000fea0003800000 */
[----:B------:R-:W-:Y:S01]  /*bdb0*/  BPT.TRAP 0x1 ;  /* 0x000000040000795c */ /* 0x000fe20000300000 */
.L_x_1824:
[----:B-----5:R-:W-:Y:S01]  /*bdc0*/  R2UR UR27, R4 ;  /* 0x00000000041b72ca */ /* 0x020fe200000e0000 */
[C-C-:B------:R-:W-:Y:S01]  /*bdd0*/  IMAD R0, R16.reuse, 0x4000, R15.reuse ;  /* 0x0000400010007824 */ /* 0x140fe200078e020f */
[----:B------:R-:W-:Y:S01]  /*bde0*/  R2UR UR17, R11 ;  /* 0x000000000b1172ca */ /* 0x000fe200000e0000 */
[----:B--234-:R-:W-:Y:S01]  /*bdf0*/  IMAD R15, R16, 0x100, R15 ;  /* 0x00000100100f7824 */ /* 0x01cfe200078e020f */
        /* <DEDUP_REMOVED lines=16> */
[----:B------:R-:W-:Y:S02]  /*bf00*/  ULEA.HI.X.SX32 UR17, UR27, UR17, 0x1, UP0 ;  /* 0x000000111b117291 */ /* 0x000fe400080f0e3f */
[----:B------:R-:W-:Y:S01]  /*bf10*/  ULEA UR30, UP0, UR18, UR30, 0x2 ;  /* 0x0000001e121e7291 */ /* 0x000fe2000f80103f */
[C---:B------:R-:W-:Y:S01]  /*bf20*/  ISETP.NE.AND P0, PT, R0.reuse, 0x2, PT ;  /* 0x000000020000780c */ /* 0x040fe20003f05270 */
[----:B------:R-:W-:Y:S02]  /*bf30*/  UIADD3 UR27, UR27, UR7, URZ ;  /* 0x000000071b1b7290 */ /* 0x000fe4000fffe03f */
[----:B------:R-:W-:Y:S01]  /*bf40*/  UIADD3 UR24, UR16, 0x20000, URZ ;  /* 0x0002000010187890 */ /* 0x000fe2000fffe03f */
[----:B------:R-:W-:Y:S01]  /*bf50*/  SEL R3, RZ, 0x1, P0 ;  /* 0x00000001ff037807 */ /* 0x000fe20000000000 */
[----:B------:R-:W-:Y:S01]  /*bf60*/  UIADD3 UR16, UR16, 0x22000, URZ ;  /* 0x0002200010107890 */ /* 0x000fe2000fffe03f */
[----:B------:R-:W-:Y:S01]  /*bf70*/  SEL R0, R0, RZ, P0 ;  /* 0x000000ff00007207 */ /* 0x000fe20000000000 */
[----:B------:R-:W-:Y:S01]  /*bf80*/  ULEA.HI.X UR31, UR18, UR31, UR17, 0x2, UP0 ;  /* 0x0000001f121f7291 */ /* 0x000fe200080f1411 */
[----:B------:R-:W-:Y:S01]  /*bf90*/  LOP3.LUT R10, R10, R3, RZ, 0x3c, !PT ;  /* 0x000000030a0a7212 */ /* 0x000fe200078e3cff */
[----:B------:R-:W-:Y:S01]  /*bfa0*/  UIADD3 UR34, UR10, 0x28200, URZ ;  /* 0x000282000a227890 */ /* 0x000fe2000fffe03f */
        /* <DEDUP_REMOVED lines=10> */
.L_x_1805:
[----:B------:R-:W-:Y:S05]  /*c050*/  BSYNC B0 ;  /* 0x0000000000007941 */ /* 0x000fea0003800000 */
.L_x_1800:
[----:B------:R-:W-:-:S03]  /*c060*/  UMOV UR8, 0xffffffff ;  /* 0xffffffff00087882 */ /* 0x000fc60000000000 */
[----:B------:R-:W-:Y:S05]  /*c070*/  BRA.DIV UR8, `(.L_x_1825) ;  /* 0x00000006089c7947 */ /* 0x000fea000b800000 */
[----:B------:R-:W-:-:S13]  /*c080*/  ELECT P6, URZ, PT ;  /* 0x00000000003f782f */ /* 0x000fda00038c0000 */
.L_x_1845:
[----:B------:R-:W-:Y:S05]  /*c090*/  @!P6 BRA `(.L_x_1680) ;  /* 0x000000000084e947 */ /* 0x000fea0003800000 */
[----:B------:R-:W-:-:S06]  /*c0a0*/  ULOP3.LUT UR8, UR38, 0x2, URZ, 0xfc, !UPT ;  /* 0x0000000226087892 */ /* 0x000fcc000f8efc3f */
[----:B------:R-:W-:-:S05]  /*c0b0*/  IMAD.U32 R2, RZ, RZ, UR8 ;  /* 0x00000008ff027e24 */ /* 0x000fca000f8e00ff */
[----:B------:R-:W-:-:S13]  /*c0c0*/  ISETP.NE.AND P2, PT, R2, 0x3, PT ;  /* 0x000000030200780c */ /* 0x000fda0003f45270 */
[----:B------:R-:W-:Y:S05]  /*c0d0*/  @!P2 BRA `(.L_x_1826) ;  /* 0x000000000004a947 */ /* 0x000fea0003800000 */
[----:B---3--:R-:W-:Y:S01]  /*c0e0*/  BPT.TRAP 0x1 ;  /* 0x000000040000795c */ /* 0x008fe20000300000 */
.L_x_1826:
        /* <DEDUP_REMOVED lines=15> */
.L_x_1846:
[----:B------:R-:W2:Y:S02]  /*c1e0*/  SYNCS.PHASECHK.TRANS64.TRYWAIT P0, [R3+URZ], R2 ;  /* 0x00000002030075a7 */ /* 0x000ea4000800017f */
[----:B--2---:R-:W-:Y:S05]  /*c1f0*/  @!P0 BRA `(.L_x_1828) ;  /* 0x0000000400708947 */ /* 0x004fea0003800000 */
.L_x_1847:
[----:B------:R-:W-:Y:S05]  /*c200*/  @!P2 BRA `(.L_x_1829) ;  /* 0x000000000004a947 */ /* 0x000fea0003800000 */
[----:B---3--:R-:W-:Y:S01]  /*c210*/  BPT.TRAP 0x1 ;  /* 0x000000040000795c */ /* 0x008fe20000300000 */
.L_x_1829:
[----:B--2---:R-:W-:-:S04]  /*c220*/  VIADD R3, R8, 0x30840 ;  /* 0x0003084008037836 */ /* 0x004fc80000000000 */
[----:B------:R-:W-:-:S04]  /*c230*/  IMAD R5, R0, 0x8, R3 ;  /* 0x0000000800057824 */ /* 0x000fc800078e0203 */
[----:B------:R-:W2:Y:S02]  /*c240*/  SYNCS.PHASECHK.TRANS64.TRYWAIT P0, [R5+URZ], R4 ;  /* 0x00000004050075a7 */ /* 0x000ea4000800017f */
[----:B--2---:R-:W-:Y:S05]  /*c250*/  @!P0 BRA `(.L_x_1830) ;  /* 0x00000004006c8947 */ /* 0x004fea0003800000 */
.L_x_1848:
[----:B------:R-:W-:-:S07]  /*c260*/  IMAD R3, R6, 0x8, R3 ;  /* 0x0000000806037824 */ /* 0x000fce00078e0203 */
.L_x_1831:
[----:B----4-:R4:W1:Y:S02]  /*c270*/  SYNCS.PHASECHK.TRANS64.TRYWAIT P0, [R3+URZ], R2 ;  /* 0x00000002030075a7 */ /* 0x010864000800017f */
[----:B-1----:R-:W-:Y:S05]  /*c280*/  @!P0 NANOSLEEP.SYNCS 0x989680 ;  /* 0x009896800000895d */ /* 0x002fea0003900000 */
[----:B------:R-:W1:Y:S02]  /*c290*/  @!P0 SYNCS.PHASECHK.TRANS64 P0, [R3+URZ], R2 ;  /* 0x00000002030085a7 */ /* 0x000e64000800007f */
[----:B-1----:R-:W-:Y:S05]  /*c2a0*/  @!P0 BRA `(.L_x_1831) ;  /* 0xfffffffc00f08947 */ /* 0x002fea000383ffff */
.L_x_1680:
[----:B---3--:R-:W-:Y:S05]  /*c2b0*/  BSYNC B6 ;  /* 0x0000000000067941 */ /* 0x008fea0003800000 */
.L_x_1674:
[----:B------:R-:W-:Y:S05]  /*c2c0*/  EXIT ;  /* 0x000000000000794d */ /* 0x000fea0003800000 */
.L_x_1691:
[----:B------:R-:W-:Y:S02]  /*c2d0*/  IMAD.MOV.U32 R12, RZ, RZ, RZ ;  /* 0x000000ffff0c7224 */ /* 0x000fe400078e00ff */
[----:B------:R-:W-:Y:S02]  /*c2e0*/  IMAD.MOV.U32 R11, RZ, RZ, 0x1f ;  /* 0x0000001fff0b7424 */ /* 0x000fe400078e00ff */
[----:B------:R-:W-:-:S07]  /*c2f0*/  IMAD.MOV.U32 R15, RZ, RZ, -0x1 ;  /* 0xffffffffff0f7424 */ /* 0x000fce00078e00ff */
[----:B------:R-:W-:Y:S05]  /*c300*/  WARPSYNC.COLLECTIVE R15, `(.L_x_1832) ;  /* 0x000000000f087348 */ /* 0x000fea0003c00000 */
[----:B------:R1:W2:Y:S02]  /*c310*/  SHFL.IDX P6, R14, R13, R12, R11 ;  /* 0x0000000c0d0e7389 */ /* 0x0002a400000c000b */
[----:B-12---:R-:W-:Y:S01]  /*c320*/  ENDCOLLECTIVE ;  /* 0x000000000000791b */ /* 0x006fe20003800000 */
.L_x_1832:
[----:B------:R-:W-:Y:S05]  /*c330*/  BRA `(.L_x_1833) ;  /* 0xffffff5000c87947 */ /* 0x000fea000383ffff */
.L_x_1693:
        /* <DEDUP_REMOVED lines=8> */
.L_x_1697:
[----:B---3--:R3:W4:Y:S02]  /*c3c0*/  SYNCS.PHASECHK.TRANS64.TRYWAIT P0, [R0+URZ+0x30810], R191 ;  /* 0x030810bf000075a7 */ /* 0x008724000800017f */
[----:B----4-:R-:W-:Y:S05]  /*c3d0*/  @!P0 NANOSLEEP.SYNCS 0x989680 ;  /* 0x009896800000895d */ /* 0x010fea0003900000 */
[----:B------:R-:W4:Y:S02]  /*c3e0*/  @!P0 SYNCS.PHASECHK.TRANS64 P0, [R0+URZ+0x30810], R191 ;  /* 0x030810bf000085a7 */ /* 0x000f24000800007f */
[----:B----4-:R-:W-:Y:S05]  /*c3f0*/  @!P0 BRA `(.L_x_1697) ;  /* 0xfffffffc00f08947 */ /* 0x010fea000383ffff */
[----:B------:R-:W-:Y:S05]  /*c400*/  BRA `(.L_x_1696) ;  /* 0xffffff5800b07947 */ /* 0x000fea000383ffff */
.L_x_1701:
[----:B--2---:R2:W1:Y:S02]  /*c410*/  SYNCS.PHASECHK.TRANS64.TRYWAIT P0, [R0+URZ+0x30830], R191 ;  /* 0x030830bf000075a7 */ /* 0x004464000800017f */
[----:B-1----:R-:W-:Y:S05]  /*c420*/  @!P0 NANOSLEEP.SYNCS 0x989680 ;  /* 0x009896800000895d */ /* 0x002fea0003900000 */
[----:B------:R-:W1:Y:S02]  /*c430*/  @!P0 SYNCS.PHASECHK.TRANS64 P0, [R0+URZ+0x30830], R191 ;  /* 0x030830bf000085a7 */ /* 0x000e64000800007f */
[----:B-1----:R-:W-:Y:S05]  /*c440*/  @!P0 BRA `(.L_x_1701) ;  /* 0xfffffffc00f08947 */ /* 0x002fea000383ffff */
[----:B------:R-:W-:Y:S05]  /*c450*/  BRA `(.L_x_1700) ;  /* 0xffffff6000c87947 */ /* 0x000fea000383ffff */
.L_x_1806:
[----:B-1----:R1:W2:Y:S02]  /*c460*/  SYNCS.PHASECHK.TRANS64.TRYWAIT P0, [R15+URZ+0x30820], R0 ;  /* 0x030820000f0075a7 */ /* 0x0022a4000800017f */
[----:B--2---:R-:W-:Y:S05]  /*c470*/  @!P0 NANOSLEEP.SYNCS 0x989680 ;  /* 0x009896800000895d */ /* 0x004fea0003900000 */
[----:B------:R-:W2:Y:S02]  /*c480*/  @!P0 SYNCS.PHASECHK.TRANS64 P0, [R15+URZ+0x30820], R0 ;  /* 0x030820000f0085a7 */ /* 0x000ea4000800007f */
[----:B--2---:R-:W-:Y:S05]  /*c490*/  @!P0 BRA `(.L_x_1806) ;  /* 0xfffffffc00f08947 */ /* 0x004fea000383ffff */
[----:B------:R-:W-:Y:S05]  /*c4a0*/  BRA `(.L_x_1834) ;  /* 0xffffffe0001c7947 */ /* 0x000fea000383ffff */
.L_x_1810:
[----:B--2---:R2:W3:Y:S02]  /*c4b0*/  SYNCS.PHASECHK.TRANS64.TRYWAIT P1, [R15+URZ+0x30840], R18 ;  /* 0x030840120f0075a7 */ /* 0x0044e4000802017f */
[----:B---3--:R-:W-:Y:S05]  /*c4c0*/  @!P1 NANOSLEEP.SYNCS 0x989680 ;  /* 0x009896800000995d */ /* 0x008fea0003900000 */
[----:B------:R-:W3:Y:S02]  /*c4d0*/  @!P1 SYNCS.PHASECHK.TRANS64 P1, [R15+URZ+0x30840], R18 ;  /* 0x030840120f0095a7 */ /* 0x000ee4000802007f */
[----:B---3--:R-:W-:Y:S05]  /*c4e0*/  @!P1 BRA `(.L_x_1810) ;  /* 0xfffffffc00f09947 */ /* 0x008fea000383ffff */
[----:B------:R-:W-:Y:S05]  /*c4f0*/  BRA `(.L_x_1835) ;  /* 0xffffffe400d47947 */ /* 0x000fea000383ffff */
.L_x_1812:
[----:B-1----:R1:W3:Y:S02]  /*c500*/  SYNCS.PHASECHK.TRANS64.TRYWAIT P1, [R15+URZ+0x30828], R18 ;  /* 0x030828120f0075a7 */ /* 0x0022e4000802017f */
[----:B---3--:R-:W-:Y:S05]  /*c510*/  @!P1 NANOSLEEP.SYNCS 0x989680 ;  /* 0x009896800000995d */ /* 0x008fea0003900000 */
[----:B------:R-:W3:Y:S02]  /*c520*/  @!P1 SYNCS.PHASECHK.TRANS64 P1, [R15+URZ+0x30828], R18 ;  /* 0x030828120f0095a7 */ /* 0x000ee4000802007f */
[----:B---3--:R-:W-:Y:S05]  /*c530*/  @!P1 BRA `(.L_x_1812) ;  /* 0xfffffffc00f09947 */ /* 0x008fea000383ffff */
[----:B------:R-:W-:Y:S05]  /*c540*/  BRA `(.L_x_1836) ;  /* 0xffffffe800747947 */ /* 0x000fea000383ffff */
.L_x_1814:
[----:B---3--:R3:W4:Y:S02]  /*c550*/  SYNCS.PHASECHK.TRANS64.TRYWAIT P1, [R15+URZ+0x30848], R18 ;  /* 0x030848120f0075a7 */ /* 0x008724000802017f */
[----:B----4-:R-:W-:Y:S05]  /*c560*/  @!P1 NANOSLEEP.SYNCS 0x989680 ;  /* 0x009896800000995d */ /* 0x010fea0003900000 */
[----:B------:R-:W4:Y:S02]  /*c570*/  @!P1 SYNCS.PHASECHK.TRANS64 P1, [R15+URZ+0x30848], R18 ;  /* 0x030848120f0095a7 */ /* 0x000f24000802007f */
[----:B----4-:R-:W-:Y:S05]  /*c580*/  @!P1 BRA `(.L_x_1814) ;  /* 0xfffffffc00f09947 */ /* 0x010fea000383ffff */
[----:B------:R-:W-:Y:S05]  /*c590*/  BRA `(.L_x_1837) ;  /* 0xffffffec00147947 */ /* 0x000fea000383ffff */
.L_x_1816:
[----:B------:R-:W-:-:S07]  /*c5a0*/  SHF.L.U32 R4, R10, 0x1f, RZ ;  /* 0x0000001f0a047819 */ /* 0x000fce00000006ff */
.L_x_1838:
[----:B----4-:R4:W1:Y:S02]  /*c5b0*/  SYNCS.PHASECHK.TRANS64.TRYWAIT P1, [R15+URZ+0x30820], R4 ;  /* 0x030820040f0075a7 */ /* 0x010864000802017f */
[----:B-1----:R-:W-:Y:S05]  /*c5c0*/  @!P1 NANOSLEEP.SYNCS 0x989680 ;  /* 0x009896800000995d */ /* 0x002fea0003900000 */
[----:B------:R-:W1:Y:S02]  /*c5d0*/  @!P1 SYNCS.PHASECHK.TRANS64 P1, [R15+URZ+0x30820], R4 ;  /* 0x030820040f0095a7 */ /* 0x000e64000802007f */
[----:B-1----:R-:W-:Y:S05]  /*c5e0*/  @!P1 BRA `(.L_x_1838) ;  /* 0xfffffffc00f09947 */ /* 0x002fea000383ffff */
[----:B------:R-:W-:Y:S05]  /*c5f0*/  BRA `(.L_x_1839) ;  /* 0xffffffec00987947 */ /* 0x000fea000383ffff */
.L_x_1819:
[----:B----4-:R4:W1:Y:S02]  /*c600*/  SYNCS.PHASECHK.TRANS64.TRYWAIT P1, [R15+URZ+0x30840], R12 ;  /* 0x0308400c0f0075a7 */ /* 0x010864000802017f */
[----:B-1----:R-:W-:Y:S05]  /*c610*/  @!P1 NANOSLEEP.SYNCS 0x989680 ;  /* 0x009896800000995d */ /* 0x002fea0003900000 */
[----:B------:R-:W1:Y:S02]  /*c620*/  @!P1 SYNCS.PHASECHK.TRANS64 P1, [R15+URZ+0x30840], R12 ;  /* 0x0308400c0f0095a7 */ /* 0x000e64000802007f */
[----:B-1----:R-:W-:Y:S05]  /*c630*/  @!P1 BRA `(.L_x_1819) ;  /* 0xfffffffc00f09947 */ /* 0x002fea000383ffff */
[----:B------:R-:W-:Y:S05]  /*c640*/  BRA `(.L_x_1840) ;  /* 0xfffffff000547947 */ /* 0x000fea000383ffff */
.L_x_1821:
[----:B-1----:R1:W2:Y:S02]  /*c650*/  SYNCS.PHASECHK.TRANS64.TRYWAIT P1, [R15+URZ+0x30828], R12 ;  /* 0x0308280c0f0075a7 */ /* 0x0022a4000802017f */
[----:B--2---:R-:W-:Y:S05]  /*c660*/  @!P1 NANOSLEEP.SYNCS 0x989680 ;  /* 0x009896800000995d */ /* 0x004fea0003900000 */
[----:B------:R-:W2:Y:S02]  /*c670*/  @!P1 SYNCS.PHASECHK.TRANS64 P1, [R15+URZ+0x30828], R12 ;  /* 0x0308280c0f0095a7 */ /* 0x000ea4000802007f */
[----:B--2---:R-:W-:Y:S05]  /*c680*/  @!P1 BRA `(.L_x_1821) ;  /* 0xfffffffc00f09947 */ /* 0x004fea000383ffff */
[----:B------:R-:W-:Y:S05]  /*c690*/  BRA `(.L_x_1841) ;  /* 0xfffffff000e87947 */ /* 0x000fea000383ffff */
.L_x_1823:
[----:B------:R1:W1:Y:S02]  /*c6a0*/  SYNCS.PHASECHK.TRANS64.TRYWAIT P0, [R3+URZ+0x30840], R0 ;  /* 0x03084000030075a7 */ /* 0x000264000800017f */
[----:B-1----:R-:W-:Y:S05]  /*c6b0*/  @!P0 NANOSLEEP.SYNCS 0x989680 ;  /* 0x009896800000895d */ /* 0x002fea0003900000 */
[----:B------:R-:W1:Y:S02]  /*c6c0*/  @!P0 SYNCS.PHASECHK.TRANS64 P0, [R3+URZ+0x30840], R0 ;  /* 0x03084000030085a7 */ /* 0x000e64000800007f */
[----:B-1----:R-:W-:Y:S05]  /*c6d0*/  @!P0 BRA `(.L_x_1823) ;  /* 0xfffffffc00f08947 */ /* 0x002fea000383ffff */
[----:B------:R-:W-:Y:S05]  /*c6e0*/  BRA `(.L_x_1842) ;  /* 0xfffffff400987947 */ /* 0x000fea000383ffff */
.L_x_1825:
[----:B------:R-:W-:Y:S01]  /*c6f0*/  BSSY B0, `(.L_x_1843) ;  /* 0x0000006000007945 */ /* 0x000fe20003800000 */
[----:B------:R-:W-:-:S07]  /*c700*/  IMAD.MOV.U32 R15, RZ, RZ, -0x1 ;  /* 0xffffffffff0f7424 */ /* 0x000fce00078e00ff */
[----:B---3--:R-:W-:Y:S05]  /*c710*/  WARPSYNC.COLLECTIVE R15, `(.L_x_1844) ;  /* 0x000000000f0c7348 */ /* 0x008fea0003c00000 */
[----:B------:R-:W-:Y:S02]  /*c720*/  ELECT P6, UR62, PT ;  /* 0x00000000003e782f */ /* 0x000fe400038c0000 */
[----:B------:R-:W-:Y:S01]  /*c730*/  MOV R14, UR62 ;  /* 0x0000003e000e7c02 */ /* 0x000fe20008000f00 */
[----:B---3--:R-:W-:Y:S10]  /*c740*/  ENDCOLLECTIVE ;  /* 0x000000000000791b */ /* 0x008ff40003800000 */
.L_x_1844:
[----:B------:R-:W-:Y:S05]  /*c750*/  BSYNC B0 ;  /* 0x0000000000007941 */ /* 0x000fea0003800000 */
.L_x_1843:
[----:B------:R-:W-:Y:S05]  /*c760*/  BRA `(.L_x_1845) ;  /* 0xfffffff800487947 */ /* 0x000fea000383ffff */
.L_x_1827:
[----:B-1----:R1:W2:Y:S02]  /*c770*/  SYNCS.PHASECHK.TRANS64.TRYWAIT P0, [R7+URZ], R4 ;  /* 0x00000004070075a7 */ /* 0x0022a4000800017f */
[----:B--2---:R-:W-:Y:S05]  /*c780*/  @!P0 NANOSLEEP.SYNCS 0x989680 ;  /* 0x009896800000895d */ /* 0x004fea0003900000 */
[----:B------:R-:W2:Y:S02]  /*c790*/  @!P0 SYNCS.PHASECHK.TRANS64 P0, [R7+URZ], R4 ;  /* 0x00000004070085a7 */ /* 0x000ea4000800007f */
[----:B--2---:R-:W-:Y:S05]  /*c7a0*/  @!P0 BRA `(.L_x_1827) ;  /* 0xfffffffc00f08947 */ /* 0x004fea000383ffff */
[----:B------:R-:W-:Y:S05]  /*c7b0*/  BRA `(.L_x_1846) ;  /* 0xfffffff800887947 */ /* 0x000fea000383ffff */
.L_x_1828:
[----:B--2---:R2:W4:Y:S02]  /*c7c0*/  SYNCS.PHASECHK.TRANS64.TRYWAIT P0, [R3+URZ], R2 ;  /* 0x00000002030075a7 */ /* 0x004524000800017f */
[----:B----4-:R-:W-:Y:S05]  /*c7d0*/  @!P0 NANOSLEEP.SYNCS 0x989680 ;  /* 0x009896800000895d */ /* 0x010fea0003900000 */
[----:B------:R-:W4:Y:S02]  /*c7e0*/  @!P0 SYNCS.PHASECHK.TRANS64 P0, [R3+URZ], R2 ;  /* 0x00000002030085a7 */ /* 0x000f24000800007f */
[----:B----4-:R-:W-:Y:S05]  /*c7f0*/  @!P0 BRA `(.L_x_1828) ;  /* 0xfffffffc00f08947 */ /* 0x010fea000383ffff */
[----:B------:R-:W-:Y:S05]  /*c800*/  BRA `(.L_x_1847) ;  /* 0xfffffff8007c7947 */ /* 0x000fea000383ffff */
.L_x_1830:
[----:B--2---:R2:W4:Y:S02]  /*c810*/  SYNCS.PHASECHK.TRANS64.TRYWAIT P0, [R5+URZ], R4 ;  /* 0x00000004050075a7 */ /* 0x004524000800017f */
[----:B----4-:R-:W-:Y:S05]  /*c820*/  @!P0 NANOSLEEP.SYNCS 0x989680 ;  /* 0x009896800000895d */ /* 0x010fea0003900000 */
[----:B------:R-:W4:Y:S02]  /*c830*/  @!P0 SYNCS.PHASECHK.TRANS64 P0, [R5+URZ], R4 ;  /* 0x00000004050085a7 */ /* 0x000f24000800007f */
[----:B----4-:R-:W-:Y:S05]  /*c840*/  @!P0 BRA `(.L_x_1830) ;  /* 0xfffffffc00f08947 */ /* 0x010fea000383ffff */
[----:B------:R-:W-:Y:S05]  /*c850*/  BRA `(.L_x_1848) ;  /* 0xfffffff800807947 */ /* 0x000fea000383ffff */
.L_x_1849:
        /* <DEDUP_REMOVED lines=10> */
.L_x_7302:


//--------------------- .text._ZN7cutlass13device_kernelIN5flash11enable_sm90INS1_16FlashAttnBwdSm90INS1_25CollectiveMainloopBwdSm90ILi2ELi2ELi2EN4cute5tupleIJNS5_1CILi1EEES8_S8_EEENS6_IJNS7_ILi64EEENS7_ILi128EEESB_EEENS_6half_tEfNS_4arch4Sm90ELb0ELb1ELb1ELb1ELb1ELb1ELb0ELb0ELi2ELi1ELi2ELi1ELb0EEENS1_21CollectiveEpilogueBwdISC_SD_SF_Li256ELb1ELb0ELi1EEENS1_19SingleTileSchedulerILb1ELb0ELb0ELi128EEEEEEEEEvNT_6ParamsE --------------------------
	.section	.text._ZN7cutlass13device_kernelIN5flash11enable_sm90INS1_16FlashAttnBwdSm90INS1_25CollectiveMainloopBwdSm90ILi2ELi2ELi2EN4cute5tupleIJNS5_1CILi1EEES8_S8_EEENS6_IJNS7_ILi64EEENS7_ILi128EEESB_EEENS_6half_tEfNS_4arch4Sm90ELb0ELb1ELb1ELb1ELb1ELb1ELb0ELb0ELi2ELi1ELi2ELi1ELb0EEENS1_21CollectiveEpilogueBwdISC_SD_SF_Li256ELb1ELb0ELi1EEENS1_19SingleTileSchedulerILb1ELb0ELb0ELi128EEEEEEEEEvNT_6ParamsE,"ax",@progbits
	.align	128
.text._ZN7cutlass13device_kernelIN5flash11enable_sm90INS1_16FlashAttnBwdSm90INS1_25CollectiveMainloopBwdSm90ILi2ELi2ELi2EN4cute5tupleIJNS5_1CILi1EEES8_S8_EEENS6_IJNS7_ILi64EEENS7_ILi128EEESB_EEENS_6half_tEfNS_4arch4Sm90ELb0ELb1ELb1ELb1ELb1ELb1ELb0ELb0ELi2ELi1ELi2ELi1ELb0EEENS1_21CollectiveEpilogueBwdISC_SD_SF_Li256ELb1ELb0ELi1EEENS1_19SingleTileSchedulerILb1ELb0ELb0ELi128EEEEEEEEEvNT_6ParamsE:
        .type           _ZN7cutlass13device_kernelIN5flash11enable_sm90INS1_16FlashAttnBwdSm90INS1_25CollectiveMainloopBwdSm90ILi2ELi2ELi2EN4cute5tupleIJNS5_1CILi1EEES8_S8_EEENS6_IJNS7_ILi64EEENS7_ILi128EEESB_EEENS_6half_tEfNS_4arch4Sm90ELb0ELb1ELb1ELb1ELb1ELb1ELb0ELb0ELi2ELi1ELi2ELi1ELb0EEENS1_21CollectiveEpilogueBwdISC_SD_SF_Li256ELb1ELb0ELi1EEENS1_19SingleTileSchedulerILb1ELb0ELb0ELi128EEEEEEEEEvNT_6ParamsE,@function
        .size           _ZN7cutlass13device_kernelIN5flash11enable_sm90INS1_16FlashAttnBwdSm90INS1_25CollectiveMainloopBwdSm90ILi2ELi2ELi2EN4cute5tupleIJNS5_1CILi1EEES8_S8_EEENS6_IJNS7_ILi64EEENS7_ILi128EEESB_EEENS_6half_tEfNS_4arch4Sm90ELb0ELb1ELb1ELb1ELb1ELb1ELb0ELb0ELi2ELi1ELi2ELi1ELb0EEENS1_21CollectiveEpilogueBwdISC_SD_SF_Li256ELb1ELb0ELi1EEENS1_19SingleTileSchedulerILb1ELb0ELb0ELi128EEEEEEEEEvNT_6ParamsE,(.L_x_7303 - _ZN7cutlass13device_kernelIN5flash11enable_sm90INS1_16FlashAttnBwdSm90INS1_25CollectiveMainloopBwdSm90ILi2ELi2ELi2EN4cute5tupleIJNS5_1CILi1EEES8_S8_EEENS6_IJNS7_ILi64EEENS7_ILi128EEESB_EEENS_6half_tEfNS_4arch4Sm90ELb0ELb1ELb1ELb1ELb1ELb1ELb0ELb0ELi2ELi1ELi2ELi1ELb0EEENS1_21CollectiveEpilogueBwdISC_SD_SF_Li256ELb1ELb0ELi1EEENS1_19SingleTileSchedulerILb1ELb0ELb0ELi128EEEEEEEEEvNT_6ParamsE)
        .other          _ZN7cutlass13device_kernelIN5flash11enable_sm90INS1_16FlashAttnBwdSm90INS1_25CollectiveMainloopBwdSm90ILi2ELi2ELi2EN4cute5tupleIJNS5_1CILi1EEES8_S8_EEENS6_IJNS7_ILi64EEENS7_ILi128EEESB_EEENS_6half_tEfNS_4arch4Sm90ELb0ELb1ELb1ELb1ELb1ELb1ELb0ELb0ELi2ELi1ELi2ELi1ELb0EEENS1_21CollectiveEpilogueBwdISC_SD_SF_Li256ELb1ELb0ELi1EEENS1_19SingleTileSchedulerILb1ELb0ELb0ELi128EEEEEEEEEvNT_6ParamsE,@"STO_CUDA_ENTRY STV_DEFAULT"
_ZN7cutlass13device_kernelIN5flash11enable_sm90INS1_16FlashAttnBwdSm90INS1_25CollectiveMainloopBwdSm90ILi2ELi2ELi2EN4cute5tupleIJNS5_1CILi1EEES8_S8_EEENS6_IJNS7_ILi64EEENS7_ILi128EEESB_EEENS_6half_tEfNS_4arch4Sm90ELb0ELb1ELb1ELb1ELb1ELb1ELb0ELb0ELi2ELi1ELi2ELi1ELb0EEENS1_21CollectiveEpilogueBwdISC_SD_SF_Li256ELb1ELb0ELi1EEENS1_19SingleTileSchedulerILb1ELb0ELb0ELi128EEEEEEEEEvNT_6ParamsE:
        /* <DEDUP_REMOVED lines=24> */
.L_x_1851:
[----:B------:R-:W-:Y:S05]  /*0180*/  BSYNC B0 ;  /* 0x0000000000007941 */ /* 0x000fea0003800000 */
.L_x_1850:
        /* <DEDUP_REMOVED lines=37> */
.L_x_1852:
        /* <DEDUP_REMOVED lines=22> */
.L_x_1853:
[----:B------:R-:W-:Y:S01]  /*0540*/  PLOP3.LUT P0, PT, PT, PT, UP0, 0x80, 0x0 ;  /* 0x000000000000781c */ /* 0x000fe20003f0f008 */
[----:B------:R-:W-:Y:S01]  /*0550*/  NOP ;  /* 0x0000000000007918 */ /* 0x000fe20000000000 */
[----:B------:R-:W-:Y:S01]  /*0560*/  ULDC.64 UR46, c[0x0][0x208] ;  /* 0x00008200002e7ab9 */ /* 0x000fe20000000a00 */
[----:B------:R-:W-:Y:S01]  /*0570*/  BSSY B6, `(.L_x_1854) ;  /* 0x0000cc5000067945 */ /* 0x000fe20003800000 */
[----:B-12-4-:R-:W-:Y:S09]  /*0580*/  BAR.SYNC.DEFER_BLOCKING 0x0 ;  /* 0x0000000000007b1d */ /* 0x016ff20000010000 */
[----:B------:R-:W-:Y:S05]  /*0590*/  @!P0 BRA `(.L_x_1855) ;  /* 0x00000080006c8947 */ /* 0x000fea0003800000 */
.L_x_1856:
        /* <DEDUP_REMOVED lines=24> */
.L_x_1857:
        /* <DEDUP_REMOVED lines=14> */
.L_x_1859:
[----:B------:R-:W-:-:S05]  /*0800*/  ULDC UR4, c[0x0][0x8bc] ;  /* 0x00022f0000047ab9 */ /* 0x000fca0000000800 */
.L_x_1858:
        /* <DEDUP_REMOVED lines=17> */
.L_x_1861:
        /* <DEDUP_REMOVED lines=14> */
.L_x_1862:
        /* <DEDUP_REMOVED lines=11> */
.L_x_1863:
        /* <DEDUP_REMOVED lines=13> */
.L_x_1864:
        /* <DEDUP_REMOVED lines=84> */
.L_x_1865:
        /* <DEDUP_REMOVED lines=30> */
.L_x_1868:
        /* <DEDUP_REMOVED lines=15> */
.L_x_1867:
        /* <DEDUP_REMOVED lines=22> */
.L_x_1870:
        /* <DEDUP_REMOVED lines=15> */
.L_x_1869:
        /* <DEDUP_REMOVED lines=8> */
.L_x_2041:
        /* <DEDUP_REMOVED lines=23> */
.L_x_1872:
        /* <DEDUP_REMOVED lines=96> */
.L_x_1884:
[----:B------:R-:W-:-:S05]  /*1dd0*/  IMAD.U32 R0, RZ, RZ, UR38 ;  /* 0x00000026ff007e24 */ /* 0x000fca000f8e00ff */
[----:B------:R-:W-:-:S04]  /*1de0*/  LOP3.LUT R0, R0, 0x1, RZ, 0xfc, !PT ;  /* 0x0000000100007812 */ /* 0x000fc800078efcff */
[----:B------:R-:W-:-:S13]  /*1df0*/  ISETP.NE.AND P6, PT, R0, 0x3, PT ;  /* 0x000000030000780c */ /* 0x000fda0003fc5270 */
[----:B-1----:R-:W-:Y:S05]  /*1e00*/  @!P6 BRA `(.L_x_1874) ;  /* 0x000000000004e947 */ /* 0x002fea0003800000 */
[----:B------:R-:W-:Y:S01]  /*1e10*/  BPT.TRAP 0x1 ;  /* 0x000000040000795c */ /* 0x000fe20000300000 */
.L_x_1874:
        /* <DEDUP_REMOVED lines=8> */
.L_x_1875:
[----:B---3--:R-:W-:Y:S05]  /*1ea0*/  @P0 BRA `(.L_x_1876) ;  /* 0x0000000000080947 */ /* 0x008fea0003800000 */
[----:B------:R-:W3:Y:S02]  /*1eb0*/  SYNCS.PHASECHK.TRANS64.TRYWAIT P0, [R0+URZ+0x30810], R191 ;  /* 0x030810bf000075a7 */ /* 0x000ee4000800017f */
[----:B---3--:R-:W-:Y:S05]  /*1ec0*/  @!P0 BRA `(.L_x_1877) ;  /* 0x000000b400008947 */ /* 0x008fea0003800000 */
.L_x_1876:
        /* <DEDUP_REMOVED lines=84> */
.L_x_1878:
[----:B------:R1:W1:Y:S01]  /*2410*/  SYNCS.PHASECHK.TRANS64.TRYWAIT P0, [R0+URZ+0x30830], R191 ;  /* 0x030830bf000075a7 */ /* 0x000262000800017f */
[----:B------:R-:W-:Y:S05]  /*2420*/  @!P6 BRA `(.L_x_1879) ;  /* 0x000000000004e947 */ /* 0x000fea0003800000 */
[----:B------:R-:W-:Y:S01]  /*2430*/  BPT.TRAP 0x1 ;  /* 0x000000040000795c */ /* 0x000fe20000300000 */
.L_x_1879:
        /* <DEDUP_REMOVED lines=52> */
.L_x_1880:
        /* <DEDUP_REMOVED lines=539> */
.L_x_1882:
        /* <DEDUP_REMOVED lines=49> */
.L_x_1883:
        /* <DEDUP_REMOVED lines=78> */
.L_x_1866:
        /* <DEDUP_REMOVED lines=164> */
.L_x_1886:
        /* <DEDUP_REMOVED lines=57> */
.L_x_1888:
[----:B------:R-:W-:Y:S05]  /*5ef0*/  BSYNC B0 ;  /* 0x0000000000007941 */ /* 0x000fea0003800000 */
.L_x_1887:
        /* <DEDUP_REMOVED lines=15> */
.L_x_1890:
[----:B------:R-:W-:Y:S05]  /*5ff0*/  BSYNC B0 ;  /* 0x0000000000007941 */ /* 0x000fea0003800000 */
.L_x_1889:
        /* <DEDUP_REMOVED lines=18> */
.L_x_1892:
[----:B------:R-:W-:Y:S05]  /*6120*/  BSYNC B0 ;  /* 0x0000000000007941 */ /* 0x000fea0003800000 */
.L_x_1891:
        /* <DEDUP_REMOVED lines=17> */
.L_x_1894:
[----:B------:R-:W-:Y:S05]  /*6240*/  BSYNC B0 ;  /* 0x0000000000007941 */ /* 0x000fea0003800000 */
.L_x_1893:
        /* <DEDUP_REMOVED lines=18> */
.L_x_1896:
[----:B------:R-:W-:Y:S05]  /*6370*/  BSYNC B0 ;  /* 0x0000000000007941 */ /* 0x000fea0003800000 */
.L_x_1895:
        /* <DEDUP_REMOVED lines=18> */
.L_x_1898:
[----:B------:R-:W-:Y:S05]  /*64a0*/  BSYNC B0 ;  /* 0x0000000000007941 */ /* 0x000fea0003800000 */
.L_x_1897:
        /* <DEDUP_REMOVED lines=19> */
.L_x_1900:
[----:B------:R-:W-:Y:S05]  /*65e0*/  BSYNC B0 ;  /* 0x0000000000007941 */ /* 0x000fea0003800000 */
.L_x_1899:
        /* <DEDUP_REMOVED lines=21> */
.L_x_1902:
[----:B------:R-:W-:Y:S05]  /*6740*/  BSYNC B0 ;  /* 0x0000000000007941 */ /* 0x000fea0003800000 */
.L_x_1901:
        /* <DEDUP_REMOVED lines=34> */
.L_x_1904:
[----:B------:R-:W-:Y:S05]  /*6970*/  BSYNC B0 ;  /* 0x0000000000007941 */ /* 0x000fea0003800000 */
.L_x_1903:
        /* <DEDUP_REMOVED lines=17> */
.L_x_1906:
[----:B------:R-:W-:Y:S05]  /*6a90*/  BSYNC B0 ;  /* 0x0000000000007941 */ /* 0x000fea0003800000 */
.L_x_1905:
        /* <DEDUP_REMOVED lines=15> */
.L_x_1908:
[----:B------:R-:W-:Y:S05]  /*6b90*/  BSYNC B0 ;  /* 0x0000000000007941 */ /* 0x000fea0003800000 */
.L_x_1907:
        /* <DEDUP_REMOVED lines=15> */
.L_x_1910:
[----:B------:R-:W-:Y:S05]  /*6c90*/  BSYNC B0 ;  /* 0x0000000000007941 */ /* 0x000fea0003800000 */
.L_x_1909:
        /* <DEDUP_REMOVED lines=15> */
.L_x_1912:
[----:B------:R-:W-:Y:S05]  /*6d90*/  BSYNC B0 ;  /* 0x0000000000007941 */ /* 0x000fea0003800000 */
.L_x_1911:
        /* <DEDUP_REMOVED lines=15> */
.L_x_1914:
[----:B------:R-:W-:Y:S05]  /*6e90*/  BSYNC B0 ;  /* 0x0000000000007941 */ /* 0x000fea0003800000 */
.L_x_1913:
        /* <DEDUP_REMOVED lines=15> */
.L_x_1916:
[----:B------:R-:W-:Y:S05]  /*6f90*/  BSYNC B0 ;  /* 0x0000000000007941 */ /* 0x000fea0003800000 */
.L_x_1915:
        /* <DEDUP_REMOVED lines=15> */
.L_x_1885:
        /* <DEDUP_REMOVED lines=45> */
.L_x_1917:
        /* <DEDUP_REMOVED lines=43> */
.L_x_1919:
[----:B------:R-:W-:Y:S05]  /*7610*/  BSYNC B0 ;  /* 0x0000000000007941 */ /* 0x000fea0003800000 */
.L_x_1918:
        /* <DEDUP_REMOVED lines=16> */
.L_x_1921:
[----:B------:R-:W-:Y:S05]  /*7720*/  BSYNC B0 ;  /* 0x0000000000007941 */ /* 0x000fea0003800000 */
.L_x_1920:
        /* <DEDUP_REMOVED lines=16> */
.L_x_1923:
[----:B------:R-:W-:Y:S05]  /*7830*/  BSYNC B0 ;  /* 0x0000000000007941 */ /* 0x000fea0003800000 */
.L_x_1922:
        /* <DEDUP_REMOVED lines=17> */
.L_x_1925:
[----:B------:R-:W-:Y:S05]  /*7950*/  BSYNC B0 ;  /* 0x0000000000007941 */ /* 0x000fea0003800000 */
.L_x_1924:
        /* <DEDUP_REMOVED lines=16> */
.L_x_1927:
[----:B------:R-:W-:Y:S05]  /*7a60*/  BSYNC B0 ;  /* 0x0000000000007941 */ /* 0x000fea0003800000 */
.L_x_1926:
        /* <DEDUP_REMOVED lines=20> */
.L_x_1929:
[----:B------:R-:W-:Y:S05]  /*7bb0*/  BSYNC B0 ;  /* 0x0000000000007941 */ /* 0x000fea0003800000 */
.L_x_1928:
        /* <DEDUP_REMOVED lines=22> */
.L_x_1931:
[----:B------:R-:W-:Y:S05]  /*7d20*/  BSYNC B0 ;  /* 0x0000000000007941 */ /* 0x000fea0003800000 */
.L_x_1930:
        /* <DEDUP_REMOVED lines=17> */
.L_x_1933:
[----:B------:R-:W-:Y:S05]  /*7e40*/  BSYNC B0 ;  /* 0x0000000000007941 */ /* 0x000fea0003800000 */
.L_x_1932:
        /* <DEDUP_REMOVED lines=31> */
.L_x_1935:
[----:B------:R-:W-:Y:S05]  /*8040*/  BSYNC B0 ;  /* 0x0000000000007941 */ /* 0x000fea0003800000 */
.L_x_1934:
        /* <DEDUP_REMOVED lines=16> */
.L_x_1937:
[----:B------:R-:W-:Y:S05]  /*8150*/  BSYNC B0 ;  /* 0x0000000000007941 */ /* 0x000fea0003800000 */
.L_x_1936:
        /* <DEDUP_REMOVED lines=15> */
.L_x_1939:
[----:B------:R-:W-:Y:S05]  /*8250*/  BSYNC B0 ;  /* 0x0000000000007941 */ /* 0x000fea0003800000 */
.L_x_1938:
        /* <DEDUP_REMOVED lines=15> */
.L_x_1941:
[----:B------:R-:W-:Y:S05]  /*8350*/  BSYNC B0 ;  /* 0x0000000000007941 */ /* 0x000fea0003800000 */
.L_x_1940:
        /* <DEDUP_REMOVED lines=15> */
.L_x_1943:
[----:B------:R-:W-:Y:S05]  /*8450*/  BSYNC B0 ;  /* 0x0000000000007941 */ /* 0x000fea0003800000 */
.L_x_1942:
        /* <DEDUP_REMOVED lines=15> */
.L_x_1945:
[----:B------:R-:W-:Y:S05]  /*8550*/  BSYNC B0 ;  /* 0x0000000000007941 */ /* 0x000fea0003800000 */
.L_x_1944:
        /* <DEDUP_REMOVED lines=15> */
.L_x_1947:
[----:B------:R-:W-:Y:S05]  /*8650*/  BSYNC B0 ;  /* 0x0000000000007941 */ /* 0x000fea0003800000 */
.L_x_1946:
        /* <DEDUP_REMOVED lines=15> */
.L_x_1855:
        /* <DEDUP_REMOVED lines=21> */
.L_x_1949:
        /* <DEDUP_REMOVED lines=13> */
.L_x_1951:
[----:B------:R-:W-:-:S05]  /*8970*/  ULDC UR4, c[0x0][0x8bc] ;  /* 0x00022f0000047ab9 */ /* 0x000fca0000000800 */
.L_x_1950:
        /* <DEDUP_REMOVED lines=26> */
[----:B------:R-:W-:Y:S01]  /*8b20*/  ULDC UR10, c[0x0][0x280] ;  /* 0x0000a000000a7ab9 */ /* 0x000fe20000000800 */
[----:B-1----:R-:W-:-:S11]  /*8b30*/  USHF.R.S32.HI UR17, URZ, 0x1f, UR7 ;  /* 0x0000001f3f117899 */ /* 0x002fd60008011407 */
[----:B--2---:R-:W-:Y:S02]  /*8b40*/  @P0 R2UR UR4, R0 ;  /* 0x00000000000402ca */ /* 0x004fe400000e0000 */
[----:B------:R-:W-:-:S04]  /*8b50*/  ISETP.NE.U32.AND P0, PT, RZ, UR8, PT ;  /* 0x00000008ff007c0c */ /* 0x000fc8000bf05070 */
        /* <DEDUP_REMOVED lines=14> */
.L_x_1952:
        /* <DEDUP_REMOVED lines=13> */
.L_x_1953:
        /* <DEDUP_REMOVED lines=12> */
.L_x_1954:
[----:B------:R-:W-:Y:S01]  /*8dd0*/  UIADD3 UR8, -UR11, UR10, UR6 ;  /* 0x0000000a0b087290 */ /* 0x000fe2000fffe106 */
[----:B------:R-:W-:Y:S01]  /*8de0*/  ISETP.LE.AND P0, PT, RZ, UR22, PT ;  /* 0x00000016ff007c0c */ /* 0x000fe2000bf03270 */
[----:B------:R-:W-:Y:S01]  /*8df0*/  ULDC UR9, c[0x0][0x74c] ;  /* 0x0001d30000097ab9 */ /* 0x000fe20000000800 */
[----:B------:R-:W-:Y:S02]  /*8e00*/  USHF.R.S32.HI UR13, URZ, 0x1f, UR16 ;  /* 0x0000001f3f0d7899 */ /* 0x000fe40008011410 */
[----:B------:R-:W-:Y:S02]  /*8e10*/  UIADD3 UR9, UR8, -UR9, URZ ;  /* 0x8000000908097290 */ /* 0x000fe4000fffe03f */
[----:B------:R-:W-:Y:S02]  /*8e20*/  UIADD3 UR8, UR10, 0x3f, URZ ;  /* 0x0000003f0a087890 */ /* 0x000fe4000fffe03f */
[----:B------:R-:W-:Y:S01]  /*8e30*/  USHF.R.S32.HI UR12, URZ, 0x1f, UR9 ;  /* 0x0000001f3f0c7899 */ /* 0x000fe20008011409 */
[----:B------:R-:W-:Y:S01]  /*8e40*/  ULDC UR15, c[0x0][0x288] ;  /* 0x0000a200000f7ab9 */ /* 0x000fe20000000800 */
[----:B------:R-:W-:-:S02]  /*8e50*/  USEL UR20, UR13, URZ, !UP0 ;  /* 0x0000003f0d147287 */ /* 0x000fc4000c000000 */
[----:B------:R-:W-:Y:S02]  /*8e60*/  ULEA.HI UR12, UR12, UR9, URZ, 0x6 ;  /* 0x000000090c0c7291 */ /* 0x000fe4000f8f303f */
[----:B------:R-:W-:Y:S02]  /*8e70*/  USHF.R.S32.HI UR9, URZ, 0x1f, UR8 ;  /* 0x0000001f3f097899 */ /* 0x000fe40008011408 */
[----:B------:R-:W-:Y:S02]  /*8e80*/  USHF.R.S32.HI UR12, URZ, 0x6, UR12 ;  /* 0x000000063f0c7899 */ /* 0x000fe4000801140c */
[----:B------:R-:W-:Y:S02]  /*8e90*/  ULEA.HI UR8, UR9, UR8, URZ, 0x6 ;  /* 0x0000000809087291 */ /* 0x000fe4000f8f303f */
[----:B------:R-:W-:Y:S02]  /*8ea0*/  UIMAD UR13, UR16, UR15, URZ ;  /* 0x0000000f100d72a4 */ /* 0x000fe4000f8e023f */
[----:B------:R-:W-:-:S02]  /*8eb0*/  UISETP.LT.AND UP1, UPT, URZ, UR12, UPT ;  /* 0x0000000c3f00728c */ /* 0x000fc4000bf21270 */
[----:B------:R-:W-:Y:S02]  /*8ec0*/  USHF.R.S32.HI UR8, URZ, 0x6, UR8 ;  /* 0x000000063f087899 */ /* 0x000fe40008011408 */
[----:B------:R-:W-:Y:S02]  /*8ed0*/  USEL UR14, UR16, URZ, !UP0 ;  /* 0x0000003f100e7287 */ /* 0x000fe4000c000000 */
[----:B------:R-:W-:Y:S02]  /*8ee0*/  UIADD3 UR23, UP0, UR13, UR7, URZ ;  /* 0x000000070d177290 */ /* 0x000fe4000ff1e03f */
[----:B------:R-:W-:Y:S01]  /*8ef0*/  USEL UR9, URZ, UR12, !UP1 ;  /* 0x0000000c3f097287 */ /* 0x000fe2000c800000 */
[----:B------:R-:W-:Y:S01]  /*8f00*/  IMAD.U32 R9, RZ, RZ, UR8 ;  /* 0x00000008ff097e24 */ /* 0x000fe2000f8e00ff */
[----:B------:R-:W-:Y:S10]  /*8f10*/  @!P0 BRA `(.L_x_1955) ;  /* 0x0000000000248947 */ /* 0x000ff40003800000 */
[----:B------:R-:W-:-:S03]  /*8f20*/  UIADD3 UR6, UR6, 0xbf, UR10 ;  /* 0x000000bf06067890 */ /* 0x000fc6000fffe00a */
[----:B------:R-:W-:Y:S02]  /*8f30*/  ULDC UR10, c[0x0][0x748] ;  /* 0x0001d200000a7ab9 */ /* 0x000fe40000000800 */
[----:B------:R-:W-:-:S04]  /*8f40*/  UIADD3 UR6, UR6, UR10, -UR11 ;  /* 0x0000000a06067290 */ /* 0x000fc8000fffe80b */
[----:B------:R-:W-:-:S04]  /*8f50*/  USHF.R.S32.HI UR10, URZ, 0x1f, UR6 ;  /* 0x0000001f3f0a7899 */ /* 0x000fc80008011406 */
[----:B------:R-:W-:-:S04]  /*8f60*/  ULEA.HI UR10, UR10, UR6, URZ, 0x6 ;  /* 0x000000060a0a7291 */ /* 0x000fc8000f8f303f */
[----:B------:R-:W-:-:S04]  /*8f70*/  USHF.R.S32.HI UR10, URZ, 0x6, UR10 ;  /* 0x000000063f0a7899 */ /* 0x000fc8000801140a */
[----:B------:R-:W-:-:S04]  /*8f80*/  UISETP.LT.AND UP1, UPT, UR8, UR10, UPT ;  /* 0x0000000a0800728c */ /* 0x000fc8000bf21270 */
[----:B------:R-:W-:-:S06]  /*8f90*/  USEL UR10, UR8, UR10, UP1 ;  /* 0x0000000a080a7287 */ /* 0x000fcc0008800000 */
[----:B------:R-:W-:-:S07]  /*8fa0*/  IMAD.U32 R9, RZ, RZ, UR10 ;  /* 0x0000000aff097e24 */ /* 0x000fce000f8e00ff */
.L_x_1955:
[----:B------:R-:W-:Y:S02]  /*8fb0*/  ISETP.GT.AND P1, PT, R9, UR9, PT ;  /* 0x0000000909007c0c */ /* 0x000fe4000bf24270 */
[----:B------:R-:W-:Y:S01]  /*8fc0*/  ELECT P0, URZ, PT ;  /* 0x00000000003f782f */ /* 0x000fe20003800000 */
[----:B------:R-:W-:-:S10]  /*8fd0*/  ULEA.HI.X.SX32 UR10, UR13, UR17, 0x1, UP0 ;  /* 0x000000110d0a7291 */ /* 0x000fd400080f0e3f */
[----:B------:R-:W-:Y:S05]  /*8fe0*/  @!P1 BRA `(.L_x_1956) ;  /* 0x0000001000849947 */ /* 0x000fea0003800000 */
[----:B------:R-:W1:Y:S01]  /*8ff0*/  S2R R2, SR_TID.X ;  /* 0x0000000000027919 */ /* 0x000e620000002100 */
[----:B------:R-:W-:Y:S01]  /*9000*/  ULDC.64 UR18, c[0x0][0x2d8] ;  /* 0x0000b60000127ab9 */ /* 0x000fe20000000a00 */
[----:B------:R-:W-:Y:S01]  /*9010*/  VIADD R0, R9, -UR9 ;  /* 0x8000000909007c36 */ /* 0x000fe20008000000 */
[----:B------:R-:W-:Y:S02]  /*9020*/  UIMAD UR6, UR17, UR18, URZ ;  /* 0x00000012110672a4 */ /* 0x000fe4000f8e023f */
[----:B------:R-:W-:Y:S02]  /*9030*/  UIMAD.WIDE.U32 UR12, UR7, UR18, URZ ;  /* 0x00000012070c72a5 */ /* 0x000fe4000f8e003f */
[----:B------:R-:W-:Y:S01]  /*9040*/  UIMAD UR19, UR7, UR19, UR6 ;  /* 0x00000013071372a4 */ /* 0x000fe2000f8e0206 */
[----:B------:R-:W-:Y:S01]  /*9050*/  LOP3.LUT R0, R0, 0x1, RZ, 0xc0, !PT ;  /* 0x0000000100007812 */ /* 0x000fe200078ec0ff */
[----:B------:R-:W-:Y:S02]  /*9060*/  UIADD3 UR6, UP0, UR4, UR12, URZ ;  /* 0x0000000c04067290 */ /* 0x000fe4000ff1e03f */
[----:B------:R-:W-:Y:S01]  /*9070*/  UIADD3 UR19, UR13, UR19, URZ ;  /* 0x000000130d137290 */ /* 0x000fe2000fffe03f */
[----:B------:R-:W-:Y:S01]  /*9080*/  ISETP.NE.U32.AND P1, PT, R0, 0x1, PT ;  /* 0x000000010000780c */ /* 0x000fe20003f25070 */
[----:B------:R-:W-:Y:S01]  /*9090*/  ULDC.64 UR16, c[0x0][0x2e0] ;  /* 0x0000b80000107ab9 */ /* 0x000fe20000000a00 */
[----:B------:R-:W-:Y:S01]  /*90a0*/  ULDC UR18, c[0x0][0x760] ;  /* 0x0001d80000127ab9 */ /* 0x000fe20000000800 */
[----:B------:R-:W-:-:S02]  /*90b0*/  UIADD3.X UR7, UR5, UR19, URZ, UP0, !UPT ;  /* 0x0000001305077290 */ /* 0x000fc400087fe43f */
[----:B------:R-:W-:Y:S02]  /*90c0*/  UIMAD UR11, UR20, UR16, URZ ;  /* 0x00000010140b72a4 */ /* 0x000fe4000f8e023f */
[----:B------:R-:W-:Y:S02]  /*90d0*/  UIMAD.WIDE.U32 UR6, UR14, UR16, UR6 ;  /* 0x000000100e0672a5 */ /* 0x000fe4000f8e0006 */
[----:B------:R-:W-:Y:S02]  /*90e0*/  UIMAD UR17, UR14, UR17, UR11 ;  /* 0x000000110e1172a4 */ /* 0x000fe4000f8e020b */
[----:B------:R-:W-:Y:S02]  /*90f0*/  UIMAD UR11, UR15, UR18, URZ ;  /* 0x000000120f0b72a4 */ /* 0x000fe4000f8e023f */
[----:B------:R-:W-:Y:S01]  /*9100*/  UIADD3 UR24, UR7, UR17, URZ ;  /* 0x0000001107187290 */ /* 0x000fe2000fffe03f */
[----:B-1----:R-:W-:Y:S01]  /*9110*/  LOP3.LUT R10, R2, 0x1f, RZ, 0xc0, !PT ;  /* 0x0000001f020a7812 */ /* 0x002fe200078ec0ff */
[----:B------:R-:W-:Y:S10]  /*9120*/  @P1 BRA `(.L_x_1957) ;  /* 0x00000004006c1947 */ /* 0x000ff40003800000 */
        /* <DEDUP_REMOVED lines=11> */
.L_x_1960:
[----:B------:R-:W2:Y:S04]  /*91e0*/  LDG.E.STRONG.GPU R0, desc[UR46][R2.64] ;  /* 0x0000002e02007981 */ /* 0x000ea8000c1ef900 */
[----:B--2---:R-:W-:Y:S01]  /*91f0*/  CCTL.IVALL ;  /* 0x00000000ff00798f */ /* 0x004fe20002000000 */
[----:B------:R-:W-:Y:S05]  /*9200*/  YIELD ;  /* 0x0000000000007946 */ /* 0x000fea0003800000 */
[----:B------:R-:W-:-:S13]  /*9210*/  ISETP.NE.AND P1, PT, R0, UR22, PT ;  /* 0x0000001600007c0c */ /* 0x000fda000bf25270 */
[----:B------:R-:W-:Y:S05]  /*9220*/  @P1 BRA `(.L_x_1960) ;  /* 0xfffffffc00ec1947 */ /* 0x000fea000383ffff */
.L_x_1959:
[----:B------:R-:W-:Y:S05]  /*9230*/  BSYNC B0 ;  /* 0x0000000000007941 */ /* 0x000fea0003800000 */
.L_x_1958:
[----:B------:R-:W-:-:S03]  /*9240*/  UMOV UR15, 0xffffffff ;  /* 0xffffffff000f7882 */ /* 0x000fc60000000000 */
[----:B------:R-:W-:Y:S05]  /*9250*/  BRA.DIV UR15, `(.L_x_1961) ;  /* 0x000000420f447947 */ /* 0x000fea000b800000 */
[----:B------:R-:W-:Y:S01]  /*9260*/  NOP ;  /* 0x0000000000007918 */ /* 0x000fe20000000000 */
.L_x_2044:
        /* <DEDUP_REMOVED lines=22> */
.L_x_1963:
[----:B------:R-:W-:Y:S05]  /*93d0*/  BSYNC B0 ;  /* 0x0000000000007941 */ /* 0x000fea0003800000 */
.L_x_1962:
        /* <DEDUP_REMOVED lines=20> */
.L_x_1965:
[----:B------:R-:W-:Y:S05]  /*9520*/  BSYNC B0 ;  /* 0x0000000000007941 */ /* 0x000fea0003800000 */
.L_x_1964:
[----:B------:R-:W-:Y:S06]  /*9530*/  BAR.ARV 0xa, 0xa0 ;  /* 0x0282800000007b1d */ /* 0x000fec0000002000 */
[----:B------:R-:W-:Y:S04]  /*9540*/  BSSY B0, `(.L_x_1966) ;  /* 0x0000003000007945 */ /* 0x000fe80003800000 */
[----:B------:R-:W-:Y:S05]  /*9550*/  @!P0 BRA `(.L_x_1967) ;  /* 0x0000000000048947 */ /* 0x000fea0003800000 */
[----:B------:R-:W-:-:S04]  /*9560*/  DEPBAR.LE SB0, 0x0 ;  /* 0x000080000000791a */ /* 0x000fc80000000000 */
.L_x_1967:
[----:B------:R-:W-:Y:S05]  /*9570*/  BSYNC B0 ;  /* 0x0000000000007941 */ /* 0x000fea0003800000 */
.L_x_1966:
        /* <DEDUP_REMOVED lines=19> */
.L_x_1969:
[----:B------:R-:W-:Y:S05]  /*96b0*/  BSYNC B0 ;  /* 0x0000000000007941 */ /* 0x000fea0003800000 */
.L_x_1968:
[----:B------:R-:W-:Y:S01]  /*96c0*/  UIADD3 UR15, UR9, 0x1, URZ ;  /* 0x00000001090f7890 */ /* 0x000fe2000fffe03f */
[----:B------:R-:W-:Y:S11]  /*96d0*/  BRA `(.L_x_1970) ;  /* 0x0000000000047947 */ /* 0x000ff60003800000 */
.L_x_1957:
[----:B------:R-:W-:-:S05]  /*96e0*/  UMOV UR15, UR9 ;  /* 0x00000009000f7c82 */ /* 0x000fca0008000000 */
.L_x_1970:
[----:B------:R-:W-:-:S06]  /*96f0*/  UIADD3 UR9, UR9, 0x1, URZ ;  /* 0x0000000109097890 */ /* 0x000fcc000fffe03f */
[----:B------:R-:W-:Y:S01]  /*9700*/  ISETP.NE.AND P1, PT, R9, UR9, PT ;  /* 0x0000000909007c0c */ /* 0x000fe2000bf25270 */
[----:B------:R-:W-:-:S12]  /*9710*/  UMOV UR9, UR15 ;  /* 0x0000000f00097c82 */ /* 0x000fd80008000000 */
[----:B------:R-:W-:Y:S05]  /*9720*/  @!P1 BRA `(.L_x_1956) ;  /* 0x0000000800b49947 */ /* 0x000fea0003800000 */
[----:B------:R-:W-:Y:S01]  /*9730*/  UMOV UR18, UR12 ;  /* 0x0000000c00127c82 */ /* 0x000fe20008000000 */
[----:B------:R-:W-:Y:S01]  /*9740*/  UMOV UR9, UR15 ;  /* 0x0000000f00097c82 */ /* 0x000fe20008000000 */
[----:B------:R-:W-:-:S03]  /*9750*/  UIMAD.WIDE.U32 UR12, UR14, UR16, UR18 ;  /* 0x000000100e0c72a5 */ /* 0x000fc6000f8e0012 */
[----:B------:R-:W-:Y:S01]  /*9760*/  ULDC.64 UR18, c[0x0][0x2c0] ;  /* 0x0000b00000127ab9 */ /* 0x000fe20000000a00 */
[----:B------:R-:W-:-:S04]  /*9770*/  UIADD3 UR4, UP0, UR4, UR12, URZ ;  /* 0x0000000c04047290 */ /* 0x000fc8000ff1e03f */
[----:B------:R-:W-:Y:S02]  /*9780*/  UIADD3.X UR5, UR5, UR17, UR13, UP0, !UPT ;  /* 0x0000001105057290 */ /* 0x000fe400087fe40d */
[----:B------:R-:W-:-:S04]  /*9790*/  ULEA UR14, UP0, UR4, UR18, 0x2 ;  /* 0x00000012040e7291 */ /* 0x000fc8000f80103f */
[----:B------:R-:W-:Y:S02]  /*97a0*/  ULEA.HI.X UR5, UR4, UR19, UR5, 0x2, UP0 ;  /* 0x0000001304057291 */ /* 0x000fe400080f1405 */
[----:B------:R-:W-:Y:S01]  /*97b0*/  UIADD3 UR14, UP0, UR14, 0x4000, URZ ;  /* 0x000040000e0e7890 */ /* 0x000fe2000ff1e03f */
[----:B------:R-:W-:-:S03]  /*97c0*/  UMOV UR4, URZ ;  /* 0x0000003f00047c82 */ /* 0x000fc60008000000 */
[----:B------:R-:W-:-:S12]  /*97d0*/  UIADD3.X UR5, URZ, UR5, URZ, UP0, !UPT ;  /* 0x000000053f057290 */ /* 0x000fd800087fe43f */
.L_x_1995:
        /* <DEDUP_REMOVED lines=11> */
.L_x_1973:
[----:B------:R-:W2:Y:S04]  /*9890*/  LDG.E.STRONG.GPU R0, desc[UR46][R2.64] ;  /* 0x0000002e02007981 */ /* 0x000ea8000c1ef900 */
[----:B--2---:R-:W-:Y:S01]  /*98a0*/  CCTL.IVALL ;  /* 0x00000000ff00798f */ /* 0x004fe20002000000 */
[----:B------:R-:W-:Y:S05]  /*98b0*/  YIELD ;  /* 0x0000000000007946 */ /* 0x000fea0003800000 */
[----:B------:R-:W-:-:S13]  /*98c0*/  ISETP.NE.AND P1, PT, R0, UR22, PT ;  /* 0x0000001600007c0c */ /* 0x000fda000bf25270 */
[----:B------:R-:W-:Y:S05]  /*98d0*/  @P1 BRA `(.L_x_1973) ;  /* 0xfffffffc00ec1947 */ /* 0x000fea000383ffff */
.L_x_1972:
[----:B------:R-:W-:Y:S05]  /*98e0*/  BSYNC B0 ;  /* 0x0000000000007941 */ /* 0x000fea0003800000 */
.L_x_1971:
[----:B------:R-:W-:-:S03]  /*98f0*/  UMOV UR16, 0xffffffff ;  /* 0xffffffff00107882 */ /* 0x000fc60000000000 */
[----:B------:R-:W-:Y:S05]  /*9900*/  BRA.DIV UR16, `(.L_x_1974) ;  /* 0x0000003a10b47947 */ /* 0x000fea000b800000 */
[----:B------:R-:W-:Y:S01]  /*9910*/  NOP ;  /* 0x0000000000007918 */ /* 0x000fe20000000000 */
.L_x_2047:
        /* <DEDUP_REMOVED lines=10> */
[----:B------:R-:W-:Y:S01]  /*99c0*/  UMOV UR27, 0x14f00000 ;  /* 0x14f00000001b7882 */ /* 0x000fe20000000000 */
[----:B-1----:R-:W-:Y:S02]  /*99d0*/  ULEA UR18, UR18, UR17, 0x18 ;  /* 0x0000001112127291 */ /* 0x002fe4000f8ec03f */
[----:B------:R-:W-:-:S02]  /*99e0*/  ULEA.HI.X.SX32 UR17, UR16, UR24, 0x1, UP0 ;  /* 0x0000001810117291 */ /* 0x000fc400080f0e3f */
[----:B------:R-:W-:Y:S02]  /*99f0*/  ULEA UR16, UP0, UR25, UR20, 0x2 ;  /* 0x0000001419107291 */ /* 0x000fe4000f80103f */
[----:B------:R-:W-:Y:S02]  /*9a00*/  UIADD3 UR18, UR18, 0x10000, URZ ;  /* 0x0001000012127890 */ /* 0x000fe4000fffe03f */
[----:B------:R-:W-:Y:S01]  /*9a10*/  ULEA.HI.X UR17, UR25, UR21, UR17, 0x2, UP0 ;  /* 0x0000001519117291 */ /* 0x000fe200080f1411 */
[----:B------:R-:W-:-:S08]  /*9a20*/  UMOV UR20, 0x400 ;  /* 0x0000040000147882 */ /* 0x000fd00000000000 */
[----:B------:R1:W-:Y:S02]  /*9a30*/  UBLKRED.G.S.ADD.F32.RN [UR16], [UR18], UR20, desc[UR26] ;  /* 0x00001a10120073bb */ /* 0x0003e400080a1414 */
[----:B-1----:R0:W-:Y:S02]  /*9a40*/  UTMACMDFLUSH ;  /* 0x00000000000079b7 */ /* 0x0021e40000000000 */
.L_x_1976:
[----:B------:R-:W-:Y:S05]  /*9a50*/  BSYNC B0 ;  /* 0x0000000000007941 */ /* 0x000fea0003800000 */
.L_x_1975:
[----:B------:R-:W-:Y:S01]  /*9a60*/  ULEA UR18, UR15, UR4, 0xd ;  /* 0x000000040f127291 */ /* 0x000fe2000f8e683f */
[----:B------:R-:W-:Y:S06]  /*9a70*/  BAR.SYNC.DEFER_BLOCKING 0xe, 0xa0 ;  /* 0x0382800000007b1d */ /* 0x000fec0000010000 */
[----:B------:R-:W-:Y:S01]  /*9a80*/  UMOV UR16, UR14 ;  /* 0x0000000e00107c82 */ /* 0x000fe20008000000 */
[----:B------:R-:W-:Y:S01]  /*9a90*/  UMOV UR17, UR5 ;  /* 0x0000000500117c82 */ /* 0x000fe20008000000 */
[----:B------:R-:W-:Y:S01]  /*9aa0*/  BSSY B0, `(.L_x_1977) ;  /* 0x000000d000007945 */ /* 0x000fe20003800000 */
[----:B------:R-:W-:-:S03]  /*9ab0*/  UIMAD.WIDE UR16, UR18, 0x4, UR16 ;  /* 0x00000004121078a5 */ /* 0x000fc6000f8e0210 */
[----:B------:R-:W-:Y:S09]  /*9ac0*/  @!P0 BRA `(.L_x_1978) ;  /* 0x0000000000288947 */ /* 0x000ff20003800000 */
        /* <DEDUP_REMOVED lines=10> */
.L_x_1978:
[----:B------:R-:W-:Y:S05]  /*9b70*/  BSYNC B0 ;  /* 0x0000000000007941 */ /* 0x000fea0003800000 */
.L_x_1977:
[----:B------:R-:W-:Y:S06]  /*9b80*/  BAR.ARV 0xa, 0xa0 ;  /* 0x0282800000007b1d */ /* 0x000fec0000002000 */
[----:B------:R-:W-:Y:S04]  /*9b90*/  BSSY B0, `(.L_x_1979) ;  /* 0x0000003000007945 */ /* 0x000fe80003800000 */
[----:B------:R-:W-:Y:S05]  /*9ba0*/  @!P0 BRA `(.L_x_1980) ;  /* 0x0000000000048947 */ /* 0x000fea0003800000 */
[----:B------:R-:W-:-:S04]  /*9bb0*/  DEPBAR.LE SB0, 0x0 ;  /* 0x000080000000791a */ /* 0x000fc80000000000 */
.L_x_1980:
[----:B------:R-:W-:Y:S05]  /*9bc0*/  BSYNC B0 ;  /* 0x0000000000007941 */ /* 0x000fea0003800000 */
.L_x_1979:
        /* <DEDUP_REMOVED lines=19> */
.L_x_1982:
[----:B------:R-:W-:Y:S05]  /*9d00*/  BSYNC B0 ;  /* 0x0000000000007941 */ /* 0x000fea0003800000 */
.L_x_1981:
        /* <DEDUP_REMOVED lines=9> */
.L_x_1985:
[----:B------:R-:W2:Y:S04]  /*9da0*/  LDG.E.STRONG.GPU R0, desc[UR46][R2.64] ;  /* 0x0000002e02007981 */ /* 0x000ea8000c1ef900 */
[----:B--2---:R-:W-:Y:S01]  /*9db0*/  CCTL.IVALL ;  /* 0x00000000ff00798f */ /* 0x004fe20002000000 */
[----:B------:R-:W-:Y:S05]  /*9dc0*/  YIELD ;  /* 0x0000000000007946 */ /* 0x000fea0003800000 */
[----:B------:R-:W-:-:S13]  /*9dd0*/  ISETP.NE.AND P1, PT, R0, UR22, PT ;  /* 0x0000001600007c0c */ /* 0x000fda000bf25270 */
[----:B------:R-:W-:Y:S05]  /*9de0*/  @P1 BRA `(.L_x_1985) ;  /* 0xfffffffc00ec1947 */ /* 0x000fea000383ffff */
.L_x_1984:
[----:B------:R-:W-:Y:S05]  /*9df0*/  BSYNC B0 ;  /* 0x0000000000007941 */ /* 0x000fea0003800000 */
.L_x_1983:
[----:B------:R-:W-:-:S03]  /*9e00*/  UMOV UR12, 0xffffffff ;  /* 0xffffffff000c7882 */ /* 0x000fc60000000000 */
[----:B------:R-:W-:Y:S05]  /*9e10*/  BRA.DIV UR12, `(.L_x_1986) ;  /* 0x000000360c8c7947 */ /* 0x000fea000b800000 */
[----:B------:R-:W-:Y:S01]  /*9e20*/  NOP ;  /* 0x0000000000007918 */ /* 0x000fe20000000000 */
.L_x_2050:
        /* <DEDUP_REMOVED lines=15> */
.L_x_1988:
[----:B------:R-:W-:Y:S05]  /*9f20*/  BSYNC B0 ;  /* 0x0000000000007941 */ /* 0x000fea0003800000 */
.L_x_1987:
        /* <DEDUP_REMOVED lines=15> */
.L_x_1990:
[----:B------:R-:W-:Y:S05]  /*a020*/  BSYNC B0 ;  /* 0x0000000000007941 */ /* 0x000fea0003800000 */
.L_x_1989:
[----:B------:R-:W-:Y:S06]  /*a030*/  BAR.ARV 0xa, 0xa0 ;  /* 0x0282800000007b1d */ /* 0x000fec0000002000 */
[----:B------:R-:W-:Y:S04]  /*a040*/  BSSY B0, `(.L_x_1991) ;  /* 0x0000003000007945 */ /* 0x000fe80003800000 */
[----:B------:R-:W-:Y:S05]  /*a050*/  @!P0 BRA `(.L_x_1992) ;  /* 0x0000000000048947 */ /* 0x000fea0003800000 */
[----:B------:R-:W-:-:S04]  /*a060*/  DEPBAR.LE SB0, 0x0 ;  /* 0x000080000000791a */ /* 0x000fc80000000000 */
.L_x_1992:
[----:B------:R-:W-:Y:S05]  /*a070*/  BSYNC B0 ;  /* 0x0000000000007941 */ /* 0x000fea0003800000 */
.L_x_1991:
        /* <DEDUP_REMOVED lines=19> */
.L_x_1994:
[----:B------:R-:W-:Y:S05]  /*a1b0*/  BSYNC B0 ;  /* 0x0000000000007941 */ /* 0x000fea0003800000 */
.L_x_1993:
[----:B------:R-:W-:Y:S02]  /*a1c0*/  UIADD3 UR9, UR9, 0x2, URZ ;  /* 0x0000000209097890 */ /* 0x000fe4000fffe03f */
[----:B------:R-:W-:-:S04]  /*a1d0*/  UIADD3 UR4, UR4, 0x4000, URZ ;  /* 0x0000400004047890 */ /* 0x000fc8000fffe03f */
[----:B------:R-:W-:-:S13]  /*a1e0*/  ISETP.LE.AND P1, PT, R9, UR9, PT ;  /* 0x0000000909007c0c */ /* 0x000fda000bf23270 */
[----:B------:R-:W-:Y:S05]  /*a1f0*/  @!P1 BRA `(.L_x_1995) ;  /* 0xfffffff400789947 */ /* 0x000fea000383ffff */
.L_x_1956:
        /* <DEDUP_REMOVED lines=41> */
.L_x_1998:
[----:B------:R-:W-:Y:S05]  /*a490*/  BSYNC B0 ;  /* 0x0000000000007941 */ /* 0x000fea0003800000 */
.L_x_1997:
[----:B------:R-:W-:Y:S05]  /*a4a0*/  BRA `(.L_x_1999) ;  /* 0x0000000000047947 */ /* 0x000fea0003800000 */
.L_x_1996:
[----:B------:R-:W-:-:S05]  /*a4b0*/  UMOV UR4, UR9 ;  /* 0x0000000900047c82 */ /* 0x000fca0008000000 */
.L_x_1999:
        /* <DEDUP_REMOVED lines=11> */
.L_x_2004:
        /* <DEDUP_REMOVED lines=24> */
.L_x_2001:
[----:B------:R-:W-:Y:S05]  /*a6f0*/  BSYNC B0 ;  /* 0x0000000000007941 */ /* 0x000fea0003800000 */
.L_x_2000:
        /* <DEDUP_REMOVED lines=24> */
.L_x_2003:
[----:B------:R-:W-:Y:S05]  /*a880*/  BSYNC B0 ;  /* 0x0000000000007941 */ /* 0x000fea0003800000 */
.L_x_2002:
[----:B------:R-:W-:Y:S02]  /*a890*/  UIADD3 UR7, UR7, 0x2, URZ ;  /* 0x0000000207077890 */ /* 0x000fe4000fffe03f */
[----:B------:R-:W-:Y:S02]  /*a8a0*/  ULEA UR5, UR19, UR5, 0x1 ;  /* 0x0000000513057291 */ /* 0x000fe4000f8e083f */
[----:B------:R-:W-:Y:S02]  /*a8b0*/  ULEA UR6, UR19, UR6, 0x1 ;  /* 0x0000000613067291 */ /* 0x000fe4000f8e083f */
[----:B------:R-:W-:-:S13]  /*a8c0*/  ISETP.NE.AND P0, PT, RZ, UR7, PT ;  /* 0x00000007ff007c0c */ /* 0x000fda000bf05270 */
[----:B------:R-:W-:Y:S05]  /*a8d0*/  @!P0 BRA `(.L_x_1860) ;  /* 0x0000002800388947 */ /* 0x000fea0003800000 */
[----:B------:R-:W-:Y:S05]  /*a8e0*/  BRA `(.L_x_2004) ;  /* 0xfffffffc00207947 */ /* 0x000fea000383ffff */
.L_x_1948:
        /* <DEDUP_REMOVED lines=14> */
.L_x_2005:
        /* <DEDUP_REMOVED lines=14> */
.L_x_2007:
[----:B------:R-:W-:-:S05]  /*aab0*/  ULDC UR4, c[0x0][0x8bc] ;  /* 0x00022f0000047ab9 */ /* 0x000fca0000000800 */
.L_x_2006:
        /* <DEDUP_REMOVED lines=59> */
.L_x_2009:
        /* <DEDUP_REMOVED lines=13> */
.L_x_2010:
        /* <DEDUP_REMOVED lines=8> */
.L_x_2011:
        /* <DEDUP_REMOVED lines=21> */
.L_x_2012:
        /* <DEDUP_REMOVED lines=50> */
.L_x_2051:
        /* <DEDUP_REMOVED lines=15> */
.L_x_2015:
        /* <DEDUP_REMOVED lines=97> */
.L_x_2026:
[----:B-123--:R-:W-:-:S04]  /*bb30*/  SHF.L.U32 R18, R10, 0x1f, RZ ;  /* 0x0000001f0a127819 */ /* 0x00efc800000006ff */
[----:B------:R-:W2:Y:S02]  /*bb40*/  SYNCS.PHASECHK.TRANS64.TRYWAIT P1, [R15+URZ+0x30840], R18 ;  /* 0x030840120f0075a7 */ /* 0x000ea4000802017f */
[----:B--2---:R-:W-:Y:S05]  /*bb50*/  @!P1 BRA `(.L_x_2018) ;  /* 0x00000018006c9947 */ /* 0x004fea0003800000 */
.L_x_2052:
        /* <DEDUP_REMOVED lines=8> */
.L_x_2019:
        /* <DEDUP_REMOVED lines=37> */
.L_x_2053:
        /* <DEDUP_REMOVED lines=8> */
.L_x_2021:
        /* <DEDUP_REMOVED lines=37> */
.L_x_2054:
        /* <DEDUP_REMOVED lines=8> */
.L_x_2023:
        /* <DEDUP_REMOVED lines=31> */
.L_x_2056:
        /* <DEDUP_REMOVED lines=8> */
.L_x_2025:
        /* <DEDUP_REMOVED lines=37> */
.L_x_2017:
[----:B------:R-:W4:Y:S02]  /*c640*/  LDL.LU R4, [R1+0x4] ;  /* 0x0000040001047983 */ /* 0x000f240000300800 */
[----:B----4-:R-:W-:Y:S02]  /*c650*/  ISETP.NE.AND P1, PT, R4, RZ, PT ;  /* 0x000000ff0400720c */ /* 0x010fe40003f25270 */
[----:B------:R4:W5:Y:S11]  /*c660*/  LDL R4, [R1] ;  /* 0x0000000001047983 */ /* 0x0009760000100800 */
[----:B----4-:R-:W-:Y:S05]  /*c670*/  @!P1 BRA `(.L_x_2016) ;  /* 0x00000004005c9947 */ /* 0x010fea0003800000 */
[----:B------:R-:W-:-:S04]  /*c680*/  SHF.L.U32 R12, R10, 0x1f, RZ ;  /* 0x0000001f0a0c7819 */ /* 0x000fc800000006ff */
[----:B------:R-:W4:Y:S02]  /*c690*/  SYNCS.PHASECHK.TRANS64.TRYWAIT P1, [R15+URZ+0x30840], R12 ;  /* 0x0308400c0f0075a7 */ /* 0x000f24000802017f */
[----:B----4-:R-:W-:Y:S05]  /*c6a0*/  @!P1 BRA `(.L_x_2027) ;  /* 0x0000000c00ec9947 */ /* 0x010fea0003800000 */
.L_x_2057:
        /* <DEDUP_REMOVED lines=8> */
.L_x_2028:
        /* <DEDUP_REMOVED lines=34> */
.L_x_2058:
        /* <DEDUP_REMOVED lines=8> */
.L_x_2030:
        /* <DEDUP_REMOVED lines=34> */
.L_x_2016:
[----:B------:R-:W1:Y:S01]  /*cbf0*/  S2R R0, SR_TID.X ;  /* 0x0000000000007919 */ /* 0x000e620000002100 */
[----:B------:R-:W-:Y:S01]  /*cc00*/  IMAD R3, R16, 0x8, R15 ;  /* 0x0000000810037824 */ /* 0x000fe200078e020f */
[----:B-1----:R-:W-:Y:S02]  /*cc10*/  LOP3.LUT R2, R0, 0x7f, RZ, 0xc0, !PT ;  /* 0x0000007f00027812 */ /* 0x002fe400078ec0ff */
[----:B------:R-:W-:Y:S02]  /*cc20*/  SHF.L.U32 R0, R10, 0x1f, RZ ;  /* 0x0000001f0a007819 */ /* 0x000fe400000006ff */
[----:B------:R-:W-:Y:S02]  /*cc30*/  ISETP.NE.AND P1, PT, R2, RZ, PT ;  /* 0x000000ff0200720c */ /* 0x000fe40003f25270 */
[----:B------:R-:W1:Y:S02]  /*cc40*/  SYNCS.PHASECHK.TRANS64.TRYWAIT P0, [R3+URZ+0x30840], R0 ;  /* 0x03084000030075a7 */ /* 0x000e64000800017f */
[----:B-1----:R-:W-:Y:S09]  /*cc50*/  @!P0 BRA `(.L_x_2031) ;  /* 0x0000000800a88947 */ /* 0x002ff20003800000 */
.L_x_2059:
[----:B------:R-:W-:Y:S05]  /*cc60*/  @P1 BRA `(.L_x_2032) ;  /* 0x0000000000181947 */ /* 0x000fea0003800000 */
[----:B------:R-:W1:Y:S01]  /*cc70*/  S2R R2, SR_TID.X ;  /* 0x0000000000027919 */ /* 0x000e620000002100 */
[----:B------:R-:W-:-:S04]  /*cc80*/  IMAD.MOV.U32 R0, RZ, RZ, 0x4100 ;  /* 0x00004100ff007424 */ /* 0x000fc800078e00ff */
[----:B------:R1:W-:Y:S02]  /*cc90*/  SYNCS.ARRIVE.TRANS64 RZ, [R3+URZ+0x30830], R0 ;  /* 0x0308300003ff79a7 */ /* 0x0003e4000800003f */
[----:B-1----:R-:W-:-:S13]  /*cca0*/  LOP3.LUT P0, RZ, R2, 0x1f, RZ, 0xc0, !PT ;  /* 0x0000001f02ff7812 */ /* 0x002fda000780c0ff */
[----:B------:R-:W-:Y:S05]  /*ccb0*/  @!P0 BRA `(.L_x_2032) ;  /* 0x0000000000048947 */ /* 0x000fea0003800000 */
[----:B------:R-:W-:Y:S01]  /*ccc0*/  BPT.TRAP 0x1 ;  /* 0x000000040000795c */ /* 0x000fe20000300000 */
.L_x_2032:
        /* <DEDUP_REMOVED lines=41> */
.L_x_2013:
[----:B------:R-:W-:Y:S05]  /*cf60*/  BSYNC B0 ;  /* 0x0000000000007941 */ /* 0x000fea0003800000 */
.L_x_2008:
[----:B------:R-:W-:-:S03]  /*cf70*/  UMOV UR8, 0xffffffff ;  /* 0xffffffff00087882 */ /* 0x000fc60000000000 */
[----:B------:R-:W-:Y:S05]  /*cf80*/  BRA.DIV UR8, `(.L_x_2033) ;  /* 0x0000000608f07947 */ /* 0x000fea000b800000 */
[----:B------:R-:W-:-:S13]  /*cf90*/  ELECT P6, URZ, PT ;  /* 0x00000000003f782f */ /* 0x000fda00038c0000 */
.L_x_2062:
[----:B------:R-:W-:Y:S05]  /*cfa0*/  @!P6 BRA `(.L_x_1860) ;  /* 0x000000000084e947 */ /* 0x000fea0003800000 */
[----:B------:R-:W-:-:S06]  /*cfb0*/  ULOP3.LUT UR8, UR38, 0x2, URZ, 0xfc, !UPT ;  /* 0x0000000226087892 */ /* 0x000fcc000f8efc3f */
[----:B------:R-:W-:-:S05]  /*cfc0*/  IMAD.U32 R2, RZ, RZ, UR8 ;  /* 0x00000008ff027e24 */ /* 0x000fca000f8e00ff */
[----:B------:R-:W-:-:S13]  /*cfd0*/  ISETP.NE.AND P2, PT, R2, 0x3, PT ;  /* 0x000000030200780c */ /* 0x000fda0003f45270 */
[----:B------:R-:W-:Y:S05]  /*cfe0*/  @!P2 BRA `(.L_x_2034) ;  /* 0x000000000004a947 */ /* 0x000fea0003800000 */
[----:B---3--:R-:W-:Y:S01]  /*cff0*/  BPT.TRAP 0x1 ;  /* 0x000000040000795c */ /* 0x008fe20000300000 */
.L_x_2034:
        /* <DEDUP_REMOVED lines=15> */
.L_x_2063:
[----:B------:R-:W2:Y:S02]  /*d0f0*/  SYNCS.PHASECHK.TRANS64.TRYWAIT P0, [R3+URZ], R2 ;  /* 0x00000002030075a7 */ /* 0x000ea4000800017f */
[----:B--2---:R-:W-:Y:S05]  /*d100*/  @!P0 BRA `(.L_x_2036) ;  /* 0x0000000400c48947 */ /* 0x004fea0003800000 */
.L_x_2064:
[----:B------:R-:W-:Y:S05]  /*d110*/  @!P2 BRA `(.L_x_2037) ;  /* 0x000000000004a947 */ /* 0x000fea0003800000 */
[----:B---3--:R-:W-:Y:S01]  /*d120*/  BPT.TRAP 0x1 ;  /* 0x000000040000795c */ /* 0x008fe20000300000 */
.L_x_2037:
[----:B--2---:R-:W-:-:S04]  /*d130*/  VIADD R3, R8, 0x30840 ;  /* 0x0003084008037836 */ /* 0x004fc80000000000 */
[----:B------:R-:W-:-:S04]  /*d140*/  IMAD R5, R0, 0x8, R3 ;  /* 0x0000000800057824 */ /* 0x000fc800078e0203 */
[----:B------:R-:W2:Y:S02]  /*d150*/  SYNCS.PHASECHK.TRANS64.TRYWAIT P0, [R5+URZ], R4 ;  /* 0x00000004050075a7 */ /* 0x000ea4000800017f */
[----:B--2---:R-:W-:Y:S05]  /*d160*/  @!P0 BRA `(.L_x_2038) ;  /* 0x0000000400c08947 */ /* 0x004fea0003800000 */
.L_x_2065:
[----:B------:R-:W-:-:S07]  /*d170*/  IMAD R3, R6, 0x8, R3 ;  /* 0x0000000806037824 */ /* 0x000fce00078e0203 */
.L_x_2039:
[----:B----4-:R4:W1:Y:S02]  /*d180*/  SYNCS.PHASECHK.TRANS64.TRYWAIT P0, [R3+URZ], R2 ;  /* 0x00000002030075a7 */ /* 0x010864000800017f */
[----:B-1----:R-:W-:Y:S05]  /*d190*/  @!P0 NANOSLEEP.SYNCS 0x989680 ;  /* 0x009896800000895d */ /* 0x002fea0003900000 */
[----:B------:R-:W1:Y:S02]  /*d1a0*/  @!P0 SYNCS.PHASECHK.TRANS64 P0, [R3+URZ], R2 ;  /* 0x00000002030085a7 */ /* 0x000e64000800007f */
[----:B-1----:R-:W-:Y:S05]  /*d1b0*/  @!P0 BRA `(.L_x_2039) ;  /* 0xfffffffc00f08947 */ /* 0x002fea000383ffff */
.L_x_1860:
[----:B---3--:R-:W-:Y:S05]  /*d1c0*/  BSYNC B6 ;  /* 0x0000000000067941 */ /* 0x008fea0003800000 */
.L_x_1854:
[----:B------:R-:W-:Y:S05]  /*d1d0*/  EXIT ;  /* 0x000000000000794d */ /* 0x000fea0003800000 */
.L_x_1871:
[----:B------:R-:W-:Y:S02]  /*d1e0*/  IMAD.MOV.U32 R12, RZ, RZ, RZ ;  /* 0x000000ffff0c7224 */ /* 0x000fe400078e00ff */
[----:B------:R-:W-:Y:S02]  /*d1f0*/  IMAD.MOV.U32 R11, RZ, RZ, 0x1f ;  /* 0x0000001fff0b7424 */ /* 0x000fe400078e00ff */
[----:B------:R-:W-:-:S07]  /*d200*/  IMAD.MOV.U32 R15, RZ, RZ, -0x1 ;  /* 0xffffffffff0f7424 */ /* 0x000fce00078e00ff */
[----:B------:R-:W-:Y:S05]  /*d210*/  WARPSYNC.COLLECTIVE R15, `(.L_x_2040) ;  /* 0x000000000f087348 */ /* 0x000fea0003c00000 */
[----:B------:R1:W2:Y:S02]  /*d220*/  SHFL.IDX P6, R14, R13, R12, R11 ;  /* 0x0000000c0d0e7389 */ /* 0x0002a400000c000b */
[----:B-12---:R-:W-:Y:S01]  /*d230*/  ENDCOLLECTIVE ;  /* 0x000000000000791b */ /* 0x006fe20003800000 */
.L_x_2040:
[----:B------:R-:W-:Y:S05]  /*d240*/  BRA `(.L_x_2041) ;  /* 0xffffff4400047947 */ /* 0x000fea000383ffff */
.L_x_1873:
        /* <DEDUP_REMOVED lines=8> */
.L_x_1877:
[----:B---3--:R3:W4:Y:S02]  /*d2d0*/  SYNCS.PHASECHK.TRANS64.TRYWAIT P0, [R0+URZ+0x30810], R191 ;  /* 0x030810bf000075a7 */ /* 0x008724000800017f */
[----:B----4-:R-:W-:Y:S05]  /*d2e0*/  @!P0 NANOSLEEP.SYNCS 0x989680 ;  /* 0x009896800000895d */ /* 0x010fea0003900000 */
[----:B------:R-:W4:Y:S02]  /*d2f0*/  @!P0 SYNCS.PHASECHK.TRANS64 P0, [R0+URZ+0x30810], R191 ;  /* 0x030810bf000085a7 */ /* 0x000f24000800007f */
[----:B----4-:R-:W-:Y:S05]  /*d300*/  @!P0 BRA `(.L_x_1877) ;  /* 0xfffffffc00f08947 */ /* 0x010fea000383ffff */
[----:B------:R-:W-:Y:S05]  /*d310*/  BRA `(.L_x_1876) ;  /* 0xffffff4800ec7947 */ /* 0x000fea000383ffff */
.L_x_1881:
[----:B--2---:R2:W1:Y:S02]  /*d320*/  SYNCS.PHASECHK.TRANS64.TRYWAIT P0, [R0+URZ+0x30830], R191 ;  /* 0x030830bf000075a7 */ /* 0x004464000800017f */
[----:B-1----:R-:W-:Y:S05]  /*d330*/  @!P0 NANOSLEEP.SYNCS 0x989680 ;  /* 0x009896800000895d */ /* 0x002fea0003900000 */
[----:B------:R-:W1:Y:S02]  /*d340*/  @!P0 SYNCS.PHASECHK.TRANS64 P0, [R0+URZ+0x30830], R191 ;  /* 0x030830bf000085a7 */ /* 0x000e64000800007f */
[----:B-1----:R-:W-:Y:S05]  /*d350*/  @!P0 BRA `(.L_x_1881) ;  /* 0xfffffffc00f08947 */ /* 0x002fea000383ffff */
[----:B------:R-:W-:Y:S05]  /*d360*/  BRA `(.L_x_1880) ;  /* 0xffffff5400047947 */ /* 0x000fea000383ffff */
.L_x_1961:
[----:B------:R-:W-:Y:S01]  /*d370*/  BSSY B0, `(.L_x_2042) ;  /* 0x0000005000007945 */ /* 0x000fe20003800000 */
[----:B------:R-:W-:-:S07]  /*d380*/  IMAD.MOV.U32 R15, RZ, RZ, -0x1 ;  /* 0xffffffffff0f7424 */ /* 0x000fce00078e00ff */
[----:B------:R-:W-:Y:S05]  /*d390*/  WARPSYNC.COLLECTIVE R15, `(.L_x_2043) ;  /* 0x000000000f087348 */ /* 0x000fea0003c00000 */
[----:B------:R-:W-:Y:S01]  /*d3a0*/  NOP ;  /* 0x0000000000007918 */ /* 0x000fe20000000000 */
[----:B------:R-:W-:Y:S01]  /*d3b0*/  ENDCOLLECTIVE ;  /* 0x000000000000791b */ /* 0x000fe20003800000 */
.L_x_2043:
[----:B------:R-:W-:Y:S05]  /*d3c0*/  BSYNC B0 ;  /* 0x0000000000007941 */ /* 0x000fea0003800000 */
.L_x_2042:
[----:B------:R-:W-:Y:S05]  /*d3d0*/  BRA `(.L_x_2044) ;  /* 0xffffffbc00a47947 */ /* 0x000fea000383ffff */
.L_x_1974:
[----:B------:R-:W-:Y:S01]  /*d3e0*/  BSSY B0, `(.L_x_2045) ;  /* 0x0000005000007945 */ /* 0x000fe20003800000 */
[----:B------:R-:W-:-:S07]  /*d3f0*/  IMAD.MOV.U32 R15, RZ, RZ, -0x1 ;  /* 0xffffffffff0f7424 */ /* 0x000fce00078e00ff */
[----:B------:R-:W-:Y:S05]  /*d400*/  WARPSYNC.COLLECTIVE R15, `(.L_x_2046) ;  /* 0x000000000f087348 */ /* 0x000fea0003c00000 */
[----:B------:R-:W-:Y:S01]  /*d410*/  NOP ;  /* 0x0000000000007918 */ /* 0x000fe20000000000 */
[----:B------:R-:W-:Y:S01]  /*d420*/  ENDCOLLECTIVE ;  /* 0x000000000000791b */ /* 0x000fe20003800000 */
.L_x_2046:
[----:B------:R-:W-:Y:S05]  /*d430*/  BSYNC B0 ;  /* 0x0000000000007941 */ /* 0x000fea0003800000 */
.L_x_2045:
[----:B------:R-:W-:Y:S05]  /*d440*/  BRA `(.L_x_2047) ;  /* 0xffffffc400347947 */ /* 0x000fea000383ffff */
.L_x_1986:
[----:B------:R-:W-:Y:S01]  /*d450*/  BSSY B0, `(.L_x_2048) ;  /* 0x0000005000007945 */ /* 0x000fe20003800000 */
[----:B------:R-:W-:-:S07]  /*d460*/  IMAD.MOV.U32 R15, RZ, RZ, -0x1 ;  /* 0xffffffffff0f7424 */ /* 0x000fce00078e00ff */
[----:B------:R-:W-:Y:S05]  /*d470*/  WARPSYNC.COLLECTIVE R15, `(.L_x_2049) ;  /* 0x000000000f087348 */ /* 0x000fea0003c00000 */
[----:B------:R-:W-:Y:S01]  /*d480*/  NOP ;  /* 0x0000000000007918 */ /* 0x000fe20000000000 */
[----:B------:R-:W-:Y:S01]  /*d490*/  ENDCOLLECTIVE ;  /* 0x000000000000791b */ /* 0x000fe20003800000 */
.L_x_2049:
[----:B------:R-:W-:Y:S05]  /*d4a0*/  BSYNC B0 ;  /* 0x0000000000007941 */ /* 0x000fea0003800000 */
.L_x_2048:
[----:B------:R-:W-:Y:S05]  /*d4b0*/  BRA `(.L_x_2050) ;  /* 0xffffffc8005c7947 */ /* 0x000fea000383ffff */
.L_x_2014:
[----:B-1----:R1:W2:Y:S02]  /*d4c0*/  SYNCS.PHASECHK.TRANS64.TRYWAIT P0, [R15+URZ+0x30820], R0 ;  /* 0x030820000f0075a7 */ /* 0x0022a4000800017f */
[----:B--2---:R-:W-:Y:S05]  /*d4d0*/  @!P0 NANOSLEEP.SYNCS 0x989680 ;  /* 0x009896800000895d */ /* 0x004fea0003900000 */
[----:B------:R-:W2:Y:S02]  /*d4e0*/  @!P0 SYNCS.PHASECHK.TRANS64 P0, [R15+URZ+0x30820], R0 ;  /* 0x030820000f0085a7 */ /* 0x000ea4000800007f */
[----:B--2---:R-:W-:Y:S05]  /*d4f0*/  @!P0 BRA `(.L_x_2014) ;  /* 0xfffffffc00f08947 */ /* 0x004fea000383ffff */
[----:B------:R-:W-:Y:S05]  /*d500*/  BRA `(.L_x_2051) ;  /* 0xffffffdc00c87947 */ /* 0x000fea000383ffff */
.L_x_2018:
[----:B--2---:R2:W3:Y:S02]  /*d510*/  SYNCS.PHASECHK.TRANS64.TRYWAIT P1, [R15+URZ+0x30840], R18 ;  /* 0x030840120f0075a7 */ /* 0x0044e4000802017f */
[----:B---3--:R-:W-:Y:S05]  /*d520*/  @!P1 NANOSLEEP.SYNCS 0x989680 ;  /* 0x009896800000995d */ /* 0x008fea0003900000 */
[----:B------:R-:W3:Y:S02]  /*d530*/  @!P1 SYNCS.PHASECHK.TRANS64 P1, [R15+URZ+0x30840], R18 ;  /* 0x030840120f0095a7 */ /* 0x000ee4000802007f */
[----:B---3--:R-:W-:Y:S05]  /*d540*/  @!P1 BRA `(.L_x_2018) ;  /* 0xfffffffc00f09947 */ /* 0x008fea000383ffff */
[----:B------:R-:W-:Y:S05]  /*d550*/  BRA `(.L_x_2052) ;  /* 0xffffffe400807947 */ /* 0x000fea000383ffff */
.L_x_2020:
[----:B-1----:R1:W3:Y:S02]  /*d560*/  SYNCS.PHASECHK.TRANS64.TRYWAIT P1, [R15+URZ+0x30828], R18 ;  /* 0x030828120f0075a7 */ /* 0x0022e4000802017f */
[----:B---3--:R-:W-:Y:S05]  /*d570*/  @!P1 NANOSLEEP.SYNCS 0x989680 ;  /* 0x009896800000995d */ /* 0x008fea0003900000 */
[----:B------:R-:W3:Y:S02]  /*d580*/  @!P1 SYNCS.PHASECHK.TRANS64 P1, [R15+URZ+0x30828], R18 ;  /* 0x030828120f0095a7 */ /* 0x000ee4000802007f */
[----:B---3--:R-:W-:Y:S05]  /*d590*/  @!P1 BRA `(.L_x_2020) ;  /* 0xfffffffc00f09947 */ /* 0x008fea000383ffff */
[----:B------:R-:W-:Y:S05]  /*d5a0*/  BRA `(.L_x_2053) ;  /* 0xffffffe800207947 */ /* 0x000fea000383ffff */
.L_x_2022:
[----:B---3--:R3:W4:Y:S02]  /*d5b0*/  SYNCS.PHASECHK.TRANS64.TRYWAIT P1, [R15+URZ+0x30848], R18 ;  /* 0x030848120f0075a7 */ /* 0x008724000802017f */
[----:B----4-:R-:W-:Y:S05]  /*d5c0*/  @!P1 NANOSLEEP.SYNCS 0x989680 ;  /* 0x009896800000995d */ /* 0x010fea0003900000 */
[----:B------:R-:W4:Y:S02]  /*d5d0*/  @!P1 SYNCS.PHASECHK.TRANS64 P1, [R15+URZ+0x30848], R18 ;  /* 0x030848120f0095a7 */ /* 0x000f24000802007f */
[----:B----4-:R-:W-:Y:S05]  /*d5e0*/  @!P1 BRA `(.L_x_2022) ;  /* 0xfffffffc00f09947 */ /* 0x010fea000383ffff */
[----:B------:R-:W-:Y:S05]  /*d5f0*/  BRA `(.L_x_2054) ;  /* 0xffffffe800c07947 */ /* 0x000fea000383ffff */
.L_x_2024:
[----:B------:R-:W-:-:S07]  /*d600*/  SHF.L.U32 R4, R10, 0x1f, RZ ;  /* 0x0000001f0a047819 */ /* 0x000fce00000006ff */
.L_x_2055:
[----:B----4-:R4:W1:Y:S02]  /*d610*/  SYNCS.PHASECHK.TRANS64.TRYWAIT P1, [R15+URZ+0x30820], R4 ;  /* 0x030820040f0075a7 */ /* 0x010864000802017f */
[----:B-1----:R-:W-:Y:S05]  /*d620*/  @!P1 NANOSLEEP.SYNCS 0x989680 ;  /* 0x009896800000995d */ /* 0x002fea0003900000 */
[----:B------:R-:W1:Y:S02]  /*d630*/  @!P1 SYNCS.PHASECHK.TRANS64 P1, [R15+URZ+0x30820], R4 ;  /* 0x030820040f0095a7 */ /* 0x000e64000802007f */
[----:B-1----:R-:W-:Y:S05]  /*d640*/  @!P1 BRA `(.L_x_2055) ;  /* 0xfffffffc00f09947 */ /* 0x002fea000383ffff */
[----:B------:R-:W-:Y:S05]  /*d650*/  BRA `(.L_x_2056) ;  /* 0xffffffec00447947 */ /* 0x000fea000383ffff */
.L_x_2027:
[----:B----4-:R4:W1:Y:S02]  /*d660*/  SYNCS.PHASECHK.TRANS64.TRYWAIT P1, [R15+URZ+0x30840], R12 ;  /* 0x0308400c0f0075a7 */ /* 0x010864000802017f */
[----:B-1----:R-:W-:Y:S05]  /*d670*/  @!P1 NANOSLEEP.SYNCS 0x989680 ;  /* 0x009896800000995d */ /* 0x002fea0003900000 */
[----:B------:R-:W1:Y:S02]  /*d680*/  @!P1 SYNCS.PHASECHK.TRANS64 P1, [R15+URZ+0x30840], R12 ;  /* 0x0308400c0f0095a7 */ /* 0x000e64000802007f */
[----:B-1----:R-:W-:Y:S05]  /*d690*/  @!P1 BRA `(.L_x_2027) ;  /* 0xfffffffc00f09947 */ /* 0x002fea000383ffff */
[----:B------:R-:W-:Y:S05]  /*d6a0*/  BRA `(.L_x_2057) ;  /* 0xfffffff000007947 */ /* 0x000fea000383ffff */
.L_x_2029:
[----:B-1----:R1:W2:Y:S02]  /*d6b0*/  SYNCS.PHASECHK.TRANS64.TRYWAIT P1, [R15+URZ+0x30828], R12 ;  /* 0x0308280c0f0075a7 */ /* 0x0022a4000802017f */
[----:B--2---:R-:W-:Y:S05]  /*d6c0*/  @!P1 NANOSLEEP.SYNCS 0x989680 ;  /* 0x009896800000995d */ /* 0x004fea0003900000 */
[----:B------:R-:W2:Y:S02]  /*d6d0*/  @!P1 SYNCS.PHASECHK.TRANS64 P1, [R15+URZ+0x30828], R12 ;  /* 0x0308280c0f0095a7 */ /* 0x000ea4000802007f */
[----:B--2---:R-:W-:Y:S05]  /*d6e0*/  @!P1 BRA `(.L_x_2029) ;  /* 0xfffffffc00f09947 */ /* 0x004fea000383ffff */
[----:B------:R-:W-:Y:S05]  /*d6f0*/  BRA `(.L_x_2058) ;  /* 0xfffffff000947947 */ /* 0x000fea000383ffff */
.L_x_2031:
[----:B------:R1:W1:Y:S02]  /*d700*/  SYNCS.PHASECHK.TRANS64.TRYWAIT P0, [R3+URZ+0x30840], R0 ;  /* 0x03084000030075a7 */ /* 0x000264000800017f */
[----:B-1----:R-:W-:Y:S05]  /*d710*/  @!P0 NANOSLEEP.SYNCS 0x989680 ;  /* 0x009896800000895d */ /* 0x002fea0003900000 */
[----:B------:R-:W1:Y:S02]  /*d720*/  @!P0 SYNCS.PHASECHK.TRANS64 P0, [R3+URZ+0x30840], R0 ;  /* 0x03084000030085a7 */ /* 0x000e64000800007f */
[----:B-1----:R-:W-:Y:S05]  /*d730*/  @!P0 BRA `(.L_x_2031) ;  /* 0xfffffffc00f08947 */ /* 0x002fea000383ffff */
[----:B------:R-:W-:Y:S05]  /*d740*/  BRA `(.L_x_2059) ;  /* 0xfffffff400447947 */ /* 0x000fea000383ffff */
.L_x_2033:
[----:B------:R-:W-:Y:S01]  /*d750*/  BSSY B0, `(.L_x_2060) ;  /* 0x0000006000007945 */ /* 0x000fe20003800000 */
[----:B------:R-:W-:-:S07]  /*d760*/  IMAD.MOV.U32 R15, RZ, RZ, -0x1 ;  /* 0xffffffffff0f7424 */ /* 0x000fce00078e00ff */
[----:B---3--:R-:W-:Y:S05]  /*d770*/  WARPSYNC.COLLECTIVE R15, `(.L_x_2061) ;  /* 0x000000000f0c7348 */ /* 0x008fea0003c00000 */
[----:B------:R-:W-:Y:S02]  /*d780*/  ELECT P6, UR62, PT ;  /* 0x00000000003e782f */ /* 0x000fe400038c0000 */
[----:B------:R-:W-:Y:S01]  /*d790*/  MOV R14, UR62 ;  /* 0x0000003e000e7c02 */ /* 0x000fe20008000f00 */
[----:B---3--:R-:W-:Y:S10]  /*d7a0*/  ENDCOLLECTIVE ;  /* 0x000000000000791b */ /* 0x008ff40003800000 */
.L_x_2061:
[----:B------:R-:W-:Y:S05]  /*d7b0*/  BSYNC B0 ;  /* 0x0000000000007941 */ /* 0x000fea0003800000 */
.L_x_2060:
[----:B------:R-:W-:Y:S05]  /*d7c0*/  BRA `(.L_x_2062) ;  /* 0xfffffff400f47947 */ /* 0x000fea000383ffff */
.L_x_2035:
[----:B-1----:R1:W2:Y:S02]  /*d7d0*/  SYNCS.PHASECHK.TRANS64.TRYWAIT P0, [R7+URZ], R4 ;  /* 0x00000004070075a7 */ /* 0x0022a4000800017f */
[----:B--2---:R-:W-:Y:S05]  /*d7e0*/  @!P0 NANOSLEEP.SYNCS 0x989680 ;  /* 0x009896800000895d */ /* 0x004fea0003900000 */
[----:B------:R-:W2:Y:S02]  /*d7f0*/  @!P0 SYNCS.PHASECHK.TRANS64 P0, [R7+URZ], R4 ;  /* 0x00000004070085a7 */ /* 0x000ea4000800007f */
[----:B--2---:R-:W-:Y:S05]  /*d800*/  @!P0 BRA `(.L_x_2035) ;  /* 0xfffffffc00f08947 */ /* 0x004fea000383ffff */
[----:B------:R-:W-:Y:S05]  /*d810*/  BRA `(.L_x_2063) ;  /* 0xfffffff800347947 */ /* 0x000fea000383ffff */
.L_x_2036:
[----:B--2---:R2:W4:Y:S02]  /*d820*/  SYNCS.PHASECHK.TRANS64.TRYWAIT P0, [R3+URZ], R2 ;  /* 0x00000002030075a7 */ /* 0x004524000800017f */
[----:B----4-:R-:W-:Y:S05]  /*d830*/  @!P0 NANOSLEEP.SYNCS 0x989680 ;  /* 0x009896800000895d */ /* 0x010fea0003900000 */
[----:B------:R-:W4:Y:S02]  /*d840*/  @!P0 SYNCS.PHASECHK.TRANS64 P0, [R3+URZ], R2 ;  /* 0x00000002030085a7 */ /* 0x000f24000800007f */
[----:B----4-:R-:W-:Y:S05]  /*d850*/  @!P0 BRA `(.L_x_2036) ;  /* 0xfffffffc00f08947 */ /* 0x010fea000383ffff */
[----:B------:R-:W-:Y:S05]  /*d860*/  BRA `(.L_x_2064) ;  /* 0xfffffff800287947 */ /* 0x000fea000383ffff */
.L_x_2038:
[----:B--2---:R2:W4:Y:S02]  /*d870*/  SYNCS.PHASECHK.TRANS64.TRYWAIT P0, [R5+URZ], R4 ;  /* 0x00000004050075a7 */ /* 0x004524000800017f */
[----:B----4-:R-:W-:Y:S05]  /*d880*/  @!P0 NANOSLEEP.SYNCS 0x989680 ;  /* 0x009896800000895d */ /* 0x010fea0003900000 */
[----:B------:R-:W4:Y:S02]  /*d890*/  @!P0 SYNCS.PHASECHK.TRANS64 P0, [R5+URZ], R4 ;  /* 0x00000004050085a7 */ /* 0x000f24000800007f */
[----:B----4-:R-:W-:Y:S05]  /*d8a0*/  @!P0 BRA `(.L_x_2038) ;  /* 0xfffffffc00f08947 */ /* 0x010fea000383ffff */
[----:B------:R-:W-:Y:S05]  /*d8b0*/  BRA `(.L_x_2065) ;  /* 0xfffffff8002c7947 */ /* 0x000fea000383ffff */
.L_x_2066:
        /* <DEDUP_REMOVED lines=12> */
.L_x_7303:


//--------------------- .text._ZN7cutlass13device_kernelIN5flash11enable_sm90INS1_16FlashAttnBwdSm90INS1_25CollectiveMainloopBwdSm90ILi2ELi2ELi2EN4cute5tupleIJNS5_1CILi1EEES8_S8_EEENS6_IJNS7_ILi64EEENS7_ILi128EEESB_EEENS_6half_tEfNS_4arch4Sm90ELb0ELb1ELb1ELb1ELb0ELb1ELb0ELb0ELi2ELi1ELi2ELi1ELb0EEENS1_24CollectiveEpilogueBwdGQAISC_fSF_Li256ELb1ELb0EEENS1_19SingleTileSchedulerILb1ELb0ELb0ELi128EEEEEEEEEvNT_6ParamsE --------------------------
	.section	.text._ZN7cutlass13device_kernelIN5flash11enable_sm90INS1_16FlashAttnBwdSm90INS1_25CollectiveMainloopBwdSm90ILi2ELi2ELi2EN4cute5tupleIJNS5_1CILi1EEES8_S8_EEENS6_IJNS7_ILi64EEENS7_ILi128EEESB_EEENS_6half_tEfNS_4arch4Sm90ELb0ELb1ELb1ELb1ELb0ELb1ELb0ELb0ELi2ELi1ELi2ELi1ELb0EEENS1_24CollectiveEpilogueBwdGQAISC_fSF_Li256ELb1ELb0EEENS1_19SingleTileSchedulerILb1ELb0ELb0ELi128EEEEEEEEEvNT_6ParamsE,"ax",@progbits
	.align	128
.text._ZN7cutlass13device_kernelIN5flash11enable_sm90INS1_16FlashAttnBwdSm90INS1_25CollectiveMainloopBwdSm90ILi2ELi2ELi2EN4cute5tupleIJNS5_1CILi1EEES8_S8_EEENS6_IJNS7_ILi64EEENS7_ILi128EEESB_EEENS_6half_tEfNS_4arch4Sm90ELb0ELb1ELb1ELb1ELb0ELb1ELb0ELb0ELi2ELi1ELi2ELi1ELb0EEENS1_24CollectiveEpilogueBwdGQAISC_fSF_Li256ELb1ELb0EEENS1_19SingleTileSchedulerILb1ELb0ELb0ELi128EEEEEEEEEvNT_6ParamsE:
        .type           _ZN7cutlass13device_kernelIN5flash11enable_sm90INS1_16FlashAttnBwdSm90INS1_25CollectiveMainloopBwdSm90ILi2ELi2ELi2EN4cute5tupleIJNS5_1CILi1EEES8_S8_EEENS6_IJNS7_ILi64EEENS7_ILi128EEESB_EEENS_6half_tEfNS_4arch4Sm90ELb0ELb1ELb1ELb1ELb0ELb1ELb0ELb0ELi2ELi1ELi2ELi1ELb0EEENS1_24CollectiveEpilogueBwdGQAISC_fSF_Li256ELb1ELb0EEENS1_19SingleTileSchedulerILb1ELb0ELb0ELi128EEEEEEEEEvNT_6ParamsE,@function
        .size           _ZN7cutlass13device_kernelIN5flash11enable_sm90INS1_16FlashAttnBwdSm90INS1_25CollectiveMainloopBwdSm90ILi2ELi2ELi2EN4cute5tupleIJNS5_1CILi1EEES8_S8_EEENS6_IJNS7_ILi64EEENS7_ILi128EEESB_EEENS_6half_tEfNS_4arch4Sm90ELb0ELb1ELb1ELb1ELb0ELb1ELb0ELb0ELi2ELi1ELi2ELi1ELb0EEENS1_24CollectiveEpilogueBwdGQAISC_fSF_Li256ELb1ELb0EEENS1_19SingleTileSchedulerILb1ELb0ELb0ELi128EEEEEEEEEvNT_6ParamsE,(.L_x_7304 - _ZN7cutlass13device_kernelIN5flash11enable_sm90INS1_16FlashAttnBwdSm90INS1_25CollectiveMainloopBwdSm90ILi2ELi2ELi2EN4cute5tupleIJNS5_1CILi1EEES8_S8_EEENS6_IJNS7_ILi64EEENS7_ILi128EEESB_EEENS_6half_tEfNS_4arch4Sm90ELb0ELb1ELb1ELb1ELb0ELb1ELb0ELb0ELi2ELi1ELi2ELi1ELb0EEENS1_24CollectiveEpilogueBwdGQAISC_fSF_Li256ELb1ELb0EEENS1_19SingleTileSchedulerILb1ELb0ELb0ELi128EEEEEEEEEvNT_6ParamsE)
        .other          _ZN7cutlass13device_kernelIN5flash11enable_sm90INS1_16FlashAttnBwdSm90INS1_25CollectiveMainloopBwdSm90ILi2ELi2ELi2EN4cute5tupleIJNS5_1CILi1EEES8_S8_EEENS6_IJNS7_ILi64EEENS7_ILi128EEESB_EEENS_6half_tEfNS_4arch4Sm90ELb0ELb1ELb1ELb1ELb0ELb1ELb0ELb0ELi2ELi1ELi2ELi1ELb0EEENS1_24CollectiveEpilogueBwdGQAISC_fSF_Li256ELb1ELb0EEENS1_19SingleTileSchedulerILb1ELb0ELb0ELi128EEEEEEEEEvNT_6ParamsE,@"STO_CUDA_ENTRY STV_DEFAULT"
_ZN7cutlass13device_kernelIN5flash11enable_sm90INS1_16FlashAttnBwdSm90INS1_25CollectiveMainloopBwdSm90ILi2ELi2ELi2EN4cute5tupleIJNS5_1CILi1EEES8_S8_EEENS6_IJNS7_ILi64EEENS7_ILi128EEESB_EEENS_6half_tEfNS_4arch4Sm90ELb0ELb1ELb1ELb1ELb0ELb1ELb0ELb0ELi2ELi1ELi2ELi1ELb0EEENS1_24CollectiveEpilogueBwdGQAISC_fSF_Li256ELb1ELb0EEENS1_19SingleTileSchedulerILb1ELb0ELb0ELi128EEEEEEEEEvNT_6ParamsE:
        /* <DEDUP_REMOVED lines=24> */
.L_x_2068:
[----:B------:R-:W-:Y:S05]  /*0180*/  BSYNC B0 ;  /* 0x0000000000007941 */ /* 0x000fea0003800000 */
.L_x_2067:
        /* <DEDUP_REMOVED lines=37> */
.L_x_2069:
        /* <DEDUP_REMOVED lines=22> */
.L_x_2070:
[----:B------:R-:W-:Y:S01]  /*0540*/  PLOP3.LUT P0, PT, PT, PT, UP0, 0x80, 0x0 ;  /* 0x000000000000781c */ /* 0x000fe20003f0f008 */
[----:B------:R-:W-:Y:S01]  /*0550*/  NOP ;  /* 0x0000000000007918 */ /* 0x000fe20000000000 */
[----:B------:R-:W-:Y:S01]  /*0560*/  ULDC.64 UR46, c[0x0][0x208] ;  /* 0x00008200002e7ab9 */ /* 0x000fe20000000a00 */
[----:B------:R-:W-:Y:S01]  /*0570*/  BSSY B6, `(.L_x_2071) ;  /* 0x0000908000067945 */ /* 0x000fe20003800000 */
[----:B-12-4-:R-:W-:Y:S09]  /*0580*/  BAR.SYNC.DEFER_BLOCKING 0x0 ;  /* 0x0000000000007b1d */ /* 0x016ff20000010000 */
[----:B------:R-:W-:Y:S05]  /*0590*/  @!P0 BRA `(.L_x_2072) ;  /* 0x00000054003c8947 */ /* 0x000fea0003800000 */
.L_x_2073:
        /* <DEDUP_REMOVED lines=24> */
.L_x_2074:
        /* <DEDUP_REMOVED lines=14> */
.L_x_2076:
[----:B------:R-:W-:-:S05]  /*0800*/  ULDC UR4, c[0x0][0x8c4] ;  /* 0x0002310000047ab9 */ /* 0x000fca0000000800 */
.L_x_2075:
        /* <DEDUP_REMOVED lines=17> */
.L_x_2078:
        /* <DEDUP_REMOVED lines=14> */
.L_x_2079:
        /* <DEDUP_REMOVED lines=11> */
.L_x_2080:
        /* <DEDUP_REMOVED lines=13> */
.L_x_2081:
        /* <DEDUP_REMOVED lines=82> */
.L_x_2082:
        /* <DEDUP_REMOVED lines=30> */
.L_x_2085:
        /* <DEDUP_REMOVED lines=15> */
.L_x_2084:
        /* <DEDUP_REMOVED lines=22> */
.L_x_2087:
        /* <DEDUP_REMOVED lines=15> */
.L_x_2086:
        /* <DEDUP_REMOVED lines=8> */
.L_x_2171:
        /* <DEDUP_REMOVED lines=23> */
.L_x_2089:
        /* <DEDUP_REMOVED lines=96> */
.L_x_2101:
[----:B------:R-:W-:-:S05]  /*1db0*/  IMAD.U32 R0, RZ, RZ, UR38 ;  /* 0x00000026ff007e24 */ /* 0x000fca000f8e00ff */
[----:B------:R-:W-:-:S04]  /*1dc0*/  LOP3.LUT R0, R0, 0x1, RZ, 0xfc, !PT ;  /* 0x0000000100007812 */ /* 0x000fc800078efcff */
[----:B------:R-:W-:-:S13]  /*1dd0*/  ISETP.NE.AND P6, PT, R0, 0x3, PT ;  /* 0x000000030000780c */ /* 0x000fda0003fc5270 */
[----:B-1----:R-:W-:Y:S05]  /*1de0*/  @!P6 BRA `(.L_x_2091) ;  /* 0x000000000004e947 */ /* 0x002fea0003800000 */
[----:B------:R-:W-:Y:S01]  /*1df0*/  BPT.TRAP 0x1 ;  /* 0x000000040000795c */ /* 0x000fe20000300000 */
.L_x_2091:
        /* <DEDUP_REMOVED lines=8> */
.L_x_2092:
[----:B---3--:R-:W-:Y:S05]  /*1e80*/  @P0 BRA `(.L_x_2093) ;  /* 0x0000000000080947 */ /* 0x008fea0003800000 */
[----:B------:R-:W3:Y:S02]  /*1e90*/  SYNCS.PHASECHK.TRANS64.TRYWAIT P0, [R0+URZ+0x30810], R191 ;  /* 0x030810bf000075a7 */ /* 0x000ee4000800017f */
[----:B---3--:R-:W-:Y:S05]  /*1ea0*/  @!P0 BRA `(.L_x_2094) ;  /* 0x0000007800148947 */ /* 0x008fea0003800000 */
.L_x_2093:
        /* <DEDUP_REMOVED lines=84> */
.L_x_2095:
[----:B------:R1:W1:Y:S01]  /*23f0*/  SYNCS.PHASECHK.TRANS64.TRYWAIT P0, [R0+URZ+0x30830], R191 ;  /* 0x030830bf000075a7 */ /* 0x000262000800017f */
[----:B------:R-:W-:Y:S05]  /*2400*/  @!P6 BRA `(.L_x_2096) ;  /* 0x000000000004e947 */ /* 0x000fea0003800000 */
[----:B------:R-:W-:Y:S01]  /*2410*/  BPT.TRAP 0x1 ;  /* 0x000000040000795c */ /* 0x000fe20000300000 */
.L_x_2096:
        /* <DEDUP_REMOVED lines=52> */
.L_x_2097:
        /* <DEDUP_REMOVED lines=539> */
.L_x_2099:
        /* <DEDUP_REMOVED lines=49> */
.L_x_2100:
        /* <DEDUP_REMOVED lines=78> */
.L_x_2083:
[----:B------:R-:W-:Y:S05]  /*5100*/  @P0 BRA `(.L_x_2077) ;  /* 0x0000004400380947 */ /* 0x000fea0003800000 */
[----:B------:R-:W-:Y:S01]  /*5110*/  ULDC.64 UR4, c[0x0][0x878] ;  /* 0x00021e0000047ab9 */ /* 0x000fe20000000a00 */
[----:B------:R-:W2:Y:S01]  /*5120*/  S2R R4, SR_TID.X ;  /* 0x0000000000047919 */ /* 0x000ea20000002100 */
[----:B------:R-:W-:Y:S01]  /*5130*/  UISETP.NE.U32.AND UP0, UPT, UR4, URZ, UPT ;  /* 0x0000003f0400728c */ /* 0x000fe2000bf05070 */
[----:B------:R-:W-:Y:S01]  /*5140*/  S2UR UR8, SR_CgaCtaId ;  /* 0x00000000000879c3 */ /* 0x000fe20000008800 */
[----:B------:R-:W-:-:S07]  /*5150*/  ULDC UR6, c[0x0][0x850] ;  /* 0x0002140000067ab9 */ /* 0x000fce0000000800 */
[----:B------:R-:W3:Y:S01]  /*5160*/  S2UR UR10, SR_CTAID.X ;  /* 0x00000000000a79c3 */ /* 0x000ee20000002500 */
[----:B------:R-:W-:Y:S01]  /*5170*/  UISETP.NE.AND.EX UP0, UPT, UR5, URZ, UPT, UP0 ;  /* 0x0000003f0500728c */ /* 0x000fe2000bf05300 */
[----:B------:R-:W-:Y:S01]  /*5180*/  UMOV UR7, 0x400 ;  /* 0x0000040000077882 */ /* 0x000fe20000000000 */
[----:B------:R-:W-:Y:S01]  /*5190*/  ULDC.64 UR12, c[0x0][0x818] ;  /* 0x00020600000c7ab9 */ /* 0x000fe20000000a00 */
[----:B------:R-:W-:Y:S01]  /*51a0*/  ULDC.64 UR14, c[0x0][0x840] ;  /* 0x00021000000e7ab9 */ /* 0x000fe20000000a00 */
[----:B------:R-:W-:Y:S02]  /*51b0*/  ULDC.64 UR16, c[0x0][0x848] ;  /* 0x0002120000107ab9 */ /* 0x000fe40000000a00 */
[----:B------:R-:W-:-:S05]  /*51c0*/  PLOP3.LUT P0, PT, PT, PT, UP0, 0x80, 0x0 ;  /* 0x000000000000781c */ /* 0x000fca0003f0f008 */
[----:B------:R-:W-:Y:S02]  /*51d0*/  @UP0 ULDC.64 UR4, c[0x0][0x878] ;  /* 0x00021e0000040ab9 */ /* 0x000fe40000000a00 */
[----:B------:R-:W-:-:S06]  /*51e0*/  @UP0 UIMAD.WIDE UR4, UR36, 0x4, UR4 ;  /* 0x00000004240408a5 */ /* 0x000fcc000f8e0204 */
[----:B------:R-:W-:Y:S02]  /*51f0*/  IMAD.U32 R2, RZ, RZ, UR4 ;  /* 0x00000004ff027e24 */ /* 0x000fe4000f8e00ff */
[----:B-1----:R-:W-:-:S05]  /*5200*/  IMAD.U32 R3, RZ, RZ, UR5 ;  /* 0x00000005ff037e24 */ /* 0x002fca000f8e00ff */
[----:B------:R-:W4:Y:S01]  /*5210*/  @P0 LDG.E R2, desc[UR46][R2.64] ;  /* 0x0000002e02020981 */ /* 0x000f22000c1e1900 */
[----:B------:R-:W1:Y:S01]  /*5220*/  S2UR UR5, SR_CTAID.Y ;  /* 0x00000000000579c3 */ /* 0x000e620000002600 */
[----:B--2---:R-:W-:Y:S01]  /*5230*/  VIADD R5, R4, 0xffffff80 ;  /* 0xffffff8004057836 */ /* 0x004fe20000000000 */
[----:B------:R-:W-:Y:S01]  /*5240*/  UISETP.NE.AND UP1, UPT, UR6, 0x1, UPT ;  /* 0x000000010600788c */ /* 0x000fe2000bf25270 */
[----:B------:R-:W-:Y:S01]  /*5250*/  BSSY B0, `(.L_x_2102) ;  /* 0x000005b000007945 */ /* 0x000fe20003800000 */
[----:B---3--:R-:W-:Y:S02]  /*5260*/  USHF.L.U32 UR10, UR10, 0xe, URZ ;  /* 0x0000000e0a0a7899 */ /* 0x008fe4000800063f */
[----:B------:R-:W-:-:S07]  /*5270*/  SHF.R.S32.HI R0, RZ, 0x1f, R5 ;  /* 0x0000001fff007819 */ /* 0x000fce0000011405 */
[----:B------:R-:W-:Y:S01]  /*5280*/  @UP1 ULDC UR11, c[0x0][0x858] ;  /* 0x00021600000b1ab9 */ /* 0x000fe20000000800 */
[----:B------:R-:W-:Y:S01]  /*5290*/  BAR.SYNC.DEFER_BLOCKING 0x1, 0x100 ;  /* 0x0044000000007b1d */ /* 0x000fe20000010000 */
[----:B----4-:R-:W-:Y:S02]  /*52a0*/  @P0 R2UR UR4, R2 ;  /* 0x00000000020402ca */ /* 0x010fe400000e0000 */
[----:B------:R-:W-:Y:S02]  /*52b0*/  LEA.HI R2, R0, R5, RZ, 0x7 ;  /* 0x0000000500027211 */ /* 0x000fe400078f38ff */
[----:B------:R-:W-:Y:S02]  /*52c0*/  ISETP.NE.AND P0, PT, R5, RZ, PT ;  /* 0x000000ff0500720c */ /* 0x000fe40003f05270 */
[C---:B------:R-:W-:Y:S01]  /*52d0*/  LOP3.LUT R0, R2.reuse, 0xfffff80, RZ, 0xc0, !PT ;  /* 0x0fffff8002007812 */ /* 0x040fe200078ec0ff */
[----:B------:R-:W-:-:S04]  /*52e0*/  IMAD.SHL.U32 R2, R2, 0x40, RZ ;  /* 0x0000004002027824 */ /* 0x000fc800078e00ff */
[----:B------:R-:W-:Y:S01]  /*52f0*/  IMAD.IADD R0, R5, 0x1, -R0 ;  /* 0x0000000105007824 */ /* 0x000fe200078e0a00 */
[----:B------:R-:W-:Y:S01]  /*5300*/  LOP3.LUT R3, R2, 0x3fffe000, RZ, 0xc0, !PT ;  /* 0x3fffe00002037812 */ /* 0x000fe200078ec0ff */
[----:B------:R-:W-:-:S04]  /*5310*/  @UP0 ULEA UR4, UR36, UR4, 0x7 ;  /* 0x0000000424040291 */ /* 0x000fc8000f8e383f */
[----:B------:R-:W-:Y:S01]  /*5320*/  @UP0 USHF.R.S32.HI UR6, URZ, 0x1f, UR4 ;  /* 0x0000001f3f060899 */ /* 0x000fe20008011404 */
[----:B------:R-:W-:-:S03]  /*5330*/  IMAD R0, R0, 0x4, R3 ;  /* 0x0000000400007824 */ /* 0x000fc600078e0203 */
[----:B------:R-:W-:Y:S02]  /*5340*/  @UP0 ULEA.HI UR6, UR6, UR4, URZ, 0x7 ;  /* 0x0000000406060291 */ /* 0x000fe4000f8f383f */
[----:B------:R-:W-:Y:S02]  /*5350*/  ULEA UR4, UR8, UR7, 0x18 ;  /* 0x0000000708047291 */ /* 0x000fe4000f8ec03f */
[----:B------:R-:W-:Y:S01]  /*5360*/  @UP0 USHF.L.U32 UR6, UR6, 0x7, URZ ;  /* 0x0000000706060899 */ /* 0x000fe2000800063f */
[----:B------:R-:W-:-:S03]  /*5370*/  @UP1 ULDC UR8, c[0x0][0x854] ;  /* 0x0002150000081ab9 */ /* 0x000fc60000000800 */
[----:B------:R-:W-:Y:S01]  /*5380*/  @UP0 ULOP3.LUT UR6, UR6, 0xffffc000, URZ, 0xc0, !UPT ;  /* 0xffffc00006060892 */ /* 0x000fe2000f8ec03f */
[----:B------:R-:W-:Y:S01]  /*5390*/  LEA R0, R0, UR4, 0x2 ;  /* 0x0000000400007c11 */ /* 0x000fe2000f8e10ff */
[----:B-1----:R-:W-:Y:S02]  /*53a0*/  UIMAD.WIDE.U32 UR8, UR5, UR8, URZ ;  /* 0x00000008050872a5 */ /* 0x002fe4000f8e003f */
[----:B------:R-:W-:Y:S02]  /*53b0*/  @UP0 USHF.R.S32.HI UR7, URZ, 0x1f, UR6 ;  /* 0x0000001f3f070899 */ /* 0x000fe40008011406 */
[----:B------:R-:W-:Y:S01]  /*53c0*/  @UP1 USHF.R.U32.HI UR5, URZ, UR11, UR9 ;  /* 0x0000000b3f051299 */ /* 0x000fe20008011609 */
[----:B------:R1:W-:Y:S01]  /*53d0*/  STS.128 [R0], R24 ;  /* 0x0000001800007388 */ /* 0x0003e20000000c00 */
[----:B------:R-:W-:Y:S02]  /*53e0*/  @!UP0 UMOV UR6, URZ ;  /* 0x0000003f00068c82 */ /* 0x000fe40008000000 */
[----:B------:R-:W-:Y:S01]  /*53f0*/  UIADD3 UR8, UP1, UR10, UR6, URZ ;  /* 0x000000060a087290 */ /* 0x000fe2000ff3e03f */
[----:B------:R1:W-:Y:S01]  /*5400*/  STS.128 [R0+0x800], R28 ;  /* 0x0008001c00007388 */ /* 0x0003e20000000c00 */
[----:B------:R-:W-:Y:S01]  /*5410*/  USHF.R.S32.HI UR6, URZ, 0x1f, UR5 ;  /* 0x0000001f3f067899 */ /* 0x000fe20008011405 */
[----:B------:R-:W-:-:S02]  /*5420*/  @!UP0 UMOV UR7, URZ ;  /* 0x0000003f00078c82 */ /* 0x000fc40008000000 */
[----:B------:R1:W-:Y:S01]  /*5430*/  STS.128 [R0+0x1000], R32 ;  /* 0x0010002000007388 */ /* 0x0003e20000000c00 */
[----:B------:R-:W-:Y:S02]  /*5440*/  ULEA.HI.X.SX32 UR9, UR10, UR7, 0x1, UP1 ;  /* 0x000000070a097291 */ /* 0x000fe400088f0e3f */
[----:B------:R-:W-:Y:S01]  /*5450*/  UIMAD UR7, UR6, UR12, URZ ;  /* 0x0000000c060772a4 */ /* 0x000fe2000f8e023f */
[----:B------:R1:W-:Y:S01]  /*5460*/  STS.128 [R0+0x1800], R36 ;  /* 0x0018002400007388 */ /* 0x0003e20000000c00 */
[----:B------:R-:W-:Y:S02]  /*5470*/  UIMAD UR11, UR6, UR14, URZ ;  /* 0x0000000e060b72a4 */ /* 0x000fe4000f8e023f */
[----:B------:R-:W-:Y:S01]  /*5480*/  UIMAD UR10, UR5, UR13, UR7 ;  /* 0x0000000d050a72a4 */ /* 0x000fe2000f8e0207 */
[----:B------:R1:W-:Y:S01]  /*5490*/  STS.128 [R0+0x2000], R40 ;  /* 0x0020002800007388 */ /* 0x0003e20000000c00 */
[----:B------:R-:W-:Y:S02]  /*54a0*/  UIMAD.WIDE.U32 UR6, UR5, UR12, UR8 ;  /* 0x0000000c050672a5 */ /* 0x000fe4000f8e0008 */
[----:B------:R-:W-:Y:S01]  /*54b0*/  UIMAD UR12, UR5, UR15, UR11 ;  /* 0x0000000f050c72a4 */ /* 0x000fe2000f8e020b */
[----:B------:R1:W-:Y:S01]  /*54c0*/  STS.128 [R0+0x2800], R44 ;  /* 0x0028002c00007388 */ /* 0x0003e20000000c00 */
[----:B------:R-:W-:-:S02]  /*54d0*/  UIMAD.WIDE.U32 UR8, UR5, UR14, UR8 ;  /* 0x0000000e050872a5 */ /* 0x000fc4000f8e0008 */
[----:B------:R-:W-:Y:S01]  /*54e0*/  USHF.R.S32.HI UR5, URZ, 0x1f, UR36 ;  /* 0x0000001f3f057899 */ /* 0x000fe20008011424 */
[----:B------:R1:W-:Y:S01]  /*54f0*/  STS.128 [R0+0x3000], R48 ;  /* 0x0030003000007388 */ /* 0x0003e20000000c00 */
[----:B------:R-:W-:Y:S01]  /*5500*/  ULDC.64 UR14, c[0x0][0x820] ;  /* 0x00020800000e7ab9 */ /* 0x000fe20000000a00 */
[----:B------:R-:W-:Y:S02]  /*5510*/  USEL UR36, UR36, URZ, !UP0 ;  /* 0x0000003f24247287 */ /* 0x000fe4000c000000 */
[----:B------:R1:W-:Y:S01]  /*5520*/  STS.128 [R0+0x3800], R52 ;  /* 0x0038003400007388 */ /* 0x0003e20000000c00 */
[----:B------:R-:W-:Y:S02]  /*5530*/  USEL UR5, UR5, URZ, !UP0 ;  /* 0x0000003f05057287 */ /* 0x000fe4000c000000 */
[----:B------:R-:W-:Y:S01]  /*5540*/  UIADD3 UR7, UR7, UR10, URZ ;  /* 0x0000000a07077290 */ /* 0x000fe2000fffe03f */
[----:B------:R1:W-:Y:S01]  /*5550*/  STS.128 [R0+0x4000], R56 ;  /* 0x0040003800007388 */ /* 0x0003e20000000c00 */
[----:B------:R-:W-:-:S02]  /*5560*/  UIMAD UR11, UR5, UR14, URZ ;  /* 0x0000000e050b72a4 */ /* 0x000fc4000f8e023f */
[----:B------:R-:W-:Y:S01]  /*5570*/  UIMAD UR5, UR5, UR16, URZ ;  /* 0x00000010050572a4 */ /* 0x000fe2000f8e023f */
[----:B------:R1:W-:Y:S01]  /*5580*/  STS.128 [R0+0x4800], R60 ;  /* 0x0048003c00007388 */ /* 0x0003e20000000c00 */
[----:B------:R-:W-:Y:S02]  /*5590*/  UIADD3 UR9, UR9, UR12, URZ ;  /* 0x0000000c09097290 */ /* 0x000fe4000fffe03f */
[----:B------:R-:W-:Y:S01]  /*55a0*/  UIMAD UR11, UR36, UR15, UR11 ;  /* 0x0000000f240b72a4 */ /* 0x000fe2000f8e020b */
[----:B------:R1:W-:Y:S01]  /*55b0*/  STS.128 [R0+0x5000], R64 ;  /* 0x0050004000007388 */ /* 0x0003e20000000c00 */
[----:B------:R-:W-:Y:S02]  /*55c0*/  UIMAD.WIDE.U32 UR6, UR36, UR14, UR6 ;  /* 0x0000000e240672a5 */ /* 0x000fe4000f8e0006 */
[----:B------:R-:W-:Y:S01]  /*55d0*/  UIMAD UR5, UR36, UR17, UR5 ;  /* 0x00000011240572a4 */ /* 0x000fe2000f8e0205 */
[----:B------:R1:W-:Y:S01]  /*55e0*/  STS.128 [R0+0x5800], R68 ;  /* 0x0058004400007388 */ /* 0x0003e20000000c00 */
[----:B------:R-:W-:Y:S01]  /*55f0*/  UIMAD.WIDE.U32 UR8, UR36, UR16, UR8 ;  /* 0x00000010240872a5 */ /* 0x000fe2000f8e0008 */
[----:B------:R-:W-:-:S02]  /*5600*/  ULDC.64 UR12, c[0x0][0x800] ;  /* 0x00020000000c7ab9 */ /* 0x000fc40000000a00 */
[----:B------:R1:W-:Y:S01]  /*5610*/  STS.128 [R0+0x6000], R72 ;  /* 0x0060004800007388 */ /* 0x0003e20000000c00 */
[----:B------:R-:W-:Y:S01]  /*5620*/  ULDC.64 UR14, c[0x0][0x828] ;  /* 0x00020a00000e7ab9 */ /* 0x000fe20000000a00 */
[----:B------:R-:W-:Y:S02]  /*5630*/  UIADD3 UR7, UR7, UR11, URZ ;  /* 0x0000000b07077290 */ /* 0x000fe4000fffe03f */
[----:B------:R1:W-:Y:S01]  /*5640*/  STS.128 [R0+0x6800], R76 ;  /* 0x0068004c00007388 */ /* 0x0003e20000000c00 */
[----:B------:R-:W-:Y:S02]  /*5650*/  ULEA UR12, UP0, UR6, UR12, 0x2 ;  /* 0x0000000c060c7291 */ /* 0x000fe4000f80103f */
[----:B------:R-:W-:Y:S01]  /*5660*/  UIADD3 UR5, UR9, UR5, URZ ;  /* 0x0000000509057290 */ /* 0x000fe2000fffe03f */
[----:B------:R1:W-:Y:S01]  /*5670*/  STS.128 [R0+0x7000], R80 ;  /* 0x0070005000007388 */ /* 0x0003e20000000c00 */
[----:B------:R-:W-:Y:S02]  /*5680*/  ULEA UR14, UP1, UR8, UR14, 0x2 ;  /* 0x0000000e080e7291 */ /* 0x000fe4000f82103f */
[----:B------:R-:W-:Y:S01]  /*5690*/  ULEA.HI.X UR13, UR6, UR13, UR7, 0x2, UP0 ;  /* 0x0000000d060d7291 */ /* 0x000fe200080f1407 */
[----:B------:R1:W-:Y:S01]  /*56a0*/  STS.128 [R0+0x7800], R84 ;  /* 0x0078005400007388 */ /* 0x0003e20000000c00 */
[----:B------:R-:W-:Y:S01]  /*56b0*/  ULEA.HI.X UR7, UR8, UR15, UR5, 0x2, UP1 ;  /* 0x0000000f08077291 */ /* 0x000fe200088f1405 */
        /* <DEDUP_REMOVED lines=13> */
.L_x_2104:
[----:B------:R-:W-:Y:S01]  /*5790*/  @P0 ELECT P1, URZ, PT ;  /* 0x00000000003f082f */ /* 0x000fe20003820000 */
[----:B------:R2:W-:-:S12]  /*57a0*/  UBLKRED.G.S.ADD.F32.RN [UR6], [UR4], UR5, desc[UR8] ;  /* 0x00000806040073bb */ /* 0x0005d800080a1405 */
[----:B------:R-:W-:Y:S02]  /*57b0*/  @P1 PLOP3.LUT P0, PT, P1, PT, PT, 0x8, 0x0 ;  /* 0x000000000000181c */ /* 0x000fe40000f0e170 */
[----:B------:R-:W-:-:S11]  /*57c0*/  PLOP3.LUT P1, PT, PT, PT, PT, 0x8, 0x0 ;  /* 0x000000000000781c */ /* 0x000fd60003f2e170 */
[----:B--2---:R-:W-:Y:S05]  /*57d0*/  @P0 BRA.U.ANY `(.L_x_2104) ;  /* 0xfffffffd00ec0947 */ /* 0x004fea000393ffff */
[----:B------:R0:W-:Y:S01]  /*57e0*/  UTMACMDFLUSH ;  /* 0x00000000000079b7 */ /* 0x0001e20000000000 */
[----:B------:R-:W-:-:S04]  /*57f0*/  DEPBAR.LE SB0, 0x0 ;  /* 0x000080000000791a */ /* 0x000fc80000000000 */
.L_x_2103:
[----:B------:R-:W-:Y:S05]  /*5800*/  BSYNC B0 ;  /* 0x0000000000007941 */ /* 0x000fea0003800000 */
.L_x_2102:
        /* <DEDUP_REMOVED lines=32> */
.L_x_2105:
        /* <DEDUP_REMOVED lines=8> */
.L_x_2072:
        /* <DEDUP_REMOVED lines=21> */
.L_x_2107:
        /* <DEDUP_REMOVED lines=13> */
.L_x_2109:
[----:B------:R-:W-:-:S05]  /*5cb0*/  ULDC UR4, c[0x0][0x8c4] ;  /* 0x0002310000047ab9 */ /* 0x000fca0000000800 */
.L_x_2108:
        /* <DEDUP_REMOVED lines=44> */
.L_x_2110:
        /* <DEDUP_REMOVED lines=13> */
.L_x_2111:
        /* <DEDUP_REMOVED lines=12> */
.L_x_2112:
        /* <DEDUP_REMOVED lines=22> */
.L_x_2113:
[----:B------:R-:W-:-:S13]  /*6270*/  ISETP.GT.AND P0, PT, R2, UR7, PT ;  /* 0x0000000702007c0c */ /* 0x000fda000bf04270 */
[----:B------:R-:W-:Y:S05]  /*6280*/  @!P0 BRA `(.L_x_2077) ;  /* 0x0000003000d88947 */ /* 0x000fea0003800000 */
[----:B------:R-:W-:Y:S01]  /*6290*/  ULDC.64 UR14, c[0x0][0x2d8] ;  /* 0x0000b600000e7ab9 */ /* 0x000fe20000000a00 */
[----:B------:R-:W-:Y:S01]  /*62a0*/  VIADD R0, R2, -UR7 ;  /* 0x8000000702007c36 */ /* 0x000fe20008000000 */
[----:B------:R-:W-:Y:S02]  /*62b0*/  UIMAD UR11, UR11, UR14, URZ ;  /* 0x0000000e0b0b72a4 */ /* 0x000fe4000f8e023f */
[----:B------:R-:W-:Y:S02]  /*62c0*/  USHF.R.S32.HI UR6, URZ, 0x1f, UR12 ;  /* 0x0000001f3f067899 */ /* 0x000fe4000801140c */
[----:B------:R-:W-:Y:S01]  /*62d0*/  UIMAD.WIDE.U32 UR8, UR16, UR14, URZ ;  /* 0x0000000e100872a5 */ /* 0x000fe2000f8e003f */
        /* <DEDUP_REMOVED lines=33> */
.L_x_2116:
[----:B------:R-:W-:Y:S05]  /*64f0*/  BSYNC B0 ;  /* 0x0000000000007941 */ /* 0x000fea0003800000 */
.L_x_2115:
        /* <DEDUP_REMOVED lines=19> */
.L_x_2118:
[----:B------:R-:W-:Y:S05]  /*6630*/  BSYNC B0 ;  /* 0x0000000000007941 */ /* 0x000fea0003800000 */
.L_x_2117:
[----:B------:R-:W-:Y:S06]  /*6640*/  BAR.ARV 0xa, 0xa0 ;  /* 0x0282800000007b1d */ /* 0x000fec0000002000 */
[----:B------:R-:W-:Y:S04]  /*6650*/  BSSY B0, `(.L_x_2119) ;  /* 0x0000003000007945 */ /* 0x000fe80003800000 */
[----:B------:R-:W-:Y:S05]  /*6660*/  @!P0 BRA `(.L_x_2120) ;  /* 0x0000000000048947 */ /* 0x000fea0003800000 */
[----:B------:R-:W-:-:S04]  /*6670*/  DEPBAR.LE SB0, 0x0 ;  /* 0x000080000000791a */ /* 0x000fc80000000000 */
.L_x_2120:
[----:B------:R-:W-:Y:S05]  /*6680*/  BSYNC B0 ;  /* 0x0000000000007941 */ /* 0x000fea0003800000 */
.L_x_2119:
[----:B------:R-:W-:Y:S06]  /*6690*/  BAR.ARV 0xb, 0xa0 ;  /* 0x02c2800000007b1d */ /* 0x000fec0000002000 */
[----:B------:R-:W-:Y:S01]  /*66a0*/  UIADD3 UR15, UR7, 0x1, URZ ;  /* 0x00000001070f7890 */ /* 0x000fe2000fffe03f */
[----:B------:R-:W-:Y:S11]  /*66b0*/  BRA `(.L_x_2121) ;  /* 0x0000000000047947 */ /* 0x000ff60003800000 */
.L_x_2114:
[----:B------:R-:W-:-:S05]  /*66c0*/  UMOV UR15, UR7 ;  /* 0x00000007000f7c82 */ /* 0x000fca0008000000 */
.L_x_2121:
        /* <DEDUP_REMOVED lines=21> */
.L_x_2134:
        /* <DEDUP_REMOVED lines=20> */
.L_x_2123:
[----:B------:R-:W-:Y:S05]  /*6960*/  BSYNC B0 ;  /* 0x0000000000007941 */ /* 0x000fea0003800000 */
.L_x_2122:
        /* <DEDUP_REMOVED lines=13> */
.L_x_2125:
[----:B------:R-:W-:Y:S05]  /*6a40*/  BSYNC B0 ;  /* 0x0000000000007941 */ /* 0x000fea0003800000 */
.L_x_2124:
[----:B------:R-:W-:Y:S06]  /*6a50*/  BAR.ARV 0xa, 0xa0 ;  /* 0x0282800000007b1d */ /* 0x000fec0000002000 */
[----:B------:R-:W-:Y:S04]  /*6a60*/  BSSY B0, `(.L_x_2126) ;  /* 0x0000003000007945 */ /* 0x000fe80003800000 */
[----:B------:R-:W-:Y:S05]  /*6a70*/  @!P0 BRA `(.L_x_2127) ;  /* 0x0000000000048947 */ /* 0x000fea0003800000 */
[----:B------:R-:W-:-:S04]  /*6a80*/  DEPBAR.LE SB0, 0x0 ;  /* 0x000080000000791a */ /* 0x000fc80000000000 */
.L_x_2127:
[----:B------:R-:W-:Y:S05]  /*6a90*/  BSYNC B0 ;  /* 0x0000000000007941 */ /* 0x000fea0003800000 */
.L_x_2126:
        /* <DEDUP_REMOVED lines=13> */
.L_x_2129:
[----:B------:R-:W-:Y:S05]  /*6b70*/  BSYNC B0 ;  /* 0x0000000000007941 */ /* 0x000fea0003800000 */
.L_x_2128:
        /* <DEDUP_REMOVED lines=13> */
.L_x_2131:
[----:B------:R-:W-:Y:S05]  /*6c50*/  BSYNC B0 ;  /* 0x0000000000007941 */ /* 0x000fea0003800000 */
.L_x_2130:
[----:B------:R-:W-:Y:S01]  /*6c60*/  UIADD3 UR15, UR15, 0x2, URZ ;  /* 0x000000020f0f7890 */ /* 0x000fe2000fffe03f */
[----:B------:R-:W-:Y:S06]  /*6c70*/  BAR.ARV 0xa, 0xa0 ;  /* 0x0282800000007b1d */ /* 0x000fec0000002000 */
[----:B------:R-:W-:Y:S01]  /*6c80*/  BSSY B0, `(.L_x_2132) ;  /* 0x0000004000007945 */ /* 0x000fe20003800000 */
[----:B------:R-:W-:-:S03]  /*6c90*/  ISETP.LE.AND P1, PT, R2, UR15, PT ;  /* 0x0000000f02007c0c */ /* 0x000fc6000bf23270 */
[----:B------:R-:W-:Y:S10]  /*6ca0*/  @!P0 BRA `(.L_x_2133) ;  /* 0x0000000000048947 */ /* 0x000ff40003800000 */
[----:B------:R-:W-:-:S04]  /*6cb0*/  DEPBAR.LE SB0, 0x0 ;  /* 0x000080000000791a */ /* 0x000fc80000000000 */
.L_x_2133:
[----:B------:R-:W-:Y:S05]  /*6cc0*/  BSYNC B0 ;  /* 0x0000000000007941 */ /* 0x000fea0003800000 */
.L_x_2132:
[----:B------:R-:W-:Y:S06]  /*6cd0*/  BAR.ARV 0xb, 0xa0 ;  /* 0x02c2800000007b1d */ /* 0x000fec0000002000 */
[----:B------:R-:W-:Y:S02]  /*6ce0*/  UIADD3 UR19, UR19, 0x4000, URZ ;  /* 0x0000400013137890 */ /* 0x000fe4000fffe03f */
[----:B------:R-:W-:Y:S01]  /*6cf0*/  UIADD3 UR6, UR6, 0x4000, URZ ;  /* 0x0000400006067890 */ /* 0x000fe2000fffe03f */
[----:B------:R-:W-:Y:S11]  /*6d00*/  @!P1 BRA `(.L_x_2134) ;  /* 0xfffffff800c49947 */ /* 0x000ff6000383ffff */
[----:B------:R-:W-:Y:S05]  /*6d10*/  BRA `(.L_x_2077) ;  /* 0x0000002800347947 */ /* 0x000fea0003800000 */
.L_x_2106:
        /* <DEDUP_REMOVED lines=14> */
.L_x_2135:
        /* <DEDUP_REMOVED lines=14> */
.L_x_2137:
[----:B------:R-:W-:-:S05]  /*6ee0*/  ULDC UR4, c[0x0][0x8c4] ;  /* 0x0002310000047ab9 */ /* 0x000fca0000000800 */
.L_x_2136:
        /* <DEDUP_REMOVED lines=59> */
.L_x_2139:
        /* <DEDUP_REMOVED lines=13> */
.L_x_2140:
        /* <DEDUP_REMOVED lines=8> */
.L_x_2141:
        /* <DEDUP_REMOVED lines=21> */
.L_x_2142:
        /* <DEDUP_REMOVED lines=50> */
.L_x_2172:
        /* <DEDUP_REMOVED lines=15> */
.L_x_2145:
        /* <DEDUP_REMOVED lines=97> */
.L_x_2156:
[----:B-123--:R-:W-:-:S04]  /*7f60*/  SHF.L.U32 R18, R10, 0x1f, RZ ;  /* 0x0000001f0a127819 */ /* 0x00efc800000006ff */
[----:B------:R-:W2:Y:S02]  /*7f70*/  SYNCS.PHASECHK.TRANS64.TRYWAIT P1, [R15+URZ+0x30840], R18 ;  /* 0x030840120f0075a7 */ /* 0x000ea4000802017f */
[----:B--2---:R-:W-:Y:S05]  /*7f80*/  @!P1 BRA `(.L_x_2148) ;  /* 0x0000001800189947 */ /* 0x004fea0003800000 */
.L_x_2173:
        /* <DEDUP_REMOVED lines=8> */
.L_x_2149:
        /* <DEDUP_REMOVED lines=37> */
.L_x_2174:
        /* <DEDUP_REMOVED lines=8> */
.L_x_2151:
        /* <DEDUP_REMOVED lines=37> */
.L_x_2175:
        /* <DEDUP_REMOVED lines=8> */
.L_x_2153:
        /* <DEDUP_REMOVED lines=31> */
.L_x_2177:
        /* <DEDUP_REMOVED lines=8> */
.L_x_2155:
        /* <DEDUP_REMOVED lines=37> */
.L_x_2147:
[----:B------:R-:W4:Y:S02]  /*8a70*/  LDL.LU R4, [R1+0x4] ;  /* 0x0000040001047983 */ /* 0x000f240000300800 */
[----:B----4-:R-:W-:Y:S02]  /*8a80*/  ISETP.NE.AND P1, PT, R4, RZ, PT ;  /* 0x000000ff0400720c */ /* 0x010fe40003f25270 */
[----:B------:R4:W5:Y:S11]  /*8a90*/  LDL R4, [R1] ;  /* 0x0000000001047983 */ /* 0x0009760000100800 */
[----:B----4-:R-:W-:Y:S05]  /*8aa0*/  @!P1 BRA `(.L_x_2146) ;  /* 0x00000004005c9947 */ /* 0x010fea0003800000 */
[----:B------:R-:W-:-:S04]  /*8ab0*/  SHF.L.U32 R12, R10, 0x1f, RZ ;  /* 0x0000001f0a0c7819 */ /* 0x000fc800000006ff */
[----:B------:R-:W4:Y:S02]  /*8ac0*/  SYNCS.PHASECHK.TRANS64.TRYWAIT P1, [R15+URZ+0x30840], R12 ;  /* 0x0308400c0f0075a7 */ /* 0x000f24000802017f */
[----:B----4-:R-:W-:Y:S05]  /*8ad0*/  @!P1 BRA `(.L_x_2157) ;  /* 0x0000000c00989947 */ /* 0x010fea0003800000 */
.L_x_2178:
        /* <DEDUP_REMOVED lines=8> */
.L_x_2158:
        /* <DEDUP_REMOVED lines=34> */
.L_x_2179:
        /* <DEDUP_REMOVED lines=8> */
.L_x_2160:
        /* <DEDUP_REMOVED lines=34> */
.L_x_2146:
[----:B------:R-:W1:Y:S01]  /*9020*/  S2R R0, SR_TID.X ;  /* 0x0000000000007919 */ /* 0x000e620000002100 */
[----:B------:R-:W-:Y:S01]  /*9030*/  IMAD R3, R16, 0x8, R15 ;  /* 0x0000000810037824 */ /* 0x000fe200078e020f */
[----:B-1----:R-:W-:Y:S02]  /*9040*/  LOP3.LUT R2, R0, 0x7f, RZ, 0xc0, !PT ;  /* 0x0000007f00027812 */ /* 0x002fe400078ec0ff */
[----:B------:R-:W-:Y:S02]  /*9050*/  SHF.L.U32 R0, R10, 0x1f, RZ ;  /* 0x0000001f0a007819 */ /* 0x000fe400000006ff */
[----:B------:R-:W-:Y:S02]  /*9060*/  ISETP.NE.AND P1, PT, R2, RZ, PT ;  /* 0x000000ff0200720c */ /* 0x000fe40003f25270 */
[----:B------:R-:W1:Y:S02]  /*9070*/  SYNCS.PHASECHK.TRANS64.TRYWAIT P0, [R3+URZ+0x30840], R0 ;  /* 0x03084000030075a7 */ /* 0x000e64000800017f */
[----:B-1----:R-:W-:Y:S09]  /*9080*/  @!P0 BRA `(.L_x_2161) ;  /* 0x0000000800548947 */ /* 0x002ff20003800000 */
.L_x_2180:
[----:B------:R-:W-:Y:S05]  /*9090*/  @P1 BRA `(.L_x_2162) ;  /* 0x0000000000181947 */ /* 0x000fea0003800000 */
[----:B------:R-:W1:Y:S01]  /*90a0*/  S2R R2, SR_TID.X ;  /* 0x0000000000027919 */ /* 0x000e620000002100 */
[----:B------:R-:W-:-:S04]  /*90b0*/  IMAD.MOV.U32 R0, RZ, RZ, 0x4100 ;  /* 0x00004100ff007424 */ /* 0x000fc800078e00ff */
[----:B------:R1:W-:Y:S02]  /*90c0*/  SYNCS.ARRIVE.TRANS64 RZ, [R3+URZ+0x30830], R0 ;  /* 0x0308300003ff79a7 */ /* 0x0003e4000800003f */
[----:B-1----:R-:W-:-:S13]  /*90d0*/  LOP3.LUT P0, RZ, R2, 0x1f, RZ, 0xc0, !PT ;  /* 0x0000001f02ff7812 */ /* 0x002fda000780c0ff */
[----:B------:R-:W-:Y:S05]  /*90e0*/  @!P0 BRA `(.L_x_2162) ;  /* 0x0000000000048947 */ /* 0x000fea0003800000 */
[----:B------:R-:W-:Y:S01]  /*90f0*/  BPT.TRAP 0x1 ;  /* 0x000000040000795c */ /* 0x000fe20000300000 */
.L_x_2162:
        /* <DEDUP_REMOVED lines=41> */
.L_x_2143:
[----:B------:R-:W-:Y:S05]  /*9390*/  BSYNC B0 ;  /* 0x0000000000007941 */ /* 0x000fea0003800000 */
.L_x_2138:
[----:B------:R-:W-:-:S03]  /*93a0*/  UMOV UR8, 0xffffffff ;  /* 0xffffffff00087882 */ /* 0x000fc60000000000 */
[----:B------:R-:W-:Y:S05]  /*93b0*/  BRA.DIV UR8, `(.L_x_2163) ;  /* 0x00000006089c7947 */ /* 0x000fea000b800000 */
[----:B------:R-:W-:-:S13]  /*93c0*/  ELECT P6, URZ, PT ;  /* 0x00000000003f782f */ /* 0x000fda00038c0000 */
.L_x_2183:
[----:B------:R-:W-:Y:S05]  /*93d0*/  @!P6 BRA `(.L_x_2077) ;  /* 0x000000000084e947 */ /* 0x000fea0003800000 */
[----:B------:R-:W-:-:S06]  /*93e0*/  ULOP3.LUT UR8, UR38, 0x2, URZ, 0xfc, !UPT ;  /* 0x0000000226087892 */ /* 0x000fcc000f8efc3f */
[----:B------:R-:W-:-:S05]  /*93f0*/  IMAD.U32 R2, RZ, RZ, UR8 ;  /* 0x00000008ff027e24 */ /* 0x000fca000f8e00ff */
[----:B------:R-:W-:-:S13]  /*9400*/  ISETP.NE.AND P2, PT, R2, 0x3, PT ;  /* 0x000000030200780c */ /* 0x000fda0003f45270 */
[----:B------:R-:W-:Y:S05]  /*9410*/  @!P2 BRA `(.L_x_2164) ;  /* 0x000000000004a947 */ /* 0x000fea0003800000 */
[----:B---3--:R-:W-:Y:S01]  /*9420*/  BPT.TRAP 0x1 ;  /* 0x000000040000795c */ /* 0x008fe20000300000 */
.L_x_2164:
        /* <DEDUP_REMOVED lines=15> */
.L_x_2184:
[----:B------:R-:W2:Y:S02]  /*9520*/  SYNCS.PHASECHK.TRANS64.TRYWAIT P0, [R3+URZ], R2 ;  /* 0x00000002030075a7 */ /* 0x000ea4000800017f */
[----:B--2---:R-:W-:Y:S05]  /*9530*/  @!P0 BRA `(.L_x_2166) ;  /* 0x0000000400708947 */ /* 0x004fea0003800000 */
.L_x_2185:
[----:B------:R-:W-:Y:S05]  /*9540*/  @!P2 BRA `(.L_x_2167) ;  /* 0x000000000004a947 */ /* 0x000fea0003800000 */
[----:B---3--:R-:W-:Y:S01]  /*9550*/  BPT.TRAP 0x1 ;  /* 0x000000040000795c */ /* 0x008fe20000300000 */
.L_x_2167:
[----:B--2---:R-:W-:-:S04]  /*9560*/  VIADD R3, R8, 0x30840 ;  /* 0x0003084008037836 */ /* 0x004fc80000000000 */
[----:B------:R-:W-:-:S04]  /*9570*/  IMAD R5, R0, 0x8, R3 ;  /* 0x0000000800057824 */ /* 0x000fc800078e0203 */
[----:B------:R-:W2:Y:S02]  /*9580*/  SYNCS.PHASECHK.TRANS64.TRYWAIT P0, [R5+URZ], R4 ;  /* 0x00000004050075a7 */ /* 0x000ea4000800017f */
[----:B--2---:R-:W-:Y:S05]  /*9590*/  @!P0 BRA `(.L_x_2168) ;  /* 0x00000004006c8947 */ /* 0x004fea0003800000 */
.L_x_2186:
[----:B------:R-:W-:-:S07]  /*95a0*/  IMAD R3, R6, 0x8, R3 ;  /* 0x0000000806037824 */ /* 0x000fce00078e0203 */
.L_x_2169:
[----:B----4-:R4:W1:Y:S02]  /*95b0*/  SYNCS.PHASECHK.TRANS64.TRYWAIT P0, [R3+URZ], R2 ;  /* 0x00000002030075a7 */ /* 0x010864000800017f */
[----:B-1----:R-:W-:Y:S05]  /*95c0*/  @!P0 NANOSLEEP.SYNCS 0x989680 ;  /* 0x009896800000895d */ /* 0x002fea0003900000 */
[----:B------:R-:W1:Y:S02]  /*95d0*/  @!P0 SYNCS.PHASECHK.TRANS64 P0, [R3+URZ], R2 ;  /* 0x00000002030085a7 */ /* 0x000e64000800007f */
[----:B-1----:R-:W-:Y:S05]  /*95e0*/  @!P0 BRA `(.L_x_2169) ;  /* 0xfffffffc00f08947 */ /* 0x002fea000383ffff */
.L_x_2077:
[----:B---3--:R-:W-:Y:S05]  /*95f0*/  BSYNC B6 ;  /* 0x0000000000067941 */ /* 0x008fea0003800000 */
.L_x_2071:
[----:B------:R-:W-:Y:S05]  /*9600*/  EXIT ;  /* 0x000000000000794d */ /* 0x000fea0003800000 */
.L_x_2088:
[----:B------:R-:W-:Y:S02]  /*9610*/  IMAD.MOV.U32 R12, RZ, RZ, RZ ;  /* 0x000000ffff0c7224 */ /* 0x000fe400078e00ff */
[----:B------:R-:W-:Y:S02]  /*9620*/  IMAD.MOV.U32 R11, RZ, RZ, 0x1f ;  /* 0x0000001fff0b7424 */ /* 0x000fe400078e00ff */
[----:B------:R-:W-:-:S07]  /*9630*/  IMAD.MOV.U32 R15, RZ, RZ, -0x1 ;  /* 0xffffffffff0f7424 */ /* 0x000fce00078e00ff */
[----:B------:R-:W-:Y:S05]  /*9640*/  WARPSYNC.COLLECTIVE R15, `(.L_x_2170) ;  /* 0x000000000f087348 */ /* 0x000fea0003c00000 */
[----:B------:R1:W2:Y:S02]  /*9650*/  SHFL.IDX P6, R14, R13, R12, R11 ;  /* 0x0000000c0d0e7389 */ /* 0x0002a400000c000b */
[----:B-12---:R-:W-:Y:S01]  /*9660*/  ENDCOLLECTIVE ;  /* 0x000000000000791b */ /* 0x006fe20003800000 */
.L_x_2170:
[----:B------:R-:W-:Y:S05]  /*9670*/  BRA `(.L_x_2171) ;  /* 0xffffff7c00f07947 */ /* 0x000fea000383ffff */
.L_x_2090:
        /* <DEDUP_REMOVED lines=8> */
.L_x_2094:
[----:B---3--:R3:W4:Y:S02]  /*9700*/  SYNCS.PHASECHK.TRANS64.TRYWAIT P0, [R0+URZ+0x30810], R191 ;  /* 0x030810bf000075a7 */ /* 0x008724000800017f */
[----:B----4-:R-:W-:Y:S05]  /*9710*/  @!P0 NANOSLEEP.SYNCS 0x989680 ;  /* 0x009896800000895d */ /* 0x010fea0003900000 */
[----:B------:R-:W4:Y:S02]  /*9720*/  @!P0 SYNCS.PHASECHK.TRANS64 P0, [R0+URZ+0x30810], R191 ;  /* 0x030810bf000085a7 */ /* 0x000f24000800007f */
[----:B----4-:R-:W-:Y:S05]  /*9730*/  @!P0 BRA `(.L_x_2094) ;  /* 0xfffffffc00f08947 */ /* 0x010fea000383ffff */
[----:B------:R-:W-:Y:S05]  /*9740*/  BRA `(.L_x_2093) ;  /* 0xffffff8400d87947 */ /* 0x000fea000383ffff */
.L_x_2098:
[----:B--2---:R2:W1:Y:S02]  /*9750*/  SYNCS.PHASECHK.TRANS64.TRYWAIT P0, [R0+URZ+0x30830], R191 ;  /* 0x030830bf000075a7 */ /* 0x004464000800017f */
[----:B-1----:R-:W-:Y:S05]  /*9760*/  @!P0 NANOSLEEP.SYNCS 0x989680 ;  /* 0x009896800000895d */ /* 0x002fea0003900000 */
[----:B------:R-:W1:Y:S02]  /*9770*/  @!P0 SYNCS.PHASECHK.TRANS64 P0, [R0+URZ+0x30830], R191 ;  /* 0x030830bf000085a7 */ /* 0x000e64000800007f */
[----:B-1----:R-:W-:Y:S05]  /*9780*/  @!P0 BRA `(.L_x_2098) ;  /* 0xfffffffc00f08947 */ /* 0x002fea000383ffff */
[----:B------:R-:W-:Y:S05]  /*9790*/  BRA `(.L_x_2097) ;  /* 0xffffff8c00f07947 */ /* 0x000fea000383ffff */
.L_x_2144:
[----:B-1----:R1:W2:Y:S02]  /*97a0*/  SYNCS.PHASECHK.TRANS64.TRYWAIT P0, [R15+URZ+0x30820], R0 ;  /* 0x030820000f0075a7 */ /* 0x0022a4000800017f */
[----:B--2---:R-:W-:Y:S05]  /*97b0*/  @!P0 NANOSLEEP.SYNCS 0x989680 ;  /* 0x009896800000895d */ /* 0x004fea0003900000 */
[----:B------:R-:W2:Y:S02]  /*97c0*/  @!P0 SYNCS.PHASECHK.TRANS64 P0, [R15+URZ+0x30820], R0 ;  /* 0x030820000f0085a7 */ /* 0x000ea4000800007f */
[----:B--2---:R-:W-:Y:S05]  /*97d0*/  @!P0 BRA `(.L_x_2144) ;  /* 0xfffffffc00f08947 */ /* 0x004fea000383ffff */
[----:B------:R-:W-:Y:S05]  /*97e0*/  BRA `(.L_x_2172) ;  /* 0xffffffe0001c7947 */ /* 0x000fea000383ffff */
.L_x_2148:
[----:B--2---:R2:W3:Y:S02]  /*97f0*/  SYNCS.PHASECHK.TRANS64.TRYWAIT P1, [R15+URZ+0x30840], R18 ;  /* 0x030840120f0075a7 */ /* 0x0044e4000802017f */
[----:B---3--:R-:W-:Y:S05]  /*9800*/  @!P1 NANOSLEEP.SYNCS 0x989680 ;  /* 0x009896800000995d */ /* 0x008fea0003900000 */
[----:B------:R-:W3:Y:S02]  /*9810*/  @!P1 SYNCS.PHASECHK.TRANS64 P1, [R15+URZ+0x30840], R18 ;  /* 0x030840120f0095a7 */ /* 0x000ee4000802007f */
[----:B---3--:R-:W-:Y:S05]  /*9820*/  @!P1 BRA `(.L_x_2148) ;  /* 0xfffffffc00f09947 */ /* 0x008fea000383ffff */
[----:B------:R-:W-:Y:S05]  /*9830*/  BRA `(.L_x_2173) ;  /* 0xffffffe400d47947 */ /* 0x000fea000383ffff */
.L_x_2150:
[----:B-1----:R1:W3:Y:S02]  /*9840*/  SYNCS.PHASECHK.TRANS64.TRYWAIT P1, [R15+URZ+0x30828], R18 ;  /* 0x030828120f0075a7 */ /* 0x0022e4000802017f */
[----:B---3--:R-:W-:Y:S05]  /*9850*/  @!P1 NANOSLEEP.SYNCS 0x989680 ;  /* 0x009896800000995d */ /* 0x008fea0003900000 */
[----:B------:R-:W3:Y:S02]  /*9860*/  @!P1 SYNCS.PHASECHK.TRANS64 P1, [R15+URZ+0x30828], R18 ;  /* 0x030828120f0095a7 */ /* 0x000ee4000802007f */
[----:B---3--:R-:W-:Y:S05]  /*9870*/  @!P1 BRA `(.L_x_2150) ;  /* 0xfffffffc00f09947 */ /* 0x008fea000383ffff */
[----:B------:R-:W-:Y:S05]  /*9880*/  BRA `(.L_x_2174) ;  /* 0xffffffe800747947 */ /* 0x000fea000383ffff */
.L_x_2152:
[----:B---3--:R3:W4:Y:S02]  /*9890*/  SYNCS.PHASECHK.TRANS64.TRYWAIT P1, [R15+URZ+0x30848], R18 ;  /* 0x030848120f0075a7 */ /* 0x008724000802017f */
[----:B----4-:R-:W-:Y:S05]  /*98a0*/  @!P1 NANOSLEEP.SYNCS 0x989680 ;  /* 0x009896800000995d */ /* 0x010fea0003900000 */
[----:B------:R-:W4:Y:S02]  /*98b0*/  @!P1 SYNCS.PHASECHK.TRANS64 P1, [R15+URZ+0x30848], R18 ;  /* 0x030848120f0095a7 */ /* 0x000f24000802007f */
[----:B----4-:R-:W-:Y:S05]  /*98c0*/  @!P1 BRA `(.L_x_2152) ;  /* 0xfffffffc00f09947 */ /* 0x010fea000383ffff */
[----:B------:R-:W-:Y:S05]  /*98d0*/  BRA `(.L_x_2175) ;  /* 0xffffffec00147947 */ /* 0x000fea000383ffff */
.L_x_2154:
[----:B------:R-:W-:-:S07]  /*98e0*/  SHF.L.U32 R4, R10, 0x1f, RZ ;  /* 0x0000001f0a047819 */ /* 0x000fce00000006ff */
.L_x_2176:
[----:B----4-:R4:W1:Y:S02]  /*98f0*/  SYNCS.PHASECHK.TRANS64.TRYWAIT P1, [R15+URZ+0x30820], R4 ;  /* 0x030820040f0075a7 */ /* 0x010864000802017f */
[----:B-1----:R-:W-:Y:S05]  /*9900*/  @!P1 NANOSLEEP.SYNCS 0x989680 ;  /* 0x009896800000995d */ /* 0x002fea0003900000 */
[----:B------:R-:W1:Y:S02]  /*9910*/  @!P1 SYNCS.PHASECHK.TRANS64 P1, [R15+URZ+0x30820], R4 ;  /* 0x030820040f0095a7 */ /* 0x000e64000802007f */
[----:B-1----:R-:W-:Y:S05]  /*9920*/  @!P1 BRA `(.L_x_2176) ;  /* 0xfffffffc00f09947 */ /* 0x002fea000383ffff */
[----:B------:R-:W-:Y:S05]  /*9930*/  BRA `(.L_x_2177) ;  /* 0xffffffec00987947 */ /* 0x000fea000383ffff */
.L_x_2157:
[----:B----4-:R4:W1:Y:S02]  /*9940*/  SYNCS.PHASECHK.TRANS64.TRYWAIT P1, [R15+URZ+0x30840], R12 ;  /* 0x0308400c0f0075a7 */ /* 0x010864000802017f */
[----:B-1----:R-:W-:Y:S05]  /*9950*/  @!P1 NANOSLEEP.SYNCS 0x989680 ;  /* 0x009896800000995d */ /* 0x002fea0003900000 */
[----:B------:R-:W1:Y:S02]  /*9960*/  @!P1 SYNCS.PHASECHK.TRANS64 P1, [R15+URZ+0x30840], R12 ;  /* 0x0308400c0f0095a7 */ /* 0x000e64000802007f */
[----:B-1----:R-:W-:Y:S05]  /*9970*/  @!P1 BRA `(.L_x_2157) ;  /* 0xfffffffc00f09947 */ /* 0x002fea000383ffff */
[----:B------:R-:W-:Y:S05]  /*9980*/  BRA `(.L_x_2178) ;  /* 0xfffffff000547947 */ /* 0x000fea000383ffff */
.L_x_2159:
[----:B-1----:R1:W2:Y:S02]  /*9990*/  SYNCS.PHASECHK.TRANS64.TRYWAIT P1, [R15+URZ+0x30828], R12 ;  /* 0x0308280c0f0075a7 */ /* 0x0022a4000802017f */
[----:B--2---:R-:W-:Y:S05]  /*99a0*/  @!P1 NANOSLEEP.SYNCS 0x989680 ;  /* 0x009896800000995d */ /* 0x004fea0003900000 */
[----:B------:R-:W2:Y:S02]  /*99b0*/  @!P1 SYNCS.PHASECHK.TRANS64 P1, [R15+URZ+0x30828], R12 ;  /* 0x0308280c0f0095a7 */ /* 0x000ea4000802007f */
[----:B--2---:R-:W-:Y:S05]  /*99c0*/  @!P1 BRA `(.L_x_2159) ;  /* 0xfffffffc00f09947 */ /* 0x004fea000383ffff */
[----:B------:R-:W-:Y:S05]  /*99d0*/  BRA `(.L_x_2179) ;  /* 0xfffffff000e87947 */ /* 0x000fea000383ffff */
.L_x_2161:
[----:B------:R1:W1:Y:S02]  /*99e0*/  SYNCS.PHASECHK.TRANS64.TRYWAIT P0, [R3+URZ+0x30840], R0 ;  /* 0x03084000030075a7 */ /* 0x000264000800017f */
[----:B-1----:R-:W-:Y:S05]  /*99f0*/  @!P0 NANOSLEEP.SYNCS 0x989680 ;  /* 0x009896800000895d */ /* 0x002fea0003900000 */
[----:B------:R-:W1:Y:S02]  /*9a00*/  @!P0 SYNCS.PHASECHK.TRANS64 P0, [R3+URZ+0x30840], R0 ;  /* 0x03084000030085a7 */ /* 0x000e64000800007f */
[----:B-1----:R-:W-:Y:S05]  /*9a10*/  @!P0 BRA `(.L_x_2161) ;  /* 0xfffffffc00f08947 */ /* 0x002fea000383ffff */
[----:B------:R-:W-:Y:S05]  /*9a20*/  BRA `(.L_x_2180) ;  /* 0xfffffff400987947 */ /* 0x000fea000383ffff */
.L_x_2163:
[----:B------:R-:W-:Y:S01]  /*9a30*/  BSSY B0, `(.L_x_2181) ;  /* 0x0000006000007945 */ /* 0x000fe20003800000 */
[----:B------:R-:W-:-:S07]  /*9a40*/  IMAD.MOV.U32 R15, RZ, RZ, -0x1 ;  /* 0xffffffffff0f7424 */ /* 0x000fce00078e00ff */
[----:B---3--:R-:W-:Y:S05]  /*9a50*/  WARPSYNC.COLLECTIVE R15, `(.L_x_2182) ;  /* 0x000000000f0c7348 */ /* 0x008fea0003c00000 */
[----:B------:R-:W-:Y:S02]  /*9a60*/  ELECT P6, UR62, PT ;  /* 0x00000000003e782f */ /* 0x000fe400038c0000 */
[----:B------:R-:W-:Y:S01]  /*9a70*/  MOV R14, UR62 ;  /* 0x0000003e000e7c02 */ /* 0x000fe20008000f00 */
[----:B---3--:R-:W-:Y:S10]  /*9a80*/  ENDCOLLECTIVE ;  /* 0x000000000000791b */ /* 0x008ff40003800000 */
.L_x_2182:
[----:B------:R-:W-:Y:S05]  /*9a90*/  BSYNC B0 ;  /* 0x0000000000007941 */ /* 0x000fea0003800000 */
.L_x_2181:
[----:B------:R-:W-:Y:S05]  /*9aa0*/  BRA `(.L_x_2183) ;  /* 0xfffffff800487947 */ /* 0x000fea000383ffff */
.L_x_2165:
[----:B-1----:R1:W2:Y:S02]  /*9ab0*/  SYNCS.PHASECHK.TRANS64.TRYWAIT P0, [R7+URZ], R4 ;  /* 0x00000004070075a7 */ /* 0x0022a4000800017f */
[----:B--2---:R-:W-:Y:S05]  /*9ac0*/  @!P0 NANOSLEEP.SYNCS 0x989680 ;  /* 0x009896800000895d */ /* 0x004fea0003900000 */
[----:B------:R-:W2:Y:S02]  /*9ad0*/  @!P0 SYNCS.PHASECHK.TRANS64 P0, [R7+URZ], R4 ;  /* 0x00000004070085a7 */ /* 0x000ea4000800007f */
[----:B--2---:R-:W-:Y:S05]  /*9ae0*/  @!P0 BRA `(.L_x_2165) ;  /* 0xfffffffc00f08947 */ /* 0x004fea000383ffff */
[----:B------:R-:W-:Y:S05]  /*9af0*/  BRA `(.L_x_2184) ;  /* 0xfffffff800887947 */ /* 0x000fea000383ffff */
.L_x_2166:
[----:B--2---:R2:W4:Y:S02]  /*9b00*/  SYNCS.PHASECHK.TRANS64.TRYWAIT P0, [R3+URZ], R2 ;  /* 0x00000002030075a7 */ /* 0x004524000800017f */
[----:B----4-:R-:W-:Y:S05]  /*9b10*/  @!P0 NANOSLEEP.SYNCS 0x989680 ;  /* 0x009896800000895d */ /* 0x010fea0003900000 */
[----:B------:R-:W4:Y:S02]  /*9b20*/  @!P0 SYNCS.PHASECHK.TRANS64 P0, [R3+URZ], R2 ;  /* 0x00000002030085a7 */ /* 0x000f24000800007f */
[----:B----4-:R-:W-:Y:S05]  /*9b30*/  @!P0 BRA `(.L_x_2166) ;  /* 0xfffffffc00f08947 */ /* 0x010fea000383ffff */
[----:B------:R-:W-:Y:S05]  /*9b40*/  BRA `(.L_x_2185) ;  /* 0xfffffff8007c7947 */ /* 0x000fea000383ffff */
.L_x_2168:
[----:B--2---:R2:W4:Y:S02]  /*9b50*/  SYNCS.PHASECHK.TRANS64.TRYWAIT P0, [R5+URZ], R4 ;  /* 0x00000004050075a7 */ /* 0x004524000800017f */
[----:B----4-:R-:W-:Y:S05]  /*9b60*/  @!P0 NANOSLEEP.SYNCS 0x989680 ;  /* 0x009896800000895d */ /* 0x010fea0003900000 */
[----:B------:R-:W4:Y:S02]  /*9b70*/  @!P0 SYNCS.PHASECHK.TRANS64 P0, [R5+URZ], R4 ;  /* 0x00000004050085a7 */ /* 0x000f24000800007f */
[----:B----4-:R-:W-:Y:S05]  /*9b80*/  @!P0 BRA `(.L_x_2168) ;  /* 0xfffffffc00f08947 */ /* 0x010fea000383ffff */
[----:B------:R-:W-:Y:S05]  /*9b90*/  BRA `(.L_x_2186) ;  /* 0xfffffff800807947 */ /* 0x000fea000383ffff */
.L_x_2187:
        /* <DEDUP_REMOVED lines=14> */
.L_x_7304:


//--------------------- .text._ZN7cutlass13device_kernelIN5flash11enable_sm90INS1_16FlashAttnBwdSm90INS1_25CollectiveMainloopBwdSm90ILi2ELi2ELi2EN4cute5tupleIJNS5_1CILi1EEES8_S8_EEENS6_IJNS7_ILi64EEENS7_ILi128EEESB_EEENS_6half_tEfNS_4arch4Sm90ELb0ELb1ELb1ELb1ELb1ELb1ELb0ELb0ELi2ELi1ELi2ELi1ELb0EEENS1_24CollectiveEpilogueBwdGQAISC_fSF_Li256ELb1ELb1EEENS1_19SingleTileSchedulerILb1ELb0ELb0ELi128EEEEEEEEEvNT_6ParamsE --------------------------
	.section	.text._ZN7cutlass13device_kernelIN5flash11enable_sm90INS1_16FlashAttnBwdSm90INS1_25CollectiveMainloopBwdSm90ILi2ELi2ELi2EN4cute5tupleIJNS5_1CILi1EEES8_S8_EEENS6_IJNS7_ILi64EEENS7_ILi128EEESB_EEENS_6half_tEfNS_4arch4Sm90ELb0ELb1ELb1ELb1ELb1ELb1ELb0ELb0ELi2ELi1ELi2ELi1ELb0EEENS1_24CollectiveEpilogueBwdGQAISC_fSF_Li256ELb1ELb1EEENS1_19SingleTileSchedulerILb1ELb0ELb0ELi128EEEEEEEEEvNT_6ParamsE,"ax",@progbits
	.align	128
.text._ZN7cutlass13device_kernelIN5flash11enable_sm90INS1_16FlashAttnBwdSm90INS1_25CollectiveMainloopBwdSm90ILi2ELi2ELi2EN4cute5tupleIJNS5_1CILi1EEES8_S8_EEENS6_IJNS7_ILi64EEENS7_ILi128EEESB_EEENS_6half_tEfNS_4arch4Sm90ELb0ELb1ELb1ELb1ELb1ELb1ELb0ELb0ELi2ELi1ELi2ELi1ELb0EEENS1_24CollectiveEpilogueBwdGQAISC_fSF_Li256ELb1ELb1EEENS1_19SingleTileSchedulerILb1ELb0ELb0ELi128EEEEEEEEEvNT_6ParamsE:
        .type           _ZN7cutlass13device_kernelIN5flash11enable_sm90INS1_16FlashAttnBwdSm90INS1_25CollectiveMainloopBwdSm90ILi2ELi2ELi2EN4cute5tupleIJNS5_1CILi1EEES8_S8_EEENS6_IJNS7_ILi64EEENS7_ILi128EEESB_EEENS_6half_tEfNS_4arch4Sm90ELb0ELb1ELb1ELb1ELb1ELb1ELb0ELb0ELi2ELi1ELi2ELi1ELb0EEENS1_24CollectiveEpilogueBwdGQAISC_fSF_Li256ELb1ELb1EEENS1_19SingleTileSchedulerILb1ELb0ELb0ELi128EEEEEEEEEvNT_6ParamsE,@function
        .size           _ZN7cutlass13device_kernelIN5flash11enable_sm90INS1_16FlashAttnBwdSm90INS1_25CollectiveMainloopBwdSm90ILi2ELi2ELi2EN4cute5tupleIJNS5_1CILi1EEES8_S8_EEENS6_IJNS7_ILi64EEENS7_ILi128EEESB_EEENS_6half_tEfNS_4arch4Sm90ELb0ELb1ELb1ELb1ELb1ELb1ELb0ELb0ELi2ELi1ELi2ELi1ELb0EEENS1_24CollectiveEpilogueBwdGQAISC_fSF_Li256ELb1ELb1EEENS1_19SingleTileSchedulerILb1ELb0ELb0ELi128EEEEEEEEEvNT_6ParamsE,(.L_x_7305 - _ZN7cutlass13device_kernelIN5flash11enable_sm90INS1_16FlashAttnBwdSm90INS1_25CollectiveMainloopBwdSm90ILi2ELi2ELi2EN4cute5tupleIJNS5_1CILi1EEES8_S8_EEENS6_IJNS7_ILi64EEENS7_ILi128EEESB_EEENS_6half_tEfNS_4arch4Sm90ELb0ELb1ELb1ELb1ELb1ELb1ELb0ELb0ELi2ELi1ELi2ELi1ELb0EEENS1_24CollectiveEpilogueBwdGQAISC_fSF_Li256ELb1ELb1EEENS1_19SingleTileSchedulerILb1ELb0ELb0ELi128EEEEEEEEEvNT_6ParamsE)
        .other          _ZN7cutlass13device_kernelIN5flash11enable_sm90INS1_16FlashAttnBwdSm90INS1_25CollectiveMainloopBwdSm90ILi2ELi2ELi2EN4cute5tupleIJNS5_1CILi1EEES8_S8_EEENS6_IJNS7_ILi64EEENS7_ILi128EEESB_EEENS_6half_tEfNS_4arch4Sm90ELb0ELb1ELb1ELb1ELb1ELb1ELb0ELb0ELi2ELi1ELi2ELi1ELb0EEENS1_24CollectiveEpilogueBwdGQAISC_fSF_Li256ELb1ELb1EEENS1_19SingleTileSchedulerILb1ELb0ELb0ELi128EEEEEEEEEvNT_6ParamsE,@"STO_CUDA_ENTRY STV_DEFAULT"
_ZN7cutlass13device_kernelIN5flash11enable_sm90INS1_16FlashAttnBwdSm90INS1_25CollectiveMainloopBwdSm90ILi2ELi2ELi2EN4cute5tupleIJNS5_1CILi1EEES8_S8_EEENS6_IJNS7_ILi64EEENS7_ILi128EEESB_EEENS_6half_tEfNS_4arch4Sm90ELb0ELb1ELb1ELb1ELb1ELb1ELb0ELb0ELi2ELi1ELi2ELi1ELb0EEENS1_24CollectiveEpilogueBwdGQAISC_fSF_Li256ELb1ELb1EEENS1_19SingleTileSchedulerILb1ELb0ELb0ELi128EEEEEEEEEvNT_6ParamsE:
        /* <DEDUP_REMOVED lines=24> */
.L_x_2189:
[----:B------:R-:W-:Y:S05]  /*0180*/  BSYNC B0 ;  /* 0x0000000000007941 */ /* 0x000fea0003800000 */
.L_x_2188:
        /* <DEDUP_REMOVED lines=37> */
.L_x_2190:
        /* <DEDUP_REMOVED lines=22> */
.L_x_2191:
[----:B------:R-:W-:Y:S01]  /*0540*/  PLOP3.LUT P0, PT, PT, PT, UP0, 0x80, 0x0 ;  /* 0x000000000000781c */ /* 0x000fe20003f0f008 */
[----:B------:R-:W-:Y:S01]  /*0550*/  NOP ;  /* 0x0000000000007918 */ /* 0x000fe20000000000 */
[----:B------:R-:W-:Y:S01]  /*0560*/  ULDC.64 UR46, c[0x0][0x208] ;  /* 0x00008200002e7ab9 */ /* 0x000fe20000000a00 */
[----:B------:R-:W-:Y:S01]  /*0570*/  BSSY B6, `(.L_x_2192) ;  /* 0x0000a4b000067945 */ /* 0x000fe20003800000 */
[----:B-12-4-:R-:W-:Y:S09]  /*0580*/  BAR.SYNC.DEFER_BLOCKING 0x0 ;  /* 0x0000000000007b1d */ /* 0x016ff20000010000 */
[----:B------:R-:W-:Y:S05]  /*0590*/  @!P0 BRA `(.L_x_2193) ;  /* 0x0000005800788947 */ /* 0x000fea0003800000 */
.L_x_2194:
        /* <DEDUP_REMOVED lines=24> */
.L_x_2195:
        /* <DEDUP_REMOVED lines=14> */
.L_x_2197:
[----:B------:R-:W-:-:S05]  /*0800*/  ULDC UR4, c[0x0][0x8c4] ;  /* 0x0002310000047ab9 */ /* 0x000fca0000000800 */
.L_x_2196:
        /* <DEDUP_REMOVED lines=17> */
.L_x_2199:
        /* <DEDUP_REMOVED lines=14> */
.L_x_2200:
        /* <DEDUP_REMOVED lines=11> */
.L_x_2201:
        /* <DEDUP_REMOVED lines=13> */
.L_x_2202:
        /* <DEDUP_REMOVED lines=82> */
.L_x_2203:
        /* <DEDUP_REMOVED lines=30> */
.L_x_2206:
        /* <DEDUP_REMOVED lines=15> */
.L_x_2205:
        /* <DEDUP_REMOVED lines=22> */
.L_x_2208:
        /* <DEDUP_REMOVED lines=15> */
.L_x_2207:
        /* <DEDUP_REMOVED lines=8> */
.L_x_2332:
        /* <DEDUP_REMOVED lines=23> */
.L_x_2210:
        /* <DEDUP_REMOVED lines=96> */
.L_x_2222:
[----:B------:R-:W-:-:S05]  /*1db0*/  IMAD.U32 R0, RZ, RZ, UR38 ;  /* 0x00000026ff007e24 */ /* 0x000fca000f8e00ff */
[----:B------:R-:W-:-:S04]  /*1dc0*/  LOP3.LUT R0, R0, 0x1, RZ, 0xfc, !PT ;  /* 0x0000000100007812 */ /* 0x000fc800078efcff */
[----:B------:R-:W-:-:S13]  /*1dd0*/  ISETP.NE.AND P6, PT, R0, 0x3, PT ;  /* 0x000000030000780c */ /* 0x000fda0003fc5270 */
[----:B-1----:R-:W-:Y:S05]  /*1de0*/  @!P6 BRA `(.L_x_2212) ;  /* 0x000000000004e947 */ /* 0x002fea0003800000 */
[----:B------:R-:W-:Y:S01]  /*1df0*/  BPT.TRAP 0x1 ;  /* 0x000000040000795c */ /* 0x000fe20000300000 */
.L_x_2212:
        /* <DEDUP_REMOVED lines=8> */
.L_x_2213:
[----:B---3--:R-:W-:Y:S05]  /*1e80*/  @P0 BRA `(.L_x_2214) ;  /* 0x0000000000080947 */ /* 0x008fea0003800000 */
[----:B------:R-:W3:Y:S02]  /*1e90*/  SYNCS.PHASECHK.TRANS64.TRYWAIT P0, [R0+URZ+0x30810], R191 ;  /* 0x030810bf000075a7 */ /* 0x000ee4000800017f */
[----:B---3--:R-:W-:Y:S05]  /*1ea0*/  @!P0 BRA `(.L_x_2215) ;  /* 0x0000008c00208947 */ /* 0x008fea0003800000 */
.L_x_2214:
        /* <DEDUP_REMOVED lines=84> */
.L_x_2216:
[----:B------:R1:W1:Y:S01]  /*23f0*/  SYNCS.PHASECHK.TRANS64.TRYWAIT P0, [R0+URZ+0x30830], R191 ;  /* 0x030830bf000075a7 */ /* 0x000262000800017f */
[----:B------:R-:W-:Y:S05]  /*2400*/  @!P6 BRA `(.L_x_2217) ;  /* 0x000000000004e947 */ /* 0x000fea0003800000 */
[----:B------:R-:W-:Y:S01]  /*2410*/  BPT.TRAP 0x1 ;  /* 0x000000040000795c */ /* 0x000fe20000300000 */
.L_x_2217:
        /* <DEDUP_REMOVED lines=52> */
.L_x_2218:
        /* <DEDUP_REMOVED lines=539> */
.L_x_2220:
        /* <DEDUP_REMOVED lines=49> */
.L_x_2221:
        /* <DEDUP_REMOVED lines=78> */
.L_x_2204:
[----:B------:R-:W-:Y:S05]  /*5100*/  @P0 BRA `(.L_x_2198) ;  /* 0x0000005800440947 */ /* 0x000fea0003800000 */
[----:B------:R-:W-:Y:S01]  /*5110*/  ULDC.64 UR4, c[0x0][0x878] ;  /* 0x00021e0000047ab9 */ /* 0x000fe20000000a00 */
[----:B------:R-:W2:Y:S01]  /*5120*/  S2UR UR15, SR_CTAID.X ;  /* 0x00000000000f79c3 */ /* 0x000ea20000002500 */
[----:B------:R-:W-:Y:S01]  /*5130*/  UISETP.NE.U32.AND UP0, UPT, UR4, URZ, UPT ;  /* 0x0000003f0400728c */ /* 0x000fe2000bf05070 */
[----:B------:R-:W3:Y:S01]  /*5140*/  S2R R4, SR_TID.X ;  /* 0x0000000000047919 */ /* 0x000ee20000002100 */
[----:B------:R-:W-:Y:S01]  /*5150*/  ULDC UR10, c[0x0][0x870] ;  /* 0x00021c00000a7ab9 */ /* 0x000fe20000000800 */
[----:B------:R-:W-:Y:S01]  /*5160*/  ULDC UR11, c[0x0][0x80c] ;  /* 0x00020300000b7ab9 */ /* 0x000fe20000000800 */
[----:B------:R-:W-:Y:S01]  /*5170*/  UISETP.NE.AND.EX UP0, UPT, UR5, URZ, UPT, UP0 ;  /* 0x0000003f0500728c */ /* 0x000fe2000bf05300 */
[----:B------:R-:W-:Y:S02]  /*5180*/  ULDC.64 UR18, c[0x0][0x818] ;  /* 0x0002060000127ab9 */ /* 0x000fe40000000a00 */
[----:B------:R-:W-:Y:S01]  /*5190*/  S2UR UR14, SR_CgaCtaId ;  /* 0x00000000000e79c3 */ /* 0x000fe20000008800 */
[----:B------:R-:W-:Y:S01]  /*51a0*/  ULDC.64 UR20, c[0x0][0x840] ;  /* 0x0002100000147ab9 */ /* 0x000fe20000000a00 */
[----:B------:R-:W-:Y:S01]  /*51b0*/  ULDC.64 UR22, c[0x0][0x848] ;  /* 0x0002120000167ab9 */ /* 0x000fe20000000a00 */
[----:B------:R-:W-:-:S05]  /*51c0*/  PLOP3.LUT P0, PT, PT, PT, UP0, 0x80, 0x0 ;  /* 0x000000000000781c */ /* 0x000fca0003f0f008 */
[----:B------:R-:W-:Y:S02]  /*51d0*/  @UP0 ULDC.64 UR4, c[0x0][0x878] ;  /* 0x00021e0000040ab9 */ /* 0x000fe40000000a00 */
[----:B------:R-:W-:-:S06]  /*51e0*/  @UP0 UIMAD.WIDE UR4, UR36, 0x4, UR4 ;  /* 0x00000004240408a5 */ /* 0x000fcc000f8e0204 */
[----:B------:R-:W-:Y:S02]  /*51f0*/  IMAD.U32 R2, RZ, RZ, UR4 ;  /* 0x00000004ff027e24 */ /* 0x000fe4000f8e00ff */
[----:B-1----:R-:W-:Y:S01]  /*5200*/  IMAD.U32 R3, RZ, RZ, UR5 ;  /* 0x00000005ff037e24 */ /* 0x002fe2000f8e00ff */
[----:B------:R-:W-:-:S04]  /*5210*/  ULDC UR5, c[0x0][0x850] ;  /* 0x0002140000057ab9 */ /* 0x000fc80000000800 */
[----:B------:R-:W4:Y:S01]  /*5220*/  @P0 LDG.E R2, desc[UR46][R2.64] ;  /* 0x0000002e02020981 */ /* 0x000f22000c1e1900 */
[----:B------:R-:W1:Y:S01]  /*5230*/  S2UR UR4, SR_CTAID.Y ;  /* 0x00000000000479c3 */ /* 0x000e620000002600 */
[----:B------:R-:W-:Y:S01]  /*5240*/  UISETP.NE.AND UP1, UPT, UR5, 0x1, UPT ;  /* 0x000000010500788c */ /* 0x000fe2000bf25270 */
[----:B---3--:R-:W-:Y:S01]  /*5250*/  VIADD R5, R4, 0xffffff80 ;  /* 0xffffff8004057836 */ /* 0x008fe20000000000 */
[----:B--2---:R-:W-:Y:S01]  /*5260*/  UIMAD UR10, UR15, UR10, URZ ;  /* 0x0000000a0f0a72a4 */ /* 0x004fe2000f8e023f */
[----:B------:R-:W-:Y:S01]  /*5270*/  BSSY B0, `(.L_x_2223) ;  /* 0x000005f000007945 */ /* 0x000fe20003800000 */
[----:B------:R-:W-:-:S03]  /*5280*/  UIMAD UR7, UR36, UR11, URZ ;  /* 0x0000000b240772a4 */ /* 0x000fc6000f8e023f */
[----:B------:R-:W-:Y:S01]  /*5290*/  BAR.SYNC.DEFER_BLOCKING 0x1, 0x100 ;  /* 0x0044000000007b1d */ /* 0x000fe20000010000 */
[----:B------:R-:W-:Y:S01]  /*52a0*/  UIMAD UR10, UR10, UR11, URZ ;  /* 0x0000000b0a0a72a4 */ /* 0x000fe2000f8e023f */
[----:B------:R-:W-:Y:S01]  /*52b0*/  SHF.R.S32.HI R0, RZ, 0x1f, R5 ;  /* 0x0000001fff007819 */ /* 0x000fe20000011405 */
[----:B------:R-:W-:Y:S01]  /*52c0*/  USHF.L.U32 UR15, UR15, 0xe, URZ ;  /* 0x0000000e0f0f7899 */ /* 0x000fe2000800063f */
[----:B------:R-:W-:Y:S01]  /*52d0*/  ISETP.NE.AND P1, PT, R4, 0x80, PT ;  /* 0x000000800400780c */ /* 0x000fe20003f25270 */
[----:B------:R-:W-:Y:S01]  /*52e0*/  USHF.R.S32.HI UR11, URZ, 0x1f, UR10 ;  /* 0x0000001f3f0b7899 */ /* 0x000fe2000801140a */
[----:B------:R-:W-:Y:S01]  /*52f0*/  @UP1 ULDC UR8, c[0x0][0x854] ;  /* 0x0002150000081ab9 */ /* 0x000fe20000000800 */
[----:B------:R-:W-:Y:S01]  /*5300*/  @UP1 ULDC UR12, c[0x0][0x858] ;  /* 0x00021600000c1ab9 */ /* 0x000fe20000000800 */
[----:B-1----:R-:W-:Y:S02]  /*5310*/  UIMAD.WIDE.U32 UR8, UR4, UR8, URZ ;  /* 0x00000008040872a5 */ /* 0x002fe4000f8e003f */
[----:B------:R-:W-:Y:S01]  /*5320*/  UMOV UR6, UR4 ;  /* 0x0000000400067c82 */ /* 0x000fe20008000000 */
[----:B------:R-:W-:-:S02]  /*5330*/  USHF.R.S32.HI UR8, URZ, 0x1f, UR7 ;  /* 0x0000001f3f087899 */ /* 0x000fc40008011407 */
[----:B------:R-:W-:-:S03]  /*5340*/  @UP1 USHF.R.U32.HI UR6, URZ, UR12, UR9 ;  /* 0x0000000c3f061299 */ /* 0x000fc60008011609 */
[----:B------:R-:W-:Y:S01]  /*5350*/  ULDC.64 UR12, c[0x0][0x868] ;  /* 0x00021a00000c7ab9 */ /* 0x000fe20000000a00 */
[----:B------:R-:W-:Y:S02]  /*5360*/  USHF.R.S32.HI UR16, URZ, 0x1f, UR6 ;  /* 0x0000001f3f107899 */ /* 0x000fe40008011406 */
[----:B------:R-:W-:-:S04]  /*5370*/  UIADD3 UR10, UP1, UP2, UR10, UR7, UR6 ;  /* 0x000000070a0a7290 */ /* 0x000fc8000fa3e006 */
[----:B------:R-:W-:Y:S02]  /*5380*/  UIADD3.X UR8, UR11, UR8, UR16, UP1, UP2 ;  /* 0x000000080b087290 */ /* 0x000fe40008fe4410 */
[----:B------:R-:W-:Y:S02]  /*5390*/  USHF.L.U32 UR7, UR10, 0x2, URZ ;  /* 0x000000020a077899 */ /* 0x000fe4000800063f */
[----:B------:R-:W-:Y:S02]  /*53a0*/  USHF.L.U64.HI UR8, UR10, 0x2, UR8 ;  /* 0x000000020a087899 */ /* 0x000fe40008010208 */
[----:B------:R-:W-:-:S04]  /*53b0*/  UIADD3 UR10, UP1, UR7, UR12, URZ ;  /* 0x0000000c070a7290 */ /* 0x000fc8000ff3e03f */
[----:B------:R-:W-:Y:S01]  /*53c0*/  UIADD3.X UR11, UR8, UR13, URZ, UP1, !UPT ;  /* 0x0000000d080b7290 */ /* 0x000fe20008ffe43f */
[----:B----4-:R-:W-:Y:S02]  /*53d0*/  @P0 R2UR UR9, R2 ;  /* 0x00000000020902ca */ /* 0x010fe400000e0000 */
[----:B------:R-:W-:Y:S02]  /*53e0*/  LEA.HI R2, R0, R5, RZ, 0x7 ;  /* 0x0000000500027211 */ /* 0x000fe400078f38ff */
[----:B------:R-:W-:Y:S02]  /*53f0*/  ISETP.NE.AND P0, PT, R5, RZ, PT ;  /* 0x000000ff0500720c */ /* 0x000fe40003f05270 */
[C---:B------:R-:W-:Y:S01]  /*5400*/  LOP3.LUT R0, R2.reuse, 0xfffff80, RZ, 0xc0, !PT ;  /* 0x0fffff8002007812 */ /* 0x040fe200078ec0ff */
[----:B------:R-:W-:-:S04]  /*5410*/  IMAD.SHL.U32 R2, R2, 0x40, RZ ;  /* 0x0000004002027824 */ /* 0x000fc800078e00ff */
[----:B------:R-:W-:Y:S01]  /*5420*/  IMAD.IADD R0, R5, 0x1, -R0 ;  /* 0x0000000105007824 */ /* 0x000fe200078e0a00 */
[----:B------:R-:W-:Y:S01]  /*5430*/  LOP3.LUT R3, R2, 0x3fffe000, RZ, 0xc0, !PT ;  /* 0x3fffe00002037812 */ /* 0x000fe200078ec0ff */
[----:B------:R-:W-:Y:S01]  /*5440*/  @UP0 ULEA UR9, UR36, UR9, 0x7 ;  /* 0x0000000924090291 */ /* 0x000fe2000f8e383f */
[----:B------:R-:W-:-:S03]  /*5450*/  IMAD.U32 R2, RZ, RZ, UR10 ;  /* 0x0000000aff027e24 */ /* 0x000fc6000f8e00ff */
[----:B------:R-:W-:Y:S01]  /*5460*/  @UP0 USHF.R.S32.HI UR12, URZ, 0x1f, UR9 ;  /* 0x0000001f3f0c0899 */ /* 0x000fe20008011409 */
[----:B------:R-:W-:Y:S02]  /*5470*/  IMAD R0, R0, 0x4, R3 ;  /* 0x0000000400007824 */ /* 0x000fe400078e0203 */
[----:B------:R-:W-:Y:S01]  /*5480*/  IMAD.U32 R3, RZ, RZ, UR11 ;  /* 0x0000000bff037e24 */ /* 0x000fe2000f8e00ff */
[----:B------:R-:W-:-:S03]  /*5490*/  @UP0 ULEA.HI UR12, UR12, UR9, URZ, 0x7 ;  /* 0x000000090c0c0291 */ /* 0x000fc6000f8f383f */
[----:B------:R-:W-:Y:S01]  /*54a0*/  UMOV UR9, 0x400 ;  /* 0x0000040000097882 */ /* 0x000fe20000000000 */
[----:B------:R-:W-:Y:S02]  /*54b0*/  @UP0 USHF.L.U32 UR12, UR12, 0x7, URZ ;  /* 0x000000070c0c0899 */ /* 0x000fe4000800063f */
[----:B------:R-:W-:Y:S02]  /*54c0*/  ULEA UR9, UR14, UR9, 0x18 ;  /* 0x000000090e097291 */ /* 0x000fe4000f8ec03f */
[----:B------:R-:W-:-:S04]  /*54d0*/  @UP0 ULOP3.LUT UR12, UR12, 0xffffc000, URZ, 0xc0, !UPT ;  /* 0xffffc0000c0c0892 */ /* 0x000fc8000f8ec03f */
[----:B------:R-:W-:Y:S01]  /*54e0*/  @UP0 USHF.R.S32.HI UR13, URZ, 0x1f, UR12 ;  /* 0x0000001f3f0d0899 */ /* 0x000fe2000801140c */
[----:B------:R-:W-:Y:S02]  /*54f0*/  LEA R0, R0, UR9, 0x2 ;  /* 0x0000000900007c11 */ /* 0x000fe4000f8e10ff */
[----:B------:R-:W-:Y:S02]  /*5500*/  @!UP0 UMOV UR12, URZ ;  /* 0x0000003f000c8c82 */ /* 0x000fe40008000000 */
[----:B------:R-:W-:Y:S01]  /*5510*/  UIADD3 UR14, UP1, UR15, UR12, URZ ;  /* 0x0000000c0f0e7290 */ /* 0x000fe2000ff3e03f */
[----:B------:R1:W-:Y:S01]  /*5520*/  STS.128 [R0], R24 ;  /* 0x0000001800007388 */ /* 0x0003e20000000c00 */
[----:B------:R-:W-:Y:S02]  /*5530*/  UIMAD UR12, UR16, UR18, URZ ;  /* 0x00000012100c72a4 */ /* 0x000fe4000f8e023f */
[----:B------:R-:W-:Y:S01]  /*5540*/  UIMAD UR16, UR16, UR20, URZ ;  /* 0x00000014101072a4 */ /* 0x000fe2000f8e023f */
[----:B------:R1:W-:Y:S01]  /*5550*/  STS.128 [R0+0x800], R28 ;  /* 0x0008001c00007388 */ /* 0x0003e20000000c00 */
[----:B------:R-:W-:Y:S01]  /*5560*/  @!UP0 UMOV UR13, URZ ;  /* 0x0000003f000d8c82 */ /* 0x000fe20008000000 */
[----:B------:R-:W-:-:S02]  /*5570*/  UIMAD UR17, UR6, UR19, UR12 ;  /* 0x00000013061172a4 */ /* 0x000fc4000f8e020c */
[----:B------:R-:W-:Y:S01]  /*5580*/  UIMAD UR19, UR6, UR21, UR16 ;  /* 0x00000015061372a4 */ /* 0x000fe2000f8e0210 */
[----:B------:R1:W-:Y:S01]  /*5590*/  STS.128 [R0+0x1000], R32 ;  /* 0x0010002000007388 */ /* 0x0003e20000000c00 */
[----:B------:R-:W-:Y:S02]  /*55a0*/  ULEA.HI.X.SX32 UR15, UR15, UR13, 0x1, UP1 ;  /* 0x0000000d0f0f7291 */ /* 0x000fe400088f0e3f */
[----:B------:R-:W-:Y:S01]  /*55b0*/  USHF.R.S32.HI UR16, URZ, 0x1f, UR36 ;  /* 0x0000001f3f107899 */ /* 0x000fe20008011424 */
[----:B------:R1:W-:Y:S01]  /*55c0*/  STS.128 [R0+0x1800], R36 ;  /* 0x0018002400007388 */ /* 0x0003e20000000c00 */
[----:B------:R-:W-:Y:S02]  /*55d0*/  UIMAD.WIDE.U32 UR12, UR6, UR18, UR14 ;  /* 0x00000012060c72a5 */ /* 0x000fe4000f8e000e */
[----:B------:R-:W-:Y:S01]  /*55e0*/  USEL UR16, UR16, URZ, !UP0 ;  /* 0x0000003f10107287 */ /* 0x000fe2000c000000 */
[----:B------:R1:W-:Y:S01]  /*55f0*/  STS.128 [R0+0x2000], R40 ;  /* 0x0020002800007388 */ /* 0x0003e20000000c00 */
[----:B------:R-:W-:-:S02]  /*5600*/  UIMAD.WIDE.U32 UR14, UR6, UR20, UR14 ;  /* 0x00000014060e72a5 */ /* 0x000fc4000f8e000e */
[----:B------:R-:W-:Y:S01]  /*5610*/  USEL UR36, UR36, URZ, !UP0 ;  /* 0x0000003f24247287 */ /* 0x000fe2000c000000 */
[----:B------:R1:W-:Y:S01]  /*5620*/  STS.128 [R0+0x2800], R44 ;  /* 0x0028002c00007388 */ /* 0x0003e20000000c00 */
[----:B------:R-:W-:Y:S01]  /*5630*/  ULDC.64 UR20, c[0x0][0x820] ;  /* 0x0002080000147ab9 */ /* 0x000fe20000000a00 */
[----:B------:R-:W-:Y:S02]  /*5640*/  UIADD3 UR13, UR13, UR17, URZ ;  /* 0x000000110d0d7290 */ /* 0x000fe4000fffe03f */
[----:B------:R1:W-:Y:S01]  /*5650*/  STS.128 [R0+0x3000], R48 ;  /* 0x0030003000007388 */ /* 0x0003e20000000c00 */
[----:B------:R-:W-:Y:S02]  /*5660*/  UIMAD UR18, UR16, UR20, URZ ;  /* 0x00000014101272a4 */ /* 0x000fe4000f8e023f */
[----:B------:R-:W-:Y:S01]  /*5670*/  UIMAD UR16, UR16, UR22, URZ ;  /* 0x00000016101072a4 */ /* 0x000fe2000f8e023f */
[----:B------:R1:W-:Y:S01]  /*5680*/  STS.128 [R0+0x3800], R52 ;  /* 0x0038003400007388 */ /* 0x0003e20000000c00 */
[----:B------:R-:W-:-:S02]  /*5690*/  UIADD3 UR15, UR15, UR19, URZ ;  /* 0x000000130f0f7290 */ /* 0x000fc4000fffe03f */
[----:B------:R-:W-:Y:S01]  /*56a0*/  UIMAD UR18, UR36, UR21, UR18 ;  /* 0x00000015241272a4 */ /* 0x000fe2000f8e0212 */
[----:B------:R1:W-:Y:S01]  /*56b0*/  STS.128 [R0+0x4000], R56 ;  /* 0x0040003800007388 */ /* 0x0003e20000000c00 */
[----:B------:R-:W-:Y:S02]  /*56c0*/  UIMAD.WIDE.U32 UR12, UR36, UR20, UR12 ;  /* 0x00000014240c72a5 */ /* 0x000fe4000f8e000c */
[----:B------:R-:W-:Y:S01]  /*56d0*/  UIMAD UR16, UR36, UR23, UR16 ;  /* 0x00000017241072a4 */ /* 0x000fe2000f8e0210 */
[----:B------:R1:W-:Y:S01]  /*56e0*/  STS.128 [R0+0x4800], R60 ;  /* 0x0048003c00007388 */ /* 0x0003e20000000c00 */
[----:B------:R-:W-:Y:S01]  /*56f0*/  UIMAD.WIDE.U32 UR14, UR36, UR22, UR14 ;  /* 0x00000016240e72a5 */ /* 0x000fe2000f8e000e */
[----:B------:R-:W-:Y:S02]  /*5700*/  ULDC.64 UR20, c[0x0][0x800] ;  /* 0x0002000000147ab9 */ /* 0x000fe40000000a00 */
[----:B------:R1:W-:Y:S01]  /*5710*/  STS.128 [R0+0x5000], R64 ;  /* 0x0050004000007388 */ /* 0x0003e20000000c00 */
[----:B------:R-:W-:Y:S01]  /*5720*/  ULDC.64 UR22, c[0x0][0x828] ;  /* 0x00020a0000167ab9 */ /* 0x000fe20000000a00 */
[----:B------:R-:W-:-:S02]  /*5730*/  UIADD3 UR17, -UR6, URZ, URZ ;  /* 0x0000003f06117290 */ /* 0x000fc4000fffe13f */
[----:B------:R1:W-:Y:S01]  /*5740*/  STS.128 [R0+0x5800], R68 ;  /* 0x0058004400007388 */ /* 0x0003e20000000c00 */
[----:B------:R-:W-:Y:S02]  /*5750*/  UIADD3 UR13, UR13, UR18, URZ ;  /* 0x000000120d0d7290 */ /* 0x000fe4000fffe03f */
[----:B------:R-:W-:Y:S01]  /*5760*/  UIADD3 UR6, UR15, UR16, URZ ;  /* 0x000000100f067290 */ /* 0x000fe2000fffe03f */
[----:B------:R1:W-:Y:S01]  /*5770*/  STS.128 [R0+0x6000], R72 ;  /* 0x0060004800007388 */ /* 0x0003e20000000c00 */
[----:B------:R-:W-:Y:S02]  /*5780*/  ULEA UR20, UP0, UR12, UR20, 0x2 ;  /* 0x000000140c147291 */ /* 0x000fe4000f80103f */
[----:B------:R-:W-:Y:S01]  /*5790*/  ULEA UR22, UP1, UR14, UR22, 0x2 ;  /* 0x000000160e167291 */ /* 0x000fe2000f82103f */
[----:B------:R1:W-:Y:S01]  /*57a0*/  STS.128 [R0+0x6800], R76 ;  /* 0x0068004c00007388 */ /* 0x0003e20000000c00 */
[----:B------:R-:W-:Y:S02]  /*57b0*/  ULEA.HI.X UR21, UR12, UR21, UR13, 0x2, UP0 ;  /* 0x000000150c157291 */ /* 0x000fe400080f140d */
[----:B------:R-:W-:Y:S01]  /*57c0*/  ULEA.HI.X UR23, UR14, UR23, UR6, 0x2, UP1 ;  /* 0x000000170e177291 */ /* 0x000fe200088f1406 */
[----:B------:R1:W-:Y:S01]  /*57d0*/  STS.128 [R0+0x7000], R80 ;  /* 0x0070005000007388 */ /* 0x0003e20000000c00 */
[----:B------:R-:W-:-:S03]  /*57e0*/  UIMAD UR17, UR5, UR17, UR4 ;  /* 0x00000011051172a4 */ /* 0x000fc6000f8e0204 */
[----:B------:R1:W-:Y:S01]  /*57f0*/  STS.128 [R0+0x7800], R84 ;  /* 0x0078005400007388 */ /* 0x0003e20000000c00 */
[----:B------:R-:W-:Y:S08]  /*5800*/  @P0 BRA `(.L_x_2224) ;  /* 0x0000000000140947 */ /* 0x000ff00003800000 */
.L_x_2225:
[----:B------:R-:W2:Y:S04]  /*5810*/  LDG.E.STRONG.GPU R4, desc[UR46][R2.64] ;  /* 0x0000002e02047981 */ /* 0x000ea8000c1ef900 */
[----:B--2---:R-:W-:Y:S01]  /*5820*/  CCTL.IVALL ;  /* 0x00000000ff00798f */ /* 0x004fe20002000000 */
[----:B------:R-:W-:Y:S05]  /*5830*/  YIELD ;  /* 0x0000000000007946 */ /* 0x000fea0003800000 */
[----:B------:R-:W-:-:S13]  /*5840*/  ISETP.NE.AND P0, PT, R4, UR17, PT ;  /* 0x0000001104007c0c */ /* 0x000fda000bf05270 */
[----:B------:R-:W-:Y:S05]  /*5850*/  @P0 BRA `(.L_x_2225) ;  /* 0xfffffffc00ec0947 */ /* 0x000fea000383ffff */
.L_x_2224:
[----:B------:R-:W-:Y:S05]  /*5860*/  BSYNC B0 ;  /* 0x0000000000007941 */ /* 0x000fea0003800000 */
.L_x_2223:
[----:B------:R-:W-:-:S03]  /*5870*/  UMOV UR4, 0xffffffff ;  /* 0xffffffff00047882 */ /* 0x000fc60000000000 */
[----:B------:R-:W-:Y:S05]  /*5880*/  BRA.DIV UR4, `(.L_x_2226) ;  /* 0x0000005204d07947 */ /* 0x000fea000b800000 */
[----:B------:R-:W-:Y:S01]  /*5890*/  NOP ;  /* 0x0000000000007918 */ /* 0x000fe20000000000 */
.L_x_2335:
        /* <DEDUP_REMOVED lines=14> */
[----:B------:R-:W-:Y:S01]  /*5980*/  UMOV UR4, UR22 ;  /* 0x0000001600047c82 */ /* 0x000fe20008000000 */
[----:B------:R-:W-:-:S08]  /*5990*/  UMOV UR5, UR23 ;  /* 0x0000001700057c82 */ /* 0x000fd00008000000 */
.L_x_2229:
[----:B------:R-:W-:Y:S01]  /*59a0*/  @P0 ELECT P2, URZ, PT ;  /* 0x00000000003f082f */ /* 0x000fe20003840000 */
[----:B------:R2:W-:-:S12]  /*59b0*/  UBLKRED.G.S.ADD.F32.RN [UR4], [UR9], UR6, desc[UR10] ;  /* 0x00000a04090073bb */ /* 0x0005d800080a1406 */
[----:B------:R-:W-:Y:S02]  /*59c0*/  @P2 PLOP3.LUT P0, PT, P2, PT, PT, 0x8, 0x0 ;  /* 0x000000000000281c */ /* 0x000fe4000170e170 */
[----:B------:R-:W-:-:S11]  /*59d0*/  PLOP3.LUT P2, PT, PT, PT, PT, 0x8, 0x0 ;  /* 0x000000000000781c */ /* 0x000fd60003f4e170 */
[----:B--2---:R-:W-:Y:S05]  /*59e0*/  @P0 BRA.U.ANY `(.L_x_2229) ;  /* 0xfffffffd00ec0947 */ /* 0x004fea000393ffff */
[----:B------:R0:W-:Y:S01]  /*59f0*/  UTMACMDFLUSH ;  /* 0x00000000000079b7 */ /* 0x0001e20000000000 */
[----:B------:R-:W-:-:S04]  /*5a00*/  DEPBAR.LE SB0, 0x0 ;  /* 0x000080000000791a */ /* 0x000fc80000000000 */
.L_x_2228:
[----:B------:R-:W-:Y:S05]  /*5a10*/  BSYNC B0 ;  /* 0x0000000000007941 */ /* 0x000fea0003800000 */
.L_x_2227:
        /* <DEDUP_REMOVED lines=14> */
.L_x_2231:
[----:B------:R-:W-:Y:S05]  /*5b00*/  BSYNC B0 ;  /* 0x0000000000007941 */ /* 0x000fea0003800000 */
.L_x_2230:
        /* <DEDUP_REMOVED lines=24> */
.L_x_2234:
[----:B-12---:R-:W2:Y:S04]  /*5c90*/  LDG.E.STRONG.GPU R0, desc[UR46][R2.64] ;  /* 0x0000002e02007981 */ /* 0x006ea8000c1ef900 */
[----:B--2---:R-:W-:Y:S01]  /*5ca0*/  CCTL.IVALL ;  /* 0x00000000ff00798f */ /* 0x004fe20002000000 */
[----:B------:R-:W-:Y:S05]  /*5cb0*/  YIELD ;  /* 0x0000000000007946 */ /* 0x000fea0003800000 */
[----:B------:R-:W-:-:S13]  /*5cc0*/  ISETP.NE.AND P0, PT, R0, UR17, PT ;  /* 0x0000001100007c0c */ /* 0x000fda000bf05270 */
[----:B------:R-:W-:Y:S05]  /*5cd0*/  @P0 BRA `(.L_x_2234) ;  /* 0xfffffffc00ec0947 */ /* 0x000fea000383ffff */
.L_x_2233:
[----:B------:R-:W-:Y:S05]  /*5ce0*/  BSYNC B0 ;  /* 0x0000000000007941 */ /* 0x000fea0003800000 */
.L_x_2232:
[----:B------:R-:W-:-:S03]  /*5cf0*/  UMOV UR4, 0xffffffff ;  /* 0xffffffff00047882 */ /* 0x000fc60000000000 */
[----:B------:R-:W-:Y:S05]  /*5d00*/  BRA.DIV UR4, `(.L_x_2235) ;  /* 0x0000004e04cc7947 */ /* 0x000fea000b800000 */
[----:B------:R-:W-:Y:S01]  /*5d10*/  NOP ;  /* 0x0000000000007918 */ /* 0x000fe20000000000 */
.L_x_2338:
        /* <DEDUP_REMOVED lines=16> */
.L_x_2238:
[----:B------:R-:W-:Y:S01]  /*5e20*/  @P0 ELECT P2, URZ, PT ;  /* 0x00000000003f082f */ /* 0x000fe20003840000 */
[----:B------:R3:W-:-:S12]  /*5e30*/  UBLKRED.G.S.ADD.F32.RN [UR4], [UR9], UR6, desc[UR10] ;  /* 0x00000a04090073bb */ /* 0x0007d800080a1406 */
[----:B------:R-:W-:Y:S02]  /*5e40*/  @P2 PLOP3.LUT P0, PT, P2, PT, PT, 0x8, 0x0 ;  /* 0x000000000000281c */ /* 0x000fe4000170e170 */
[----:B------:R-:W-:-:S11]  /*5e50*/  PLOP3.LUT P2, PT, PT, PT, PT, 0x8, 0x0 ;  /* 0x000000000000781c */ /* 0x000fd60003f4e170 */
[----:B---3--:R-:W-:Y:S05]  /*5e60*/  @P0 BRA.U.ANY `(.L_x_2238) ;  /* 0xfffffffd00ec0947 */ /* 0x008fea000393ffff */
[----:B------:R0:W-:Y:S01]  /*5e70*/  UTMACMDFLUSH ;  /* 0x00000000000079b7 */ /* 0x0001e20000000000 */
[----:B------:R-:W-:-:S04]  /*5e80*/  DEPBAR.LE SB0, 0x0 ;  /* 0x000080000000791a */ /* 0x000fc80000000000 */
.L_x_2237:
[----:B------:R-:W-:Y:S05]  /*5e90*/  BSYNC B0 ;  /* 0x0000000000007941 */ /* 0x000fea0003800000 */
.L_x_2236:
        /* <DEDUP_REMOVED lines=14> */
.L_x_2193:
        /* <DEDUP_REMOVED lines=21> */
.L_x_2240:
        /* <DEDUP_REMOVED lines=13> */
.L_x_2242:
[----:B------:R-:W-:-:S05]  /*61a0*/  ULDC UR4, c[0x0][0x8c4] ;  /* 0x0002310000047ab9 */ /* 0x000fca0000000800 */
.L_x_2241:
        /* <DEDUP_REMOVED lines=44> */
.L_x_2243:
        /* <DEDUP_REMOVED lines=13> */
.L_x_2244:
        /* <DEDUP_REMOVED lines=12> */
.L_x_2245:
[----:B------:R-:W-:Y:S01]  /*6600*/  UIADD3 UR8, -UR12, UR10, UR6 ;  /* 0x0000000a0c087290 */ /* 0x000fe2000fffe106 */
[----:B------:R-:W-:Y:S01]  /*6610*/  ISETP.LE.AND P0, PT, RZ, UR22, PT ;  /* 0x00000016ff007c0c */ /* 0x000fe2000bf03270 */
[----:B------:R-:W-:Y:S01]  /*6620*/  ULDC UR9, c[0x0][0x74c] ;  /* 0x0001d30000097ab9 */ /* 0x000fe20000000800 */
[----:B------:R-:W-:Y:S01]  /*6630*/  ULDC UR20, c[0x0][0x288] ;  /* 0x0000a20000147ab9 */ /* 0x000fe20000000800 */
[----:B------:R-:W-:Y:S02]  /*6640*/  UIADD3 UR9, UR8, -UR9, URZ ;  /* 0x8000000908097290 */ /* 0x000fe4000fffe03f */
[----:B------:R-:W-:Y:S02]  /*6650*/  UIADD3 UR8, UR10, 0x3f, URZ ;  /* 0x0000003f0a087890 */ /* 0x000fe4000fffe03f */
[----:B------:R-:W-:Y:S02]  /*6660*/  USHF.R.S32.HI UR11, URZ, 0x1f, UR9 ;  /* 0x0000001f3f0b7899 */ /* 0x000fe40008011409 */
[----:B------:R-:W-:-:S02]  /*6670*/  USHF.R.S32.HI UR15, URZ, 0x1f, UR13 ;  /* 0x0000001f3f0f7899 */ /* 0x000fc4000801140d */
[----:B------:R-:W-:Y:S02]  /*6680*/  ULEA.HI UR11, UR11, UR9, URZ, 0x6 ;  /* 0x000000090b0b7291 */ /* 0x000fe4000f8f303f */
[----:B------:R-:W-:Y:S02]  /*6690*/  USHF.R.S32.HI UR9, URZ, 0x1f, UR8 ;  /* 0x0000001f3f097899 */ /* 0x000fe40008011408 */
[----:B------:R-:W-:Y:S02]  /*66a0*/  USHF.R.S32.HI UR11, URZ, 0x6, UR11 ;  /* 0x000000063f0b7899 */ /* 0x000fe4000801140b */
[----:B------:R-:W-:Y:S02]  /*66b0*/  ULEA.HI UR8, UR9, UR8, URZ, 0x6 ;  /* 0x0000000809087291 */ /* 0x000fe4000f8f303f */
[----:B------:R-:W-:Y:S02]  /*66c0*/  UISETP.LT.AND UP1, UPT, URZ, UR11, UPT ;  /* 0x0000000b3f00728c */ /* 0x000fe4000bf21270 */
[----:B------:R-:W-:-:S02]  /*66d0*/  USHF.R.S32.HI UR8, URZ, 0x6, UR8 ;  /* 0x000000063f087899 */ /* 0x000fc40008011408 */
[----:B------:R-:W-:Y:S02]  /*66e0*/  USEL UR16, UR13, URZ, !UP0 ;  /* 0x0000003f0d107287 */ /* 0x000fe4000c000000 */
[----:B------:R-:W-:Y:S02]  /*66f0*/  USEL UR9, URZ, UR11, !UP1 ;  /* 0x0000000b3f097287 */ /* 0x000fe4000c800000 */
[----:B------:R-:W-:Y:S01]  /*6700*/  UIMAD UR13, UR13, UR20, URZ ;  /* 0x000000140d0d72a4 */ /* 0x000fe2000f8e023f */
[----:B------:R-:W-:Y:S01]  /*6710*/  UMOV UR11, UR8 ;  /* 0x00000008000b7c82 */ /* 0x000fe20008000000 */
        /* <DEDUP_REMOVED lines=8> */
[----:B------:R-:W-:-:S12]  /*67a0*/  USEL UR11, UR8, UR10, UP1 ;  /* 0x0000000a080b7287 */ /* 0x000fd80008800000 */
.L_x_2246:
[----:B------:R-:W-:Y:S02]  /*67b0*/  UISETP.GT.AND UP1, UPT, UR11, UR9, UPT ;  /* 0x000000090b00728c */ /* 0x000fe4000bf24270 */
[----:B------:R-:W-:Y:S02]  /*67c0*/  USEL UR21, UR15, URZ, !UP0 ;  /* 0x0000003f0f157287 */ /* 0x000fe4000c000000 */
[----:B------:R-:W-:Y:S02]  /*67d0*/  UIADD3 UR23, UP0, UR13, UR7, URZ ;  /* 0x000000070d177290 */ /* 0x000fe4000ff1e03f */
[----:B------:R-:W-:Y:S02]  /*67e0*/  PLOP3.LUT P1, PT, PT, PT, UP1, 0x80, 0x0 ;  /* 0x000000000000781c */ /* 0x000fe40003f2f018 */
[----:B------:R-:W-:Y:S01]  /*67f0*/  ELECT P0, URZ, PT ;  /* 0x00000000003f782f */ /* 0x000fe20003800000 */
[----:B------:R-:W-:-:S10]  /*6800*/  ULEA.HI.X.SX32 UR10, UR13, UR14, 0x1, UP0 ;  /* 0x0000000e0d0a7291 */ /* 0x000fd400080f0e3f */
[----:B------:R-:W-:Y:S05]  /*6810*/  @!P1 BRA `(.L_x_2247) ;  /* 0x0000001000909947 */ /* 0x000fea0003800000 */
[----:B------:R-:W-:Y:S01]  /*6820*/  ULDC.64 UR18, c[0x0][0x2d8] ;  /* 0x0000b60000127ab9 */ /* 0x000fe20000000a00 */
[----:B------:R-:W1:Y:S01]  /*6830*/  S2R R0, SR_TID.X ;  /* 0x0000000000007919 */ /* 0x000e620000002100 */
[----:B------:R-:W-:Y:S02]  /*6840*/  UIMAD UR14, UR14, UR18, URZ ;  /* 0x000000120e0e72a4 */ /* 0x000fe4000f8e023f */
[----:B------:R-:W-:Y:S02]  /*6850*/  UIMAD.WIDE.U32 UR12, UR7, UR18, URZ ;  /* 0x00000012070c72a5 */ /* 0x000fe4000f8e003f */
[----:B------:R-:W-:Y:S02]  /*6860*/  UIMAD UR14, UR7, UR19, UR14 ;  /* 0x00000013070e72a4 */ /* 0x000fe4000f8e020e */
[----:B------:R-:W-:Y:S02]  /*6870*/  UIADD3 UR7, -UR9, UR11, URZ ;  /* 0x0000000b09077290 */ /* 0x000fe4000fffe13f */
[----:B------:R-:W-:-:S02]  /*6880*/  UIADD3 UR6, UP0, UR4, UR12, URZ ;  /* 0x0000000c04067290 */ /* 0x000fc4000ff1e03f */
[----:B------:R-:W-:Y:S02]  /*6890*/  UIADD3 UR19, UR13, UR14, URZ ;  /* 0x0000000e0d137290 */ /* 0x000fe4000fffe03f */
[----:B------:R-:W-:Y:S02]  /*68a0*/  ULOP3.LUT UR17, UR7, 0x1, URZ, 0xc0, !UPT ;  /* 0x0000000107117892 */ /* 0x000fe4000f8ec03f */
[----:B------:R-:W-:Y:S02]  /*68b0*/  UIADD3.X UR7, UR5, UR19, URZ, UP0, !UPT ;  /* 0x0000001305077290 */ /* 0x000fe400087fe43f */
[----:B------:R-:W-:Y:S01]  /*68c0*/  UISETP.NE.U32.AND UP0, UPT, UR17, 0x1, UPT ;  /* 0x000000011100788c */ /* 0x000fe2000bf05070 */
[----:B------:R-:W-:Y:S02]  /*68d0*/  ULDC.64 UR14, c[0x0][0x2e0] ;  /* 0x0000b800000e7ab9 */ /* 0x000fe40000000a00 */
[----:B------:R-:W-:-:S03]  /*68e0*/  UIMAD UR18, UR21, UR14, URZ ;  /* 0x0000000e151272a4 */ /* 0x000fc6000f8e023f */
[----:B------:R-:W-:Y:S01]  /*68f0*/  PLOP3.LUT P1, PT, PT, PT, UP0, 0x80, 0x0 ;  /* 0x000000000000781c */ /* 0x000fe20003f2f008 */
[----:B------:R-:W-:Y:S02]  /*6900*/  UIMAD.WIDE.U32 UR6, UR16, UR14, UR6 ;  /* 0x0000000e100672a5 */ /* 0x000fe4000f8e0006 */
[----:B------:R-:W-:Y:S01]  /*6910*/  UIMAD UR18, UR16, UR15, UR18 ;  /* 0x0000000f101272a4 */ /* 0x000fe2000f8e0212 */
[----:B------:R-:W-:Y:S02]  /*6920*/  ULDC UR21, c[0x0][0x760] ;  /* 0x0001d80000157ab9 */ /* 0x000fe40000000800 */
[----:B------:R-:W-:Y:S02]  /*6930*/  UIMAD UR15, UR20, UR21, URZ ;  /* 0x00000015140f72a4 */ /* 0x000fe4000f8e023f */
[----:B------:R-:W-:Y:S01]  /*6940*/  UIADD3 UR24, UR7, UR18, URZ ;  /* 0x0000001207187290 */ /* 0x000fe2000fffe03f */
[----:B-1----:R-:W-:-:S04]  /*6950*/  LOP3.LUT R9, R0, 0x1f, RZ, 0xc0, !PT ;  /* 0x0000001f00097812 */ /* 0x002fc800078ec0ff */
[----:B------:R-:W-:Y:S07]  /*6960*/  @P1 BRA `(.L_x_2248) ;  /* 0x00000004006c1947 */ /* 0x000fee0003800000 */
        /* <DEDUP_REMOVED lines=11> */
.L_x_2251:
[----:B------:R-:W2:Y:S04]  /*6a20*/  LDG.E.STRONG.GPU R0, desc[UR46][R2.64] ;  /* 0x0000002e02007981 */ /* 0x000ea8000c1ef900 */
[----:B--2---:R-:W-:Y:S01]  /*6a30*/  CCTL.IVALL ;  /* 0x00000000ff00798f */ /* 0x004fe20002000000 */
[----:B------:R-:W-:Y:S05]  /*6a40*/  YIELD ;  /* 0x0000000000007946 */ /* 0x000fea0003800000 */
[----:B------:R-:W-:-:S13]  /*6a50*/  ISETP.NE.AND P1, PT, R0, UR22, PT ;  /* 0x0000001600007c0c */ /* 0x000fda000bf25270 */
[----:B------:R-:W-:Y:S05]  /*6a60*/  @P1 BRA `(.L_x_2251) ;  /* 0xfffffffc00ec1947 */ /* 0x000fea000383ffff */
.L_x_2250:
[----:B------:R-:W-:Y:S05]  /*6a70*/  BSYNC B0 ;  /* 0x0000000000007941 */ /* 0x000fea0003800000 */
.L_x_2249:
[----:B------:R-:W-:-:S03]  /*6a80*/  UMOV UR17, 0xffffffff ;  /* 0xffffffff00117882 */ /* 0x000fc60000000000 */
[----:B------:R-:W-:Y:S05]  /*6a90*/  BRA.DIV UR17, `(.L_x_2252) ;  /* 0x0000004211847947 */ /* 0x000fea000b800000 */
[----:B------:R-:W-:Y:S01]  /*6aa0*/  NOP ;  /* 0x0000000000007918 */ /* 0x000fe20000000000 */
.L_x_2341:
        /* <DEDUP_REMOVED lines=22> */
.L_x_2254:
[----:B------:R-:W-:Y:S05]  /*6c10*/  BSYNC B0 ;  /* 0x0000000000007941 */ /* 0x000fea0003800000 */
.L_x_2253:
        /* <DEDUP_REMOVED lines=20> */
.L_x_2256:
[----:B------:R-:W-:Y:S05]  /*6d60*/  BSYNC B0 ;  /* 0x0000000000007941 */ /* 0x000fea0003800000 */
.L_x_2255:
[----:B------:R-:W-:Y:S06]  /*6d70*/  BAR.ARV 0xa, 0xa0 ;  /* 0x0282800000007b1d */ /* 0x000fec0000002000 */
[----:B------:R-:W-:Y:S04]  /*6d80*/  BSSY B0, `(.L_x_2257) ;  /* 0x0000003000007945 */ /* 0x000fe80003800000 */
[----:B------:R-:W-:Y:S05]  /*6d90*/  @!P0 BRA `(.L_x_2258) ;  /* 0x0000000000048947 */ /* 0x000fea0003800000 */
[----:B------:R-:W-:-:S04]  /*6da0*/  DEPBAR.LE SB0, 0x0 ;  /* 0x000080000000791a */ /* 0x000fc80000000000 */
.L_x_2258:
[----:B------:R-:W-:Y:S05]  /*6db0*/  BSYNC B0 ;  /* 0x0000000000007941 */ /* 0x000fea0003800000 */
.L_x_2257:
        /* <DEDUP_REMOVED lines=19> */
.L_x_2260:
[----:B------:R-:W-:Y:S05]  /*6ef0*/  BSYNC B0 ;  /* 0x0000000000007941 */ /* 0x000fea0003800000 */
.L_x_2259:
[----:B------:R-:W-:Y:S01]  /*6f00*/  UIADD3 UR17, UR9, 0x1, URZ ;  /* 0x0000000109117890 */ /* 0x000fe2000fffe03f */
[----:B------:R-:W-:Y:S11]  /*6f10*/  BRA `(.L_x_2261) ;  /* 0x0000000000047947 */ /* 0x000ff60003800000 */
.L_x_2248:
[----:B------:R-:W-:-:S05]  /*6f20*/  UMOV UR17, UR9 ;  /* 0x0000000900117c82 */ /* 0x000fca0008000000 */
.L_x_2261:
[----:B------:R-:W-:-:S04]  /*6f30*/  UIADD3 UR9, UR9, 0x1, URZ ;  /* 0x0000000109097890 */ /* 0x000fc8000fffe03f */
[----:B------:R-:W-:-:S03]  /*6f40*/  UISETP.NE.AND UP0, UPT, UR11, UR9, UPT ;  /* 0x000000090b00728c */ /* 0x000fc6000bf05270 */
[----:B------:R-:W-:-:S03]  /*6f50*/  UMOV UR9, UR17 ;  /* 0x0000001100097c82 */ /* 0x000fc60008000000 */
[----:B------:R-:W-:-:S13]  /*6f60*/  PLOP3.LUT P1, PT, PT, PT, UP0, 0x80, 0x0 ;  /* 0x000000000000781c */ /* 0x000fda0003f2f008 */
[----:B------:R-:W-:Y:S05]  /*6f70*/  @!P1 BRA `(.L_x_2247) ;  /* 0x0000000800b89947 */ /* 0x000fea0003800000 */
[----:B------:R-:W-:Y:S01]  /*6f80*/  UMOV UR13, UR19 ;  /* 0x00000013000d7c82 */ /* 0x000fe20008000000 */
[----:B------:R-:W-:Y:S01]  /*6f90*/  ULDC.64 UR20, c[0x0][0x2c0] ;  /* 0x0000b00000147ab9 */ /* 0x000fe20000000a00 */
[----:B------:R-:W-:Y:S01]  /*6fa0*/  UIMAD.WIDE.U32 UR12, UR16, UR14, UR12 ;  /* 0x0000000e100c72a5 */ /* 0x000fe2000f8e000c */
[----:B------:R-:W-:-:S03]  /*6fb0*/  UMOV UR9, UR17 ;  /* 0x0000001100097c82 */ /* 0x000fc60008000000 */
[----:B------:R-:W-:-:S04]  /*6fc0*/  UIADD3 UR4, UP0, UR4, UR12, URZ ;  /* 0x0000000c04047290 */ /* 0x000fc8000ff1e03f */
[----:B------:R-:W-:Y:S02]  /*6fd0*/  UIADD3.X UR5, UR5, UR18, UR13, UP0, !UPT ;  /* 0x0000001205057290 */ /* 0x000fe400087fe40d */
[----:B------:R-:W-:-:S04]  /*6fe0*/  ULEA UR14, UP0, UR4, UR20, 0x2 ;  /* 0x00000014040e7291 */ /* 0x000fc8000f80103f */
[----:B------:R-:W-:Y:S02]  /*6ff0*/  ULEA.HI.X UR5, UR4, UR21, UR5, 0x2, UP0 ;  /* 0x0000001504057291 */ /* 0x000fe400080f1405 */
[----:B------:R-:W-:Y:S01]  /*7000*/  UIADD3 UR14, UP0, UR14, 0x4000, URZ ;  /* 0x000040000e0e7890 */ /* 0x000fe2000ff1e03f */
[----:B------:R-:W-:-:S03]  /*7010*/  UMOV UR4, URZ ;  /* 0x0000003f00047c82 */ /* 0x000fc60008000000 */
[----:B------:R-:W-:-:S12]  /*7020*/  UIADD3.X UR5, URZ, UR5, URZ, UP0, !UPT ;  /* 0x000000053f057290 */ /* 0x000fd800087fe43f */
.L_x_2286:
        /* <DEDUP_REMOVED lines=11> */
.L_x_2264:
[----:B------:R-:W2:Y:S04]  /*70e0*/  LDG.E.STRONG.GPU R0, desc[UR46][R2.64] ;  /* 0x0000002e02007981 */ /* 0x000ea8000c1ef900 */
[----:B--2---:R-:W-:Y:S01]  /*70f0*/  CCTL.IVALL ;  /* 0x00000000ff00798f */ /* 0x004fe20002000000 */
[----:B------:R-:W-:Y:S05]  /*7100*/  YIELD ;  /* 0x0000000000007946 */ /* 0x000fea0003800000 */
[----:B------:R-:W-:-:S13]  /*7110*/  ISETP.NE.AND P1, PT, R0, UR22, PT ;  /* 0x0000001600007c0c */ /* 0x000fda000bf25270 */
[----:B------:R-:W-:Y:S05]  /*7120*/  @P1 BRA `(.L_x_2264) ;  /* 0xfffffffc00ec1947 */ /* 0x000fea000383ffff */
.L_x_2263:
[----:B------:R-:W-:Y:S05]  /*7130*/  BSYNC B0 ;  /* 0x0000000000007941 */ /* 0x000fea0003800000 */
.L_x_2262:
[----:B------:R-:W-:-:S03]  /*7140*/  UMOV UR16, 0xffffffff ;  /* 0xffffffff00107882 */ /* 0x000fc60000000000 */
[----:B------:R-:W-:Y:S05]  /*7150*/  BRA.DIV UR16, `(.L_x_2265) ;  /* 0x0000003a10f07947 */ /* 0x000fea000b800000 */
[----:B------:R-:W-:Y:S01]  /*7160*/  NOP ;  /* 0x0000000000007918 */ /* 0x000fe20000000000 */
.L_x_2344:
        /* <DEDUP_REMOVED lines=9> */
[----:B------:R-:W-:-:S03]  /*7200*/  UMOV UR27, 0x14f00000 ;  /* 0x14f00000001b7882 */ /* 0x000fc60000000000 */
        /* <DEDUP_REMOVED lines=9> */
.L_x_2267:
[----:B------:R-:W-:Y:S05]  /*72a0*/  BSYNC B0 ;  /* 0x0000000000007941 */ /* 0x000fea0003800000 */
.L_x_2266:
        /* <DEDUP_REMOVED lines=17> */
.L_x_2269:
[----:B------:R-:W-:Y:S05]  /*73c0*/  BSYNC B0 ;  /* 0x0000000000007941 */ /* 0x000fea0003800000 */
.L_x_2268:
[----:B------:R-:W-:Y:S06]  /*73d0*/  BAR.ARV 0xa, 0xa0 ;  /* 0x0282800000007b1d */ /* 0x000fec0000002000 */
[----:B------:R-:W-:Y:S04]  /*73e0*/  BSSY B0, `(.L_x_2270) ;  /* 0x0000003000007945 */ /* 0x000fe80003800000 */
[----:B------:R-:W-:Y:S05]  /*73f0*/  @!P0 BRA `(.L_x_2271) ;  /* 0x0000000000048947 */ /* 0x000fea0003800000 */
[----:B------:R-:W-:-:S04]  /*7400*/  DEPBAR.LE SB0, 0x0 ;  /* 0x000080000000791a */ /* 0x000fc80000000000 */
.L_x_2271:
[----:B------:R-:W-:Y:S05]  /*7410*/  BSYNC B0 ;  /* 0x0000000000007941 */ /* 0x000fea0003800000 */
.L_x_2270:
        /* <DEDUP_REMOVED lines=19> */
.L_x_2273:
[----:B------:R-:W-:Y:S05]  /*7550*/  BSYNC B0 ;  /* 0x0000000000007941 */ /* 0x000fea0003800000 */
.L_x_2272:
        /* <DEDUP_REMOVED lines=9> */
.L_x_2276:
[----:B------:R-:W2:Y:S04]  /*75f0*/  LDG.E.STRONG.GPU R0, desc[UR46][R2.64] ;  /* 0x0000002e02007981 */ /* 0x000ea8000c1ef900 */
[----:B--2---:R-:W-:Y:S01]  /*7600*/  CCTL.IVALL ;  /* 0x00000000ff00798f */ /* 0x004fe20002000000 */
[----:B------:R-:W-:Y:S05]  /*7610*/  YIELD ;  /* 0x0000000000007946 */ /* 0x000fea0003800000 */
[----:B------:R-:W-:-:S13]  /*7620*/  ISETP.NE.AND P1, PT, R0, UR22, PT ;  /* 0x0000001600007c0c */ /* 0x000fda000bf25270 */
[----:B------:R-:W-:Y:S05]  /*7630*/  @P1 BRA `(.L_x_2276) ;  /* 0xfffffffc00ec1947 */ /* 0x000fea000383ffff */
.L_x_2275:
[----:B------:R-:W-:Y:S05]  /*7640*/  BSYNC B0 ;  /* 0x0000000000007941 */ /* 0x000fea0003800000 */
.L_x_2274:
[----:B------:R-:W-:-:S03]  /*7650*/  UMOV UR12, 0xffffffff ;  /* 0xffffffff000c7882 */ /* 0x000fc60000000000 */
[----:B------:R-:W-:Y:S05]  /*7660*/  BRA.DIV UR12, `(.L_x_2277) ;  /* 0x000000360cc87947 */ /* 0x000fea000b800000 */
[----:B------:R-:W-:Y:S01]  /*7670*/  NOP ;  /* 0x0000000000007918 */ /* 0x000fe20000000000 */
.L_x_2347:
        /* <DEDUP_REMOVED lines=15> */
.L_x_2279:
[----:B------:R-:W-:Y:S05]  /*7770*/  BSYNC B0 ;  /* 0x0000000000007941 */ /* 0x000fea0003800000 */
.L_x_2278:
        /* <DEDUP_REMOVED lines=15> */
.L_x_2281:
[----:B------:R-:W-:Y:S05]  /*7870*/  BSYNC B0 ;  /* 0x0000000000007941 */ /* 0x000fea0003800000 */
.L_x_2280:
[----:B------:R-:W-:Y:S06]  /*7880*/  BAR.ARV 0xa, 0xa0 ;  /* 0x0282800000007b1d */ /* 0x000fec0000002000 */
[----:B------:R-:W-:Y:S04]  /*7890*/  BSSY B0, `(.L_x_2282) ;  /* 0x0000003000007945 */ /* 0x000fe80003800000 */
[----:B------:R-:W-:Y:S05]  /*78a0*/  @!P0 BRA `(.L_x_2283) ;  /* 0x0000000000048947 */ /* 0x000fea0003800000 */
[----:B------:R-:W-:-:S04]  /*78b0*/  DEPBAR.LE SB0, 0x0 ;  /* 0x000080000000791a */ /* 0x000fc80000000000 */
.L_x_2283:
[----:B------:R-:W-:Y:S05]  /*78c0*/  BSYNC B0 ;  /* 0x0000000000007941 */ /* 0x000fea0003800000 */
.L_x_2282:
        /* <DEDUP_REMOVED lines=19> */
.L_x_2285:
[----:B------:R-:W-:Y:S05]  /*7a00*/  BSYNC B0 ;  /* 0x0000000000007941 */ /* 0x000fea0003800000 */
.L_x_2284:
[----:B------:R-:W-:Y:S02]  /*7a10*/  UIADD3 UR9, UR9, 0x2, URZ ;  /* 0x0000000209097890 */ /* 0x000fe4000fffe03f */
[----:B------:R-:W-:Y:S02]  /*7a20*/  UIADD3 UR4, UR4, 0x4000, URZ ;  /* 0x0000400004047890 */ /* 0x000fe4000fffe03f */
[----:B------:R-:W-:-:S06]  /*7a30*/  UISETP.GE.AND UP0, UPT, UR9, UR11, UPT ;  /* 0x0000000b0900728c */ /* 0x000fcc000bf06270 */
[----:B------:R-:W-:-:S13]  /*7a40*/  PLOP3.LUT P1, PT, PT, PT, UP0, 0x80, 0x0 ;  /* 0x000000000000781c */ /* 0x000fda0003f2f008 */
[----:B------:R-:W-:Y:S05]  /*7a50*/  @!P1 BRA `(.L_x_2286) ;  /* 0xfffffff400749947 */ /* 0x000fea000383ffff */
.L_x_2247:
        /* <DEDUP_REMOVED lines=41> */
.L_x_2289:
[----:B------:R-:W-:Y:S05]  /*7cf0*/  BSYNC B0 ;  /* 0x0000000000007941 */ /* 0x000fea0003800000 */
.L_x_2288:
[----:B------:R-:W-:Y:S05]  /*7d00*/  BRA `(.L_x_2290) ;  /* 0x0000000000047947 */ /* 0x000fea0003800000 */
.L_x_2287:
[----:B------:R-:W-:-:S05]  /*7d10*/  UMOV UR4, UR9 ;  /* 0x0000000900047c82 */ /* 0x000fca0008000000 */
.L_x_2290:
        /* <DEDUP_REMOVED lines=11> */
.L_x_2295:
        /* <DEDUP_REMOVED lines=24> */
.L_x_2292:
[----:B------:R-:W-:Y:S05]  /*7f50*/  BSYNC B0 ;  /* 0x0000000000007941 */ /* 0x000fea0003800000 */
.L_x_2291:
        /* <DEDUP_REMOVED lines=24> */
.L_x_2294:
[----:B------:R-:W-:Y:S05]  /*80e0*/  BSYNC B0 ;  /* 0x0000000000007941 */ /* 0x000fea0003800000 */
.L_x_2293:
[----:B------:R-:W-:Y:S02]  /*80f0*/  UIADD3 UR7, UR7, 0x2, URZ ;  /* 0x0000000207077890 */ /* 0x000fe4000fffe03f */
[----:B------:R-:W-:Y:S02]  /*8100*/  ULEA UR5, UR19, UR5, 0x1 ;  /* 0x0000000513057291 */ /* 0x000fe4000f8e083f */
[----:B------:R-:W-:Y:S02]  /*8110*/  ULEA UR6, UR19, UR6, 0x1 ;  /* 0x0000000613067291 */ /* 0x000fe4000f8e083f */
[----:B------:R-:W-:-:S13]  /*8120*/  ISETP.NE.AND P0, PT, RZ, UR7, PT ;  /* 0x00000007ff007c0c */ /* 0x000fda000bf05270 */
[----:B------:R-:W-:Y:S05]  /*8130*/  @!P0 BRA `(.L_x_2198) ;  /* 0x0000002800388947 */ /* 0x000fea0003800000 */
[----:B------:R-:W-:Y:S05]  /*8140*/  BRA `(.L_x_2295) ;  /* 0xfffffffc00207947 */ /* 0x000fea000383ffff */
.L_x_2239:
        /* <DEDUP_REMOVED lines=14> */
.L_x_2296:
        /* <DEDUP_REMOVED lines=14> */
.L_x_2298:
[----:B------:R-:W-:-:S05]  /*8310*/  ULDC UR4, c[0x0][0x8c4] ;  /* 0x0002310000047ab9 */ /* 0x000fca0000000800 */
.L_x_2297:
        /* <DEDUP_REMOVED lines=59> */
.L_x_2300:
        /* <DEDUP_REMOVED lines=13> */
.L_x_2301:
        /* <DEDUP_REMOVED lines=8> */
.L_x_2302:
        /* <DEDUP_REMOVED lines=21> */
.L_x_2303:
        /* <DEDUP_REMOVED lines=50> */
.L_x_2348:
        /* <DEDUP_REMOVED lines=15> */
.L_x_2306:
        /* <DEDUP_REMOVED lines=97> */
.L_x_2317:
[----:B-123--:R-:W-:-:S04]  /*9390*/  SHF.L.U32 R18, R10, 0x1f, RZ ;  /* 0x0000001f0a127819 */ /* 0x00efc800000006ff */
[----:B------:R-:W2:Y:S02]  /*93a0*/  SYNCS.PHASECHK.TRANS64.TRYWAIT P1, [R15+URZ+0x30840], R18 ;  /* 0x030840120f0075a7 */ /* 0x000ea4000802017f */
[----:B--2---:R-:W-:Y:S05]  /*93b0*/  @!P1 BRA `(.L_x_2309) ;  /* 0x0000001800a49947 */ /* 0x004fea0003800000 */
.L_x_2349:
        /* <DEDUP_REMOVED lines=8> */
.L_x_2310:
        /* <DEDUP_REMOVED lines=37> */
.L_x_2350:
        /* <DEDUP_REMOVED lines=8> */
.L_x_2312:
        /* <DEDUP_REMOVED lines=37> */
.L_x_2351:
        /* <DEDUP_REMOVED lines=8> */
.L_x_2314:
        /* <DEDUP_REMOVED lines=31> */
.L_x_2353:
        /* <DEDUP_REMOVED lines=8> */
.L_x_2316:
        /* <DEDUP_REMOVED lines=37> */
.L_x_2308:
[----:B------:R-:W4:Y:S02]  /*9ea0*/  LDL.LU R4, [R1+0x4] ;  /* 0x0000040001047983 */ /* 0x000f240000300800 */
[----:B----4-:R-:W-:Y:S02]  /*9eb0*/  ISETP.NE.AND P1, PT, R4, RZ, PT ;  /* 0x000000ff0400720c */ /* 0x010fe40003f25270 */
[----:B------:R4:W5:Y:S11]  /*9ec0*/  LDL R4, [R1] ;  /* 0x0000000001047983 */ /* 0x0009760000100800 */
[----:B----4-:R-:W-:Y:S05]  /*9ed0*/  @!P1 BRA `(.L_x_2307) ;  /* 0x00000004005c9947 */ /* 0x010fea0003800000 */
[----:B------:R-:W-:-:S04]  /*9ee0*/  SHF.L.U32 R12, R10, 0x1f, RZ ;  /* 0x0000001f0a0c7819 */ /* 0x000fc800000006ff */
[----:B------:R-:W4:Y:S02]  /*9ef0*/  SYNCS.PHASECHK.TRANS64.TRYWAIT P1, [R15+URZ+0x30840], R12 ;  /* 0x0308400c0f0075a7 */ /* 0x000f24000802017f */
[----:B----4-:R-:W-:Y:S05]  /*9f00*/  @!P1 BRA `(.L_x_2318) ;  /* 0x0000001000249947 */ /* 0x010fea0003800000 */
.L_x_2354:
        /* <DEDUP_REMOVED lines=8> */
.L_x_2319:
        /* <DEDUP_REMOVED lines=34> */
.L_x_2355:
        /* <DEDUP_REMOVED lines=8> */
.L_x_2321:
        /* <DEDUP_REMOVED lines=34> */
.L_x_2307:
[----:B------:R-:W1:Y:S01]  /*a450*/  S2R R0, SR_TID.X ;  /* 0x0000000000007919 */ /* 0x000e620000002100 */
[----:B------:R-:W-:Y:S01]  /*a460*/  IMAD R3, R16, 0x8, R15 ;  /* 0x0000000810037824 */ /* 0x000fe200078e020f */
[----:B-1----:R-:W-:Y:S02]  /*a470*/  LOP3.LUT R2, R0, 0x7f, RZ, 0xc0, !PT ;  /* 0x0000007f00027812 */ /* 0x002fe400078ec0ff */
[----:B------:R-:W-:Y:S02]  /*a480*/  SHF.L.U32 R0, R10, 0x1f, RZ ;  /* 0x0000001f0a007819 */ /* 0x000fe400000006ff */
[----:B------:R-:W-:Y:S02]  /*a490*/  ISETP.NE.AND P1, PT, R2, RZ, PT ;  /* 0x000000ff0200720c */ /* 0x000fe40003f25270 */
[----:B------:R-:W1:Y:S02]  /*a4a0*/  SYNCS.PHASECHK.TRANS64.TRYWAIT P0, [R3+URZ+0x30840], R0 ;  /* 0x03084000030075a7 */ /* 0x000e64000800017f */
[----:B-1----:R-:W-:Y:S09]  /*a4b0*/  @!P0 BRA `(.L_x_2322) ;  /* 0x0000000800e08947 */ /* 0x002ff20003800000 */
.L_x_2356:
[----:B------:R-:W-:Y:S05]  /*a4c0*/  @P1 BRA `(.L_x_2323) ;  /* 0x0000000000181947 */ /* 0x000fea0003800000 */
[----:B------:R-:W1:Y:S01]  /*a4d0*/  S2R R2, SR_TID.X ;  /* 0x0000000000027919 */ /* 0x000e620000002100 */
[----:B------:R-:W-:-:S04]  /*a4e0*/  IMAD.MOV.U32 R0, RZ, RZ, 0x4100 ;  /* 0x00004100ff007424 */ /* 0x000fc800078e00ff */
[----:B------:R1:W-:Y:S02]  /*a4f0*/  SYNCS.ARRIVE.TRANS64 RZ, [R3+URZ+0x30830], R0 ;  /* 0x0308300003ff79a7 */ /* 0x0003e4000800003f */
[----:B-1----:R-:W-:-:S13]  /*a500*/  LOP3.LUT P0, RZ, R2, 0x1f, RZ, 0xc0, !PT ;  /* 0x0000001f02ff7812 */ /* 0x002fda000780c0ff */
[----:B------:R-:W-:Y:S05]  /*a510*/  @!P0 BRA `(.L_x_2323) ;  /* 0x0000000000048947 */ /* 0x000fea0003800000 */
[----:B------:R-:W-:Y:S01]  /*a520*/  BPT.TRAP 0x1 ;  /* 0x000000040000795c */ /* 0x000fe20000300000 */
.L_x_2323:
        /* <DEDUP_REMOVED lines=41> */
.L_x_2304:
[----:B------:R-:W-:Y:S05]  /*a7c0*/  BSYNC B0 ;  /* 0x0000000000007941 */ /* 0x000fea0003800000 */
.L_x_2299:
[----:B------:R-:W-:-:S03]  /*a7d0*/  UMOV UR8, 0xffffffff ;  /* 0xffffffff00087882 */ /* 0x000fc60000000000 */
[----:B------:R-:W-:Y:S05]  /*a7e0*/  BRA.DIV UR8, `(.L_x_2324) ;  /* 0x0000000a08287947 */ /* 0x000fea000b800000 */
[----:B------:R-:W-:-:S13]  /*a7f0*/  ELECT P6, URZ, PT ;  /* 0x00000000003f782f */ /* 0x000fda00038c0000 */
.L_x_2359:
[----:B------:R-:W-:Y:S05]  /*a800*/  @!P6 BRA `(.L_x_2198) ;  /* 0x000000000084e947 */ /* 0x000fea0003800000 */
[----:B------:R-:W-:-:S06]  /*a810*/  ULOP3.LUT UR8, UR38, 0x2, URZ, 0xfc, !UPT ;  /* 0x0000000226087892 */ /* 0x000fcc000f8efc3f */
[----:B------:R-:W-:-:S05]  /*a820*/  IMAD.U32 R2, RZ, RZ, UR8 ;  /* 0x00000008ff027e24 */ /* 0x000fca000f8e00ff */
[----:B------:R-:W-:-:S13]  /*a830*/  ISETP.NE.AND P2, PT, R2, 0x3, PT ;  /* 0x000000030200780c */ /* 0x000fda0003f45270 */
[----:B------:R-:W-:Y:S05]  /*a840*/  @!P2 BRA `(.L_x_2325) ;  /* 0x000000000004a947 */ /* 0x000fea0003800000 */
[----:B---3--:R-:W-:Y:S01]  /*a850*/  BPT.TRAP 0x1 ;  /* 0x000000040000795c */ /* 0x008fe20000300000 */
.L_x_2325:
        /* <DEDUP_REMOVED lines=15> */
.L_x_2360:
[----:B------:R-:W2:Y:S02]  /*a950*/  SYNCS.PHASECHK.TRANS64.TRYWAIT P0, [R3+URZ], R2 ;  /* 0x00000002030075a7 */ /* 0x000ea4000800017f */
[----:B--2---:R-:W-:Y:S05]  /*a960*/  @!P0 BRA `(.L_x_2327) ;  /* 0x0000000400fc8947 */ /* 0x004fea0003800000 */
.L_x_2361:
[----:B------:R-:W-:Y:S05]  /*a970*/  @!P2 BRA `(.L_x_2328) ;  /* 0x000000000004a947 */ /* 0x000fea0003800000 */
[----:B---3--:R-:W-:Y:S01]  /*a980*/  BPT.TRAP 0x1 ;  /* 0x000000040000795c */ /* 0x008fe20000300000 */
.L_x_2328:
[----:B--2---:R-:W-:-:S04]  /*a990*/  VIADD R3, R8, 0x30840 ;  /* 0x0003084008037836 */ /* 0x004fc80000000000 */
[----:B------:R-:W-:-:S04]  /*a9a0*/  IMAD R5, R0, 0x8, R3 ;  /* 0x0000000800057824 */ /* 0x000fc800078e0203 */
[----:B------:R-:W2:Y:S02]  /*a9b0*/  SYNCS.PHASECHK.TRANS64.TRYWAIT P0, [R5+URZ], R4 ;  /* 0x00000004050075a7 */ /* 0x000ea4000800017f */
[----:B--2---:R-:W-:Y:S05]  /*a9c0*/  @!P0 BRA `(.L_x_2329) ;  /* 0x0000000400f88947 */ /* 0x004fea0003800000 */
.L_x_2362:
[----:B------:R-:W-:-:S07]  /*a9d0*/  IMAD R3, R6, 0x8, R3 ;  /* 0x0000000806037824 */ /* 0x000fce00078e0203 */
.L_x_2330:
[----:B----4-:R4:W1:Y:S02]  /*a9e0*/  SYNCS.PHASECHK.TRANS64.TRYWAIT P0, [R3+URZ], R2 ;  /* 0x00000002030075a7 */ /* 0x010864000800017f */
[----:B-1----:R-:W-:Y:S05]  /*a9f0*/  @!P0 NANOSLEEP.SYNCS 0x989680 ;  /* 0x009896800000895d */ /* 0x002fea0003900000 */
[----:B------:R-:W1:Y:S02]  /*aa00*/  @!P0 SYNCS.PHASECHK.TRANS64 P0, [R3+URZ], R2 ;  /* 0x00000002030085a7 */ /* 0x000e64000800007f */
[----:B-1----:R-:W-:Y:S05]  /*aa10*/  @!P0 BRA `(.L_x_2330) ;  /* 0xfffffffc00f08947 */ /* 0x002fea000383ffff */
.L_x_2198:
[----:B---3--:R-:W-:Y:S05]  /*aa20*/  BSYNC B6 ;  /* 0x0000000000067941 */ /* 0x008fea0003800000 */
.L_x_2192:
[----:B------:R-:W-:Y:S05]  /*aa30*/  EXIT ;  /* 0x000000000000794d */ /* 0x000fea0003800000 */
.L_x_2209:
[----:B------:R-:W-:Y:S02]  /*aa40*/  IMAD.MOV.U32 R12, RZ, RZ, RZ ;  /* 0x000000ffff0c7224 */ /* 0x000fe400078e00ff */
[----:B------:R-:W-:Y:S02]  /*aa50*/  IMAD.MOV.U32 R11, RZ, RZ, 0x1f ;  /* 0x0000001fff0b7424 */ /* 0x000fe400078e00ff */
[----:B------:R-:W-:-:S07]  /*aa60*/  IMAD.MOV.U32 R15, RZ, RZ, -0x1 ;  /* 0xffffffffff0f7424 */ /* 0x000fce00078e00ff */
[----:B------:R-:W-:Y:S05]  /*aa70*/  WARPSYNC.COLLECTIVE R15, `(.L_x_2331) ;  /* 0x000000000f087348 */ /* 0x000fea0003c00000 */
[----:B------:R1:W2:Y:S02]  /*aa80*/  SHFL.IDX P6, R14, R13, R12, R11 ;  /* 0x0000000c0d0e7389 */ /* 0x0002a400000c000b */
[----:B-12---:R-:W-:Y:S01]  /*aa90*/  ENDCOLLECTIVE ;  /* 0x000000000000791b */ /* 0x006fe20003800000 */
.L_x_2331:
[----:B------:R-:W-:Y:S05]  /*aaa0*/  BRA `(.L_x_2332) ;  /* 0xffffff6800e47947 */ /* 0x000fea000383ffff */
.L_x_2211:
        /* <DEDUP_REMOVED lines=8> */
.L_x_2215:
[----:B---3--:R3:W4:Y:S02]  /*ab30*/  SYNCS.PHASECHK.TRANS64.TRYWAIT P0, [R0+URZ+0x30810], R191 ;  /* 0x030810bf000075a7 */ /* 0x008724000800017f */
[----:B----4-:R-:W-:Y:S05]  /*ab40*/  @!P0 NANOSLEEP.SYNCS 0x989680 ;  /* 0x009896800000895d */ /* 0x010fea0003900000 */
[----:B------:R-:W4:Y:S02]  /*ab50*/  @!P0 SYNCS.PHASECHK.TRANS64 P0, [R0+URZ+0x30810], R191 ;  /* 0x030810bf000085a7 */ /* 0x000f24000800007f */
[----:B----4-:R-:W-:Y:S05]  /*ab60*/  @!P0 BRA `(.L_x_2215) ;  /* 0xfffffffc00f08947 */ /* 0x010fea000383ffff */
[----:B------:R-:W-:Y:S05]  /*ab70*/  BRA `(.L_x_2214) ;  /* 0xffffff7000cc7947 */ /* 0x000fea000383ffff */
.L_x_2219:
[----:B--2---:R2:W1:Y:S02]  /*ab80*/  SYNCS.PHASECHK.TRANS64.TRYWAIT P0, [R0+URZ+0x30830], R191 ;  /* 0x030830bf000075a7 */ /* 0x004464000800017f */
[----:B-1----:R-:W-:Y:S05]  /*ab90*/  @!P0 NANOSLEEP.SYNCS 0x989680 ;  /* 0x009896800000895d */ /* 0x002fea0003900000 */
[----:B------:R-:W1:Y:S02]  /*aba0*/  @!P0 SYNCS.PHASECHK.TRANS64 P0, [R0+URZ+0x30830], R191 ;  /* 0x030830bf000085a7 */ /* 0x000e64000800007f */
[----:B-1----:R-:W-:Y:S05]  /*abb0*/  @!P0 BRA `(.L_x_2219) ;  /* 0xfffffffc00f08947 */ /* 0x002fea000383ffff */
[----:B------:R-:W-:Y:S05]  /*abc0*/  BRA `(.L_x_2218) ;  /* 0xffffff7800e47947 */ /* 0x000fea000383ffff */
.L_x_2226:
[----:B------:R-:W-:Y:S01]  /*abd0*/  BSSY B0, `(.L_x_2333) ;  /* 0x0000005000007945 */ /* 0x000fe20003800000 */
[----:B------:R-:W-:-:S07]  /*abe0*/  IMAD.MOV.U32 R15, RZ, RZ, -0x1 ;  /* 0xffffffffff0f7424 */ /* 0x000fce00078e00ff */
[----:B-1----:R-:W-:Y:S05]  /*abf0*/  WARPSYNC.COLLECTIVE R15, `(.L_x_2334) ;  /* 0x000000000f087348 */ /* 0x002fea0003c00000 */
[----:B------:R-:W-:Y:S01]  /*ac00*/  NOP ;  /* 0x0000000000007918 */ /* 0x000fe20000000000 */
[----:B-1----:R-:W-:Y:S01]  /*ac10*/  ENDCOLLECTIVE ;  /* 0x000000000000791b */ /* 0x002fe20003800000 */
.L_x_2334:
[----:B------:R-:W-:Y:S05]  /*ac20*/  BSYNC B0 ;  /* 0x0000000000007941 */ /* 0x000fea0003800000 */
.L_x_2333:
[----:B------:R-:W-:Y:S05]  /*ac30*/  BRA `(.L_x_2335) ;  /* 0xffffffac00187947 */ /* 0x000fea000383ffff */
.L_x_2235:
[----:B------:R-:W-:Y:S01]  /*ac40*/  BSSY B0, `(.L_x_2336) ;  /* 0x0000005000007945 */ /* 0x000fe20003800000 */
[----:B------:R-:W-:-:S07]  /*ac50*/  IMAD.MOV.U32 R15, RZ, RZ, -0x1 ;  /* 0xffffffffff0f7424 */ /* 0x000fce00078e00ff */
[----:B-12---:R-:W-:Y:S05]  /*ac60*/  WARPSYNC.COLLECTIVE R15, `(.L_x_2337) ;  /* 0x000000000f087348 */ /* 0x006fea0003c00000 */
[----:B------:R-:W-:Y:S01]  /*ac70*/  NOP ;  /* 0x0000000000007918 */ /* 0x000fe20000000000 */
[----:B-12---:R-:W-:Y:S01]  /*ac80*/  ENDCOLLECTIVE ;  /* 0x000000000000791b */ /* 0x006fe20003800000 */
.L_x_2337:
[----:B------:R-:W-:Y:S05]  /*ac90*/  BSYNC B0 ;  /* 0x0000000000007941 */ /* 0x000fea0003800000 */
.L_x_2336:
[----:B------:R-:W-:Y:S05]  /*aca0*/  BRA `(.L_x_2338) ;  /* 0xffffffb0001c7947 */ /* 0x000fea000383ffff */
.L_x_2252:
[----:B------:R-:W-:Y:S01]  /*acb0*/  BSSY B0, `(.L_x_2339) ;  /* 0x0000005000007945 */ /* 0x000fe20003800000 */
[----:B------:R-:W-:-:S07]  /*acc0*/  IMAD.MOV.U32 R15, RZ, RZ, -0x1 ;  /* 0xffffffffff0f7424 */ /* 0x000fce00078e00ff */
[----:B------:R-:W-:Y:S05]  /*acd0*/  WARPSYNC.COLLECTIVE R15, `(.L_x_2340) ;  /* 0x000000000f087348 */ /* 0x000fea0003c00000 */
[----:B------:R-:W-:Y:S01]  /*ace0*/  NOP ;  /* 0x0000000000007918 */ /* 0x000fe20000000000 */
[----:B------:R-:W-:Y:S01]  /*acf0*/  ENDCOLLECTIVE ;  /* 0x000000000000791b */ /* 0x000fe20003800000 */
.L_x_2340:
[----:B------:R-:W-:Y:S05]  /*ad00*/  BSYNC B0 ;  /* 0x0000000000007941 */ /* 0x000fea0003800000 */
.L_x_2339:
[----:B------:R-:W-:Y:S05]  /*ad10*/  BRA `(.L_x_2341) ;  /* 0xffffffbc00647947 */ /* 0x000fea000383ffff */
.L_x_2265:
[----:B------:R-:W-:Y:S01]  /*ad20*/  BSSY B0, `(.L_x_2342) ;  /* 0x0000005000007945 */ /* 0x000fe20003800000 */
[----:B------:R-:W-:-:S07]  /*ad30*/  IMAD.MOV.U32 R15, RZ, RZ, -0x1 ;  /* 0xffffffffff0f7424 */ /* 0x000fce00078e00ff */
[----:B------:R-:W-:Y:S05]  /*ad40*/  WARPSYNC.COLLECTIVE R15, `(.L_x_2343) ;  /* 0x000000000f087348 */ /* 0x000fea0003c00000 */
[----:B------:R-:W-:Y:S01]  /*ad50*/  NOP ;  /* 0x0000000000007918 */ /* 0x000fe20000000000 */
[----:B------:R-:W-:Y:S01]  /*ad60*/  ENDCOLLECTIVE ;  /* 0x000000000000791b */ /* 0x000fe20003800000 */
.L_x_2343:
[----:B------:R-:W-:Y:S05]  /*ad70*/  BSYNC B0 ;  /* 0x0000000000007941 */ /* 0x000fea0003800000 */
.L_x_2342:
[----:B------:R-:W-:Y:S05]  /*ad80*/  BRA `(.L_x_2344) ;  /* 0xffffffc000f87947 */ /* 0x000fea000383ffff */
.L_x_2277:
[----:B------:R-:W-:Y:S01]  /*ad90*/  BSSY B0, `(.L_x_2345) ;  /* 0x0000005000007945 */ /* 0x000fe20003800000 */
[----:B------:R-:W-:-:S07]  /*ada0*/  IMAD.MOV.U32 R15, RZ, RZ, -0x1 ;  /* 0xffffffffff0f7424 */ /* 0x000fce00078e00ff */
[----:B------:R-:W-:Y:S05]  /*adb0*/  WARPSYNC.COLLECTIVE R15, `(.L_x_2346) ;  /* 0x000000000f087348 */ /* 0x000fea0003c00000 */
[----:B------:R-:W-:Y:S01]  /*adc0*/  NOP ;  /* 0x0000000000007918 */ /* 0x000fe20000000000 */
[----:B------:R-:W-:Y:S01]  /*add0*/  ENDCOLLECTIVE ;  /* 0x000000000000791b */ /* 0x000fe20003800000 */
.L_x_2346:
[----:B------:R-:W-:Y:S05]  /*ade0*/  BSYNC B0 ;  /* 0x0000000000007941 */ /* 0x000fea0003800000 */
.L_x_2345:
[----:B------:R-:W-:Y:S05]  /*adf0*/  BRA `(.L_x_2347) ;  /* 0xffffffc800207947 */ /* 0x000fea000383ffff */
.L_x_2305:
[----:B-1----:R1:W2:Y:S02]  /*ae00*/  SYNCS.PHASECHK.TRANS64.TRYWAIT P0, [R15+URZ+0x30820], R0 ;  /* 0x030820000f0075a7 */ /* 0x0022a4000800017f */
[----:B--2---:R-:W-:Y:S05]  /*ae10*/  @!P0 NANOSLEEP.SYNCS 0x989680 ;  /* 0x009896800000895d */ /* 0x004fea0003900000 */
[----:B------:R-:W2:Y:S02]  /*ae20*/  @!P0 SYNCS.PHASECHK.TRANS64 P0, [R15+URZ+0x30820], R0 ;  /* 0x030820000f0085a7 */ /* 0x000ea4000800007f */
[----:B--2---:R-:W-:Y:S05]  /*ae30*/  @!P0 BRA `(.L_x_2305) ;  /* 0xfffffffc00f08947 */ /* 0x004fea000383ffff */
[----:B------:R-:W-:Y:S05]  /*ae40*/  BRA `(.L_x_2348) ;  /* 0xffffffdc00907947 */ /* 0x000fea000383ffff */
.L_x_2309:
[----:B--2---:R2:W3:Y:S02]  /*ae50*/  SYNCS.PHASECHK.TRANS64.TRYWAIT P1, [R15+URZ+0x30840], R18 ;  /* 0x030840120f0075a7 */ /* 0x0044e4000802017f */
[----:B---3--:R-:W-:Y:S05]  /*ae60*/  @!P1 NANOSLEEP.SYNCS 0x989680 ;  /* 0x009896800000995d */ /* 0x008fea0003900000 */
[----:B------:R-:W3:Y:S02]  /*ae70*/  @!P1 SYNCS.PHASECHK.TRANS64 P1, [R15+URZ+0x30840], R18 ;  /* 0x030840120f0095a7 */ /* 0x000ee4000802007f */
[----:B---3--:R-:W-:Y:S05]  /*ae80*/  @!P1 BRA `(.L_x_2309) ;  /* 0xfffffffc00f09947 */ /* 0x008fea000383ffff */
[----:B------:R-:W-:Y:S05]  /*ae90*/  BRA `(.L_x_2349) ;  /* 0xffffffe400487947 */ /* 0x000fea000383ffff */
.L_x_2311:
[----:B-1----:R1:W3:Y:S02]  /*aea0*/  SYNCS.PHASECHK.TRANS64.TRYWAIT P1, [R15+URZ+0x30828], R18 ;  /* 0x030828120f0075a7 */ /* 0x0022e4000802017f */
[----:B---3--:R-:W-:Y:S05]  /*aeb0*/  @!P1 NANOSLEEP.SYNCS 0x989680 ;  /* 0x009896800000995d */ /* 0x008fea0003900000 */
[----:B------:R-:W3:Y:S02]  /*aec0*/  @!P1 SYNCS.PHASECHK.TRANS64 P1, [R15+URZ+0x30828], R18 ;  /* 0x030828120f0095a7 */ /* 0x000ee4000802007f */
[----:B---3--:R-:W-:Y:S05]  /*aed0*/  @!P1 BRA `(.L_x_2311) ;  /* 0xfffffffc00f09947 */ /* 0x008fea000383ffff */
[----:B------:R-:W-:Y:S05]  /*aee0*/  BRA `(.L_x_2350) ;  /* 0xffffffe400e87947 */ /* 0x000fea000383ffff */
.L_x_2313:
[----:B---3--:R3:W4:Y:S02]  /*aef0*/  SYNCS.PHASECHK.TRANS64.TRYWAIT P1, [R15+URZ+0x30848], R18 ;  /* 0x030848120f0075a7 */ /* 0x008724000802017f */
[----:B----4-:R-:W-:Y:S05]  /*af00*/  @!P1 NANOSLEEP.SYNCS 0x989680 ;  /* 0x009896800000995d */ /* 0x010fea0003900000 */
[----:B------:R-:W4:Y:S02]  /*af10*/  @!P1 SYNCS.PHASECHK.TRANS64 P1, [R15+URZ+0x30848], R18 ;  /* 0x030848120f0095a7 */ /* 0x000f24000802007f */
[----:B----4-:R-:W-:Y:S05]  /*af20*/  @!P1 BRA `(.L_x_2313) ;  /* 0xfffffffc00f09947 */ /* 0x010fea000383ffff */
[----:B------:R-:W-:Y:S05]  /*af30*/  BRA `(.L_x_2351) ;  /* 0xffffffe800887947 */ /* 0x000fea000383ffff */
.L_x_2315:
[----:B------:R-:W-:-:S07]  /*af40*/  SHF.L.U32 R4, R10, 0x1f, RZ ;  /* 0x0000001f0a047819 */ /* 0x000fce00000006ff */
.L_x_2352:
[----:B----4-:R4:W1:Y:S02]  /*af50*/  SYNCS.PHASECHK.TRANS64.TRYWAIT P1, [R15+URZ+0x30820], R4 ;  /* 0x030820040f0075a7 */ /* 0x010864000802017f */
[----:B-1----:R-:W-:Y:S05]  /*af60*/  @!P1 NANOSLEEP.SYNCS 0x989680 ;  /* 0x009896800000995d */ /* 0x002fea0003900000 */
[----:B------:R-:W1:Y:S02]  /*af70*/  @!P1 SYNCS.PHASECHK.TRANS64 P1, [R15+URZ+0x30820], R4 ;  /* 0x030820040f0095a7 */ /* 0x000e64000802007f */
[----:B-1----:R-:W-:Y:S05]  /*af80*/  @!P1 BRA `(.L_x_2352) ;  /* 0xfffffffc00f09947 */ /* 0x002fea000383ffff */
[----:B------:R-:W-:Y:S05]  /*af90*/  BRA `(.L_x_2353) ;  /* 0xffffffec000c7947 */ /* 0x000fea000383ffff */
.L_x_2318:
[----:B----4-:R4:W1:Y:S02]  /*afa0*/  SYNCS.PHASECHK.TRANS64.TRYWAIT P1, [R15+URZ+0x30840], R12 ;  /* 0x0308400c0f0075a7 */ /* 0x010864000802017f */
[----:B-1----:R-:W-:Y:S05]  /*afb0*/  @!P1 NANOSLEEP.SYNCS 0x989680 ;  /* 0x009896800000995d */ /* 0x002fea0003900000 */
[----:B------:R-:W1:Y:S02]  /*afc0*/  @!P1 SYNCS.PHASECHK.TRANS64 P1, [R15+URZ+0x30840], R12 ;  /* 0x0308400c0f0095a7 */ /* 0x000e64000802007f */
[----:B-1----:R-:W-:Y:S05]  /*afd0*/  @!P1 BRA `(.L_x_2318) ;  /* 0xfffffffc00f09947 */ /* 0x002fea000383ffff */
[----:B------:R-:W-:Y:S05]  /*afe0*/  BRA `(.L_x_2354) ;  /* 0xffffffec00c87947 */ /* 0x000fea000383ffff */
.L_x_2320:
[----:B-1----:R1:W2:Y:S02]  /*aff0*/  SYNCS.PHASECHK.TRANS64.TRYWAIT P1, [R15+URZ+0x30828], R12 ;  /* 0x0308280c0f0075a7 */ /* 0x0022a4000802017f */
[----:B--2---:R-:W-:Y:S05]  /*b000*/  @!P1 NANOSLEEP.SYNCS 0x989680 ;  /* 0x009896800000995d */ /* 0x004fea0003900000 */
[----:B------:R-:W2:Y:S02]  /*b010*/  @!P1 SYNCS.PHASECHK.TRANS64 P1, [R15+URZ+0x30828], R12 ;  /* 0x0308280c0f0095a7 */ /* 0x000ea4000802007f */
[----:B--2---:R-:W-:Y:S05]  /*b020*/  @!P1 BRA `(.L_x_2320) ;  /* 0xfffffffc00f09947 */ /* 0x004fea000383ffff */
[----:B------:R-:W-:Y:S05]  /*b030*/  BRA `(.L_x_2355) ;  /* 0xfffffff0005c7947 */ /* 0x000fea000383ffff */
.L_x_2322:
[----:B------:R1:W1:Y:S02]  /*b040*/  SYNCS.PHASECHK.TRANS64.TRYWAIT P0, [R3+URZ+0x30840], R0 ;  /* 0x03084000030075a7 */ /* 0x000264000800017f */
[----:B-1----:R-:W-:Y:S05]  /*b050*/  @!P0 NANOSLEEP.SYNCS 0x989680 ;  /* 0x009896800000895d */ /* 0x002fea0003900000 */
[----:B------:R-:W1:Y:S02]  /*b060*/  @!P0 SYNCS.PHASECHK.TRANS64 P0, [R3+URZ+0x30840], R0 ;  /* 0x03084000030085a7 */ /* 0x000e64000800007f */
[----:B-1----:R-:W-:Y:S05]  /*b070*/  @!P0 BRA `(.L_x_2322) ;  /* 0xfffffffc00f08947 */ /* 0x002fea000383ffff */
[----:B------:R-:W-:Y:S05]  /*b080*/  BRA `(.L_x_2356) ;  /* 0xfffffff4000c7947 */ /* 0x000fea000383ffff */
.L_x_2324:
[----:B------:R-:W-:Y:S01]  /*b090*/  BSSY B0, `(.L_x_2357) ;  /* 0x0000006000007945 */ /* 0x000fe20003800000 */
[----:B------:R-:W-:-:S07]  /*b0a0*/  IMAD.MOV.U32 R15, RZ, RZ, -0x1 ;  /* 0xffffffffff0f7424 */ /* 0x000fce00078e00ff */
[----:B---3--:R-:W-:Y:S05]  /*b0b0*/  WARPSYNC.COLLECTIVE R15, `(.L_x_2358) ;  /* 0x000000000f0c7348 */ /* 0x008fea0003c00000 */
[----:B------:R-:W-:Y:S02]  /*b0c0*/  ELECT P6, UR62, PT ;  /* 0x00000000003e782f */ /* 0x000fe400038c0000 */
[----:B------:R-:W-:Y:S01]  /*b0d0*/  MOV R14, UR62 ;  /* 0x0000003e000e7c02 */ /* 0x000fe20008000f00 */
[----:B---3--:R-:W-:Y:S10]  /*b0e0*/  ENDCOLLECTIVE ;  /* 0x000000000000791b */ /* 0x008ff40003800000 */
.L_x_2358:
[----:B------:R-:W-:Y:S05]  /*b0f0*/  BSYNC B0 ;  /* 0x0000000000007941 */ /* 0x000fea0003800000 */
.L_x_2357:
[----:B------:R-:W-:Y:S05]  /*b100*/  BRA `(.L_x_2359) ;  /* 0xfffffff400bc7947 */ /* 0x000fea000383ffff */
.L_x_2326:
[----:B-1----:R1:W2:Y:S02]  /*b110*/  SYNCS.PHASECHK.TRANS64.TRYWAIT P0, [R7+URZ], R4 ;  /* 0x00000004070075a7 */ /* 0x0022a4000800017f */
[----:B--2---:R-:W-:Y:S05]  /*b120*/  @!P0 NANOSLEEP.SYNCS 0x989680 ;  /* 0x009896800000895d */ /* 0x004fea0003900000 */
[----:B------:R-:W2:Y:S02]  /*b130*/  @!P0 SYNCS.PHASECHK.TRANS64 P0, [R7+URZ], R4 ;  /* 0x00000004070085a7 */ /* 0x000ea4000800007f */
[----:B--2---:R-:W-:Y:S05]  /*b140*/  @!P0 BRA `(.L_x_2326) ;  /* 0xfffffffc00f08947 */ /* 0x004fea000383ffff */
[----:B------:R-:W-:Y:S05]  /*b150*/  BRA `(.L_x_2360) ;  /* 0xfffffff400fc7947 */ /* 0x000fea000383ffff */
.L_x_2327:
[----:B--2---:R2:W4:Y:S02]  /*b160*/  SYNCS.PHASECHK.TRANS64.TRYWAIT P0, [R3+URZ], R2 ;  /* 0x00000002030075a7 */ /* 0x004524000800017f */
[----:B----4-:R-:W-:Y:S05]  /*b170*/  @!P0 NANOSLEEP.SYNCS 0x989680 ;  /* 0x009896800000895d */ /* 0x010fea0003900000 */
[----:B------:R-:W4:Y:S02]  /*b180*/  @!P0 SYNCS.PHASECHK.TRANS64 P0, [R3+URZ], R2 ;  /* 0x00000002030085a7 */ /* 0x000f24000800007f */
[----:B----4-:R-:W-:Y:S05]  /*b190*/  @!P0 BRA `(.L_x_2327) ;  /* 0xfffffffc00f08947 */ /* 0x010fea000383ffff */
[----:B------:R-:W-:Y:S05]  /*b1a0*/  BRA `(.L_x_2361) ;  /* 0xfffffff400f07947 */ /* 0x000fea000383ffff */
.L_x_2329:
[----:B--2---:R2:W4:Y:S02]  /*b1b0*/  SYNCS.PHASECHK.TRANS64.TRYWAIT P0, [R5+URZ], R4 ;  /* 0x00000004050075a7 */ /* 0x004524000800017f */
[----:B----4-:R-:W-:Y:S05]  /*b1c0*/  @!P0 NANOSLEEP.SYNCS 0x989680 ;  /* 0x009896800000895d */ /* 0x010fea0003900000 */
[----:B------:R-:W4:Y:S02]  /*b1d0*/  @!P0 SYNCS.PHASECHK.TRANS64 P0, [R5+URZ], R4 ;  /* 0x00000004050085a7 */ /* 0x000f24000800007f */
[----:B----4-:R-:W-:Y:S05]  /*b1e0*/  @!P0 BRA `(.L_x_2329) ;  /* 0xfffffffc00f08947 */ /* 0x010fea000383ffff */
[----:B------:R-:W-:Y:S05]  /*b1f0*/  BRA `(.L_x_2362) ;  /* 0xfffffff400f47947 */ /* 0x000fea000383ffff */
.L_x_2363:
        /* <DEDUP_REMOVED lines=16> */
.L_x_7305:


//--------------------- .text._ZN7cutlass13device_kernelIN5flash11enable_sm90INS1_16FlashAttnBwdSm90INS1_25CollectiveMainloopBwdSm90ILi2ELi2ELi2EN4cute5tupleIJNS5_1CILi1EEES8_S8_EEENS6_IJNS7_ILi64EEENS7_ILi128EEESB_EEENS_6half_tEfNS_4arch4Sm90ELb1ELb0ELb1ELb0ELb0ELb1ELb0ELb0ELi2ELi1ELi2ELi1ELb0EEENS1_21CollectiveEpilogueBwdISC_SD_SF_Li256ELb0ELb0ELi1EEENS1_25SingleTileBwdLPTSchedulerILb0ELi128ELb0EEEEEEEEEvNT_6ParamsE --------------------------
	.section	.text._ZN7cutlass13device_kernelIN5flash11enable_sm90INS1_16FlashAttnBwdSm90INS1_25CollectiveMainloopBwdSm90ILi2ELi2ELi2EN4cute5tupleIJNS5_1CILi1EEES8_S8_EEENS6_IJNS7_ILi64EEENS7_ILi128EEESB_EEENS_6half_tEfNS_4arch4Sm90ELb1ELb0ELb1ELb0ELb0ELb1ELb0ELb0ELi2ELi1ELi2ELi1ELb0EEENS1_21CollectiveEpilogueBwdISC_SD_SF_Li256ELb0ELb0ELi1EEENS1_25SingleTileBwdLPTSchedulerILb0ELi128ELb0EEEEEEEEEvNT_6ParamsE,"ax",@progbits
	.align	128
.text._ZN7cutlass13device_kernelIN5flash11enable_sm90INS1_16FlashAttnBwdSm90INS1_25CollectiveMainloopBwdSm90ILi2ELi2ELi2EN4cute5tupleIJNS5_1CILi1EEES8_S8_EEENS6_IJNS7_ILi64EEENS7_ILi128EEESB_EEENS_6half_tEfNS_4arch4Sm90ELb1ELb0ELb1ELb0ELb0ELb1ELb0ELb0ELi2ELi1ELi2ELi1ELb0EEENS1_21CollectiveEpilogueBwdISC_SD_SF_Li256ELb0ELb0ELi1EEENS1_25SingleTileBwdLPTSchedulerILb0ELi128ELb0EEEEEEEEEvNT_6ParamsE:
        .type           _ZN7cutlass13device_kernelIN5flash11enable_sm90INS1_16FlashAttnBwdSm90INS1_25CollectiveMainloopBwdSm90ILi2ELi2ELi2EN4cute5tupleIJNS5_1CILi1EEES8_S8_EEENS6_IJNS7_ILi64EEENS7_ILi128EEESB_EEENS_6half_tEfNS_4arch4Sm90ELb1ELb0ELb1ELb0ELb0ELb1ELb0ELb0ELi2ELi1ELi2ELi1ELb0EEENS1_21CollectiveEpilogueBwdISC_SD_SF_Li256ELb0ELb0ELi1EEENS1_25SingleTileBwdLPTSchedulerILb0ELi128ELb0EEEEEEEEEvNT_6ParamsE,@function
        .size           _ZN7cutlass13device_kernelIN5flash11enable_sm90INS1_16FlashAttnBwdSm90INS1_25CollectiveMainloopBwdSm90ILi2ELi2ELi2EN4cute5tupleIJNS5_1CILi1EEES8_S8_EEENS6_IJNS7_ILi64EEENS7_ILi128EEESB_EEENS_6half_tEfNS_4arch4Sm90ELb1ELb0ELb1ELb0ELb0ELb1ELb0ELb0ELi2ELi1ELi2ELi1ELb0EEENS1_21CollectiveEpilogueBwdISC_SD_SF_Li256ELb0ELb0ELi1EEENS1_25SingleTileBwdLPTSchedulerILb0ELi128ELb0EEEEEEEEEvNT_6ParamsE,(.L_x_7306 - _ZN7cutlass13device_kernelIN5flash11enable_sm90INS1_16FlashAttnBwdSm90INS1_25CollectiveMainloopBwdSm90ILi2ELi2ELi2EN4cute5tupleIJNS5_1CILi1EEES8_S8_EEENS6_IJNS7_ILi64EEENS7_ILi128EEESB_EEENS_6half_tEfNS_4arch4Sm90ELb1ELb0ELb1ELb0ELb0ELb1ELb0ELb0ELi2ELi1ELi2ELi1ELb0EEENS1_21CollectiveEpilogueBwdISC_SD_SF_Li256ELb0ELb0ELi1EEENS1_25SingleTileBwdLPTSchedulerILb0ELi128ELb0EEEEEEEEEvNT_6ParamsE)
        .other          _ZN7cutlass13device_kernelIN5flash11enable_sm90INS1_16FlashAttnBwdSm90INS1_25CollectiveMainloopBwdSm90ILi2ELi2ELi2EN4cute5tupleIJNS5_1CILi1EEES8_S8_EEENS6_IJNS7_ILi64EEENS7_ILi128EEESB_EEENS_6half_tEfNS_4arch4Sm90ELb1ELb0ELb1ELb0ELb0ELb1ELb0ELb0ELi2ELi1ELi2ELi1ELb0EEENS1_21CollectiveEpilogueBwdISC_SD_SF_Li256ELb0ELb0ELi1EEENS1_25SingleTileBwdLPTSchedulerILb0ELi128ELb0EEEEEEEEEvNT_6ParamsE,@"STO_CUDA_ENTRY STV_DEFAULT"
_ZN7cutlass13device_kernelIN5flash11enable_sm90INS1_16FlashAttnBwdSm90INS1_25CollectiveMainloopBwdSm90ILi2ELi2ELi2EN4cute5tupleIJNS5_1CILi1EEES8_S8_EEENS6_IJNS7_ILi64EEENS7_ILi128EEESB_EEENS_6half_tEfNS_4arch4Sm90ELb1ELb0ELb1ELb0ELb0ELb1ELb0ELb0ELi2ELi1ELi2ELi1ELb0EEENS1_21CollectiveEpilogueBwdISC_SD_SF_Li256ELb0ELb0ELi1EEENS1_25SingleTileBwdLPTSchedulerILb0ELi128ELb0EEEEEEEEEvNT_6ParamsE:
        /* <DEDUP_REMOVED lines=30> */
.L_x_2365:
[----:B------:R-:W-:Y:S05]  /*01e0*/  BSYNC B0 ;  /* 0x0000000000007941 */ /* 0x000fea0003800000 */
.L_x_2364:
        /* <DEDUP_REMOVED lines=37> */
.L_x_2366:
        /* <DEDUP_REMOVED lines=22> */
.L_x_2367:
[----:B------:R-:W-:Y:S01]  /*05a0*/  PLOP3.LUT P0, PT, PT, PT, UP0, 0x80, 0x0 ;  /* 0x000000000000781c */ /* 0x000fe20003f0f008 */
[----:B------:R-:W-:Y:S01]  /*05b0*/  NOP ;  /* 0x0000000000007918 */ /* 0x000fe20000000000 */
[----:B------:R-:W-:Y:S01]  /*05c0*/  BSSY B6, `(.L_x_2368) ;  /* 0x00009a1000067945 */ /* 0x000fe20003800000 */
[----:B-12-4-:R-:W-:Y:S10]  /*05d0*/  BAR.SYNC.DEFER_BLOCKING 0x0 ;  /* 0x0000000000007b1d */ /* 0x016ff40000010000 */
[----:B------:R-:W-:Y:S05]  /*05e0*/  @!P0 BRA `(.L_x_2369) ;  /* 0x00000068001c8947 */ /* 0x000fea0003800000 */
.L_x_2370:
[----:B------:R-:W-:-:S08]  /*05f0*/  NOP ;  /* 0x0000000000007918 */ /* 0x000fd00000000000 */
[----:B------:R-:W1:Y:S02]  /*0600*/  USETMAXREG.TRY_ALLOC.CTAPOOL UP0, 0xf0 ;  /* 0x000000f0000079c8 */ /* 0x000e640008000600 */
[----:B-1----:R-:W-:-:S13]  /*0610*/  PLOP3.LUT P0, PT, PT, PT, UP0, 0x80, 0x0 ;  /* 0x000000000000781c */ /* 0x002fda0003f0f008 */
[----:B------:R-:W-:Y:S05]  /*0620*/  @!P0 BRA `(.L_x_2370) ;  /* 0xfffffffc00f08947 */ /* 0x000fea000383ffff */
[----:B------:R-:W-:Y:S01]  /*0630*/  LOP3.LUT R0, R0, 0x3, RZ, 0xc0, !PT ;  /* 0x0000000300007812 */ /* 0x000fe200078ec0ff */
[----:B------:R-:W1:Y:S01]  /*0640*/  S2R R2, SR_TID.X ;  /* 0x0000000000027919 */ /* 0x000e620000002100 */
[----:B------:R-:W2:Y:S01]  /*0650*/  S2UR UR7, SR_CTAID.X ;  /* 0x00000000000779c3 */ /* 0x000ea20000002500 */
[----:B------:R-:W-:Y:S02]  /*0660*/  ULDC UR8, c[0x0][0xb50] ;  /* 0x0002d40000087ab9 */ /* 0x000fe40000000800 */
[----:B------:R-:W-:Y:S01]  /*0670*/  UISETP.NE.AND UP0, UPT, UR8, 0x1, UPT ;  /* 0x000000010800788c */ /* 0x000fe2000bf05270 */
[----:B------:R-:W3:Y:S04]  /*0680*/  SHFL.IDX PT, R0, R0, RZ, 0x1f ;  /* 0x00001fff00007589 */ /* 0x000ee800000e0000 */
[----:B------:R-:W4:Y:S06]  /*0690*/  LDC R3, c[0x0][0xb68] ;  /* 0x0002da00ff037b82 */ /* 0x000f2c0000000800 */
[----:B------:R-:W-:Y:S01]  /*06a0*/  @UP0 ULDC UR4, c[0x0][0xb54] ;  /* 0x0002d50000040ab9 */ /* 0x000fe20000000800 */
[----:B------:R-:W-:Y:S01]  /*06b0*/  @UP0 ULDC UR9, c[0x0][0xb58] ;  /* 0x0002d60000090ab9 */ /* 0x000fe20000000800 */
[----:B--2---:R-:W-:-:S02]  /*06c0*/  UIMAD.WIDE.U32 UR4, UR7, UR4, URZ ;  /* 0x00000004070472a5 */ /* 0x004fc4000f8e003f */
[----:B------:R-:W-:Y:S01]  /*06d0*/  UMOV UR6, UR7 ;  /* 0x0000000700067c82 */ /* 0x000fe20008000000 */
[----:B---3--:R-:W-:Y:S01]  /*06e0*/  ISETP.NE.AND P0, PT, R0, RZ, PT ;  /* 0x000000ff0000720c */ /* 0x008fe20003f05270 */
[----:B------:R-:W-:Y:S01]  /*06f0*/  @UP0 USHF.R.U32.HI UR6, URZ, UR9, UR5 ;  /* 0x000000093f060299 */ /* 0x000fe20008011605 */
[----:B-1----:R-:W-:-:S03]  /*0700*/  SHF.R.U32.HI R2, RZ, 0x7, R2 ;  /* 0x00000007ff027819 */ /* 0x002fc60000011602 */
[----:B------:R-:W-:-:S04]  /*0710*/  UIADD3 UR4, -UR6, URZ, URZ ;  /* 0x0000003f06047290 */ /* 0x000fc8000fffe13f */
[----:B------:R-:W-:-:S04]  /*0720*/  UIMAD UR10, UR8, UR4, UR7 ;  /* 0x00000004080a72a4 */ /* 0x000fc8000f8e0207 */
[----:B------:R-:W-:-:S05]  /*0730*/  @!P0 VIADD R2, R2, 0x9 ;  /* 0x0000000902028836 */ /* 0x000fca0000000000 */
[----:B------:R1:W-:Y:S06]  /*0740*/  @!P0 BAR.ARV R2, 0xa0 ;  /* 0x000280020000851d */ /* 0x0003ec0000002000 */
[----:B----4-:R-:W-:-:S13]  /*0750*/  ISETP.LE.AND P0, PT, R3, UR6, PT ;  /* 0x0000000603007c0c */ /* 0x010fda000bf03270 */
[----:B-1----:R-:W-:Y:S05]  /*0760*/  @!P0 BRA `(.L_x_2371) ;  /* 0x0000000000208947 */ /* 0x002fea0003800000 */
[----:B------:R-:W-:Y:S01]  /*0770*/  ULDC UR7, c[0x0][0xb5c] ;  /* 0x0002d70000077ab9 */ /* 0x000fe20000000800 */
[----:B------:R-:W-:Y:S01]  /*0780*/  UMOV UR36, UR10 ;  /* 0x0000000a00247c82 */ /* 0x000fe20008000000 */
[----:B------:R-:W-:-:S11]  /*0790*/  UISETP.NE.AND UP0, UPT, UR7, 0x1, UPT ;  /* 0x000000010700788c */ /* 0x000fd6000bf05270 */
[----:B------:R-:W-:Y:S02]  /*07a0*/  @UP0 ULDC.64 UR8, c[0x0][0xb60] ;  /* 0x0002d80000080ab9 */ /* 0x000fe40000000a00 */
[----:B------:R-:W-:-:S04]  /*07b0*/  UIMAD.WIDE.U32 UR4, UR10, UR8, URZ ;  /* 0x000000080a0472a5 */ /* 0x000fc8000f8e003f */
[----:B------:R-:W-:-:S04]  /*07c0*/  @UP0 USHF.R.U32.HI UR36, URZ, UR9, UR5 ;  /* 0x000000093f240299 */ /* 0x000fc80008011605 */
[----:B------:R-:W-:Y:S01]  /*07d0*/  UIMAD UR4, UR36, UR7, URZ ;  /* 0x00000007240472a4 */ /* 0x000fe2000f8e023f */
[----:B------:R-:W-:Y:S11]  /*07e0*/  BRA `(.L_x_2372) ;  /* 0x00000000001c7947 */ /* 0x000ff60003800000 */
.L_x_2371:
[----:B------:R-:W-:Y:S01]  /*07f0*/  ULDC UR7, c[0x0][0xb44] ;  /* 0x0002d10000077ab9 */ /* 0x000fe20000000800 */
[----:B------:R-:W-:Y:S01]  /*0800*/  UMOV UR36, UR10 ;  /* 0x0000000a00247c82 */ /* 0x000fe20008000000 */
[----:B------:R-:W-:-:S11]  /*0810*/  UISETP.NE.AND UP0, UPT, UR7, 0x1, UPT ;  /* 0x000000010700788c */ /* 0x000fd6000bf05270 */
[----:B------:R-:W-:Y:S02]  /*0820*/  @UP0 ULDC.64 UR8, c[0x0][0xb48] ;  /* 0x0002d20000080ab9 */ /* 0x000fe40000000a00 */
[----:B------:R-:W-:-:S04]  /*0830*/  UIMAD.WIDE.U32 UR4, UR10, UR8, URZ ;  /* 0x000000080a0472a5 */ /* 0x000fc8000f8e003f */
[----:B------:R-:W-:-:S04]  /*0840*/  @UP0 USHF.R.U32.HI UR36, URZ, UR9, UR5 ;  /* 0x000000093f240299 */ /* 0x000fc80008011605 */
[----:B------:R-:W-:-:S12]  /*0850*/  UIMAD UR4, UR36, UR7, URZ ;  /* 0x00000007240472a4 */ /* 0x000fd8000f8e023f */
.L_x_2372:
[----:B------:R-:W-:Y:S01]  /*0860*/  ULDC UR43, c[0x0][0xb38] ;  /* 0x0002ce00002b7ab9 */ /* 0x000fe20000000800 */
[----:B------:R-:W-:Y:S02]  /*0870*/  UIADD3 UR4, UR10, -UR4, URZ ;  /* 0x800000040a047290 */ /* 0x000fe4000fffe03f */
[----:B------:R-:W-:Y:S01]  /*0880*/  UISETP.NE.AND UP0, UPT, UR43, 0x1, UPT ;  /* 0x000000012b00788c */ /* 0x000fe2000bf05270 */
[----:B------:R-:W-:Y:S02]  /*0890*/  ULDC UR5, c[0x0][0xb44] ;  /* 0x0002d10000057ab9 */ /* 0x000fe40000000800 */
[----:B------:R-:W-:-:S08]  /*08a0*/  UIMAD UR6, UR6, UR5, UR4 ;  /* 0x00000005060672a4 */ /* 0x000fd0000f8e0204 */
[----:B------:R-:W-:Y:S01]  /*08b0*/  @UP0 ULDC UR4, c[0x0][0xb3c] ;  /* 0x0002cf0000040ab9 */ /* 0x000fe20000000800 */
[----:B------:R-:W-:Y:S01]  /*08c0*/  @UP0 ULDC UR7, c[0x0][0xb40] ;  /* 0x0002d00000070ab9 */ /* 0x000fe20000000800 */
[----:B------:R-:W-:Y:S02]  /*08d0*/  UIMAD.WIDE.U32 UR4, UR6, UR4, URZ ;  /* 0x00000004060472a5 */ /* 0x000fe4000f8e003f */
[----:B------:R-:W-:Y:S02]  /*08e0*/  UMOV UR44, UR6 ;  /* 0x00000006002c7c82 */ /* 0x000fe40008000000 */
[----:B------:R-:W-:-:S04]  /*08f0*/  @UP0 USHF.R.U32.HI UR44, URZ, UR7, UR5 ;  /* 0x000000073f2c0299 */ /* 0x000fc80008011605 */
[----:B------:R-:W-:Y:S02]  /*0900*/  UIADD3 UR4, -UR44, URZ, URZ ;  /* 0x0000003f2c047290 */ /* 0x000fe4000fffe13f */
[----:B------:R-:W-:Y:S02]  /*0910*/  ISETP.LE.AND P0, PT, RZ, UR44, PT ;  /* 0x0000002cff007c0c */ /* 0x000fe4000bf03270 */
[----:B------:R-:W-:-:S11]  /*0920*/  UIMAD UR43, UR43, UR4, UR6 ;  /* 0x000000042b2b72a4 */ /* 0x000fd6000f8e0206 */
[----:B------:R-:W-:Y:S05]  /*0930*/  @!P0 BRA `(.L_x_2373) ;  /* 0x0000009400a48947 */ /* 0x000fea0003800000 */
[----:B------:R-:W-:Y:S01]  /*0940*/  ULDC UR7, c[0x0][0x280] ;  /* 0x0000a00000077ab9 */ /* 0x000fe20000000800 */
[----:B------:R-:W-:Y:S01]  /*0950*/  ULDC UR5, c[0x0][0x290] ;  /* 0x0000a40000057ab9 */ /* 0x000fe20000000800 */
[----:B------:R-:W-:Y:S01]  /*0960*/  ULEA UR4, UR36, UR7, 0x7 ;  /* 0x0000000724047291 */ /* 0x000fe2000f8e383f */
[----:B------:R-:W-:Y:S01]  /*0970*/  PLOP3.LUT P0, PT, PT, PT, PT, 0x80, 0x0 ;  /* 0x000000000000781c */ /* 0x000fe20003f0f070 */
[----:B------:R-:W-:Y:S01]  /*0980*/  ULDC UR6, c[0x0][0x74c] ;  /* 0x0001d30000067ab9 */ /* 0x000fe20000000800 */
[----:B------:R-:W-:Y:S01]  /*0990*/  CS2R R86, SRZ ;  /* 0x0000000000567805 */ /* 0x000fe2000001ff00 */
[----:B------:R-:W-:Y:S01]  /*09a0*/  UIADD3 UR5, -UR6, UR4, -UR5 ;  /* 0x0000000406057290 */ /* 0x000fe2000fffe905 */
[----:B------:R-:W-:Y:S01]  /*09b0*/  CS2R R84, SRZ ;  /* 0x0000000000547805 */ /* 0x000fe2000001ff00 */
[----:B------:R-:W-:Y:S01]  /*09c0*/  UIADD3 UR4, UR7, 0x3f, URZ ;  /* 0x0000003f07047890 */ /* 0x000fe2000fffe03f */
        /* <DEDUP_REMOVED lines=20> */
[----:B------:R-:W-:Y:S01]  /*0b10*/  CS2R R58, SRZ ;  /* 0x00000000003a7805 */ /* 0x000fe2000001ff00 */
[----:B------:R-:W-:Y:S01]  /*0b20*/  UISETP.GT.AND UP0, UPT, UR37, UR39, UPT ;  /* 0x000000272500728c */ /* 0x000fe2000bf04270 */
[----:B------:R-:W-:Y:S02]  /*0b30*/  CS2R R56, SRZ ;  /* 0x0000000000387805 */ /* 0x000fe4000001ff00 */
[----:B------:R-:W-:Y:S02]  /*0b40*/  CS2R R54, SRZ ;  /* 0x0000000000367805 */ /* 0x000fe4000001ff00 */
[----:B------:R-:W-:Y:S02]  /*0b50*/  CS2R R52, SRZ ;  /* 0x0000000000347805 */ /* 0x000fe4000001ff00 */
[----:B------:R-:W-:-:S02]  /*0b60*/  CS2R R50, SRZ ;  /* 0x0000000000327805 */ /* 0x000fc4000001ff00 */
[----:B------:R-:W-:Y:S02]  /*0b70*/  CS2R R48, SRZ ;  /* 0x0000000000307805 */ /* 0x000fe4000001ff00 */
[----:B------:R-:W-:Y:S02]  /*0b80*/  PLOP3.LUT P1, PT, PT, PT, UP0, 0x80, 0x0 ;  /* 0x000000000000781c */ /* 0x000fe40003f2f008 */
        /* <DEDUP_REMOVED lines=67> */
.L_x_2376:
        /* <DEDUP_REMOVED lines=15> */
.L_x_2375:
[----:B------:R-:W1:Y:S01]  /*10b0*/  S2R R3, SR_CgaCtaId ;  /* 0x0000000000037919 */ /* 0x000e620000008800 */
[----:B------:R-:W-:-:S04]  /*10c0*/  MOV R0, 0x400 ;  /* 0x0000040000007802 */ /* 0x000fc80000000f00 */
[----:B-1----:R-:W-:-:S05]  /*10d0*/  LEA R16, R3, R0, 0x18 ;  /* 0x0000000003107211 */ /* 0x002fca00078ec0ff */
[----:B------:R1:W-:Y:S01]  /*10e0*/  STL [R1], R16 ;  /* 0x0000001001007387 */ /* 0x0003e20000100800 */
[----:B------:R-:W-:-:S05]  /*10f0*/  VIADD R2, R16, 0x28800 ;  /* 0x0002880010027836 */ /* 0x000fca0000000000 */
[----:B------:R-:W-:-:S13]  /*1100*/  LOP3.LUT P0, RZ, R2, 0x3ff, RZ, 0xc0, !PT ;  /* 0x000003ff02ff7812 */ /* 0x000fda000780c0ff */
[----:B-1----:R-:W-:Y:S05]  /*1110*/  @!P0 BRA `(.L_x_2377) ;  /* 0x00000000007c8947 */ /* 0x002fea0003800000 */
        /* <DEDUP_REMOVED lines=16> */
.L_x_2378:
        /* <DEDUP_REMOVED lines=15> */
.L_x_2377:
        /* <DEDUP_REMOVED lines=8> */
.L_x_2485:
[----:B------:R-:W-:Y:S01]  /*1390*/  SHF.L.U32 R8, RZ, 0x1f, RZ ;  /* 0x0000001fff087819 */ /* 0x000fe200000006ff */
[----:B------:R-:W-:Y:S01]  /*13a0*/  IMAD.SHL.U32 R4, R0, 0x40, RZ ;  /* 0x0000004000047824 */ /* 0x000fe200078e00ff */
[CC--:B------:R-:W-:Y:S02]  /*13b0*/  LEA.HI R5, R3.reuse, R0.reuse, RZ, 0x5 ;  /* 0x0000000003057211 */ /* 0x0c0fe400078f28ff */
[----:B------:R-:W3:Y:S02]  /*13c0*/  SYNCS.PHASECHK.TRANS64.TRYWAIT P0, [R16+URZ+0x30800], R8 ;  /* 0x03080008100075a7 */ /* 0x000ee4000800017f */
[----:B------:R-:W-:Y:S02]  /*13d0*/  SHF.R.S32.HI R6, RZ, 0x5, R5 ;  /* 0x00000005ff067819 */ /* 0x000fe40000011405 */
[----:B------:R-:W-:Y:S02]  /*13e0*/  LOP3.LUT R5, R2, 0xffffff80, RZ, 0xc0, !PT ;  /* 0xffffff8002057812 */ /* 0x000fe400078ec0ff */
[----:B------:R-:W-:Y:S01]  /*13f0*/  LOP3.LUT R4, R4, 0x1c0, RZ, 0xc0, !PT ;  /* 0x000001c004047812 */ /* 0x000fe200078ec0ff */
[----:B------:R-:W-:Y:S01]  /*1400*/  IMAD.SHL.U32 R7, R6, 0x10, RZ ;  /* 0x0000001006077824 */ /* 0x000fe200078e00ff */
[CC--:B------:R-:W-:Y:S01]  /*1410*/  LEA.HI R2, R3.reuse, R0.reuse, RZ, 0x3 ;  /* 0x0000000003027211 */ /* 0x0c0fe200078f18ff */
[----:B------:R-:W-:Y:S01]  /*1420*/  IMAD.IADD R5, R0, 0x1, -R5 ;  /* 0x0000000100057824 */ /* 0x000fe200078e0a05 */
[----:B------:R-:W-:-:S02]  /*1430*/  LEA.HI R3, R3, R0, RZ, 0x4 ;  /* 0x0000000003037211 */ /* 0x000fc400078f20ff */
[----:B------:R-:W-:Y:S01]  /*1440*/  LOP3.LUT R7, R4, 0x30, R7, 0xf8, !PT ;  /* 0x0000003004077812 */ /* 0x000fe200078ef807 */
[----:B---3--:R-:W-:Y:S06]  /*1450*/  @P0 BRA `(.L_x_2380) ;  /* 0x0000000000080947 */ /* 0x008fec0003800000 */
[----:B------:R-:W3:Y:S02]  /*1460*/  SYNCS.PHASECHK.TRANS64.TRYWAIT P0, [R16+URZ+0x30800], R8 ;  /* 0x03080008100075a7 */ /* 0x000ee4000800017f */
[----:B---3--:R-:W-:Y:S05]  /*1470*/  @!P0 BRA `(.L_x_2381) ;  /* 0x0000008800f88947 */ /* 0x008fea0003800000 */
.L_x_2380:
[----:B------:R-:W4:Y:S01]  /*1480*/  S2R R15, SR_CgaCtaId ;  /* 0x00000000000f7919 */ /* 0x000f220000008800 */
[----:B---3--:R-:W-:Y:S01]  /*1490*/  SHF.R.S32.HI R0, RZ, 0x1f, R5 ;  /* 0x0000001fff007819 */ /* 0x008fe20000011405 */
[----:B------:R-:W-:Y:S01]  /*14a0*/  ULDC UR4, c[0x0][0x290] ;  /* 0x0000a40000047ab9 */ /* 0x000fe20000000800 */
[----:B------:R-:W-:Y:S01]  /*14b0*/  SHF.R.S32.HI R8, RZ, 0x4, R3 ;  /* 0x00000004ff087819 */ /* 0x000fe20000011403 */
[----:B------:R-:W-:Y:S01]  /*14c0*/  UIMAD UR4, UR36, -0x80, UR4 ;  /* 0xffffff80240478a4 */ /* 0x000fe2000f8e0204 */
[----:B------:R-:W-:Y:S02]  /*14d0*/  LOP3.LUT R9, R7, 0x8, R2, 0xf8, !PT ;  /* 0x0000000807097812 */ /* 0x000fe400078ef802 */
[----:B------:R-:W-:Y:S02]  /*14e0*/  CS2R R86, SRZ ;  /* 0x0000000000567805 */ /* 0x000fe4000001ff00 */
[----:B------:R-:W-:Y:S02]  /*14f0*/  LEA.HI R2, R0, R5, RZ, 0x2 ;  /* 0x0000000500027211 */ /* 0x000fe400078f10ff */
[----:B------:R-:W-:-:S02]  /*1500*/  CS2R R84, SRZ ;  /* 0x0000000000547805 */ /* 0x000fc4000001ff00 */
[----:B------:R-:W-:Y:S01]  /*1510*/  LEA.HI R3, R3, R8, RZ, 0x1 ;  /* 0x0000000803037211 */ /* 0x000fe200078f08ff */
[----:B------:R-:W-:Y:S01]  /*1520*/  IMAD.U32 R10, RZ, RZ, UR4 ;  /* 0x00000004ff0a7e24 */ /* 0x000fe2000f8e00ff */
[----:B------:R-:W-:Y:S02]  /*1530*/  LEA.HI R0, R0, R5, RZ, 0x5 ;  /* 0x0000000500007211 */ /* 0x000fe400078f28ff */
[----:B------:R-:W-:Y:S02]  /*1540*/  CS2R R82, SRZ ;  /* 0x0000000000527805 */ /* 0x000fe4000001ff00 */
[----:B------:R-:W-:Y:S02]  /*1550*/  SHF.R.U32.HI R4, RZ, 0x3, R4 ;  /* 0x00000003ff047819 */ /* 0x000fe40000011604 */
[----:B------:R-:W-:Y:S02]  /*1560*/  CS2R R80, SRZ ;  /* 0x0000000000507805 */ /* 0x000fe4000001ff00 */
[----:B------:R-:W-:-:S02]  /*1570*/  LOP3.LUT R11, R3, 0x7ffffe, RZ, 0xc0, !PT ;  /* 0x007ffffe030b7812 */ /* 0x000fc400078ec0ff */
[----:B------:R-:W-:Y:S02]  /*1580*/  CS2R R78, SRZ ;  /* 0x00000000004e7805 */ /* 0x000fe4000001ff00 */
[----:B------:R-:W-:Y:S02]  /*1590*/  SHF.R.S32.HI R7, RZ, 0x5, R0 ;  /* 0x00000005ff077819 */ /* 0x000fe40000011400 */
[----:B------:R-:W-:Y:S02]  /*15a0*/  CS2R R76, SRZ ;  /* 0x00000000004c7805 */ /* 0x000fe4000001ff00 */
[--C-:B------:R-:W-:Y:S01]  /*15b0*/  SHF.R.S32.HI R3, RZ, 0x2, R2.reuse ;  /* 0x00000002ff037819 */ /* 0x100fe20000011402 */
[----:B------:R-:W-:Y:S01]  /*15c0*/  IMAD.IADD R11, R8, 0x1, -R11 ;  /* 0x00000001080b7824 */ /* 0x000fe200078e0a0b */
[----:B------:R-:W-:Y:S01]  /*15d0*/  SHF.R.S32.HI R0, RZ, 0x1f, R2 ;  /* 0x0000001fff007819 */ /* 0x000fe20000011402 */
[----:B------:R-:W-:Y:S01]  /*15e0*/  IMAD R7, R7, -0x10, R10 ;  /* 0xfffffff007077824 */ /* 0x000fe200078e020a */
[----:B------:R-:W-:-:S02]  /*15f0*/  LEA.HI R6, R13, R13, RZ, 0x1 ;  /* 0x0000000d0d067211 */ /* 0x000fc400078f08ff */
[----:B------:R-:W-:Y:S02]  /*1600*/  CS2R R74, SRZ ;  /* 0x00000000004a7805 */ /* 0x000fe4000001ff00 */
[----:B------:R-:W-:Y:S02]  /*1610*/  LOP3.LUT R9, R9, R4, RZ, 0x3c, !PT ;  /* 0x0000000409097212 */ /* 0x000fe400078e3cff */
[----:B------:R-:W-:Y:S02]  /*1620*/  CS2R R72, SRZ ;  /* 0x0000000000487805 */ /* 0x000fe4000001ff00 */
[----:B------:R-:W-:Y:S02]  /*1630*/  LEA.HI R4, R0, R3, RZ, 0x3 ;  /* 0x0000000300047211 */ /* 0x000fe400078f18ff */
[----:B------:R-:W-:Y:S02]  /*1640*/  CS2R R70, SRZ ;  /* 0x0000000000467805 */ /* 0x000fe4000001ff00 */
[----:B------:R-:W-:-:S02]  /*1650*/  LOP3.LUT R8, R6, 0xfffffffe, RZ, 0xc0, !PT ;  /* 0xfffffffe06087812 */ /* 0x000fc400078ec0ff */
[----:B------:R-:W-:Y:S02]  /*1660*/  CS2R R68, SRZ ;  /* 0x0000000000447805 */ /* 0x000fe4000001ff00 */
[----:B------:R-:W-:Y:S01]  /*1670*/  LOP3.LUT R6, R4, 0xfffffff8, RZ, 0xc0, !PT ;  /* 0xfffffff804067812 */ /* 0x000fe200078ec0ff */
[C---:B------:R-:W-:Y:S01]  /*1680*/  IMAD.SHL.U32 R4, R13.reuse, 0x1000, RZ ;  /* 0x000010000d047824 */ /* 0x040fe200078e00ff */
[----:B------:R-:W-:Y:S01]  /*1690*/  LOP3.LUT R2, R2, 0xfffffffc, RZ, 0xc0, !PT ;  /* 0xfffffffc02027812 */ /* 0x000fe200078ec0ff */
[----:B------:R-:W-:Y:S01]  /*16a0*/  IMAD.IADD R8, R13, 0x1, -R8 ;  /* 0x000000010d087824 */ /* 0x000fe200078e0a08 */
[----:B------:R-:W-:Y:S01]  /*16b0*/  IADD3 R7, R7, R6, -R3 ;  /* 0x0000000607077210 */ /* 0x000fe20007ffe803 */
[----:B------:R-:W-:Y:S01]  /*16c0*/  IMAD R6, R11, 0x200, R4 ;  /* 0x000002000b067824 */ /* 0x000fe200078e0204 */
[----:B--2---:R-:W-:Y:S01]  /*16d0*/  LEA.HI R0, R14, R14, RZ, 0x1 ;  /* 0x0000000e0e007211 */ /* 0x004fe200078f08ff */
[----:B------:R-:W-:Y:S01]  /*16e0*/  IMAD.IADD R230, R5, 0x1, -R2 ;  /* 0x0000000105e67824 */ /* 0x000fe200078e0a02 */
[----:B------:R-:W-:Y:S01]  /*16f0*/  MOV R12, 0x400 ;  /* 0x00000400000c7802 */ /* 0x000fe20000000f00 */
[----:B------:R-:W-:Y:S01]  /*1700*/  IMAD.IADD R2, R9, 0x1, R6 ;  /* 0x0000000109027824 */ /* 0x000fe200078e0206 */
[----:B------:R-:W-:Y:S01]  /*1710*/  LOP3.LUT R229, R0, 0xfffffffe, RZ, 0xc0, !PT ;  /* 0xfffffffe00e57812 */ /* 0x000fe200078ec0ff */
[----:B------:R-:W-:Y:S01]  /*1720*/  IMAD R0, R5, 0x4, R4 ;  /* 0x0000000405007824 */ /* 0x000fe200078e0204 */
[----:B----4-:R-:W-:Y:S01]  /*1730*/  LEA R12, R15, R12, 0x18 ;  /* 0x0000000c0f0c7211 */ /* 0x010fe200078ec0ff */
[----:B------:R-:W-:Y:S01]  /*1740*/  IMAD R5, R8, -0x40, R7 ;  /* 0xffffffc008057824 */ /* 0x000fe200078e0207 */
[----:B------:R2:W-:Y:S01]  /*1750*/  STL [R1+0x4], R2 ;  /* 0x0000040201007387 */ /* 0x0005e20000100800 */
[----:B------:R-:W-:Y:S01]  /*1760*/  IMAD.IADD R229, R14, 0x1, -R229 ;  /* 0x000000010ee57824 */ /* 0x000fe200078e0ae5 */
        /* <DEDUP_REMOVED lines=56> */
[----:B--2---:R-:W-:Y:S02]  /*1af0*/  IMAD R2, R0, 0x4, R12 ;  /* 0x0000000400027824 */ /* 0x004fe400078e020c */
[----:B------:R-:W-:-:S07]  /*1b00*/  IMAD.SHL.U32 R230, R230, 0x2, RZ ;  /* 0x00000002e6e67824 */ /* 0x000fce00078e00ff */
.L_x_2392:
[----:B------:R-:W-:Y:S01]  /*1b10*/  IMAD.U32 R0, RZ, RZ, UR38 ;  /* 0x00000026ff007e24 */ /* 0x000fe2000f8e00ff */
[----:B------:R-:W-:Y:S05]  /*1b20*/  YIELD ;  /* 0x0000000000007946 */ /* 0x000fea0003800000 */
[----:B------:R-:W-:-:S04]  /*1b30*/  LOP3.LUT R0, R0, 0x1, RZ, 0xfc, !PT ;  /* 0x0000000100007812 */ /* 0x000fc800078efcff */
[----:B------:R-:W-:-:S13]  /*1b40*/  ISETP.NE.AND P0, PT, R0, 0x3, PT ;  /* 0x000000030000780c */ /* 0x000fda0003f05270 */
[----:B------:R-:W-:Y:S05]  /*1b50*/  @!P0 BRA `(.L_x_2382) ;  /* 0x0000000000048947 */ /* 0x000fea0003800000 */
[----:B------:R-:W-:Y:S01]  /*1b60*/  BPT.TRAP 0x1 ;  /* 0x000000040000795c */ /* 0x000fe20000300000 */
.L_x_2382:
        /* <DEDUP_REMOVED lines=8> */
.L_x_2383:
[----:B---3--:R-:W-:Y:S05]  /*1bf0*/  @P1 BRA `(.L_x_2384) ;  /* 0x0000000000081947 */ /* 0x008fea0003800000 */
[----:B------:R-:W3:Y:S02]  /*1c00*/  SYNCS.PHASECHK.TRANS64.TRYWAIT P1, [R0+URZ+0x30810], R209 ;  /* 0x030810d1000075a7 */ /* 0x000ee4000802017f */
[----:B---3--:R-:W-:Y:S05]  /*1c10*/  @!P1 BRA `(.L_x_2385) ;  /* 0x0000008400309947 */ /* 0x008fea0003800000 */
.L_x_2384:
        /* <DEDUP_REMOVED lines=84> */
.L_x_2386:
[----:B------:R1:W1:Y:S01]  /*2160*/  SYNCS.PHASECHK.TRANS64.TRYWAIT P1, [R0+URZ+0x30830], R209 ;  /* 0x030830d1000075a7 */ /* 0x000262000802017f */
[----:B------:R-:W-:Y:S05]  /*2170*/  @!P0 BRA `(.L_x_2387) ;  /* 0x0000000000048947 */ /* 0x000fea0003800000 */
[----:B------:R-:W-:Y:S01]  /*2180*/  BPT.TRAP 0x1 ;  /* 0x000000040000795c */ /* 0x000fe20000300000 */
.L_x_2387:
[----:B------:R-:W-:Y:S01]  /*2190*/  FMUL.FTZ R7, R152, UR41 ;  /* 0x0000002998077c20 */ /* 0x000fe20008410000 */
[----:B------:R-:W-:Y:S01]  /*21a0*/  FMUL.FTZ R8, R153, UR41 ;  /* 0x0000002999087c20 */ /* 0x000fe20008410000 */
        /* <DEDUP_REMOVED lines=24> */
[----:B------:R-:W-:-:S07]  /*2330*/  VIADD R152, R208, 0x20000 ;  /* 0x00020000d0987836 */ /* 0x000fce0000000000 */
        /* <DEDUP_REMOVED lines=24> */
[----:B------:R-:W-:Y:S05]  /*24c0*/  @P1 BRA `(.L_x_2388) ;  /* 0x0000000000081947 */ /* 0x000fea0003800000 */
[----:B------:R-:W5:Y:S02]  /*24d0*/  SYNCS.PHASECHK.TRANS64.TRYWAIT P1, [R0+URZ+0x30830], R209 ;  /* 0x030830d1000075a7 */ /* 0x000f64000802017f */
[----:B-----5:R-:W-:Y:S05]  /*24e0*/  @!P1 BRA `(.L_x_2389) ;  /* 0x0000007c00109947 */ /* 0x020fea0003800000 */
.L_x_2388:
[----:B------:R-:W-:Y:S01]  /*24f0*/  UIMAD UR6, UR39, -0x40, UR40 ;  /* 0xffffffc0270678a4 */ /* 0x000fe2000f8e0228 */
[----:B------:R-:W-:Y:S01]  /*2500*/  SHF.R.U32.HI R152, RZ, 0x4, R152 ;  /* 0x00000004ff987819 */ /* 0x000fe20000011698 */
[----:B------:R-:W-:Y:S01]  /*2510*/  FMUL.FTZ R237, R177, UR41 ;  /* 0x00000029b1ed7c20 */ /* 0x000fe20008410000 */
[----:B------:R-:W-:Y:S01]  /*2520*/  ISETP.GT.AND P2, PT, R5, RZ, PT ;  /* 0x000000ff0500720c */ /* 0x000fe20003f44270 */
[----:B------:R-:W-:Y:S01]  /*2530*/  FMUL.FTZ R236, R178, UR41 ;  /* 0x00000029b2ec7c20 */ /* 0x000fe20008410000 */
[----:B------:R-:W-:Y:S01]  /*2540*/  LOP3.LUT R208, R152, 0x3fff, RZ, 0xc0, !PT ;  /* 0x00003fff98d07812 */ /* 0x000fe200078ec0ff */
[----:B------:R-:W-:Y:S01]  /*2550*/  FMUL.FTZ R233, R181, UR41 ;  /* 0x00000029b5e97c20 */ /* 0x000fe20008410000 */
[C---:B------:R-:W-:Y:S01]  /*2560*/  IADD3 R152, -R5.reuse, UR6, -R230 ;  /* 0x0000000605987c10 */ /* 0x040fe2000fffe9e6 */
[----:B------:R-:W-:Y:S01]  /*2570*/  MUFU.TANH R237, R237 ;  /* 0x000000ed00ed7308 */ /* 0x000fe20000002400 */
[----:B------:R-:W-:Y:S01]  /*2580*/  ISETP.GT.AND P1, PT, R5, 0x8, PT ;  /* 0x000000080500780c */ /* 0x000fe20003f24270 */
[----:B------:R-:W-:Y:S01]  /*2590*/  FMUL.FTZ R232, R182, UR41 ;  /* 0x00000029b6e87c20 */ /* 0x000fe20008410000 */
[C---:B------:R-:W-:Y:S01]  /*25a0*/  SEL R153, R152.reuse, 0x40, P2 ;  /* 0x0000004098997807 */ /* 0x040fe20001000000 */
[----:B------:R-:W-:Y:S01]  /*25b0*/  VIADD R152, R152, 0x8 ;  /* 0x0000000898987836 */ /* 0x000fe20000000000 */
[----:B------:R-:W-:Y:S01]  /*25c0*/  LOP3.LUT R154, R208, 0x10000, RZ, 0xfc, !PT ;  /* 0x00010000d09a7812 */ /* 0x000fe200078efcff */
[----:B------:R-:W-:Y:S01]  /*25d0*/  UIADD3 UR5, UR5, 0x8000, URZ ;  /* 0x0000800005057890 */ /* 0x000fe2000fffe03f */
[----:B------:R-:W-:Y:S01]  /*25e0*/  ISETP.GT.AND P2, PT, R153, 0x1, PT ;  /* 0x000000019900780c */ /* 0x000fe20003f44270 */
[----:B------:R-:W5:Y:S01]  /*25f0*/  MUFU.TANH R236, R236 ;  /* 0x000000ec00ec7308 */ /* 0x000f620000002400 */
[----:B------:R-:W-:Y:S01]  /*2600*/  SEL R164, R152, 0x40, P1 ;  /* 0x0000004098a47807 */ /* 0x000fe20000800000 */
[----:B------:R-:W-:Y:S01]  /*2610*/  IMAD R154, R3, 0x400, R154 ;  /* 0x00000400039a7824 */ /* 0x000fe200078e029a */
[----:B------:R-:W-:Y:S01]  /*2620*/  ISETP.GT.AND P1, PT, R153, 0x9, PT ;  /* 0x000000099900780c */ /* 0x000fe20003f24270 */
[----:B------:R-:W-:Y:S01]  /*2630*/  USHF.R.U32.HI UR5, URZ, 0x4, UR5 ;  /* 0x000000043f057899 */ /* 0x000fe20008011605 */
[----:B------:R-:W-:Y:S01]  /*2640*/  ISETP.GT.AND P5, PT, R164, RZ, PT ;  /* 0x000000ffa400720c */ /* 0x000fe20003fa4270 */
[----:B------:R-:W-:Y:S01]  /*2650*/  FMUL.FTZ R235, R179, UR41 ;  /* 0x00000029b3eb7c20 */ /* 0x000fe20008410000 */
[----:B-1----:R-:W-:Y:S01]  /*2660*/  FSEL R158, R12, -INF , !P1 ;  /* 0xff8000000c9e7808 */ /* 0x002fe20004800000 */
[----:B------:R-:W1:Y:S01]  /*2670*/  MUFU.TANH R233, R233 ;  /* 0x000000e900e97308 */ /* 0x000e620000002400 */
[----:B------:R-:W-:Y:S01]  /*2680*/  ISETP.GT.AND P1, PT, R164, 0x10, PT ;  /* 0x00000010a400780c */ /* 0x000fe20003f24270 */
[----:B------:R-:W-:Y:S01]  /*2690*/  ULOP3.LUT UR5, UR5, 0x3fff, URZ, 0xc0, !UPT ;  /* 0x00003fff05057892 */ /* 0x000fe2000f8ec03f */
[----:B------:R-:W-:Y:S01]  /*26a0*/  ISETP.GT.AND P6, PT, R153, RZ, PT ;  /* 0x000000ff9900720c */ /* 0x000fe20003fc4270 */
[----:B--23--:R-:W-:Y:S01]  /*26b0*/  FFMA.FTZ R209, R158, UR42, -R205 ;  /* 0x0000002a9ed17c23 */ /* 0x00cfe200080108cd */
[----:B------:R-:W-:Y:S01]  /*26c0*/  FSEL R167, R9, -INF , !P5 ;  /* 0xff80000009a77808 */ /* 0x000fe20006800000 */
[----:B------:R-:W-:Y:S01]  /*26d0*/  ULOP3.LUT UR5, UR5, 0x10000, URZ, 0xfc, !UPT ;  /* 0x0001000005057892 */ /* 0x000fe2000f8efc3f */
[C---:B------:R-:W-:Y:S01]  /*26e0*/  ISETP.GT.AND P4, PT, R153.reuse, 0x8, PT ;  /* 0x000000089900780c */ /* 0x040fe20003f84270 */
[----:B------:R-:W2:Y:S01]  /*26f0*/  MUFU.TANH R232, R232 ;  /* 0x000000e800e87308 */ /* 0x000ea20000002400 */
[----:B------:R-:W-:Y:S01]  /*2700*/  ISETP.GT.AND P5, PT, R153, 0x11, PT ;  /* 0x000000119900780c */ /* 0x000fe20003fa4270 */
[----:B------:R-:W-:Y:S01]  /*2710*/  FFMA.FTZ R222, R167, UR42, -R206 ;  /* 0x0000002aa7de7c23 */ /* 0x000fe200080108ce */
[----:B------:R-:W-:Y:S01]  /*2720*/  FSEL R227, R17, -INF , !P1 ;  /* 0xff80000011e37808 */ /* 0x000fe20004800000 */
[----:B------:R-:W-:Y:S01]  /*2730*/  FMUL.FTZ R234, R180, UR41 ;  /* 0x00000029b4ea7c20 */ /* 0x000fe20008410000 */
[----:B------:R-:W-:Y:S01]  /*2740*/  FSEL R156, R8, -INF , !P2 ;  /* 0xff800000089c7808 */ /* 0x000fe20005000000 */
[----:B------:R-:W-:Y:S01]  /*2750*/  FMUL.FTZ R231, R183, UR41 ;  /* 0x00000029b7e77c20 */ /* 0x000fe20008410000 */
[----:B------:R-:W-:Y:S01]  /*2760*/  ISETP.GT.AND P1, PT, R153, 0x21, PT ;  /* 0x000000219900780c */ /* 0x000fe20003f24270 */
[----:B------:R-:W-:Y:S01]  /*2770*/  FFMA.FTZ R227, R227, UR42, -R202 ;  /* 0x0000002ae3e37c23 */ /* 0x000fe200080108ca */
[----:B------:R-:W-:Y:S01]  /*2780*/  FSEL R223, R7, -INF , !P6 ;  /* 0xff80000007df7808 */ /* 0x000fe20007000000 */
[----:B------:R-:W-:Y:S01]  /*2790*/  FFMA.FTZ R221, R156, UR42, -R207 ;  /* 0x0000002a9cdd7c23 */ /* 0x000fe200080108cf */
[C---:B------:R-:W-:Y:S01]  /*27a0*/  ISETP.GT.AND P2, PT, R164.reuse, 0x8, PT ;  /* 0x00000008a400780c */ /* 0x040fe20003f44270 */
[----:B------:R-:W-:Y:S01]  /*27b0*/  UMOV UR11, 0x40000040 ;  /* 0x40000040000b7882 */ /* 0x000fe20000000000 */
[----:B------:R-:W-:Y:S01]  /*27c0*/  ISETP.GT.AND P6, PT, R164, 0x1, PT ;  /* 0x00000001a400780c */ /* 0x000fe20003fc4270 */
[----:B------:R-:W-:Y:S01]  /*27d0*/  FFMA.FTZ R223, R223, UR42, -R206 ;  /* 0x0000002adfdf7c23 */ /* 0x000fe200080108ce */
[----:B------:R-:W-:Y:S01]  /*27e0*/  FSEL R159, R11, -INF , !P4 ;  /* 0xff8000000b9f7808 */ /* 0x000fe20006000000 */
[----:B------:R-:W-:Y:S01]  /*27f0*/  UMOV UR8, UR5 ;  /* 0x0000000500087c82 */ /* 0x000fe20008000000 */
[----:B------:R-:W-:Y:S01]  /*2800*/  FSEL R160, R16, -INF , !P5 ;  /* 0xff80000010a07808 */ /* 0x000fe20006800000 */
[----:B------:R-:W-:Y:S01]  /*2810*/  UMOV UR9, 0x40000040 ;  /* 0x4000004000097882 */ /* 0x000fe20000000000 */
[----:B------:R-:W-:Y:S01]  /*2820*/  ISETP.GT.AND P3, PT, R153, 0x10, PT ;  /* 0x000000109900780c */ /* 0x000fe20003f64270 */
[----:B------:R-:W-:Y:S01]  /*2830*/  FFMA.FTZ R206, R159, UR42, -R204 ;  /* 0x0000002a9fce7c23 */ /* 0x000fe200080108cc */
[C---:B------:R-:W-:Y:S01]  /*2840*/  ISETP.GT.AND P4, PT, R164.reuse, 0x9, PT ;  /* 0x00000009a400780c */ /* 0x040fe20003f84270 */
[----:B------:R-:W3:Y:S01]  /*2850*/  MUFU.TANH R234, R234 ;  /* 0x000000ea00ea7308 */ /* 0x000ee20000002400 */
[----:B------:R-:W-:-:S02]  /*2860*/  ISETP.GT.AND P5, PT, R164, 0x18, PT ;  /* 0x00000018a400780c */ /* 0x000fc40003fa4270 */
[----:B------:R-:W-:Y:S02]  /*2870*/  FSEL R210, R184, -INF , !P1 ;  /* 0xff800000b8d27808 */ /* 0x000fe40004800000 */
[----:B------:R-:W-:Y:S02]  /*2880*/  FSEL R169, R13, -INF , !P2 ;  /* 0xff8000000da97808 */ /* 0x000fe40005000000 */
[----:B------:R-:W-:Y:S01]  /*2890*/  ISETP.GT.AND P1, PT, R164, 0x28, PT ;  /* 0x00000028a400780c */ /* 0x000fe20003f24270 */
[----:B------:R-:W-:Y:S01]  /*28a0*/  FFMA.FTZ R210, R210, UR42, -R199 ;  /* 0x0000002ad2d27c23 */ /* 0x000fe200080108c7 */
[----:B------:R-:W-:Y:S01]  /*28b0*/  FSEL R166, R10, -INF , !P6 ;  /* 0xff8000000aa67808 */ /* 0x000fe20007000000 */
[----:B------:R-:W-:Y:S01]  /*28c0*/  FFMA.FTZ R204, R169, UR42, -R204 ;  /* 0x0000002aa9cc7c23 */ /* 0x000fe200080108cc */
[C---:B------:R-:W-:Y:S01]  /*28d0*/  ISETP.GT.AND P2, PT, R153.reuse, 0x19, PT ;  /* 0x000000199900780c */ /* 0x040fe20003f44270 */
[----:B------:R-:W4:Y:S01]  /*28e0*/  MUFU.TANH R231, R231 ;  /* 0x000000e700e77308 */ /* 0x000f220000002400 */
[----:B------:R-:W-:Y:S01]  /*28f0*/  ISETP.GT.AND P6, PT, R153, 0x18, PT ;  /* 0x000000189900780c */ /* 0x000fe20003fc4270 */
[----:B------:R-:W-:Y:S01]  /*2900*/  FFMA.FTZ R207, R166, UR42, -R207 ;  /* 0x0000002aa6cf7c23 */ /* 0x000fe200080108cf */
[----:B------:R-:W-:Y:S01]  /*2910*/  FSEL R226, R14, -INF , !P4 ;  /* 0xff8000000ee27808 */ /* 0x000fe20006000000 */
[----:B------:R-:W-:Y:S01]  /*2920*/  FFMA.FTZ R10, -R10, R10, 1 ;  /* 0x3f8000000a0a7423 */ /* 0x000fe2000001010a */
[----:B------:R-:W-:-:S02]  /*2930*/  FSEL R161, R15, -INF , !P3 ;  /* 0xff8000000fa17808 */ /* 0x000fc40005800000 */
[----:B------:R-:W-:Y:S01]  /*2940*/  FSEL R171, R21, -INF , !P5 ;  /* 0xff80000015ab7808 */ /* 0x000fe20006800000 */
[----:B------:R-:W-:Y:S01]  /*2950*/  FFMA.FTZ R226, R226, UR42, -R205 ;  /* 0x0000002ae2e27c23 */ /* 0x000fe200080108cd */
[----:B------:R-:W-:Y:S01]  /*2960*/  ISETP.GT.AND P4, PT, R153, 0x20, PT ;  /* 0x000000209900780c */ /* 0x000fe20003f84270 */
[----:B------:R-:W-:Y:S01]  /*2970*/  FFMA.FTZ R205, R161, UR42, -R202 ;  /* 0x0000002aa1cd7c23 */ /* 0x000fe200080108ca */
[----:B------:R-:W-:Y:S01]  /*2980*/  ISETP.GT.AND P3, PT, R164, 0x11, PT ;  /* 0x00000011a400780c */ /* 0x000fe20003f64270 */
[----:B------:R-:W-:Y:S01]  /*2990*/  FFMA.FTZ R202, R160, UR42, -R203 ;  /* 0x0000002aa0ca7c23 */ /* 0x000fe200080108cb */
[----:B------:R-:W-:Y:S01]  /*29a0*/  ISETP.GT.AND P5, PT, R153, 0x29, PT ;  /* 0x000000299900780c */ /* 0x000fe20003fa4270 */
[----:B------:R-:W-:Y:S01]  /*29b0*/  FFMA.FTZ R224, R171, UR42, -R200 ;  /* 0x0000002aabe07c23 */ /* 0x000fe200080108c8 */
[----:B------:R-:W-:Y:S01]  /*29c0*/  FSEL R155, R189, -INF , !P1 ;  /* 0xff800000bd9b7808 */ /* 0x000fe20004800000 */
[----:B------:R-:W4:Y:S01]  /*29d0*/  MUFU.TANH R235, R235 ;  /* 0x000000eb00eb7308 */ /* 0x000f220000002400 */
[----:B------:R-:W-:-:S02]  /*29e0*/  FSEL R162, R20, -INF , !P2 ;  /* 0xff80000014a27808 */ /* 0x000fc40005000000 */
[C---:B------:R-:W-:Y:S02]  /*29f0*/  ISETP.GT.AND P1, PT, R164.reuse, 0x29, PT ;  /* 0x00000029a400780c */ /* 0x040fe40003f24270 */
[----:B------:R-:W-:Y:S02]  /*2a00*/  FSEL R163, R19, -INF , !P6 ;  /* 0xff80000013a37808 */ /* 0x000fe40007000000 */
[C---:B------:R-:W-:Y:S01]  /*2a10*/  ISETP.GT.AND P2, PT, R164.reuse, 0x20, PT ;  /* 0x00000020a400780c */ /* 0x040fe20003f44270 */
[----:B------:R-:W-:Y:S01]  /*2a20*/  MUFU.EX2 R207, R207 ;  /* 0x000000cf00cf7308 */ /* 0x000fe20000000800 */
[----:B------:R-:W-:Y:S02]  /*2a30*/  ISETP.GT.AND P6, PT, R164, 0x19, PT ;  /* 0x00000019a400780c */ /* 0x000fe40003fc4270 */
[----:B------:R-:W-:Y:S02]  /*2a40*/  FSEL R168, R18, -INF , !P3 ;  /* 0xff80000012a87808 */ /* 0x000fe40005800000 */
[----:B------:R-:W-:-:S02]  /*2a50*/  FSEL R165, R23, -INF , !P4 ;  /* 0xff80000017a57808 */ /* 0x000fc40006000000 */
[----:B------:R-:W-:Y:S01]  /*2a60*/  FSEL R212, R188, -INF , !P5 ;  /* 0xff800000bcd47808 */ /* 0x000fe20006800000 */
[----:B------:R-:W-:Y:S01]  /*2a70*/  FFMA.FTZ R225, R168, UR42, -R203 ;  /* 0x0000002aa8e17c23 */ /* 0x000fe200080108cb */
[----:B------:R-:W-:Y:S01]  /*2a80*/  ISETP.GT.AND P3, PT, R153, 0x28, PT ;  /* 0x000000289900780c */ /* 0x000fe20003f64270 */
[----:B------:R-:W-:Y:S01]  /*2a90*/  FFMA.FTZ R203, R163, UR42, -R200 ;  /* 0x0000002aa3cb7c23 */ /* 0x000fe200080108c8 */
[----:B------:R-:W-:Y:S01]  /*2aa0*/  ISETP.GT.AND P4, PT, R164, 0x21, PT ;  /* 0x00000021a400780c */ /* 0x000fe20003f84270 */
[----:B------:R-:W-:Y:S01]  /*2ab0*/  FFMA.FTZ R212, R212, UR42, -R197 ;  /* 0x0000002ad4d47c23 */ /* 0x000fe200080108c5 */
[----:B------:R-:W-:Y:S01]  /*2ac0*/  FSEL R152, R190, -INF , !P1 ;  /* 0xff800000be987808 */ /* 0x000fe20004800000 */
[----:B------:R-:W-:Y:S01]  /*2ad0*/  FFMA.FTZ R200, R162, UR42, -R201 ;  /* 0x0000002aa2c87c23 */ /* 0x000fe200080108c9 */
[----:B------:R-:W-:Y:S01]  /*2ae0*/  FSEL R157, R185, -INF , !P2 ;  /* 0xff800000b99d7808 */ /* 0x000fe20005000000 */
[----:B------:R-:W-:Y:S01]  /*2af0*/  MUFU.EX2 R206, R206 ;  /* 0x000000ce00ce7308 */ /* 0x000fe20000000800 */
[----:B------:R-:W-:Y:S01]  /*2b00*/  FSEL R228, R22, -INF , !P6 ;  /* 0xff80000016e47808 */ /* 0x000fe20007000000 */
[----:B------:R-:W-:Y:S01]  /*2b10*/  FFMA.FTZ R197, R152, UR42, -R197 ;  /* 0x0000002a98c57c23 */ /* 0x000fe200080108c5 */
[----:B------:R-:W-:-:S02]  /*2b20*/  ISETP.GT.AND P2, PT, R153, 0x31, PT ;  /* 0x000000319900780c */ /* 0x000fc40003f44270 */
[----:B------:R-:W-:Y:S01]  /*2b30*/  ISETP.GT.AND P5, PT, R164, 0x30, PT ;  /* 0x00000030a400780c */ /* 0x000fe20003fa4270 */
[----:B------:R-:W-:Y:S01]  /*2b40*/  FFMA.FTZ R228, R228, UR42, -R201 ;  /* 0x0000002ae4e47c23 */ /* 0x000fe200080108c9 */
[----:B------:R-:W-:Y:S01]  /*2b50*/  R2UR UR6, R154 ;  /* 0x000000009a0672ca */ /* 0x000fe200000e0000 */
[--C-:B------:R-:W-:Y:S01]  /*2b60*/  FFMA.FTZ R201, R165, UR42, -R198.reuse ;  /* 0x0000002aa5c97c23 */ /* 0x100fe200080108c6 */
[----:B------:R-:W-:Y:S01]  /*2b70*/  ISETP.GT.AND P6, PT, R153, 0x30, PT ;  /* 0x000000309900780c */ /* 0x000fe20003fc4270 */
[----:B------:R-:W-:Y:S01]  /*2b80*/  FFMA.FTZ R198, R157, UR42, -R198 ;  /* 0x0000002a9dc67c23 */ /* 0x000fe200080108c6 */
[----:B------:R-:W-:Y:S01]  /*2b90*/  FSEL R154, R186, -INF , !P4 ;  /* 0xff800000ba9a7808 */ /* 0x000fe20006000000 */
[----:B------:R-:W-:Y:S01]  /*2ba0*/  MUFU.EX2 R204, R204 ;  /* 0x000000cc00cc7308 */ /* 0x000fe20000000800 */
[----:B------:R-:W-:Y:S02]  /*2bb0*/  FSEL R211, R187, -INF , !P3 ;  /* 0xff800000bbd37808 */ /* 0x000fe40005800000 */
[C---:B------:R-:W-:Y:S01]  /*2bc0*/  ISETP.GT.AND P4, PT, R153.reuse, 0x38, PT ;  /* 0x000000389900780c */ /* 0x040fe20003f84270 */
[----:B------:R-:W-:Y:S01]  /*2bd0*/  FFMA.FTZ R199, R154, UR42, -R199 ;  /* 0x0000002a9ac77c23 */ /* 0x000fe200080108c7 */
[----:B------:R-:W-:Y:S01]  /*2be0*/  ISETP.GT.AND P3, PT, R153, 0x39, PT ;  /* 0x000000399900780c */ /* 0x000fe20003f64270 */
[--C-:B------:R-:W-:Y:S01]  /*2bf0*/  FFMA.FTZ R211, R211, UR42, -R196.reuse ;  /* 0x0000002ad3d37c23 */ /* 0x100fe200080108c4 */
[----:B-----5:R-:W-:Y:S01]  /*2c00*/  FSEL R153, R236, -INF , !P5 ;  /* 0xff800000ec997808 */ /* 0x020fe20006800000 */
[----:B------:R-:W-:Y:S01]  /*2c10*/  FFMA.FTZ R196, R155, UR42, -R196 ;  /* 0x0000002a9bc47c23 */ /* 0x000fe200080108c4 */
[----:B------:R-:W-:Y:S01]  /*2c20*/  FSEL R152, R237, -INF , !P2 ;  /* 0xff800000ed987808 */ /* 0x000fe20005000000 */
[----:B------:R-:W-:Y:S01]  /*2c30*/  UMOV UR10, UR6 ;  /* 0x00000006000a7c82 */ /* 0x000fe20008000000 */
[----:B------:R-:W-:Y:S01]  /*2c40*/  FSEL R213, R191, -INF , !P6 ;  /* 0xff800000bfd57808 */ /* 0x000fe20007000000 */
[--C-:B------:R-:W-:Y:S01]  /*2c50*/  FFMA.FTZ R214, R153, UR42, -R194.reuse ;  /* 0x0000002a99d67c23 */ /* 0x100fe200080108c2 */
[----:B------:R-:W-:Y:S01]  /*2c60*/  ISETP.GT.AND P6, PT, R164, 0x38, PT ;  /* 0x00000038a400780c */ /* 0x000fe20003fc4270 */
[----:B------:R-:W-:Y:S01]  /*2c70*/  FFMA.FTZ R215, R152, UR42, -R195 ;  /* 0x0000002a98d77c23 */ /* 0x000fe200080108c3 */
[----:B-1----:R-:W-:Y:S01]  /*2c80*/  FSEL R152, R233, -INF , !P3 ;  /* 0xff800000e9987808 */ /* 0x002fe20005800000 */
[----:B------:R-:W-:Y:S01]  /*2c90*/  FFMA.FTZ R213, R213, UR42, -R194 ;  /* 0x0000002ad5d57c23 */ /* 0x000fe200080108c2 */
[----:B--2---:R-:W-:Y:S01]  /*2ca0*/  FSEL R153, R232, -INF , !P6 ;  /* 0xff800000e8997808 */ /* 0x004fe20007000000 */
[----:B------:R1:W2:Y:S01]  /*2cb0*/  MUFU.EX2 R194, R223 ;  /* 0x000000df00c27308 */ /* 0x0002a20000000800 */
[----:B------:R-:W-:Y:S01]  /*2cc0*/  ISETP.GT.AND P1, PT, R164, 0x31, PT ;  /* 0x00000031a400780c */ /* 0x000fe20003f24270 */
[--C-:B------:R-:W-:Y:S01]  /*2cd0*/  FFMA.FTZ R219, R152, UR42, -R193.reuse ;  /* 0x0000002a98db7c23 */ /* 0x100fe200080108c1 */
[----:B------:R-:W-:Y:S01]  /*2ce0*/  ISETP.GT.AND P5, PT, R164, 0x39, PT ;  /* 0x00000039a400780c */ /* 0x000fe20003fa4270 */
[--C-:B------:R-:W-:Y:S01]  /*2cf0*/  FFMA.FTZ R218, R153, UR42, -R192.reuse ;  /* 0x0000002a99da7c23 */ /* 0x100fe200080108c0 */
[----:B---3--:R-:W-:Y:S01]  /*2d00*/  FSEL R217, R234, -INF , !P4 ;  /* 0xff800000ead97808 */ /* 0x008fe20006000000 */
[----:B------:R-:W-:Y:S01]  /*2d10*/  WARPGROUP.ARRIVE ;  /* 0x00000000000079c5 */ /* 0x000fe20000000000 */
[----:B----4-:R-:W-:Y:S01]  /*2d20*/  FSEL R220, R231, -INF , !P5 ;  /* 0xff800000e7dc7808 */ /* 0x010fe20006800000 */
[----:B------:R-:W-:Y:S01]  /*2d30*/  MUFU.EX2 R227, R227 ;  /* 0x000000e300e37308 */ /* 0x000fe20000000800 */
[----:B------:R-:W-:Y:S01]  /*2d40*/  FSEL R216, R235, -INF , !P1 ;  /* 0xff800000ebd87808 */ /* 0x000fe20004800000 */
[----:B------:R-:W-:Y:S01]  /*2d50*/  FFMA.FTZ R217, R217, UR42, -R192 ;  /* 0x0000002ad9d97c23 */ /* 0x000fe200080108c0 */
[----:B-1----:R-:W-:Y:S01]  /*2d60*/  FFMA.FTZ R223, -R8, R8, 1 ;  /* 0x3f80000008df7423 */ /* 0x002fe20000010108 */
[----:B------:R-:W-:Y:S01]  /*2d70*/  HGMMA.64x64x16.F32 R152, gdesc[UR8], RZ, !UPT, gsb0 ;  /* 0x00e00000089879f0 */ /* 0x000fe2000c0008ff */
[----:B------:R-:W-:Y:S01]  /*2d80*/  UIADD3 UR10, UR6, 0x2, URZ ;  /* 0x00000002060a7890 */ /* 0x000fe2000fffe03f */
[----:B------:R-:W-:Y:S01]  /*2d90*/  FFMA.FTZ R220, R220, UR42, -R193 ;  /* 0x0000002adcdc7c23 */ /* 0x000fe200080108c1 */
[----:B------:R-:W-:Y:S01]  /*2da0*/  UIADD3 UR8, UR5, 0x2, URZ ;  /* 0x0000000205087890 */ /* 0x000fe2000fffe03f */
[----:B------:R-:W-:Y:S01]  /*2db0*/  FFMA.FTZ R216, R216, UR42, -R195 ;  /* 0x0000002ad8d87c23 */ /* 0x000fe200080108c3 */
[----:B------:R-:W-:Y:S01]  /*2dc0*/  UMOV UR11, 0x40000040 ;  /* 0x40000040000b7882 */ /* 0x000fe20000000000 */
[----:B------:R-:W-:Y:S01]  /*2dd0*/  UMOV UR9, 0x40000040 ;  /* 0x4000004000097882 */ /* 0x000fe20000000000 */
[----:B------:R1:W3:Y:S01]  /*2de0*/  MUFU.EX2 R195, R222 ;  /* 0x000000de00c37308 */ /* 0x0002e20000000800 */
[----:B------:R-:W-:-:S07]  /*2df0*/  FFMA.FTZ R17, -R17, R17, 1 ;  /* 0x3f80000011117423 */ /* 0x000fce0000010111 */
        /* <DEDUP_REMOVED lines=49> */
[----:B------:R-:W1:Y:S02]  /*3110*/  LDS.64 R192, [R6+0x28200] ;  /* 0x0282000006c07984 */ /* 0x000e640000000a00 */
[--C-:B-1----:R-:W-:Y:S01]  /*3120*/  FADD.FTZ R222, R152, -R192.reuse ;  /* 0x800000c098de7221 */ /* 0x102fe20000010000 */
[----:B------:R-:W-:Y:S01]  /*3130*/  FFMA.FTZ R152, -R7, R7, 1 ;  /* 0x3f80000007987423 */ /* 0x000fe20000010107 */
[----:B------:R-:W-:Y:S01]  /*3140*/  FADD.FTZ R153, R153, -R193 ;  /* 0x800000c199997221 */ /* 0x000fe20000010000 */
[----:B------:R1:W4:Y:S01]  /*3150*/  MUFU.EX2 R7, R221 ;  /* 0x000000dd00077308 */ /* 0x0003220000000800 */
[----:B--2---:R-:W-:Y:S01]  /*3160*/  FMUL.FTZ R222, R194, R222 ;  /* 0x000000dec2de7220 */ /* 0x004fe20000410000 */
[----:B------:R-:W-:-:S04]  /*3170*/  FADD.FTZ R154, R154, -R192 ;  /* 0x800000c09a9a7221 */ /* 0x000fc80000010000 */
[----:B---3--:R-:W-:Y:S02]  /*3180*/  FMUL.FTZ R154, R195, R154 ;  /* 0x0000009ac39a7220 */ /* 0x008fe40000410000 */
[----:B------:R-:W-:Y:S01]  /*3190*/  MUFU.EX2 R228, R228 ;  /* 0x000000e400e47308 */ /* 0x000fe20000000800 */
[----:B-1----:R-:W-:Y:S01]  /*31a0*/  FMUL.FTZ R221, R152, R222 ;  /* 0x000000de98dd7220 */ /* 0x002fe20000410000 */
[----:B------:R-:W-:Y:S01]  /*31b0*/  FFMA.FTZ R222, -R9, R9, 1 ;  /* 0x3f80000009de7423 */ /* 0x000fe20000010109 */
[----:B------:R-:W-:Y:S01]  /*31c0*/  FADD.FTZ R152, R155, -R193 ;  /* 0x800000c19b987221 */ /* 0x000fe20000010000 */
[----:B------:R-:W1:Y:S02]  /*31d0*/  LDS.64 R8, [R6+0x28220] ;  /* 0x0282200006087984 */ /* 0x000e640000000a00 */
[----:B------:R-:W-:Y:S02]  /*31e0*/  FMUL.FTZ R222, R222, R154 ;  /* 0x0000009adede7220 */ /* 0x000fe40000410000 */
[----:B------:R2:W-:Y:S01]  /*31f0*/  MUFU.EX2 R193, R201 ;  /* 0x000000c900c17308 */ /* 0x0005e20000000800 */
[----:B----4-:R-:W-:-:S04]  /*3200*/  FMUL.FTZ R153, R7, R153 ;  /* 0x0000009907997220 */ /* 0x010fc80000410000 */
[----:B------:R-:W-:Y:S01]  /*3210*/  FMUL.FTZ R223, R223, R153 ;  /* 0x00000099dfdf7220 */ /* 0x000fe20000410000 */
[----:B------:R-:W-:Y:S02]  /*3220*/  FMUL.FTZ R153, R207, R152 ;  /* 0x00000098cf997220 */ /* 0x000fe40000410000 */
[----:B------:R-:W-:Y:S02]  /*3230*/  MUFU.EX2 R154, R202 ;  /* 0x000000ca009a7308 */ /* 0x000fe40000000800 */
[----:B--2---:R-:W-:Y:S01]  /*3240*/  FMUL.FTZ R201, R10, R153 ;  /* 0x000000990ac97220 */ /* 0x004fe20000410000 */
[----:B------:R-:W-:Y:S01]  /*3250*/  LOP3.LUT R10, R208, 0x2000000, RZ, 0xfc, !PT ;  /* 0x02000000d00a7812 */ /* 0x000fe200078efcff */
[----:B------:R-:W2:Y:S04]  /*3260*/  LDS.64 R152, [R6+0x28240] ;  /* 0x0282400006987984 */ /* 0x000ea80000000a00 */
[----:B------:R-:W-:Y:S01]  /*3270*/  IMAD R10, R3, 0x400, R10 ;  /* 0x00000400030a7824 */ /* 0x000fe200078e020a */
[----:B------:R-:W3:Y:S01]  /*3280*/  LDL R208, [R1] ;  /* 0x0000000001d07983 */ /* 0x000ee20000100800 */
[----:B------:R-:W-:Y:S03]  /*3290*/  MUFU.EX2 R155, R203 ;  /* 0x000000cb009b7308 */ /* 0x000fe60000000800 */
[----:B------:R-:W-:Y:S01]  /*32a0*/  R2UR UR6, R10 ;  /* 0x000000000a0672ca */ /* 0x000fe200000e0000 */
[----:B------:R-:W-:-:S04]  /*32b0*/  FFMA.FTZ R21, -R21, R21, 1 ;  /* 0x3f80000015157423 */ /* 0x000fc80000010115 */
[----:B------:R-:W-:Y:S01]  /*32c0*/  MUFU.EX2 R225, R225 ;  /* 0x000000e100e17308 */ /* 0x000fe20000000800 */
[----:B------:R-:W-:Y:S01]  /*32d0*/  FFMA.FTZ R22, -R22, R22, 1 ;  /* 0x3f80000016167423 */ /* 0x000fe20000010116 */
[----:B------:R-:W-:-:S06]  /*32e0*/  FFMA.FTZ R15, -R15, R15, 1 ;  /* 0x3f8000000f0f7423 */ /* 0x000fcc000001010f */
[----:B------:R-:W-:Y:S01]  /*32f0*/  MUFU.EX2 R192, R200 ;  /* 0x000000c800c07308 */ /* 0x000fe20000000800 */
[----:B-1----:R-:W-:Y:S01]  /*3300*/  FADD.FTZ R10, R159, -R9 ;  /* 0x800000099f0a7221 */ /* 0x002fe20000010000 */
[--C-:B------:R-:W-:Y:S01]  /*3310*/  FADD.FTZ R156, R156, -R8.reuse ;  /* 0x800000089c9c7221 */ /* 0x100fe20000010000 */
[----:B------:R-:W-:-:S05]  /*3320*/  FADD.FTZ R8, R158, -R8 ;  /* 0x800000089e087221 */ /* 0x000fca0000010000 */
[----:B------:R1:W4:Y:S02]  /*3330*/  MUFU.EX2 R159, R226 ;  /* 0x000000e2009f7308 */ /* 0x0003240000000800 */
[----:B-1----:R-:W5:Y:S01]  /*3340*/  LDL R226, [R1+0x4] ;  /* 0x0000040001e27983 */ /* 0x002f620000100800 */
[----:B------:R-:W-:Y:S01]  /*3350*/  FADD.FTZ R157, R157, -R9 ;  /* 0x800000099d9d7221 */ /* 0x000fe20000010000 */
[----:B------:R-:W-:Y:S01]  /*3360*/  FMUL.FTZ R9, R206, R156 ;  /* 0x0000009cce097220 */ /* 0x000fe20000410000 */
[----:B------:R-:W-:Y:S01]  /*3370*/  FMUL.FTZ R8, R204, R8 ;  /* 0x00000008cc087220 */ /* 0x000fe20000410000 */
[----:B------:R-:W-:Y:S01]  /*3380*/  FFMA.FTZ R202, -R11, R11, 1 ;  /* 0x3f8000000bca7423 */ /* 0x000fe2000001010b */
[----:B------:R-:W-:-:S03]  /*3390*/  FFMA.FTZ R203, -R13, R13, 1 ;  /* 0x3f8000000dcb7423 */ /* 0x000fc6000001010d */
[----:B------:R-:W-:Y:S01]  /*33a0*/  FMUL.FTZ R202, R202, R9 ;  /* 0x00000009caca7220 */ /* 0x000fe20000410000 */
[----:B------:R-:W-:Y:S02]  /*33b0*/  FMUL.FTZ R203, R203, R8 ;  /* 0x00000008cbcb7220 */ /* 0x000fe40000410000 */
[----:B------:R-:W1:Y:S01]  /*33c0*/  LDS.64 R8, [R6+0x28260] ;  /* 0x0282600006087984 */ /* 0x000e620000000a00 */
[----:B------:R-:W-:Y:S01]  /*33d0*/  FFMA.FTZ R13, -R14, R14, 1 ;  /* 0x3f8000000e0d7423 */ /* 0x000fe2000001010e */
[----:B----4-:R-:W-:Y:S01]  /*33e0*/  FMUL.FTZ R10, R159, R10 ;  /* 0x0000000a9f0a7220 */ /* 0x010fe20000410000 */
[--C-:B--2---:R-:W-:Y:S01]  /*33f0*/  FADD.FTZ R160, R160, -R152.reuse ;  /* 0x80000098a0a07221 */ /* 0x104fe20000010000 */
[----:B------:R-:W-:Y:S02]  /*3400*/  FADD.FTZ R152, R162, -R152 ;  /* 0x80000098a2987221 */ /* 0x000fe40000010000 */
[----:B------:R-:W-:Y:S02]  /*3410*/  FMUL.FTZ R13, R13, R10 ;  /* 0x0000000a0d0d7220 */ /* 0x000fe40000410000 */
[----:B------:R-:W-:-:S04]  /*3420*/  FMUL.FTZ R10, R227, R152 ;  /* 0x00000098e30a7220 */ /* 0x000fc80000410000 */
[----:B------:R-:W-:Y:S02]  /*3430*/  FMUL.FTZ R17, R17, R10 ;  /* 0x0000000a11117220 */ /* 0x000fe40000410000 */
[----:B------:R-:W2:Y:S01]  /*3440*/  LDS.64 R10, [R6+0x28280] ;  /* 0x02828000060a7984 */ /* 0x000ea20000000a00 */
[----:B------:R-:W-:Y:S02]  /*3450*/  FFMA.FTZ R156, -R12, R12, 1 ;  /* 0x3f8000000c9c7423 */ /* 0x000fe4000001010c */
[----:B------:R-:W4:Y:S01]  /*3460*/  MUFU.EX2 R12, R224 ;  /* 0x000000e0000c7308 */ /* 0x000f220000000800 */
[----:B------:R-:W-:Y:S01]  /*3470*/  FMUL.FTZ R157, R209, R157 ;  /* 0x0000009dd19d7220 */ /* 0x000fe20000410000 */
[----:B------:R-:W-:-:S03]  /*3480*/  FADD.FTZ R161, R161, -R153 ;  /* 0x80000099a1a17221 */ /* 0x000fc60000010000 */
[----:B------:R-:W-:Y:S01]  /*3490*/  FMUL.FTZ R156, R156, R157 ;  /* 0x0000009d9c9c7220 */ /* 0x000fe20000410000 */
[----:B------:R-:W-:Y:S01]  /*34a0*/  FFMA.FTZ R157, -R16, R16, 1 ;  /* 0x3f800000109d7423 */ /* 0x000fe20000010110 */
[----:B------:R-:W-:-:S04]  /*34b0*/  FMUL.FTZ R16, R154, R161 ;  /* 0x000000a19a107220 */ /* 0x000fc80000410000 */
[----:B------:R-:W-:Y:S02]  /*34c0*/  FMUL.FTZ R157, R157, R16 ;  /* 0x000000109d9d7220 */ /* 0x000fe40000410000 */
[----:B------:R-:W2:Y:S01]  /*34d0*/  MUFU.EX2 R16, R198 ;  /* 0x000000c600107308 */ /* 0x000ea20000000800 */
[--C-:B-1----:R-:W-:Y:S01]  /*34e0*/  FADD.FTZ R165, R165, -R9.reuse ;  /* 0x80000009a5a57221 */ /* 0x102fe20000010000 */
[--C-:B------:R-:W-:Y:S01]  /*34f0*/  FADD.FTZ R161, R166, -R8.reuse ;  /* 0x80000008a6a17221 */ /* 0x100fe20000010000 */
[----:B------:R-:W-:Y:S01]  /*3500*/  FADD.FTZ R9, R167, -R9 ;  /* 0x80000009a7097221 */ /* 0x000fe20000010000 */
[----:B------:R-:W-:Y:S02]  /*3510*/  FADD.FTZ R164, R164, -R8 ;  /* 0x80000008a4a47221 */ /* 0x000fe40000010000 */
[----:B----4-:R-:W-:Y:S01]  /*3520*/  FMUL.FTZ R8, R12, R161 ;  /* 0x000000a10c087220 */ /* 0x010fe20000410000 */
[----:B------:R-:W-:Y:S01]  /*3530*/  FMUL.FTZ R9, R228, R9 ;  /* 0x00000009e4097220 */ /* 0x000fe20000410000 */
[----:B------:R-:W-:-:S02]  /*3540*/  FMUL.FTZ R160, R205, R160 ;  /* 0x000000a0cda07220 */ /* 0x000fc40000410000 */
[----:B------:R-:W-:Y:S01]  /*3550*/  FMUL.FTZ R21, R21, R8 ;  /* 0x0000000815157220 */ /* 0x000fe20000410000 */
[----:B------:R-:W-:Y:S02]  /*3560*/  FMUL.FTZ R22, R22, R9 ;  /* 0x0000000916167220 */ /* 0x000fe40000410000 */
[----:B------:R-:W1:Y:S01]  /*3570*/  LDS.64 R8, [R6+0x282a0] ;  /* 0x0282a00006087984 */ /* 0x000e620000000a00 */
[----:B------:R-:W-:Y:S01]  /*3580*/  FMUL.FTZ R152, R15, R160 ;  /* 0x000000a00f987220 */ /* 0x000fe20000410000 */
[----:B------:R-:W-:Y:S01]  /*3590*/  FADD.FTZ R14, R163, -R153 ;  /* 0x80000099a30e7221 */ /* 0x000fe20000010000 */
[----:B------:R-:W-:Y:S01]  /*35a0*/  FFMA.FTZ R158, -R19, R19, 1 ;  /* 0x3f800000139e7423 */ /* 0x000fe20000010113 */
[----:B------:R-:W-:Y:S01]  /*35b0*/  FMUL.FTZ R15, R155, R164 ;  /* 0x000000a49b0f7220 */ /* 0x000fe20000410000 */
[----:B------:R-:W-:Y:S01]  /*35c0*/  FFMA.FTZ R153, -R18, R18, 1 ;  /* 0x3f80000012997423 */ /* 0x000fe20000010112 */
[----:B------:R-:W-:Y:S01]  /*35d0*/  FMUL.FTZ R14, R225, R14 ;  /* 0x0000000ee10e7220 */ /* 0x000fe20000410000 */
[--C-:B--2---:R-:W-:Y:S01]  /*35e0*/  FADD.FTZ R168, R168, -R10.reuse ;  /* 0x8000000aa8a87221 */ /* 0x104fe20000010000 */
[----:B------:R-:W-:Y:S01]  /*35f0*/  FMUL.FTZ R158, R158, R15 ;  /* 0x0000000f9e9e7220 */ /* 0x000fe20000410000 */
[----:B------:R-:W-:Y:S01]  /*3600*/  FADD.FTZ R15, R170, -R10 ;  /* 0x8000000aaa0f7221 */ /* 0x000fe20000010000 */
[--C-:B------:R-:W-:Y:S01]  /*3610*/  FADD.FTZ R169, R169, -R11.reuse ;  /* 0x8000000ba9a97221 */ /* 0x100fe20000010000 */
[----:B------:R-:W-:-:S02]  /*3620*/  FADD.FTZ R171, R171, -R11 ;  /* 0x8000000babab7221 */ /* 0x000fc40000010000 */
[----:B------:R-:W2:Y:S01]  /*3630*/  LDS.64 R10, [R6+0x282c0] ;  /* 0x0282c000060a7984 */ /* 0x000ea20000000a00 */
[----:B------:R-:W-:Y:S01]  /*3640*/  FMUL.FTZ R153, R153, R14 ;  /* 0x0000000e99997220 */ /* 0x000fe20000410000 */
[----:B------:R-:W-:Y:S01]  /*3650*/  FMUL.FTZ R14, R16, R15 ;  /* 0x0000000f100e7220 */ /* 0x000fe20000410000 */
[----:B------:R-:W-:-:S04]  /*3660*/  FFMA.FTZ R161, -R185, R185, 1 ;  /* 0x3f800000b9a17423 */ /* 0x000fc800000101b9 */
[----:B------:R-:W-:Y:S02]  /*3670*/  FMUL.FTZ R161, R161, R14 ;  /* 0x0000000ea1a17220 */ /* 0x000fe40000410000 */
[----:B------:R4:W4:Y:S01]  /*3680*/  LDS.64 R14, [R6+0x282e0] ;  /* 0x0282e000060e7984 */ /* 0x0009220000000a00 */
[----:B------:R-:W-:Y:S02]  /*3690*/  FFMA.FTZ R160, -R20, R20, 1 ;  /* 0x3f80000014a07423 */ /* 0x000fe40000010114 */
[----:B------:R-:W1:Y:S08]  /*36a0*/  MUFU.EX2 R20, R197 ;  /* 0x000000c500147308 */ /* 0x000e700000000800 */
[----:B------:R-:W4:Y:S08]  /*36b0*/  MUFU.EX2 R213, R213 ;  /* 0x000000d500d57308 */ /* 0x000f300000000800 */
[----:B------:R-:W4:Y:S01]  /*36c0*/  MUFU.EX2 R214, R214 ;  /* 0x000000d600d67308 */ /* 0x000f220000000800 */
[--C-:B-1----:R-:W-:Y:S01]  /*36d0*/  FADD.FTZ R173, R173, -R9.reuse ;  /* 0x80000009adad7221 */ /* 0x102fe20000010000 */
[----:B------:R-:W-:Y:S01]  /*36e0*/  FADD.FTZ R9, R175, -R9 ;  /* 0x80000009af097221 */ /* 0x000fe20000010000 */
[----:B------:R-:W-:-:S05]  /*36f0*/  FFMA.FTZ R164, -R184, R184, 1 ;  /* 0x3f800000b8a47423 */ /* 0x000fca00000101b8 */
[----:B------:R-:W1:Y:S01]  /*3700*/  MUFU.EX2 R19, R196 ;  /* 0x000000c400137308 */ /* 0x000e620000000800 */
[----:B------:R-:W-:Y:S01]  /*3710*/  FMUL.FTZ R169, R210, R169 ;  /* 0x000000a9d2a97220 */ /* 0x000fe20000410000 */
[----:B------:R-:W-:-:S06]  /*3720*/  FMUL.FTZ R166, R20, R9 ;  /* 0x0000000914a67220 */ /* 0x000fcc0000410000 */
[----:B------:R-:W1:Y:S01]  /*3730*/  MUFU.EX2 R212, R212 ;  /* 0x000000d400d47308 */ /* 0x000e620000000800 */
[----:B------:R-:W-:Y:S01]  /*3740*/  FMUL.FTZ R164, R164, R169 ;  /* 0x000000a9a4a47220 */ /* 0x000fe20000410000 */
[--C-:B--2---:R-:W-:Y:S01]  /*3750*/  FADD.FTZ R176, R176, -R10.reuse ;  /* 0x8000000ab0b07221 */ /* 0x104fe20000010000 */
[----:B------:R-:W-:-:S05]  /*3760*/  FADD.FTZ R169, R178, -R10 ;  /* 0x8000000ab2a97221 */ /* 0x000fca0000010000 */
[----:B------:R-:W-:Y:S01]  /*3770*/  MUFU.EX2 R211, R211 ;  /* 0x000000d300d37308 */ /* 0x000fe20000000800 */
[----:B------:R-:W-:-:S07]  /*3780*/  FADD.FTZ R172, R172, -R8 ;  /* 0x80000008acac7221 */ /* 0x000fce0000010000 */
[----:B------:R-:W2:Y:S01]  /*3790*/  MUFU.EX2 R18, R199 ;  /* 0x000000c700127308 */ /* 0x000ea20000000800 */
[----:B------:R-:W-:-:S07]  /*37a0*/  FMUL.FTZ R165, R192, R165 ;  /* 0x000000a5c0a57220 */ /* 0x000fce0000410000 */
[----:B------:R-:W2:Y:S01]  /*37b0*/  MUFU.EX2 R215, R215 ;  /* 0x000000d700d77308 */ /* 0x000ea20000000800 */
[----:B------:R-:W-:-:S07]  /*37c0*/  FADD.FTZ R8, R174, -R8 ;  /* 0x80000008ae087221 */ /* 0x000fce0000010000 */
[----:B------:R-:W-:Y:S01]  /*37d0*/  MUFU.EX2 R217, R217 ;  /* 0x000000d900d97308 */ /* 0x000fe20000000800 */
[----:B------:R-:W-:-:S07]  /*37e0*/  FFMA.FTZ R184, -R191, R191, 1 ;  /* 0x3f800000bfb87423 */ /* 0x000fce00000101bf */
[----:B------:R-:W-:Y:S01]  /*37f0*/  MUFU.EX2 R219, R219 ;  /* 0x000000db00db7308 */ /* 0x000fe20000000800 */
[----:B----4-:R-:W-:-:S07]  /*3800*/  FMUL.FTZ R167, R213, R176 ;  /* 0x000000b0d5a77220 */ /* 0x010fce0000410000 */
[----:B------:R-:W4:Y:S08]  /*3810*/  MUFU.EX2 R216, R216 ;  /* 0x000000d800d87308 */ /* 0x000f300000000800 */
[----:B------:R-:W4:Y:S08]  /*3820*/  MUFU.EX2 R218, R218 ;  /* 0x000000da00da7308 */ /* 0x000f300000000800 */
[----:B------:R-:W4:Y:S01]  /*3830*/  MUFU.EX2 R9, R220 ;  /* 0x000000dc00097308 */ /* 0x000f220000000800 */
[----:B------:R-:W-:Y:S01]  /*3840*/  FFMA.FTZ R163, -R190, R190, 1 ;  /* 0x3f800000bea37423 */ /* 0x000fe200000101be */
[----:B------:R-:W-:Y:S01]  /*3850*/  FFMA.FTZ R185, -R236, R236, 1 ;  /* 0x3f800000ecb97423 */ /* 0x000fe200000101ec */
[----:B------:R-:W-:Y:S01]  /*3860*/  FMUL.FTZ R10, R214, R169 ;  /* 0x000000a9d60a7220 */ /* 0x000fe20000410000 */
[----:B------:R-:W-:Y:S01]  /*3870*/  FMUL.FTZ R160, R160, R165 ;  /* 0x000000a5a0a07220 */ /* 0x000fe20000410000 */
[----:B-1----:R-:W-:Y:S01]  /*3880*/  FMUL.FTZ R6, R19, R8 ;  /* 0x0000000813067220 */ /* 0x002fe20000410000 */
[----:B------:R-:W-:Y:S01]  /*3890*/  FMUL.FTZ R184, R184, R167 ;  /* 0x000000a7b8b87220 */ /* 0x000fe20000410000 */
[----:B------:R-:W-:Y:S01]  /*38a0*/  FFMA.FTZ R165, -R188, R188, 1 ;  /* 0x3f800000bca57423 */ /* 0x000fe200000101bc */
[----:B------:R-:W-:Y:S01]  /*38b0*/  FMUL.FTZ R8, R212, R173 ;  /* 0x000000add4087220 */ /* 0x000fe20000410000 */
[----:B------:R-:W-:Y:S01]  /*38c0*/  FMUL.FTZ R163, R163, R166 ;  /* 0x000000a6a3a37220 */ /* 0x000fe20000410000 */
[----:B------:R-:W-:Y:S01]  /*38d0*/  FMUL.FTZ R185, R185, R10 ;  /* 0x0000000ab9b97220 */ /* 0x000fe20000410000 */
[--C-:B------:R-:W-:Y:S01]  /*38e0*/  FADD.FTZ R180, R180, -R14.reuse ;  /* 0x8000000eb4b47221 */ /* 0x100fe20000010000 */
[----:B------:R-:W-:Y:S01]  /*38f0*/  FADD.FTZ R167, R182, -R14 ;  /* 0x8000000eb6a77221 */ /* 0x000fe20000010000 */
[--C-:B------:R-:W-:Y:S01]  /*3900*/  FADD.FTZ R166, R177, -R11.reuse ;  /* 0x8000000bb1a67221 */ /* 0x100fe20000010000 */
[----:B------:R-:W-:Y:S01]  /*3910*/  FADD.FTZ R179, R179, -R11 ;  /* 0x8000000bb3b37221 */ /* 0x000fe20000010000 */
[--C-:B------:R-:W-:Y:S01]  /*3920*/  FADD.FTZ R10, R181, -R15.reuse ;  /* 0x8000000fb50a7221 */ /* 0x100fe20000010000 */
[----:B------:R-:W-:Y:S01]  /*3930*/  FADD.FTZ R14, R183, -R15 ;  /* 0x8000000fb70e7221 */ /* 0x000fe20000010000 */
[----:B------:R-:W-:Y:S01]  /*3940*/  FFMA.FTZ R23, -R23, R23, 1 ;  /* 0x3f80000017177423 */ /* 0x000fe20000010117 */
[----:B------:R-:W-:Y:S01]  /*3950*/  FMUL.FTZ R168, R193, R168 ;  /* 0x000000a8c1a87220 */ /* 0x000fe20000410000 */
[----:B------:R-:W-:Y:S01]  /*3960*/  FFMA.FTZ R162, -R186, R186, 1 ;  /* 0x3f800000baa27423 */ /* 0x000fe200000101ba */
[----:B--2---:R-:W-:Y:S01]  /*3970*/  FMUL.FTZ R171, R18, R171 ;  /* 0x000000ab12ab7220 */ /* 0x004fe20000410000 */
[----:B------:R-:W-:Y:S01]  /*3980*/  FFMA.FTZ R187, -R187, R187, 1 ;  /* 0x3f800000bbbb7423 */ /* 0x000fe200000101bb */
[----:B------:R-:W-:Y:S01]  /*3990*/  FFMA.FTZ R189, -R189, R189, 1 ;  /* 0x3f800000bdbd7423 */ /* 0x000fe200000101bd */
[----:B------:R-:W-:Y:S01]  /*39a0*/  FMUL.FTZ R172, R211, R172 ;  /* 0x000000acd3ac7220 */ /* 0x000fe20000410000 */
[----:B------:R-:W-:Y:S01]  /*39b0*/  FMUL.FTZ R165, R165, R8 ;  /* 0x00000008a5a57220 */ /* 0x000fe20000410000 */
[----:B------:R-:W-:Y:S01]  /*39c0*/  FFMA.FTZ R11, -R237, R237, 1 ;  /* 0x3f800000ed0b7423 */ /* 0x000fe200000101ed */
[----:B------:R-:W-:Y:S01]  /*39d0*/  FFMA.FTZ R8, -R235, R235, 1 ;  /* 0x3f800000eb087423 */ /* 0x000fe200000101eb */
[----:B------:R-:W-:Y:S01]  /*39e0*/  FMUL.FTZ R166, R215, R166 ;  /* 0x000000a6d7a67220 */ /* 0x000fe20000410000 */
[----:B----4-:R-:W-:Y:S01]  /*39f0*/  FMUL.FTZ R179, R216, R179 ;  /* 0x000000b3d8b37220 */ /* 0x010fe20000410000 */
[----:B------:R-:W-:Y:S01]  /*3a00*/  FFMA.FTZ R234, -R234, R234, 1 ;  /* 0x3f800000eaea7423 */ /* 0x000fe200000101ea */
[----:B------:R-:W-:Y:S01]  /*3a10*/  FFMA.FTZ R232, -R232, R232, 1 ;  /* 0x3f800000e8e87423 */ /* 0x000fe200000101e8 */
[----:B------:R-:W-:Y:S01]  /*3a20*/  FFMA.FTZ R233, -R233, R233, 1 ;  /* 0x3f800000e9e97423 */ /* 0x000fe200000101e9 */
[----:B------:R-:W-:Y:S01]  /*3a30*/  FFMA.FTZ R231, -R231, R231, 1 ;  /* 0x3f800000e7e77423 */ /* 0x000fe200000101e7 */
[----:B------:R-:W-:Y:S01]  /*3a40*/  FMUL.FTZ R15, R217, R180 ;  /* 0x000000b4d90f7220 */ /* 0x000fe20000410000 */
[----:B------:R-:W-:Y:S01]  /*3a50*/  FMUL.FTZ R167, R218, R167 ;  /* 0x000000a7daa77220 */ /* 0x000fe20000410000 */
[----:B------:R-:W-:Y:S01]  /*3a60*/  FMUL.FTZ R10, R219, R10 ;  /* 0x0000000adb0a7220 */ /* 0x000fe20000410000 */
[----:B------:R-:W-:Y:S01]  /*3a70*/  FMUL.FTZ R14, R9, R14 ;  /* 0x0000000e090e7220 */ /* 0x000fe20000410000 */
[----:B------:R-:W-:Y:S01]  /*3a80*/  F2FP.F16.F32.PACK_AB R203, R13, R203 ;  /* 0x000000cb0dcb723e */ /* 0x000fe200000000ff */
        /* <DEDUP_REMOVED lines=30> */
[----:B-----5:R-:W-:-:S04]  /*3c70*/  IMAD R13, R3, 0x2000, R226 ;  /* 0x00002000030d7824 */ /* 0x020fc800078e02e2 */
[----:B---3--:R-:W-:-:S05]  /*3c80*/  IMAD R13, R13, 0x2, R208 ;  /* 0x000000020d0d7824 */ /* 0x008fca00078e02d0 */
[----:B------:R1:W-:Y:S04]  /*3c90*/  STSM.16.MT88.4 [R13+0x28800], R200 ;  /* 0x028800c80d007844 */ /* 0x0003e80000004200 */
[----:B------:R1:W-:Y:S04]  /*3ca0*/  STSM.16.MT88.4 [R13+0x29000], R196 ;  /* 0x029000c40d007844 */ /* 0x0003e80000004200 */
[----:B------:R1:W-:Y:S04]  /*3cb0*/  STSM.16.MT88.4 [R13+0x29800], R188 ;  /* 0x029800bc0d007844 */ /* 0x0003e80000004200 */
[----:B------:R1:W-:Y:S01]  /*3cc0*/  STSM.16.MT88.4 [R13+0x2a000], R184 ;  /* 0x02a000b80d007844 */ /* 0x0003e20000004200 */
[----:B------:R-:W-:-:S06]  /*3cd0*/  WARPGROUP.ARRIVE ;  /* 0x00000000000079c5 */ /* 0x000fcc0000000000 */
[----:B------:R-:W-:Y:S01]  /*3ce0*/  HGMMA.64x128x16.F32 R88, R156, gdesc[UR4].tnspB, R88, gsb0 ;  /* 0x41e000049c587df0 */ /* 0x000fe20008000858 */
[----:B------:R-:W-:Y:S01]  /*3cf0*/  F2FP.F16.F32.PACK_AB R225, R225, R227 ;  /* 0x000000e3e1e1723e */ /* 0x000fe200000000ff */
[----:B------:R-:W-:Y:S01]  /*3d00*/  UIADD3 UR8, UR6, 0x80, URZ ;  /* 0x0000008006087890 */ /* 0x000fe2000fffe03f */
[----:B------:R-:W-:Y:S02]  /*3d10*/  F2FP.F16.F32.PACK_AB R224, R154, R205 ;  /* 0x000000cd9ae0723e */ /* 0x000fe400000000ff */
[----:B------:R-:W-:Y:S02]  /*3d20*/  F2FP.F16.F32.PACK_AB R226, R192, R155 ;  /* 0x0000009bc0e2723e */ /* 0x000fe400000000ff */
[----:B------:R-:W-:Y:S01]  /*3d30*/  F2FP.F16.F32.PACK_AB R227, R228, R12 ;  /* 0x0000000ce4e3723e */ /* 0x000fe200000000ff */
[----:B------:R-:W-:Y:S01]  /*3d40*/  UMOV UR11, 0x40000040 ;  /* 0x40000040000b7882 */ /* 0x000fe20000000000 */
[----:B------:R-:W-:Y:S01]  /*3d50*/  UMOV UR10, UR8 ;  /* 0x00000008000a7c82 */ /* 0x000fe20008000000 */
[----:B------:R-:W-:Y:S01]  /*3d60*/  F2FP.F16.F32.PACK_AB R152, R210, R193 ;  /* 0x000000c1d298723e */ /* 0x000fe200000000ff */
[----:B------:R-:W-:Y:S01]  /*3d70*/  UIADD3 UR8, UR6, 0x100, URZ ;  /* 0x0000010006087890 */ /* 0x000fe2000fffe03f */
[----:B------:R-:W-:-:S02]  /*3d80*/  F2FP.F16.F32.PACK_AB R154, R212, R211 ;  /* 0x000000d3d49a723e */ /* 0x000fc400000000ff */
[----:B------:R-:W-:Y:S02]  /*3d90*/  F2FP.F16.F32.PACK_AB R153, R18, R16 ;  /* 0x000000101299723e */ /* 0x000fe400000000ff */
[----:B------:R-:W-:Y:S01]  /*3da0*/  F2FP.F16.F32.PACK_AB R155, R20, R19 ;  /* 0x00000013149b723e */ /* 0x000fe200000000ff */
[----:B------:R-:W-:Y:S02]  /*3db0*/  WARPGROUP.DEPBAR.LE gsb0, 0x0 ;  /* 0x00008000000079c5 */ /* 0x000fe40000010000 */
[----:B------:R-:W-:-:S06]  /*3dc0*/  WARPGROUP.ARRIVE ;  /* 0x00000000000079c5 */ /* 0x000fcc0000000000 */
[----:B------:R-:W-:Y:S01]  /*3dd0*/  HGMMA.64x128x16.F32 R88, R224, gdesc[UR8].tnspB, R88, gsb0 ;  /* 0x41e00008e0587df0 */ /* 0x000fe20008000858 */
[----:B------:R-:W-:Y:S01]  /*3de0*/  UMOV UR10, UR8 ;  /* 0x00000008000a7c82 */ /* 0x000fe20008000000 */
[----:B------:R-:W-:Y:S01]  /*3df0*/  UMOV UR11, 0x40000040 ;  /* 0x40000040000b7882 */ /* 0x000fe20000000000 */
[----:B------:R-:W-:Y:S01]  /*3e00*/  UIADD3 UR6, UR6, 0x180, URZ ;  /* 0x0000018006067890 */ /* 0x000fe2000fffe03f */
[----:B------:R-:W-:Y:S02]  /*3e10*/  WARPGROUP.DEPBAR.LE gsb0, 0x0 ;  /* 0x00008000000079c5 */ /* 0x000fe40000010000 */
        /* <DEDUP_REMOVED lines=90> */
.L_x_2390:
[----:B------:R-:W-:Y:S01]  /*43c0*/  R2UR UR5, R3 ;  /* 0x00000000030572ca */ /* 0x000fe200000e0000 */
[----:B------:R-:W-:Y:S01]  /*43d0*/  VIADD R6, R0, 0x30840 ;  /* 0x0003084000067836 */ /* 0x000fe20000000000 */
        /* <DEDUP_REMOVED lines=47> */
.L_x_2391:
[----:B------:R-:W-:Y:S01]  /*46d0*/  UIADD3 UR39, UR39, 0x1, URZ ;  /* 0x0000000127277890 */ /* 0x000fe2000fffe03f */
[----:B------:R-:W-:Y:S02]  /*46e0*/  VIADD R3, R3, 0x1 ;  /* 0x0000000103037836 */ /* 0x000fe40000000000 */
[----:B------:R-:W-:Y:S01]  /*46f0*/  VIADD R0, R0, 0x30820 ;  /* 0x0003082000007836 */ /* 0x000fe20000000000 */
[----:B------:R-:W-:Y:S02]  /*4700*/  UISETP.GE.AND UP0, UPT, UR39, UR37, UPT ;  /* 0x000000252700728c */ /* 0x000fe4000bf06270 */
[----:B------:R-:W-:Y:S02]  /*4710*/  ISETP.NE.AND P0, PT, R3, 0x2, PT ;  /* 0x000000020300780c */ /* 0x000fe40003f05270 */
[----:B------:R-:W-:Y:S02]  /*4720*/  PRMT R0, RZ, 0x654, R0 ;  /* 0x00000654ff007816 */ /* 0x000fe40000000000 */
[----:B------:R-:W-:-:S02]  /*4730*/  PLOP3.LUT P1, PT, PT, PT, UP0, 0x80, 0x0 ;  /* 0x000000000000781c */ /* 0x000fc40003f2f008 */
[----:B-1----:R-:W-:Y:S01]  /*4740*/  SEL R7, RZ, 0x1, P0 ;  /* 0x00000001ff077807 */ /* 0x002fe20000000000 */
[----:B------:R2:W-:Y:S01]  /*4750*/  SYNCS.ARRIVE.TRANS64.RED.A1T0 RZ, [R0+URZ], RZ ;  /* 0x000000ff00ff79a7 */ /* 0x0005e2000810043f */
[----:B------:R-:W-:Y:S02]  /*4760*/  SEL R3, R3, RZ, P0 ;  /* 0x000000ff03037207 */ /* 0x000fe40000000000 */
[----:B------:R-:W-:-:S07]  /*4770*/  LOP3.LUT R4, R4, R7, RZ, 0x3c, !PT ;  /* 0x0000000704047212 */ /* 0x000fce00078e3cff */
[----:B--2---:R-:W-:Y:S05]  /*4780*/  @!P1 BRA `(.L_x_2392) ;  /* 0xffffffd000e09947 */ /* 0x004fea000383ffff */
        /* <DEDUP_REMOVED lines=66> */
.L_x_2374:
[----:B------:R-:W-:Y:S05]  /*4bb0*/  @P0 BRA `(.L_x_2393) ;  /* 0x0000000c009c0947 */ /* 0x000fea0003800000 */
[----:B------:R-:W1:Y:S01]  /*4bc0*/  S2UR UR4, SR_CgaCtaId ;  /* 0x00000000000479c3 */ /* 0x000e620000008800 */
[----:B------:R-:W-:Y:S02]  /*4bd0*/  UMOV UR37, 0x400 ;  /* 0x0000040000257882 */ /* 0x000fe40000000000 */
[----:B-1----:R-:W-:-:S06]  /*4be0*/  ULEA UR37, UR4, UR37, 0x18 ;  /* 0x0000002504257291 */ /* 0x002fcc000f8ec03f */
[----:B------:R-:W-:-:S05]  /*4bf0*/  IMAD.U32 R16, RZ, RZ, UR37 ;  /* 0x00000025ff107e24 */ /* 0x000fca000f8e00ff */
        /* <DEDUP_REMOVED lines=18> */
.L_x_2394:
        /* <DEDUP_REMOVED lines=20> */
.L_x_2395:
        /* <DEDUP_REMOVED lines=18> */
.L_x_2396:
        /* <DEDUP_REMOVED lines=18> */
.L_x_2397:
        /* <DEDUP_REMOVED lines=126> */
[----:B------:R-:W-:Y:S01]  /*5880*/  ULDC.64 UR6, c[0x0][0x198] ;  /* 0x0000660000067ab9 */ /* 0x000fe20000000a00 */
[----:B------:R-:W-:Y:S02]  /*5890*/  UIADD3 UR40, UR37, 0x8000, URZ ;  /* 0x0000800025287890 */ /* 0x000fe4000fffe03f */
[----:B------:R-:W-:Y:S02]  /*58a0*/  UIADD3 UR4, UP0, UR6, 0x770, URZ ;  /* 0x0000077006047890 */ /* 0x000fe4000ff1e03f */
[----:B------:R-:W-:Y:S02]  /*58b0*/  USHF.L.U32 UR42, UR36, 0x7, URZ ;  /* 0x00000007242a7899 */ /* 0x000fe4000800063f */
[----:B------:R-:W-:Y:S02]  /*58c0*/  UIADD3.X UR5, URZ, UR7, URZ, UP0, !UPT ;  /* 0x000000073f057290 */ /* 0x000fe400087fe43f */
[----:B------:R-:W-:Y:S02]  /*58d0*/  UIADD3 UR6, UP0, UR6, 0x670, URZ ;  /* 0x0000067006067890 */ /* 0x000fe4000ff1e03f */
[----:B------:R-:W-:-:S02]  /*58e0*/  UIADD3 UR16, UR37, 0xc000, URZ ;  /* 0x0000c00025107890 */ /* 0x000fc4000fffe03f */
[----:B------:R-:W-:Y:S02]  /*58f0*/  UIADD3.X UR7, URZ, UR7, URZ, UP0, !UPT ;  /* 0x000000073f077290 */ /* 0x000fe400087fe43f */
[----:B------:R-:W-:Y:S01]  /*5900*/  UIADD3 UR8, UR37, 0x4000, URZ ;  /* 0x0000400025087890 */ /* 0x000fe2000fffe03f */
[----:B------:R-:W-:Y:S01]  /*5910*/  UMOV UR41, URZ ;  /* 0x0000003f00297c82 */ /* 0x000fe20008000000 */
[----:B------:R-:W-:Y:S01]  /*5920*/  UMOV UR17, 0x40 ;  /* 0x0000004000117882 */ /* 0x000fe20000000000 */
[----:B------:R-:W-:Y:S01]  /*5930*/  UMOV UR19, UR43 ;  /* 0x0000002b00137c82 */ /* 0x000fe20008000000 */
[----:B------:R-:W-:Y:S01]  /*5940*/  UMOV UR20, UR44 ;  /* 0x0000002c00147c82 */ /* 0x000fe20008000000 */
[----:B------:R-:W-:Y:S01]  /*5950*/  UMOV UR18, UR42 ;  /* 0x0000002a00127c82 */ /* 0x000fe20008000000 */
[----:B------:R1:W-:Y:S01]  /*5960*/  UTMASTG.4D [UR40], [UR4] ;  /* 0x00000028040073b5 */ /* 0x0003e20008018000 */
[----:B------:R-:W-:Y:S01]  /*5970*/  UMOV UR9, 0x40 ;  /* 0x0000004000097882 */ /* 0x000fe20000000000 */
[----:B------:R-:W-:Y:S01]  /*5980*/  UMOV UR11, UR43 ;  /* 0x0000002b000b7c82 */ /* 0x000fe20008000000 */
[----:B------:R-:W-:Y:S01]  /*5990*/  UMOV UR12, UR44 ;  /* 0x0000002c000c7c82 */ /* 0x000fe20008000000 */
[----:B------:R-:W-:Y:S01]  /*59a0*/  UMOV UR10, UR42 ;  /* 0x0000002a000a7c82 */ /* 0x000fe20008000000 */
[----:B------:R3:W-:Y:S01]  /*59b0*/  UTMASTG.4D [UR16], [UR4] ;  /* 0x00000010040073b5 */ /* 0x0007e20008018000 */
[----:B-1----:R-:W-:-:S02]  /*59c0*/  UMOV UR40, UR37 ;  /* 0x0000002500287c82 */ /* 0x002fc40008000000 */
[----:B------:R3:W-:Y:S01]  /*59d0*/  UTMASTG.4D [UR40], [UR6] ;  /* 0x00000028060073b5 */ /* 0x0007e20008018000 */
[----:B------:R3:W-:Y:S02]  /*59e0*/  UTMASTG.4D [UR8], [UR6] ;  /* 0x00000008060073b5 */ /* 0x0007e40008018000 */
[----:B---3--:R0:W-:Y:S02]  /*59f0*/  UTMACMDFLUSH ;  /* 0x00000000000079b7 */ /* 0x0081e40000000000 */
.L_x_2399:
[----:B------:R-:W-:Y:S05]  /*5a00*/  BSYNC B0 ;  /* 0x0000000000007941 */ /* 0x000fea0003800000 */
.L_x_2398:
[----:B------:R-:W-:-:S04]  /*5a10*/  DEPBAR.LE SB0, 0x0 ;  /* 0x000080000000791a */ /* 0x000fc80000000000 */
[----:B------:R-:W-:Y:S05]  /*5a20*/  BRA `(.L_x_2373) ;  /* 0x0000004400687947 */ /* 0x000fea0003800000 */
.L_x_2393:
[----:B------:R-:W1:Y:S01]  /*5a30*/  S2R R0, SR_TID.X ;  /* 0x0000000000007919 */ /* 0x000e620000002100 */
[----:B------:R-:W2:Y:S01]  /*5a40*/  LDC.64 R2, c[0x0][0x820] ;  /* 0x00020800ff027b82 */ /* 0x000ea20000000a00 */
[----:B------:R-:W-:Y:S01]  /*5a50*/  ULDC.64 UR4, c[0x0][0x808] ;  /* 0x0002020000047ab9 */ /* 0x000fe20000000a00 */
[----:B------:R-:W-:Y:S01]  /*5a60*/  USHF.R.S32.HI UR10, URZ, 0x1f, UR43 ;  /* 0x0000001f3f0a7899 */ /* 0x000fe2000801142b */
[----:B------:R-:W-:Y:S01]  /*5a70*/  BSSY B0, `(.L_x_2400) ;  /* 0x0000030000007945 */ /* 0x000fe20003800000 */
[----:B------:R-:W-:Y:S02]  /*5a80*/  UIMAD UR4, UR36, -0x80, UR4 ;  /* 0xffffff80240478a4 */ /* 0x000fe4000f8e0204 */
[----:B------:R-:W-:Y:S02]  /*5a90*/  USHF.R.S32.HI UR11, URZ, 0x1f, UR44 ;  /* 0x0000001f3f0b7899 */ /* 0x000fe4000801142c */
[----:B------:R-:W3:Y:S01]  /*5aa0*/  LDC.64 R10, c[0x0][0x828] ;  /* 0x00020a00ff0a7b82 */ /* 0x000ee20000000a00 */
[----:B------:R-:W-:-:S07]  /*5ab0*/  ULDC.64 UR6, c[0x0][0x208] ;  /* 0x0000820000067ab9 */ /* 0x000fce0000000a00 */
[----:B------:R-:W4:Y:S08]  /*5ac0*/  LDC.64 R16, c[0x0][0x850] ;  /* 0x00021400ff107b82 */ /* 0x000f300000000a00 */
[----:B------:R-:W4:Y:S01]  /*5ad0*/  LDC.64 R18, c[0x0][0x858] ;  /* 0x00021600ff127b82 */ /* 0x000f220000000a00 */
[----:B-1----:R-:W-:-:S05]  /*5ae0*/  VIADD R5, R0, 0xffffff80 ;  /* 0xffffff8000057836 */ /* 0x002fca0000000000 */
[----:B------:R-:W-:-:S04]  /*5af0*/  SHF.R.S32.HI R0, RZ, 0x1f, R5 ;  /* 0x0000001fff007819 */ /* 0x000fc80000011405 */
[----:B------:R-:W-:-:S04]  /*5b00*/  LEA.HI R4, R0, R5, RZ, 0x4 ;  /* 0x0000000500047211 */ /* 0x000fc800078f20ff */
[----:B------:R-:W-:Y:S02]  /*5b10*/  LOP3.LUT R0, R4, 0x1ffffff0, RZ, 0xc0, !PT ;  /* 0x1ffffff004007812 */ /* 0x000fe400078ec0ff */
[----:B------:R-:W-:-:S03]  /*5b20*/  SHF.R.S32.HI R4, RZ, 0x4, R4 ;  /* 0x00000004ff047819 */ /* 0x000fc60000011404 */
[----:B------:R-:W-:Y:S01]  /*5b30*/  IMAD.IADD R0, R5, 0x1, -R0 ;  /* 0x0000000105007824 */ /* 0x000fe200078e0a00 */
[C---:B------:R-:W-:Y:S01]  /*5b40*/  ISETP.GE.AND P6, PT, R4.reuse, UR4, PT ;  /* 0x0000000404007c0c */ /* 0x040fe2000bfc6270 */
[----:B------:R-:W-:Y:S02]  /*5b50*/  VIADD R5, R4, 0x10 ;  /* 0x0000001004057836 */ /* 0x000fe40000000000 */
[----:B------:R-:W-:Y:S02]  /*5b60*/  IMAD.SHL.U32 R6, R0, 0x8, RZ ;  /* 0x0000000800067824 */ /* 0x000fe400078e00ff */
[----:B--2---:R-:W-:Y:S01]  /*5b70*/  IMAD R0, R2, UR10, RZ ;  /* 0x0000000a02007c24 */ /* 0x004fe2000f8e02ff */
[----:B------:R-:W-:Y:S01]  /*5b80*/  ISETP.GE.AND P5, PT, R5, UR4, PT ;  /* 0x0000000405007c0c */ /* 0x000fe2000bfa6270 */
[----:B------:R-:W-:Y:S01]  /*5b90*/  VIADD R9, R4, 0x40 ;  /* 0x0000004004097836 */ /* 0x000fe20000000000 */
[----:B------:R-:W-:Y:S01]  /*5ba0*/  SHF.R.S32.HI R7, RZ, 0x1f, R6 ;  /* 0x0000001fff077819 */ /* 0x000fe20000011406 */
[----:B------:R-:W-:Y:S01]  /*5bb0*/  IMAD R5, R3, UR43, R0 ;  /* 0x0000002b03057c24 */ /* 0x000fe2000f8e0200 */
[----:B------:R-:W-:Y:S01]  /*5bc0*/  ISETP.GE.OR P4, PT, R6, UR5, P6 ;  /* 0x0000000506007c0c */ /* 0x000fe2000b786670 */
[----:B------:R-:W-:Y:S01]  /*5bd0*/  VIADD R0, R4, 0x20 ;  /* 0x0000002004007836 */ /* 0x000fe20000000000 */
[----:B------:R-:W-:Y:S01]  /*5be0*/  ISETP.GE.AND P2, PT, R9, UR4, PT ;  /* 0x0000000409007c0c */ /* 0x000fe2000bf46270 */
[----:B------:R-:W-:Y:S01]  /*5bf0*/  IMAD.WIDE.U32 R2, R2, UR43, R6 ;  /* 0x0000002b02027c25 */ /* 0x000fe2000f8e0006 */
[----:B------:R-:W-:-:S02]  /*5c00*/  ISETP.GE.OR P3, PT, R6, UR5, P5 ;  /* 0x0000000506007c0c */ /* 0x000fc4000af66670 */
[----:B------:R-:W-:Y:S01]  /*5c10*/  ISETP.GE.AND P0, PT, R0, UR4, PT ;  /* 0x0000000400007c0c */ /* 0x000fe2000bf06270 */
[----:B------:R-:W-:Y:S01]  /*5c20*/  IMAD.IADD R3, R3, 0x1, R5 ;  /* 0x0000000103037824 */ /* 0x000fe200078e0205 */
[----:B------:R-:W-:Y:S01]  /*5c30*/  SHF.R.S32.HI R5, RZ, 0x1f, R4 ;  /* 0x0000001fff057819 */ /* 0x000fe20000011404 */
[----:B---3--:R-:W-:Y:S02]  /*5c40*/  IMAD R0, R10, UR11, RZ ;  /* 0x0000000b0a007c24 */ /* 0x008fe4000f8e02ff */
[----:B------:R-:W-:Y:S02]  /*5c50*/  VIADD R8, R4, 0x30 ;  /* 0x0000003004087836 */ /* 0x000fe40000000000 */
[----:B------:R-:W-:Y:S02]  /*5c60*/  IMAD.U32 R9, RZ, RZ, UR36 ;  /* 0x00000024ff097e24 */ /* 0x000fe4000f8e00ff */
[----:B------:R-:W-:Y:S01]  /*5c70*/  IMAD R11, R11, UR44, R0 ;  /* 0x0000002c0b0b7c24 */ /* 0x000fe2000f8e0200 */
[----:B------:R-:W-:Y:S01]  /*5c80*/  ISETP.GE.AND P1, PT, R8, UR4, PT ;  /* 0x0000000408007c0c */ /* 0x000fe2000bf26270 */
[----:B------:R-:W-:-:S04]  /*5c90*/  IMAD.WIDE.U32 R14, R10, UR44, R2 ;  /* 0x0000002c0a0e7c25 */ /* 0x000fc8000f8e0002 */
[----:B------:R-:W-:-:S04]  /*5ca0*/  IMAD.WIDE R2, R9, 0x80, R4 ;  /* 0x0000008009027825 */ /* 0x000fc800078e0204 */
[----:B------:R-:W-:Y:S01]  /*5cb0*/  IMAD.IADD R11, R15, 0x1, R11 ;  /* 0x000000010f0b7824 */ /* 0x000fe200078e020b */
[----:B----4-:R-:W-:Y:S06]  /*5cc0*/  @P4 BRA `(.L_x_2401) ;  /* 0x0000000000284947 */ /* 0x010fec0003800000 */
        /* <DEDUP_REMOVED lines=10> */
.L_x_2401:
[----:B------:R-:W-:Y:S05]  /*5d70*/  BSYNC B0 ;  /* 0x0000000000007941 */ /* 0x000fea0003800000 */
.L_x_2400:
[----:B------:R-:W-:Y:S01]  /*5d80*/  BSSY B0, `(.L_x_2402) ;  /* 0x0000010000007945 */ /* 0x000fe20003800000 */
[----:B------:R-:W-:-:S03]  /*5d90*/  ISETP.GE.OR P4, PT, R6, UR5, P0 ;  /* 0x0000000506007c0c */ /* 0x000fc60008786670 */
        /* <DEDUP_REMOVED lines=14> */
.L_x_2403:
[----:B------:R-:W-:Y:S05]  /*5e80*/  BSYNC B0 ;  /* 0x0000000000007941 */ /* 0x000fea0003800000 */
.L_x_2402:
[----:B------:R-:W-:Y:S01]  /*5e90*/  BSSY B0, `(.L_x_2404) ;  /* 0x0000010000007945 */ /* 0x000fe20003800000 */
[----:B------:R-:W-:-:S03]  /*5ea0*/  ISETP.GE.OR P3, PT, R6, UR5, P1 ;  /* 0x0000000506007c0c */ /* 0x000fc60008f66670 */
[----:B------:R-:W-:Y:S10]  /*5eb0*/  @P4 BRA `(.L_x_2405) ;  /* 0x0000000000344947 */ /* 0x000ff40003800000 */
[----:B-12---:R-:W-:Y:S01]  /*5ec0*/  IADD3 R13, P4, R2, 0x20, RZ ;  /* 0x00000020020d7810 */ /* 0x006fe20007f9e0ff */
        /* <DEDUP_REMOVED lines=12> */
.L_x_2405:
[----:B------:R-:W-:Y:S05]  /*5f90*/  BSYNC B0 ;  /* 0x0000000000007941 */ /* 0x000fea0003800000 */
.L_x_2404:
[----:B------:R-:W-:Y:S01]  /*5fa0*/  BSSY B0, `(.L_x_2406) ;  /* 0x0000011000007945 */ /* 0x000fe20003800000 */
[----:B------:R-:W-:Y:S01]  /*5fb0*/  ISETP.GE.OR P4, PT, R6, UR5, P2 ;  /* 0x0000000506007c0c */ /* 0x000fe20009786670 */
[----:B-123--:R-:W-:Y:S02]  /*5fc0*/  VIADD R12, R4, 0x50 ;  /* 0x00000050040c7836 */ /* 0x00efe40000000000 */
        /* <DEDUP_REMOVED lines=14> */
.L_x_2407:
[----:B------:R-:W-:Y:S05]  /*60b0*/  BSYNC B0 ;  /* 0x0000000000007941 */ /* 0x000fea0003800000 */
.L_x_2406:
[----:B------:R-:W-:Y:S01]  /*60c0*/  BSSY B0, `(.L_x_2408) ;  /* 0x0000010000007945 */ /* 0x000fe20003800000 */
[----:B------:R-:W-:-:S03]  /*60d0*/  ISETP.GE.AND P3, PT, R12, UR4, PT ;  /* 0x000000040c007c0c */ /* 0x000fc6000bf66270 */
        /* <DEDUP_REMOVED lines=14> */
.L_x_2409:
[----:B------:R-:W-:Y:S05]  /*61c0*/  BSYNC B0 ;  /* 0x0000000000007941 */ /* 0x000fea0003800000 */
.L_x_2408:
[----:B------:R-:W-:Y:S01]  /*61d0*/  ISETP.GE.OR P4, PT, R6, UR5, P3 ;  /* 0x0000000506007c0c */ /* 0x000fe20009f86670 */
[----:B------:R-:W-:Y:S01]  /*61e0*/  BSSY B0, `(.L_x_2410) ;  /* 0x0000011000007945 */ /* 0x000fe20003800000 */
[----:B--2---:R-:W-:Y:S02]  /*61f0*/  IMAD R12, R16, UR10, RZ ;  /* 0x0000000a100c7c24 */ /* 0x004fe4000f8e02ff */
[----:B-1----:R-:W-:-:S09]  /*6200*/  VIADD R20, R4, 0x60 ;  /* 0x0000006004147836 */ /* 0x002fd20000000000 */
        /* <DEDUP_REMOVED lines=14> */
.L_x_2411:
[----:B------:R-:W-:Y:S05]  /*62f0*/  BSYNC B0 ;  /* 0x0000000000007941 */ /* 0x000fea0003800000 */
.L_x_2410:
[----:B------:R-:W-:Y:S01]  /*6300*/  ULDC UR8, c[0x0][0x83c] ;  /* 0x00020f0000087ab9 */ /* 0x000fe20000000800 */
[----:B------:R-:W-:Y:S01]  /*6310*/  ISETP.GE.AND P4, PT, R20, UR4, PT ;  /* 0x0000000414007c0c */ /* 0x000fe2000bf86270 */
[----:B------:R-:W-:Y:S01]  /*6320*/  IMAD R13, R17, UR43, R12 ;  /* 0x0000002b110d7c24 */ /* 0x000fe2000f8e020c */
[----:B------:R-:W-:Y:S01]  /*6330*/  ISETP.GE.OR P5, PT, R6, UR8, P5 ;  /* 0x0000000806007c0c */ /* 0x000fe2000afa6670 */
[----:B------:R-:W-:Y:S01]  /*6340*/  IMAD.WIDE.U32 R8, R16, UR43, R6 ;  /* 0x0000002b10087c25 */ /* 0x000fe2000f8e0006 */
[----:B------:R-:W-:Y:S01]  /*6350*/  ISETP.GE.OR P6, PT, R6, UR8, P6 ;  /* 0x0000000806007c0c */ /* 0x000fe2000b7c6670 */
[----:B------:R-:W-:Y:S01]  /*6360*/  BSSY B0, `(.L_x_2412) ;  /* 0x0000019000007945 */ /* 0x000fe20003800000 */
[----:B------:R-:W-:Y:S01]  /*6370*/  P2R R21, PR, RZ, 0x20 ;  /* 0x00000020ff157803 */ /* 0x000fe20000000000 */
[----:B------:R-:W-:Y:S01]  /*6380*/  VIADD R0, R4, 0x70 ;  /* 0x0000007004007836 */ /* 0x000fe20000000000 */
[C---:B------:R-:W-:Y:S01]  /*6390*/  ISETP.GE.OR P5, PT, R6.reuse, UR5, P4 ;  /* 0x0000000506007c0c */ /* 0x040fe2000a7a6670 */
        /* <DEDUP_REMOVED lines=21> */
.L_x_2413:
[----:B------:R-:W-:Y:S05]  /*64f0*/  BSYNC B0 ;  /* 0x0000000000007941 */ /* 0x000fea0003800000 */
.L_x_2412:
[----:B------:R-:W-:Y:S01]  /*6500*/  ISETP.GE.AND P6, PT, R0, UR4, PT ;  /* 0x0000000400007c0c */ /* 0x000fe2000bfc6270 */
[----:B------:R-:W-:Y:S01]  /*6510*/  IMAD R0, R18, UR11, RZ ;  /* 0x0000000b12007c24 */ /* 0x000fe2000f8e02ff */
[----:B------:R-:W-:Y:S01]  /*6520*/  BSSY B0, `(.L_x_2414) ;  /* 0x0000014000007945 */ /* 0x000fe20003800000 */
[----:B------:R-:W-:Y:S01]  /*6530*/  IMAD.MOV.U32 R12, RZ, RZ, R8 ;  /* 0x000000ffff0c7224 */ /* 0x000fe200078e0008 */
[C---:B------:R-:W-:Y:S01]  /*6540*/  ISETP.GE.OR P5, PT, R6.reuse, UR5, P6 ;  /* 0x0000000506007c0c */ /* 0x040fe2000b7a6670 */
        /* <DEDUP_REMOVED lines=17> */
.L_x_2415:
[----:B------:R-:W-:Y:S05]  /*6660*/  BSYNC B0 ;  /* 0x0000000000007941 */ /* 0x000fea0003800000 */
.L_x_2414:
[----:B------:R-:W-:Y:S01]  /*6670*/  ISETP.NE.AND P5, PT, R20, RZ, PT ;  /* 0x000000ff1400720c */ /* 0x000fe20003fa5270 */
[----:B------:R-:W-:Y:S01]  /*6680*/  BSSY B0, `(.L_x_2416) ;  /* 0x000000d000007945 */ /* 0x000fe20003800000 */
[----:B---3--:R-:W-:-:S11]  /*6690*/  IMAD.IADD R7, R13, 0x1, R9 ;  /* 0x000000010d077824 */ /* 0x008fd600078e0209 */
        /* <DEDUP_REMOVED lines=11> */
.L_x_2417:
[----:B------:R-:W-:Y:S05]  /*6750*/  BSYNC B0 ;  /* 0x0000000000007941 */ /* 0x000fea0003800000 */
.L_x_2416:
[----:B------:R-:W-:Y:S01]  /*6760*/  ISETP.NE.AND P5, PT, R21, RZ, PT ;  /* 0x000000ff1500720c */ /* 0x000fe20003fa5270 */
[----:B------:R-:W-:-:S12]  /*6770*/  BSSY B0, `(.L_x_2418) ;  /* 0x000000f000007945 */ /* 0x000fd80003800000 */
[----:B------:R-:W-:Y:S05]  /*6780*/  @P5 BRA `(.L_x_2419) ;  /* 0x0000000000345947 */ /* 0x000fea0003800000 */
[----:B---3--:R-:W-:Y:S01]  /*6790*/  IADD3 R9, P5, R2, 0x10, RZ ;  /* 0x0000001002097810 */ /* 0x008fe20007fbe0ff */
        /* <DEDUP_REMOVED lines=12> */
.L_x_2419:
[----:B------:R-:W-:Y:S05]  /*6860*/  BSYNC B0 ;  /* 0x0000000000007941 */ /* 0x000fea0003800000 */
.L_x_2418:
[----:B------:R-:W-:Y:S04]  /*6870*/  BSSY B0, `(.L_x_2420) ;  /* 0x000000f000007945 */ /* 0x000fe80003800000 */
[----:B------:R-:W-:Y:S05]  /*6880*/  @P0 BRA `(.L_x_2421) ;  /* 0x0000000000340947 */ /* 0x000fea0003800000 */
[----:B---34-:R-:W-:Y:S01]  /*6890*/  IADD3 R9, P0, R2, 0x20, RZ ;  /* 0x0000002002097810 */ /* 0x018fe20007f1e0ff */
        /* <DEDUP_REMOVED lines=12> */
.L_x_2421:
[----:B------:R-:W-:Y:S05]  /*6960*/  BSYNC B0 ;  /* 0x0000000000007941 */ /* 0x000fea0003800000 */
.L_x_2420:
        /* <DEDUP_REMOVED lines=15> */
.L_x_2423:
[----:B------:R-:W-:Y:S05]  /*6a60*/  BSYNC B0 ;  /* 0x0000000000007941 */ /* 0x000fea0003800000 */
.L_x_2422:
        /* <DEDUP_REMOVED lines=15> */
.L_x_2425:
[----:B------:R-:W-:Y:S05]  /*6b60*/  BSYNC B0 ;  /* 0x0000000000007941 */ /* 0x000fea0003800000 */
.L_x_2424:
        /* <DEDUP_REMOVED lines=15> */
.L_x_2427:
[----:B------:R-:W-:Y:S05]  /*6c60*/  BSYNC B0 ;  /* 0x0000000000007941 */ /* 0x000fea0003800000 */
.L_x_2426:
        /* <DEDUP_REMOVED lines=15> */
.L_x_2429:
[----:B------:R-:W-:Y:S05]  /*6d60*/  BSYNC B0 ;  /* 0x0000000000007941 */ /* 0x000fea0003800000 */
.L_x_2428:
        /* <DEDUP_REMOVED lines=15> */
.L_x_2369:
        /* <DEDUP_REMOVED lines=8> */
[----:B------:R-:W1:Y:S01]  /*6ee0*/  S2UR UR7, SR_CTAID.X ;  /* 0x00000000000779c3 */ /* 0x000e620000002500 */
[----:B------:R-:W-:Y:S02]  /*6ef0*/  ULDC UR8, c[0x0][0xb50] ;  /* 0x0002d40000087ab9 */ /* 0x000fe40000000800 */
[----:B------:R-:W-:-:S05]  /*6f00*/  UISETP.NE.AND UP0, UPT, UR8, 0x1, UPT ;  /* 0x000000010800788c */ /* 0x000fca000bf05270 */
[----:B------:R-:W2:Y:S06]  /*6f10*/  LDC R0, c[0x0][0xb68] ;  /* 0x0002da00ff007b82 */ /* 0x000eac0000000800 */
[----:B------:R-:W-:Y:S01]  /*6f20*/  @UP0 ULDC UR4, c[0x0][0xb54] ;  /* 0x0002d50000040ab9 */ /* 0x000fe20000000800 */
[----:B------:R-:W-:Y:S01]  /*6f30*/  @UP0 ULDC UR9, c[0x0][0xb58] ;  /* 0x0002d60000090ab9 */ /* 0x000fe20000000800 */
[----:B-1----:R-:W-:Y:S02]  /*6f40*/  UIMAD.WIDE.U32 UR4, UR7, UR4, URZ ;  /* 0x00000004070472a5 */ /* 0x002fe4000f8e003f */
[----:B------:R-:W-:-:S02]  /*6f50*/  UMOV UR6, UR7 ;  /* 0x0000000700067c82 */ /* 0x000fc40008000000 */
[----:B------:R-:W-:-:S04]  /*6f60*/  @UP0 USHF.R.U32.HI UR6, URZ, UR9, UR5 ;  /* 0x000000093f060299 */ /* 0x000fc80008011605 */
[----:B------:R-:W-:Y:S02]  /*6f70*/  UIADD3 UR4, -UR6, URZ, URZ ;  /* 0x0000003f06047290 */ /* 0x000fe4000fffe13f */
[----:B--2---:R-:W-:Y:S02]  /*6f80*/  ISETP.LE.AND P0, PT, R0, UR6, PT ;  /* 0x0000000600007c0c */ /* 0x004fe4000bf03270 */
[----:B------:R-:W-:-:S11]  /*6f90*/  UIMAD UR8, UR8, UR4, UR7 ;  /* 0x00000004080872a4 */ /* 0x000fd6000f8e0207 */
[----:B------:R-:W-:Y:S05]  /*6fa0*/  @!P0 BRA `(.L_x_2431) ;  /* 0x0000000000208947 */ /* 0x000fea0003800000 */
        /* <DEDUP_REMOVED lines=8> */
.L_x_2431:
[----:B------:R-:W-:Y:S01]  /*7030*/  ULDC UR9, c[0x0][0xb44] ;  /* 0x0002d10000097ab9 */ /* 0x000fe20000000800 */
[----:B------:R-:W-:Y:S01]  /*7040*/  UMOV UR7, UR8 ;  /* 0x0000000800077c82 */ /* 0x000fe20008000000 */
[----:B------:R-:W-:-:S11]  /*7050*/  UISETP.NE.AND UP0, UPT, UR9, 0x1, UPT ;  /* 0x000000010900788c */ /* 0x000fd6000bf05270 */
[----:B------:R-:W-:Y:S02]  /*7060*/  @UP0 ULDC.64 UR10, c[0x0][0xb48] ;  /* 0x0002d200000a0ab9 */ /* 0x000fe40000000a00 */
[----:B------:R-:W-:-:S04]  /*7070*/  UIMAD.WIDE.U32 UR4, UR8, UR10, URZ ;  /* 0x0000000a080472a5 */ /* 0x000fc8000f8e003f */
[----:B------:R-:W-:-:S04]  /*7080*/  @UP0 USHF.R.U32.HI UR7, URZ, UR11, UR5 ;  /* 0x0000000b3f070299 */ /* 0x000fc80008011605 */
[----:B------:R-:W-:-:S12]  /*7090*/  UIMAD UR4, UR7, UR9, URZ ;  /* 0x00000009070472a4 */ /* 0x000fd8000f8e023f */
.L_x_2432:
        /* <DEDUP_REMOVED lines=17> */
[----:B------:R-:W-:Y:S01]  /*71b0*/  ULDC UR6, c[0x0][0x74c] ;  /* 0x0001d30000067ab9 */ /* 0x000fe20000000800 */
[----:B------:R-:W-:Y:S02]  /*71c0*/  UIADD3 UR5, UR5, 0x3f, URZ ;  /* 0x0000003f05057890 */ /* 0x000fe4000fffe03f */
[----:B------:R-:W-:Y:S02]  /*71d0*/  UIADD3 UR7, -UR6, UR7, -UR4 ;  /* 0x0000000706077290 */ /* 0x000fe4000fffe904 */
[----:B------:R-:W-:Y:S02]  /*71e0*/  USHF.R.S32.HI UR6, URZ, 0x1f, UR5 ;  /* 0x0000001f3f067899 */ /* 0x000fe40008011405 */
[----:B------:R-:W-:-:S02]  /*71f0*/  USHF.R.S32.HI UR4, URZ, 0x1f, UR7 ;  /* 0x0000001f3f047899 */ /* 0x000fc40008011407 */
[----:B------:R-:W-:Y:S02]  /*7200*/  ULEA.HI UR5, UR6, UR5, URZ, 0x6 ;  /* 0x0000000506057291 */ /* 0x000fe4000f8f303f */
[----:B------:R-:W-:Y:S02]  /*7210*/  ULEA.HI UR4, UR4, UR7, URZ, 0x6 ;  /* 0x0000000704047291 */ /* 0x000fe4000f8f303f */
[----:B------:R-:W-:Y:S02]  /*7220*/  USHF.R.S32.HI UR5, URZ, 0x6, UR5 ;  /* 0x000000063f057899 */ /* 0x000fe40008011405 */
[----:B------:R-:W-:-:S04]  /*7230*/  USHF.R.S32.HI UR4, URZ, 0x6, UR4 ;  /* 0x000000063f047899 */ /* 0x000fc80008011404 */
[----:B------:R-:W-:-:S04]  /*7240*/  UISETP.LT.AND UP0, UPT, URZ, UR4, UPT ;  /* 0x000000043f00728c */ /* 0x000fc8000bf01270 */
[----:B------:R-:W-:-:S04]  /*7250*/  USEL UR8, URZ, UR4, !UP0 ;  /* 0x000000043f087287 */ /* 0x000fc8000c000000 */
[----:B------:R-:W-:-:S06]  /*7260*/  UISETP.GT.AND UP0, UPT, UR5, UR8, UPT ;  /* 0x000000080500728c */ /* 0x000fcc000bf04270 */
[----:B------:R-:W-:-:S13]  /*7270*/  PLOP3.LUT P0, PT, PT, PT, UP0, 0x80, 0x0 ;  /* 0x000000000000781c */ /* 0x000fda0003f0f008 */
[----:B------:R-:W-:Y:S05]  /*7280*/  @!P0 BRA `(.L_x_2373) ;  /* 0x0000002c00508947 */ /* 0x000fea0003800000 */
[----:B------:R-:W-:Y:S01]  /*7290*/  USHF.R.S32.HI UR4, URZ, 0x1f, UR11 ;  /* 0x0000001f3f047899 */ /* 0x000fe2000801140b */
[----:B------:R-:W-:Y:S01]  /*72a0*/  ULDC.64 UR12, c[0x0][0x2d8] ;  /* 0x0000b600000c7ab9 */ /* 0x000fe20000000a00 */
[----:B------:R-:W-:Y:S02]  /*72b0*/  ELECT P0, URZ, PT ;  /* 0x00000000003f782f */ /* 0x000fe40003800000 */
[----:B------:R-:W-:Y:S02]  /*72c0*/  UIMAD UR9, UR4, UR12, URZ ;  /* 0x0000000c040972a4 */ /* 0x000fe4000f8e023f */
[----:B------:R-:W-:Y:S02]  /*72d0*/  UIADD3 UR4, UR5, -UR8, URZ ;  /* 0x8000000805047290 */ /* 0x000fe4000fffe03f */
[----:B------:R-:W-:Y:S02]  /*72e0*/  UIMAD.WIDE.U32 UR6, UR11, UR12, URZ ;  /* 0x0000000c0b0672a5 */ /* 0x000fe4000f8e003f */
[----:B------:R-:W-:-:S02]  /*72f0*/  ULOP3.LUT UR4, UR4, 0x1, URZ, 0xc0, !UPT ;  /* 0x0000000104047892 */ /* 0x000fc4000f8ec03f */
[----:B------:R-:W-:Y:S02]  /*7300*/  UIMAD UR9, UR11, UR13, UR9 ;  /* 0x0000000d0b0972a4 */ /* 0x000fe4000f8e0209 */
[----:B------:R-:W-:Y:S02]  /*7310*/  UISETP.NE.U32.AND UP0, UPT, UR4, 0x1, UPT ;  /* 0x000000010400788c */ /* 0x000fe4000bf05070 */
[----:B------:R-:W-:Y:S01]  /*7320*/  USHF.R.S32.HI UR11, URZ, 0x1f, UR10 ;  /* 0x0000001f3f0b7899 */ /* 0x000fe2000801140a */
[----:B------:R-:W-:Y:S01]  /*7330*/  ULDC.64 UR12, c[0x0][0x2e0] ;  /* 0x0000b800000c7ab9 */ /* 0x000fe20000000a00 */
[----:B------:R-:W-:Y:S02]  /*7340*/  UIADD3 UR7, UR7, UR9, URZ ;  /* 0x0000000907077290 */ /* 0x000fe4000fffe03f */
[----:B------:R-:W-:Y:S01]  /*7350*/  PLOP3.LUT P1, PT, PT, PT, UP0, 0x80, 0x0 ;  /* 0x000000000000781c */ /* 0x000fe20003f2f008 */
[----:B------:R-:W-:Y:S02]  /*7360*/  UIMAD UR9, UR11, UR12, URZ ;  /* 0x0000000c0b0972a4 */ /* 0x000fe4000f8e023f */
[----:B------:R-:W-:-:S02]  /*7370*/  UIMAD.WIDE.U32 UR6, UR10, UR12, UR6 ;  /* 0x0000000c0a0672a5 */ /* 0x000fc4000f8e0006 */
[----:B------:R-:W-:-:S04]  /*7380*/  UIMAD UR9, UR10, UR13, UR9 ;  /* 0x0000000d0a0972a4 */ /* 0x000fc8000f8e0209 */
[----:B------:R-:W-:-:S04]  /*7390*/  UIADD3 UR23, UR7, UR9, URZ ;  /* 0x0000000907177290 */ /* 0x000fc8000fffe03f */
[----:B------:R-:W-:Y:S08]  /*73a0*/  @P1 BRA `(.L_x_2433) ;  /* 0x0000000000bc1947 */ /* 0x000ff00003800000 */
        /* <DEDUP_REMOVED lines=18> */
.L_x_2435:
[----:B------:R-:W-:Y:S05]  /*74d0*/  BSYNC B0 ;  /* 0x0000000000007941 */ /* 0x000fea0003800000 */
.L_x_2434:
        /* <DEDUP_REMOVED lines=19> */
.L_x_2437:
[----:B------:R-:W-:Y:S05]  /*7610*/  BSYNC B0 ;  /* 0x0000000000007941 */ /* 0x000fea0003800000 */
.L_x_2436:
[----:B------:R-:W-:Y:S06]  /*7620*/  BAR.ARV 0xa, 0xa0 ;  /* 0x0282800000007b1d */ /* 0x000fec0000002000 */
[----:B------:R-:W-:Y:S04]  /*7630*/  BSSY B0, `(.L_x_2438) ;  /* 0x0000003000007945 */ /* 0x000fe80003800000 */
[----:B------:R-:W-:Y:S05]  /*7640*/  @!P0 BRA `(.L_x_2439) ;  /* 0x0000000000048947 */ /* 0x000fea0003800000 */
[----:B------:R-:W-:-:S04]  /*7650*/  DEPBAR.LE SB0, 0x0 ;  /* 0x000080000000791a */ /* 0x000fc80000000000 */
.L_x_2439:
[----:B------:R-:W-:Y:S05]  /*7660*/  BSYNC B0 ;  /* 0x0000000000007941 */ /* 0x000fea0003800000 */
.L_x_2438:
[----:B------:R-:W-:Y:S06]  /*7670*/  BAR.ARV 0xb, 0xa0 ;  /* 0x02c2800000007b1d */ /* 0x000fec0000002000 */
[----:B------:R-:W-:Y:S01]  /*7680*/  UIADD3 UR12, UR8, 0x1, URZ ;  /* 0x00000001080c7890 */ /* 0x000fe2000fffe03f */
[----:B------:R-:W-:Y:S11]  /*7690*/  BRA `(.L_x_2440) ;  /* 0x0000000000047947 */ /* 0x000ff60003800000 */
.L_x_2433:
[----:B------:R-:W-:-:S05]  /*76a0*/  UMOV UR12, UR8 ;  /* 0x00000008000c7c82 */ /* 0x000fca0008000000 */
.L_x_2440:
[----:B------:R-:W-:-:S04]  /*76b0*/  UIADD3 UR4, UR8, 0x1, URZ ;  /* 0x0000000108047890 */ /* 0x000fc8000fffe03f */
[----:B------:R-:W-:-:S06]  /*76c0*/  UISETP.NE.AND UP0, UPT, UR5, UR4, UPT ;  /* 0x000000040500728c */ /* 0x000fcc000bf05270 */
[----:B------:R-:W-:-:S13]  /*76d0*/  PLOP3.LUT P1, PT, PT, PT, UP0, 0x80, 0x0 ;  /* 0x000000000000781c */ /* 0x000fda0003f2f008 */
[----:B------:R-:W-:Y:S05]  /*76e0*/  @!P1 BRA `(.L_x_2373) ;  /* 0x0000002800389947 */ /* 0x000fea0003800000 */
[----:B------:R-:W-:Y:S01]  /*76f0*/  ULDC.64 UR10, c[0x0][0x2c0] ;  /* 0x0000b000000a7ab9 */ /* 0x000fe20000000a00 */
[----:B------:R-:W-:Y:S02]  /*7700*/  UIADD3 UR19, UR9, UR7, URZ ;  /* 0x0000000709137290 */ /* 0x000fe4000fffe03f */
        /* <DEDUP_REMOVED lines=9> */
[----:B------:R-:W-:Y:S01]  /*77a0*/  UMOV UR4, URZ ;  /* 0x0000003f00047c82 */ /* 0x000fe20008000000 */
[----:B------:R-:W-:Y:S01]  /*77b0*/  ULDC.64 UR24, c[0x0][0x2c0] ;  /* 0x0000b00000187ab9 */ /* 0x000fe20000000a00 */
[----:B------:R-:W-:-:S09]  /*77c0*/  UMOV UR20, UR13 ;  /* 0x0000000d00147c82 */ /* 0x000fd20008000000 */
.L_x_2453:
        /* <DEDUP_REMOVED lines=9> */
[----:B------:R-:W-:-:S03]  /*7860*/  UMOV UR21, 0x400 ;  /* 0x0000040000157882 */ /* 0x000fc60000000000 */
        /* <DEDUP_REMOVED lines=10> */
.L_x_2442:
[----:B------:R-:W-:Y:S05]  /*7910*/  BSYNC B0 ;  /* 0x0000000000007941 */ /* 0x000fea0003800000 */
.L_x_2441:
        /* <DEDUP_REMOVED lines=13> */
.L_x_2444:
[----:B------:R-:W-:Y:S05]  /*79f0*/  BSYNC B0 ;  /* 0x0000000000007941 */ /* 0x000fea0003800000 */
.L_x_2443:
[----:B------:R-:W-:Y:S06]  /*7a00*/  BAR.ARV 0xa, 0xa0 ;  /* 0x0282800000007b1d */ /* 0x000fec0000002000 */
[----:B------:R-:W-:Y:S04]  /*7a10*/  BSSY B0, `(.L_x_2445) ;  /* 0x0000003000007945 */ /* 0x000fe80003800000 */
[----:B------:R-:W-:Y:S05]  /*7a20*/  @!P0 BRA `(.L_x_2446) ;  /* 0x0000000000048947 */ /* 0x000fea0003800000 */
[----:B------:R-:W-:-:S04]  /*7a30*/  DEPBAR.LE SB0, 0x0 ;  /* 0x000080000000791a */ /* 0x000fc80000000000 */
.L_x_2446:
[----:B------:R-:W-:Y:S05]  /*7a40*/  BSYNC B0 ;  /* 0x0000000000007941 */ /* 0x000fea0003800000 */
.L_x_2445:
        /* <DEDUP_REMOVED lines=13> */
.L_x_2448:
[----:B------:R-:W-:Y:S05]  /*7b20*/  BSYNC B0 ;  /* 0x0000000000007941 */ /* 0x000fea0003800000 */
.L_x_2447:
        /* <DEDUP_REMOVED lines=13> */
.L_x_2450:
[----:B------:R-:W-:Y:S05]  /*7c00*/  BSYNC B0 ;  /* 0x0000000000007941 */ /* 0x000fea0003800000 */
.L_x_2449:
[----:B------:R-:W-:Y:S01]  /*7c10*/  UIADD3 UR12, UR12, 0x2, URZ ;  /* 0x000000020c0c7890 */ /* 0x000fe2000fffe03f */
[----:B------:R-:W-:Y:S06]  /*7c20*/  BAR.ARV 0xa, 0xa0 ;  /* 0x0282800000007b1d */ /* 0x000fec0000002000 */
[----:B------:R-:W-:Y:S01]  /*7c30*/  UISETP.GE.AND UP0, UPT, UR12, UR5, UPT ;  /* 0x000000050c00728c */ /* 0x000fe2000bf06270 */
[----:B------:R-:W-:Y:S04]  /*7c40*/  BSSY B0, `(.L_x_2451) ;  /* 0x0000003000007945 */ /* 0x000fe80003800000 */
[----:B------:R-:W-:Y:S06]  /*7c50*/  @!P0 BRA `(.L_x_2452) ;  /* 0x0000000000048947 */ /* 0x000fec0003800000 */
[----:B------:R-:W-:-:S04]  /*7c60*/  DEPBAR.LE SB0, 0x0 ;  /* 0x000080000000791a */ /* 0x000fc80000000000 */
.L_x_2452:
[----:B------:R-:W-:Y:S05]  /*7c70*/  BSYNC B0 ;  /* 0x0000000000007941 */ /* 0x000fea0003800000 */
.L_x_2451:
[----:B------:R-:W-:Y:S06]  /*7c80*/  BAR.ARV 0xb, 0xa0 ;  /* 0x02c2800000007b1d */ /* 0x000fec0000002000 */
[----:B------:R-:W-:Y:S01]  /*7c90*/  PLOP3.LUT P1, PT, PT, PT, UP0, 0x80, 0x0 ;  /* 0x000000000000781c */ /* 0x000fe20003f2f008 */
[----:B------:R-:W-:Y:S02]  /*7ca0*/  UIADD3 UR20, UR20, 0x4000, URZ ;  /* 0x0000400014147890 */ /* 0x000fe4000fffe03f */
[----:B------:R-:W-:-:S10]  /*7cb0*/  UIADD3 UR4, UR4, 0x4000, URZ ;  /* 0x0000400004047890 */ /* 0x000fd4000fffe03f */
[----:B------:R-:W-:Y:S05]  /*7cc0*/  @!P1 BRA `(.L_x_2453) ;  /* 0xfffffff800c09947 */ /* 0x000fea000383ffff */
[----:B------:R-:W-:Y:S05]  /*7cd0*/  BRA `(.L_x_2373) ;  /* 0x0000002000bc7947 */ /* 0x000fea0003800000 */
.L_x_2430:
        /* <DEDUP_REMOVED lines=21> */
.L_x_2454:
[----:B------:R-:W-:Y:S01]  /*7e30*/  ULDC UR8, c[0x0][0xb44] ;  /* 0x0002d10000087ab9 */ /* 0x000fe20000000800 */
[----:B------:R-:W-:Y:S01]  /*7e40*/  UMOV UR11, UR7 ;  /* 0x00000007000b7c82 */ /* 0x000fe20008000000 */
[----:B------:R-:W-:-:S11]  /*7e50*/  UISETP.NE.AND UP0, UPT, UR8, 0x1, UPT ;  /* 0x000000010800788c */ /* 0x000fd6000bf05270 */
[----:B------:R-:W-:Y:S02]  /*7e60*/  @UP0 ULDC.64 UR12, c[0x0][0xb48] ;  /* 0x0002d200000c0ab9 */ /* 0x000fe40000000a00 */
[----:B------:R-:W-:-:S04]  /*7e70*/  UIMAD.WIDE.U32 UR4, UR7, UR12, URZ ;  /* 0x0000000c070472a5 */ /* 0x000fc8000f8e003f */
[----:B------:R-:W-:-:S04]  /*7e80*/  @UP0 USHF.R.U32.HI UR11, URZ, UR13, UR5 ;  /* 0x0000000d3f0b0299 */ /* 0x000fc80008011605 */
[----:B------:R-:W-:-:S12]  /*7e90*/  UIMAD UR4, UR11, UR8, URZ ;  /* 0x000000080b0472a4 */ /* 0x000fd8000f8e023f */
.L_x_2455:
[----:B------:R-:W-:Y:S01]  /*7ea0*/  ULDC UR8, c[0x0][0xb38] ;  /* 0x0002ce0000087ab9 */ /* 0x000fe20000000800 */
[----:B------:R-:W-:Y:S01]  /*7eb0*/  UIADD3 UR4, UR7, -UR4, URZ ;  /* 0x8000000407047290 */ /* 0x000fe2000fffe03f */
[----:B------:R-:W-:Y:S01]  /*7ec0*/  IMAD.MOV.U32 R11, RZ, RZ, 0x1 ;  /* 0x00000001ff0b7424 */ /* 0x000fe200078e00ff */
[----:B------:R-:W-:Y:S01]  /*7ed0*/  UISETP.NE.AND UP0, UPT, UR8, 0x1, UPT ;  /* 0x000000010800788c */ /* 0x000fe2000bf05270 */
[----:B------:R-:W-:Y:S01]  /*7ee0*/  IMAD.MOV.U32 R0, RZ, RZ, RZ ;  /* 0x000000ffff007224 */ /* 0x000fe200078e00ff */
[----:B------:R-:W-:Y:S02]  /*7ef0*/  ULDC UR5, c[0x0][0xb44] ;  /* 0x0002d10000057ab9 */ /* 0x000fe40000000800 */
[----:B------:R-:W-:-:S07]  /*7f00*/  UIMAD UR6, UR6, UR5, UR4 ;  /* 0x00000005060672a4 */ /* 0x000fce000f8e0204 */
        /* <DEDUP_REMOVED lines=9> */
[----:B------:R-:W-:Y:S01]  /*7fa0*/  USHF.L.U32 UR11, UR11, 0x7, URZ ;  /* 0x000000070b0b7899 */ /* 0x000fe2000800063f */
[----:B------:R-:W-:Y:S01]  /*7fb0*/  ULDC UR5, c[0x0][0x280] ;  /* 0x0000a00000057ab9 */ /* 0x000fe20000000800 */
[----:B------:R-:W-:Y:S01]  /*7fc0*/  ULDC UR4, c[0x0][0x290] ;  /* 0x0000a40000047ab9 */ /* 0x000fe20000000800 */
[----:B------:R-:W-:Y:S01]  /*7fd0*/  ULDC UR6, c[0x0][0x74c] ;  /* 0x0001d30000067ab9 */ /* 0x000fe20000000800 */
[----:B------:R-:W-:-:S04]  /*7fe0*/  UIADD3 UR4, -UR4, UR11, UR5 ;  /* 0x0000000b04047290 */ /* 0x000fc8000fffe105 */
[----:B------:R-:W-:Y:S02]  /*7ff0*/  UIADD3 UR4, UR4, -UR6, URZ ;  /* 0x8000000604047290 */ /* 0x000fe4000fffe03f */
[----:B------:R-:W-:Y:S02]  /*8000*/  UIADD3 UR6, UR5, 0x3f, URZ ;  /* 0x0000003f05067890 */ /* 0x000fe4000fffe03f */
[----:B------:R-:W-:Y:S02]  /*8010*/  USHF.R.S32.HI UR5, URZ, 0x1f, UR4 ;  /* 0x0000001f3f057899 */ /* 0x000fe40008011404 */
[----:B------:R-:W-:Y:S02]  /*8020*/  USHF.R.S32.HI UR7, URZ, 0x1f, UR6 ;  /* 0x0000001f3f077899 */ /* 0x000fe40008011406 */
[----:B------:R-:W-:Y:S02]  /*8030*/  ULEA.HI UR5, UR5, UR4, URZ, 0x6 ;  /* 0x0000000405057291 */ /* 0x000fe4000f8f303f */
[----:B------:R-:W-:-:S02]  /*8040*/  ULEA.HI UR4, UR7, UR6, URZ, 0x6 ;  /* 0x0000000607047291 */ /* 0x000fc4000f8f303f */
[----:B------:R-:W-:Y:S02]  /*8050*/  USHF.R.S32.HI UR5, URZ, 0x6, UR5 ;  /* 0x000000063f057899 */ /* 0x000fe40008011405 */
[----:B------:R-:W-:-:S04]  /*8060*/  USHF.R.S32.HI UR4, URZ, 0x6, UR4 ;  /* 0x000000063f047899 */ /* 0x000fc80008011404 */
[----:B------:R-:W-:-:S04]  /*8070*/  VIMNMX R4, RZ, UR5, !PT ;  /* 0x00000005ff047c48 */ /* 0x000fc8000ffe0100 */
[----:B------:R-:W-:-:S13]  /*8080*/  ISETP.LT.AND P0, PT, R4, UR4, PT ;  /* 0x0000000404007c0c */ /* 0x000fda000bf01270 */
[----:B------:R-:W-:Y:S05]  /*8090*/  @!P0 BRA `(.L_x_2456) ;  /* 0x0000001c00388947 */ /* 0x000fea0003800000 */
[----:B------:R-:W-:Y:S01]  /*80a0*/  USHF.R.S32.HI UR5, URZ, 0x1f, UR20 ;  /* 0x0000001f3f057899 */ /* 0x000fe20008011414 */
[----:B------:R-:W-:Y:S01]  /*80b0*/  BSSY B0, `(.L_x_2456) ;  /* 0x00001cc000007945 */ /* 0x000fe20003800000 */
[----:B------:R-:W-:Y:S01]  /*80c0*/  ULDC.64 UR6, c[0x0][0x718] ;  /* 0x0001c60000067ab9 */ /* 0x000fe20000000a00 */
[----:B------:R-:W-:Y:S01]  /*80d0*/  ULDC.64 UR14, c[0x0][0x730] ;  /* 0x0001cc00000e7ab9 */ /* 0x000fe20000000a00 */
[----:B------:R-:W-:Y:S01]  /*80e0*/  UIMAD.WIDE.U32 UR8, UR20, UR6, URZ ;  /* 0x00000006140872a5 */ /* 0x000fe2000f8e003f */
[----:B------:R-:W-:Y:S01]  /*80f0*/  IMAD.MOV.U32 R0, RZ, RZ, RZ ;  /* 0x000000ffff007224 */ /* 0x000fe200078e00ff */
[----:B------:R-:W-:Y:S02]  /*8100*/  UIMAD UR6, UR5, UR6, URZ ;  /* 0x00000006050672a4 */ /* 0x000fe4000f8e023f */
[----:B------:R-:W-:Y:S02]  /*8110*/  UIMAD UR5, UR5, UR14, URZ ;  /* 0x0000000e050572a4 */ /* 0x000fe4000f8e023f */
[----:B------:R-:W-:-:S02]  /*8120*/  UIMAD UR6, UR20, UR7, UR6 ;  /* 0x00000007140672a4 */ /* 0x000fc4000f8e0206 */
[----:B------:R-:W-:Y:S01]  /*8130*/  UIMAD UR10, UR20, UR15, UR5 ;  /* 0x0000000f140a72a4 */ /* 0x000fe2000f8e0205 */
[----:B------:R-:W-:Y:S01]  /*8140*/  ULDC UR7, c[0x0][0x2e8] ;  /* 0x0000ba0000077ab9 */ /* 0x000fe20000000800 */
[----:B------:R-:W-:Y:S02]  /*8150*/  USHF.R.S32.HI UR5, URZ, 0x1f, UR21 ;  /* 0x0000001f3f057899 */ /* 0x000fe40008011415 */
[----:B------:R-:W-:Y:S01]  /*8160*/  UISETP.NE.AND UP0, UPT, UR7, 0x1, UPT ;  /* 0x000000010700788c */ /* 0x000fe2000bf05270 */
[----:B------:R-:W-:Y:S01]  /*8170*/  ULDC.64 UR22, c[0x0][0x720] ;  /* 0x0001c80000167ab9 */ /* 0x000fe20000000a00 */
[----:B------:R-:W-:Y:S01]  /*8180*/  ELECT P0, URZ, PT ;  /* 0x00000000003f782f */ /* 0x000fe20003800000 */
[----:B------:R-:W-:Y:S02]  /*8190*/  UIMAD UR7, UR5, UR22, URZ ;  /* 0x00000016050772a4 */ /* 0x000fe4000f8e023f */
[----:B------:R-:W-:Y:S02]  /*81a0*/  UIADD3 UR9, UR9, UR6, URZ ;  /* 0x0000000609097290 */ /* 0x000fe4000fffe03f */
[----:B------:R-:W-:-:S02]  /*81b0*/  UIMAD.WIDE.U32 UR12, UR20, UR14, URZ ;  /* 0x0000000e140c72a5 */ /* 0x000fc4000f8e003f */
[----:B------:R-:W-:Y:S01]  /*81c0*/  UIMAD UR6, UR21, UR23, UR7 ;  /* 0x00000017150672a4 */ /* 0x000fe2000f8e0207 */
[----:B------:R-:W-:Y:S01]  /*81d0*/  ULDC.64 UR14, c[0x0][0x738] ;  /* 0x0001ce00000e7ab9 */ /* 0x000fe20000000a00 */
[----:B------:R-:W-:Y:S02]  /*81e0*/  UIMAD.WIDE.U32 UR22, UR21, UR22, UR8 ;  /* 0x00000016151672a5 */ /* 0x000fe4000f8e0008 */
[----:B------:R-:W-:Y:S02]  /*81f0*/  UIMAD UR5, UR5, UR14, URZ ;  /* 0x0000000e050572a4 */ /* 0x000fe4000f8e023f */
[----:B------:R-:W-:Y:S01]  /*8200*/  UIADD3 UR13, UR13, UR10, URZ ;  /* 0x0000000a0d0d7290 */ /* 0x000fe2000fffe03f */
[----:B------:R-:W-:Y:S01]  /*8210*/  @UP0 ULDC UR8, c[0x0][0x2ec] ;  /* 0x0000bb0000080ab9 */ /* 0x000fe20000000800 */
[----:B------:R-:W-:Y:S02]  /*8220*/  UIMAD UR5, UR21, UR15, UR5 ;  /* 0x0000000f150572a4 */ /* 0x000fe4000f8e0205 */
[----:B------:R-:W-:-:S02]  /*8230*/  UIMAD.WIDE.U32 UR8, UR20, UR8, URZ ;  /* 0x00000008140872a5 */ /* 0x000fc4000f8e003f */
[----:B------:R-:W-:Y:S01]  /*8240*/  UIMAD.WIDE.U32 UR14, UR21, UR14, UR12 ;  /* 0x0000000e150e72a5 */ /* 0x000fe2000f8e000c */
[----:B------:R-:W-:Y:S02]  /*8250*/  @UP0 ULDC UR7, c[0x0][0x2f0] ;  /* 0x0000bc0000070ab9 */ /* 0x000fe40000000800 */
[----:B------:R-:W-:Y:S01]  /*8260*/  UMOV UR12, UR20 ;  /* 0x00000014000c7c82 */ /* 0x000fe20008000000 */
        /* <DEDUP_REMOVED lines=9> */
.L_x_2486:
        /* <DEDUP_REMOVED lines=15> */
.L_x_2459:
        /* <DEDUP_REMOVED lines=55> */
[----:B------:R-:W-:Y:S01]  /*8760*/  UMOV UR41, UR9 ;  /* 0x0000000900297c82 */ /* 0x000fe20008000000 */
[----:B------:R-:W-:Y:S01]  /*8770*/  R2UR UR47, R0 ;  /* 0x00000000002f72ca */ /* 0x000fe200000e0000 */
[----:B------:R-:W-:-:S04]  /*8780*/  IMAD.U32 R0, RZ, RZ, UR4 ;  /* 0x00000004ff007e24 */ /* 0x000fc8000f8e00ff */
[----:B------:R-:W-:-:S05]  /*8790*/  VIADD R6, R0, 0xffffffff ;  /* 0xffffffff00067836 */ /* 0x000fca0000000000 */
[----:B------:R-:W-:Y:S01]  /*87a0*/  ISETP.GE.AND P1, PT, R4, R6, PT ;  /* 0x000000060400720c */ /* 0x000fe20003f26270 */
[----:B------:R-:W-:Y:S01]  /*87b0*/  UTMALDG.4D [UR16], [UR34], desc[UR36] ;  /* 0x00002410220075b4 */ /* 0x000fe20008019000 */
[----:B------:R-:W-:Y:S01]  /*87c0*/  UTMALDG.4D [UR24], [UR34], desc[UR36] ;  /* 0x00002418220075b4 */ /* 0x000fe20008019000 */
[----:B------:R1:W-:Y:S01]  /*87d0*/  UBLKCP.S.G [UR50], [UR32], UR7 ;  /* 0x00000032200073ba */ /* 0x0003e20008000207 */
[----:B------:R2:W-:Y:S01]  /*87e0*/  SYNCS.ARRIVE.TRANS64 RZ, [R16+URZ+0x30800], R5 ;  /* 0x0308000510ff79a7 */ /* 0x0005e2000800003f */
[----:B------:R2:W-:Y:S01]  /*87f0*/  UTMALDG.4D [UR8], [UR30], desc[UR48] ;  /* 0x000030081e0075b4 */ /* 0x0005e20008019000 */
[----:B-1----:R-:W-:Y:S01]  /*8800*/  UIADD3 UR32, UR8, 0x8000, URZ ;  /* 0x0000800008207890 */ /* 0x002fe2000fffe03f */
        /* <DEDUP_REMOVED lines=12> */
[----:B--2---:R-:W-:Y:S05]  /*88d0*/  @P1 BRA `(.L_x_2460) ;  /* 0x00000010004c1947 */ /* 0x004fea0003800000 */
        /* <DEDUP_REMOVED lines=10> */
[----:B------:R2:W-:Y:S01]  /*8980*/  STL [R1], R5 ;  /* 0x0000000501007387 */ /* 0x0005e20000100800 */
[----:B-1----:R-:W-:Y:S01]  /*8990*/  LOP3.LUT R6, R6, 0x1f, RZ, 0xc0, !PT ;  /* 0x0000001f06067812 */ /* 0x002fe200078ec0ff */
[----:B------:R-:W-:Y:S06]  /*89a0*/  @!P1 BRA `(.L_x_2461) ;  /* 0x0000000800b09947 */ /* 0x000fec0003800000 */
[----:B------:R-:W-:Y:S01]  /*89b0*/  R2UR UR8, R5 ;  /* 0x00000000050872ca */ /* 0x000fe200000e0000 */
[----:B------:R-:W-:Y:S02]  /*89c0*/  IMAD.MOV.U32 R0, RZ, RZ, R4 ;  /* 0x000000ffff007224 */ /* 0x000fe400078e0004 */
[----:B------:R-:W-:-:S10]  /*89d0*/  IMAD.MOV.U32 R11, RZ, RZ, 0x1 ;  /* 0x00000001ff0b7424 */ /* 0x000fd400078e00ff */
[----:B------:R-:W-:-:S06]  /*89e0*/  UIADD3 UR7, UR7, -UR8, URZ ;  /* 0x8000000807077290 */ /* 0x000fcc000fffe03f */
[----:B------:R-:W-:-:S07]  /*89f0*/  IMAD.U32 R20, RZ, RZ, UR7 ;  /* 0x00000007ff147e24 */ /* 0x000fce000f8e00ff */
.L_x_2470:
[----:B--234-:R-:W-:-:S04]  /*8a00*/  SHF.L.U32 R21, R11, 0x1f, RZ ;  /* 0x0000001f0b157819 */ /* 0x01cfc800000006ff */
[----:B------:R-:W1:Y:S02]  /*8a10*/  SYNCS.PHASECHK.TRANS64.TRYWAIT P1, [R16+URZ+0x30840], R21 ;  /* 0x03084015100075a7 */ /* 0x000e64000802017f */
[----:B-1----:R-:W-:Y:S05]  /*8a20*/  @!P1 BRA `(.L_x_2462) ;  /* 0x0000001400e89947 */ /* 0x002fea0003800000 */
.L_x_2487:
[----:B------:R-:W-:Y:S05]  /*8a30*/  @P0 BRA `(.L_x_2463) ;  /* 0x0000000000140947 */ /* 0x000fea0003800000 */
[----:B------:R-:W-:Y:S01]  /*8a40*/  ISETP.NE.AND P1, PT, R6, RZ, PT ;  /* 0x000000ff0600720c */ /* 0x000fe20003f25270 */
[----:B------:R-:W-:-:S04]  /*8a50*/  IMAD.MOV.U32 R3, RZ, RZ, 0x4100 ;  /* 0x00004100ff037424 */ /* 0x000fc800078e00ff */
[----:B------:R3:W-:Y:S08]  /*8a60*/  SYNCS.ARRIVE.TRANS64 RZ, [R16+URZ+0x30830], R3 ;  /* 0x0308300310ff79a7 */ /* 0x0007f0000800003f */
[----:B------:R-:W-:Y:S05]  /*8a70*/  @!P1 BRA `(.L_x_2463) ;  /* 0x0000000000049947 */ /* 0x000fea0003800000 */
[----:B------:R-:W-:Y:S01]  /*8a80*/  BPT.TRAP 0x1 ;  /* 0x000000040000795c */ /* 0x000fe20000300000 */
.L_x_2463:
        /* <DEDUP_REMOVED lines=36> */
.L_x_2488:
[----:B------:R-:W-:Y:S05]  /*8cd0*/  @P0 BRA `(.L_x_2465) ;  /* 0x0000000000140947 */ /* 0x000fea0003800000 */
[----:B------:R-:W-:Y:S01]  /*8ce0*/  ISETP.NE.AND P1, PT, R6, RZ, PT ;  /* 0x000000ff0600720c */ /* 0x000fe20003f25270 */
[----:B------:R-:W-:-:S04]  /*8cf0*/  IMAD.MOV.U32 R2, RZ, RZ, 0x4100 ;  /* 0x00004100ff027424 */ /* 0x000fc800078e00ff */
[----:B------:R3:W-:Y:S08]  /*8d00*/  SYNCS.ARRIVE.TRANS64 RZ, [R16+URZ+0x30818], R2 ;  /* 0x0308180210ff79a7 */ /* 0x0007f0000800003f */
[----:B------:R-:W-:Y:S05]  /*8d10*/  @!P1 BRA `(.L_x_2465) ;  /* 0x0000000000049947 */ /* 0x000fea0003800000 */
[----:B------:R-:W-:Y:S01]  /*8d20*/  BPT.TRAP 0x1 ;  /* 0x000000040000795c */ /* 0x000fe20000300000 */
.L_x_2465:
        /* <DEDUP_REMOVED lines=36> */
.L_x_2489:
[----:B------:R-:W-:Y:S05]  /*8f70*/  @P0 BRA `(.L_x_2467) ;  /* 0x0000000000140947 */ /* 0x000fea0003800000 */
[----:B------:R-:W-:Y:S01]  /*8f80*/  ISETP.NE.AND P1, PT, R6, RZ, PT ;  /* 0x000000ff0600720c */ /* 0x000fe20003f25270 */
[----:B-123--:R-:W-:-:S04]  /*8f90*/  IMAD.MOV.U32 R21, RZ, RZ, 0x4100 ;  /* 0x00004100ff157424 */ /* 0x00efc800078e00ff */
[----:B------:R4:W-:Y:S08]  /*8fa0*/  SYNCS.ARRIVE.TRANS64 RZ, [R16+URZ+0x30838], R21 ;  /* 0x0308381510ff79a7 */ /* 0x0009f0000800003f */
[----:B------:R-:W-:Y:S05]  /*8fb0*/  @!P1 BRA `(.L_x_2467) ;  /* 0x0000000000049947 */ /* 0x000fea0003800000 */
[----:B------:R-:W-:Y:S01]  /*8fc0*/  BPT.TRAP 0x1 ;  /* 0x000000040000795c */ /* 0x000fe20000300000 */
.L_x_2467:
        /* <DEDUP_REMOVED lines=31> */
.L_x_2491:
[----:B------:R-:W-:Y:S05]  /*91c0*/  @P0 BRA `(.L_x_2469) ;  /* 0x0000000000140947 */ /* 0x000fea0003800000 */
[----:B------:R-:W-:Y:S01]  /*91d0*/  ISETP.NE.AND P1, PT, R6, RZ, PT ;  /* 0x000000ff0600720c */ /* 0x000fe20003f25270 */
[----:B------:R-:W-:-:S04]  /*91e0*/  IMAD.MOV.U32 R5, RZ, RZ, 0x4100 ;  /* 0x00004100ff057424 */ /* 0x000fc800078e00ff */
[----:B------:R1:W-:Y:S08]  /*91f0*/  SYNCS.ARRIVE.TRANS64 RZ, [R16+URZ+0x30810], R5 ;  /* 0x0308100510ff79a7 */ /* 0x0003f0000800003f */
[----:B------:R-:W-:Y:S05]  /*9200*/  @!P1 BRA `(.L_x_2469) ;  /* 0x0000000000049947 */ /* 0x000fea0003800000 */
[----:B------:R-:W-:Y:S01]  /*9210*/  BPT.TRAP 0x1 ;  /* 0x000000040000795c */ /* 0x000fe20000300000 */
.L_x_2469:
        /* <DEDUP_REMOVED lines=37> */
.L_x_2461:
[----:B--2---:R-:W2:Y:S01]  /*9470*/  LDL.LU R5, [R1] ;  /* 0x0000000001057983 */ /* 0x004ea20000300800 */
[----:B------:R-:W-:-:S04]  /*9480*/  IMAD.U32 R4, RZ, RZ, UR4 ;  /* 0x00000004ff047e24 */ /* 0x000fc8000f8e00ff */
[----:B------:R-:W-:Y:S01]  /*9490*/  VIADD R4, R4, 0xffffffff ;  /* 0xffffffff04047836 */ /* 0x000fe20000000000 */
[----:B--2---:R-:W-:-:S13]  /*94a0*/  ISETP.NE.AND P1, PT, R5, RZ, PT ;  /* 0x000000ff0500720c */ /* 0x004fda0003f25270 */
[----:B------:R-:W-:Y:S05]  /*94b0*/  @!P1 BRA `(.L_x_2460) ;  /* 0x0000000400549947 */ /* 0x000fea0003800000 */
[----:B------:R-:W-:-:S04]  /*94c0*/  SHF.L.U32 R13, R11, 0x1f, RZ ;  /* 0x0000001f0b0d7819 */ /* 0x000fc800000006ff */
[----:B------:R-:W1:Y:S02]  /*94d0*/  SYNCS.PHASECHK.TRANS64.TRYWAIT P1, [R16+URZ+0x30840], R13 ;  /* 0x0308400d100075a7 */ /* 0x000e64000802017f */
[----:B-1----:R-:W-:Y:S05]  /*94e0*/  @!P1 BRA `(.L_x_2471) ;  /* 0x0000000c008c9947 */ /* 0x002fea0003800000 */
.L_x_2492:
[----:B------:R-:W-:Y:S05]  /*94f0*/  @P0 BRA `(.L_x_2472) ;  /* 0x0000000000140947 */ /* 0x000fea0003800000 */
[----:B------:R-:W-:Y:S01]  /*9500*/  ISETP.NE.AND P1, PT, R6, RZ, PT ;  /* 0x000000ff0600720c */ /* 0x000fe20003f25270 */
[----:B------:R-:W-:-:S04]  /*9510*/  IMAD.MOV.U32 R5, RZ, RZ, 0x4100 ;  /* 0x00004100ff057424 */ /* 0x000fc800078e00ff */
[----:B------:R2:W-:Y:S08]  /*9520*/  SYNCS.ARRIVE.TRANS64 RZ, [R16+URZ+0x30830], R5 ;  /* 0x0308300510ff79a7 */ /* 0x0005f0000800003f */
[----:B------:R-:W-:Y:S05]  /*9530*/  @!P1 BRA `(.L_x_2472) ;  /* 0x0000000000049947 */ /* 0x000fea0003800000 */
[----:B------:R-:W-:Y:S01]  /*9540*/  BPT.TRAP 0x1 ;  /* 0x000000040000795c */ /* 0x000fe20000300000 */
.L_x_2472:
[----:B--2---:R-:W2:Y:S01]  /*9550*/  LDC.64 R4, c[0x0][0x728] ;  /* 0x0001ca00ff047b82 */ /* 0x004ea20000000a00 */
        /* <DEDUP_REMOVED lines=30> */
[----:B------:R-:W5:Y:S02]  /*9740*/  SYNCS.PHASECHK.TRANS64.TRYWAIT P1, [R16+URZ+0x30828], R13 ;  /* 0x0308280d100075a7 */ /* 0x000f64000802017f */
[----:B--2--5:R-:W-:Y:S05]  /*9750*/  @!P1 BRA `(.L_x_2473) ;  /* 0x0000000c00049947 */ /* 0x024fea0003800000 */
.L_x_2493:
[----:B------:R-:W-:Y:S05]  /*9760*/  @P0 BRA `(.L_x_2474) ;  /* 0x0000000000140947 */ /* 0x000fea0003800000 */
[----:B------:R-:W-:Y:S01]  /*9770*/  ISETP.NE.AND P0, PT, R6, RZ, PT ;  /* 0x000000ff0600720c */ /* 0x000fe20003f05270 */
[----:B------:R-:W-:-:S04]  /*9780*/  IMAD.MOV.U32 R5, RZ, RZ, 0x4100 ;  /* 0x00004100ff057424 */ /* 0x000fc800078e00ff */
[----:B------:R1:W-:Y:S08]  /*9790*/  SYNCS.ARRIVE.TRANS64 RZ, [R16+URZ+0x30818], R5 ;  /* 0x0308180510ff79a7 */ /* 0x0003f0000800003f */
[----:B------:R-:W-:Y:S05]  /*97a0*/  @!P0 BRA `(.L_x_2474) ;  /* 0x0000000000048947 */ /* 0x000fea0003800000 */
[----:B------:R-:W-:Y:S01]  /*97b0*/  BPT.TRAP 0x1 ;  /* 0x000000040000795c */ /* 0x000fe20000300000 */
.L_x_2474:
        /* <DEDUP_REMOVED lines=10> */
[----:B------:R-:W-:-:S02]  /*9860*/  IMAD.U32 R6, RZ, RZ, UR4 ;  /* 0x00000004ff067e24 */ /* 0x000fc4000f8e00ff */
[----:B------:R-:W-:Y:S01]  /*9870*/  IMAD.MOV.U32 R19, RZ, RZ, 0x1 ;  /* 0x00000001ff137424 */ /* 0x000fe200078e00ff */
[----:B------:R-:W-:Y:S01]  /*9880*/  UIADD3 UR27, UR27, 0x40, URZ ;  /* 0x000000401b1b7890 */ /* 0x000fe2000fffe03f */
[----:B------:R-:W-:-:S03]  /*9890*/  VIADD R6, R6, 0xffffffff ;  /* 0xffffffff06067836 */ /* 0x000fc60000000000 */
[----:B------:R-:W-:Y:S02]  /*98a0*/  UIADD3 UR8, UP0, UR27, UR22, URZ ;  /* 0x000000161b087290 */ /* 0x000fe4000ff1e03f */
[----:B------:R-:W-:Y:S02]  /*98b0*/  UIADD3 UR24, UR32, 0x1c000, URZ ;  /* 0x0001c00020187890 */ /* 0x000fe4000fffe03f */
[----:B------:R-:W-:Y:S02]  /*98c0*/  ULEA.HI.X.SX32 UR7, UR27, UR7, 0x1, UP0 ;  /* 0x000000071b077291 */ /* 0x000fe400080f0e3f */
[----:B-1----:R-:W-:Y:S01]  /*98d0*/  IMAD.U32 R5, RZ, RZ, UR8 ;  /* 0x00000008ff057e24 */ /* 0x002fe2000f8e00ff */
        /* <DEDUP_REMOVED lines=9> */
[----:B------:R-:W-:Y:S01]  /*9970*/  R2UR UR34, R10 ;  /* 0x000000000a2272ca */ /* 0x000fe200000e0000 */
[----:B------:R-:W-:Y:S01]  /*9980*/  UMOV UR19, UR27 ;  /* 0x0000001b00137c82 */ /* 0x000fe20008000000 */
[----:B------:R-:W-:Y:S01]  /*9990*/  R2UR UR35, R9 ;  /* 0x00000000092372ca */ /* 0x000fe200000e0000 */
[----:B------:R-:W-:Y:S01]  /*99a0*/  UMOV UR33, UR25 ;  /* 0x0000001900217c82 */ /* 0x000fe20008000000 */
[----:B------:R-:W-:Y:S01]  /*99b0*/  UMOV UR7, 0x10 ;  /* 0x0000001000077882 */ /* 0x000fe20000000000 */
[----:B------:R1:W-:Y:S01]  /*99c0*/  UTMALDG.4D [UR24], [UR8], desc[UR30] ;  /* 0x00001e18080075b4 */ /* 0x0003e20008019000 */
[----:B------:R-:W-:Y:S01]  /*99d0*/  IMAD.MOV.U32 R4, RZ, RZ, R6 ;  /* 0x000000ffff047224 */ /* 0x000fe200078e0006 */
[----:B------:R1:W-:Y:S08]  /*99e0*/  UTMALDG.4D [UR16], [UR8], desc[UR30] ;  /* 0x00001e10080075b4 */ /* 0x0003f00008019000 */
[----:B------:R1:W-:Y:S02]  /*99f0*/  UBLKCP.S.G [UR32], [UR34], UR7 ;  /* 0x00000020220073ba */ /* 0x0003e40008000207 */
[----:B-1----:R-:W-:Y:S01]  /*9a00*/  NOP ;  /* 0x0000000000007918 */ /* 0x002fe20000000000 */
.L_x_2460:
[----:B------:R-:W1:Y:S01]  /*9a10*/  S2R R0, SR_TID.X ;  /* 0x0000000000007919 */ /* 0x000e620000002100 */
[----:B------:R-:W-:Y:S01]  /*9a20*/  IMAD R3, R19, 0x8, R16 ;  /* 0x0000000813037824 */ /* 0x000fe200078e0210 */
[----:B-1----:R-:W-:Y:S02]  /*9a30*/  LOP3.LUT R2, R0, 0x7f, RZ, 0xc0, !PT ;  /* 0x0000007f00027812 */ /* 0x002fe400078ec0ff */
[----:B------:R-:W-:Y:S02]  /*9a40*/  SHF.L.U32 R0, R11, 0x1f, RZ ;  /* 0x0000001f0b007819 */ /* 0x000fe400000006ff */
[----:B------:R-:W-:Y:S02]  /*9a50*/  ISETP.NE.AND P1, PT, R2, RZ, PT ;  /* 0x000000ff0200720c */ /* 0x000fe40003f25270 */
[----:B------:R-:W1:Y:S02]  /*9a60*/  SYNCS.PHASECHK.TRANS64.TRYWAIT P0, [R3+URZ+0x30840], R0 ;  /* 0x03084000030075a7 */ /* 0x000e64000800017f */
[----:B-1----:R-:W-:Y:S09]  /*9a70*/  @!P0 BRA `(.L_x_2475) ;  /* 0x0000000800508947 */ /* 0x002ff20003800000 */
.L_x_2494:
[----:B------:R-:W-:Y:S05]  /*9a80*/  @P1 BRA `(.L_x_2476) ;  /* 0x0000000000181947 */ /* 0x000fea0003800000 */
[----:B------:R-:W1:Y:S01]  /*9a90*/  S2R R2, SR_TID.X ;  /* 0x0000000000027919 */ /* 0x000e620000002100 */
[----:B------:R-:W-:-:S04]  /*9aa0*/  IMAD.MOV.U32 R0, RZ, RZ, 0x4100 ;  /* 0x00004100ff007424 */ /* 0x000fc800078e00ff */
[----:B------:R1:W-:Y:S02]  /*9ab0*/  SYNCS.ARRIVE.TRANS64 RZ, [R3+URZ+0x30830], R0 ;  /* 0x0308300003ff79a7 */ /* 0x0003e4000800003f */
[----:B-1----:R-:W-:-:S13]  /*9ac0*/  LOP3.LUT P0, RZ, R2, 0x1f, RZ, 0xc0, !PT ;  /* 0x0000001f02ff7812 */ /* 0x002fda000780c0ff */
[----:B------:R-:W-:Y:S05]  /*9ad0*/  @!P0 BRA `(.L_x_2476) ;  /* 0x0000000000048947 */ /* 0x000fea0003800000 */
[----:B------:R-:W-:Y:S01]  /*9ae0*/  BPT.TRAP 0x1 ;  /* 0x000000040000795c */ /* 0x000fe20000300000 */
.L_x_2476:
[----:B------:R-:W-:Y:S01]  /*9af0*/  R2UR UR27, R4 ;  /* 0x00000000041b72ca */ /* 0x000fe200000e0000 */
        /* <DEDUP_REMOVED lines=39> */
.L_x_2457:
[----:B------:R-:W-:Y:S05]  /*9d70*/  BSYNC B0 ;  /* 0x0000000000007941 */ /* 0x000fea0003800000 */
.L_x_2456:
[----:B------:R-:W-:-:S03]  /*9d80*/  UMOV UR7, 0xffffffff ;  /* 0xffffffff00077882 */ /* 0x000fc60000000000 */
[----:B------:R-:W-:Y:S05]  /*9d90*/  BRA.DIV UR7, `(.L_x_2477) ;  /* 0x00000006079c7947 */ /* 0x000fea000b800000 */
[----:B------:R-:W-:-:S13]  /*9da0*/  ELECT P6, URZ, PT ;  /* 0x00000000003f782f */ /* 0x000fda00038c0000 */
.L_x_2497:
[----:B------:R-:W-:Y:S05]  /*9db0*/  @!P6 BRA `(.L_x_2373) ;  /* 0x000000000084e947 */ /* 0x000fea0003800000 */
[----:B------:R-:W-:-:S06]  /*9dc0*/  ULOP3.LUT UR7, UR38, 0x2, URZ, 0xfc, !UPT ;  /* 0x0000000226077892 */ /* 0x000fcc000f8efc3f */
[----:B------:R-:W-:-:S05]  /*9dd0*/  IMAD.U32 R2, RZ, RZ, UR7 ;  /* 0x00000007ff027e24 */ /* 0x000fca000f8e00ff */
[----:B------:R-:W-:-:S13]  /*9de0*/  ISETP.NE.AND P2, PT, R2, 0x3, PT ;  /* 0x000000030200780c */ /* 0x000fda0003f45270 */
[----:B------:R-:W-:Y:S05]  /*9df0*/  @!P2 BRA `(.L_x_2478) ;  /* 0x000000000004a947 */ /* 0x000fea0003800000 */
[----:B------:R-:W-:Y:S01]  /*9e00*/  BPT.TRAP 0x1 ;  /* 0x000000040000795c */ /* 0x000fe20000300000 */
.L_x_2478:
        /* <DEDUP_REMOVED lines=15> */
.L_x_2498:
[----:B------:R-:W2:Y:S02]  /*9f00*/  SYNCS.PHASECHK.TRANS64.TRYWAIT P0, [R3+URZ], R2 ;  /* 0x00000002030075a7 */ /* 0x000ea4000800017f */
[----:B--2---:R-:W-:Y:S05]  /*9f10*/  @!P0 BRA `(.L_x_2480) ;  /* 0x0000000400708947 */ /* 0x004fea0003800000 */
.L_x_2499:
[----:B------:R-:W-:Y:S05]  /*9f20*/  @!P2 BRA `(.L_x_2481) ;  /* 0x000000000004a947 */ /* 0x000fea0003800000 */
[----:B------:R-:W-:Y:S01]  /*9f30*/  BPT.TRAP 0x1 ;  /* 0x000000040000795c */ /* 0x000fe20000300000 */
.L_x_2481:
[----:B--2---:R-:W-:-:S04]  /*9f40*/  VIADD R3, R7, 0x30840 ;  /* 0x0003084007037836 */ /* 0x004fc80000000000 */
[----:B------:R-:W-:-:S04]  /*9f50*/  IMAD R0, R0, 0x8, R3 ;  /* 0x0000000800007824 */ /* 0x000fc800078e0203 */
[----:B------:R-:W2:Y:S02]  /*9f60*/  SYNCS.PHASECHK.TRANS64.TRYWAIT P0, [R0+URZ], R5 ;  /* 0x00000005000075a7 */ /* 0x000ea4000800017f */
[----:B--2---:R-:W-:Y:S05]  /*9f70*/  @!P0 BRA `(.L_x_2482) ;  /* 0x00000004006c8947 */ /* 0x004fea0003800000 */
.L_x_2500:
[----:B------:R-:W-:-:S07]  /*9f80*/  IMAD R3, R4, 0x8, R3 ;  /* 0x0000000804037824 */ /* 0x000fce00078e0203 */
.L_x_2483:
[----:B---3--:R3:W4:Y:S02]  /*9f90*/  SYNCS.PHASECHK.TRANS64.TRYWAIT P0, [R3+URZ], R2 ;  /* 0x00000002030075a7 */ /* 0x008724000800017f */
[----:B----4-:R-:W-:Y:S05]  /*9fa0*/  @!P0 NANOSLEEP.SYNCS 0x989680 ;  /* 0x009896800000895d */ /* 0x010fea0003900000 */
[----:B------:R-:W4:Y:S02]  /*9fb0*/  @!P0 SYNCS.PHASECHK.TRANS64 P0, [R3+URZ], R2 ;  /* 0x00000002030085a7 */ /* 0x000f24000800007f */
[----:B----4-:R-:W-:Y:S05]  /*9fc0*/  @!P0 BRA `(.L_x_2483) ;  /* 0xfffffffc00f08947 */ /* 0x010fea000383ffff */
.L_x_2373:
[----:B------:R-:W-:Y:S05]  /*9fd0*/  BSYNC B6 ;  /* 0x0000000000067941 */ /* 0x000fea0003800000 */
.L_x_2368:
[----:B------:R-:W-:Y:S05]  /*9fe0*/  EXIT ;  /* 0x000000000000794d */ /* 0x000fea0003800000 */
.L_x_2379:
[----:B------:R-:W-:Y:S02]  /*9ff0*/  IMAD.MOV.U32 R12, RZ, RZ, RZ ;  /* 0x000000ffff0c7224 */ /* 0x000fe400078e00ff */
[----:B------:R-:W-:Y:S02]  /*a000*/  IMAD.MOV.U32 R11, RZ, RZ, 0x1f ;  /* 0x0000001fff0b7424 */ /* 0x000fe400078e00ff */
[----:B------:R-:W-:-:S07]  /*a010*/  IMAD.MOV.U32 R15, RZ, RZ, -0x1 ;  /* 0xffffffffff0f7424 */ /* 0x000fce00078e00ff */
[----:B------:R-:W-:Y:S05]  /*a020*/  WARPSYNC.COLLECTIVE R15, `(.L_x_2484) ;  /* 0x000000000f087348 */ /* 0x000fea0003c00000 */
[----:B------:R1:W2:Y:S02]  /*a030*/  SHFL.IDX P6, R14, R13, R12, R11 ;  /* 0x0000000c0d0e7389 */ /* 0x0002a400000c000b */
[----:B-12---:R-:W-:Y:S01]  /*a040*/  ENDCOLLECTIVE ;  /* 0x000000000000791b */ /* 0x006fe20003800000 */
.L_x_2484:
[----:B------:R-:W-:Y:S05]  /*a050*/  BRA `(.L_x_2485) ;  /* 0xffffff7000cc7947 */ /* 0x000fea000383ffff */
.L_x_2381:
[----:B---3--:R-:W3:Y:S01]  /*a060*/  S2R R6, SR_CgaCtaId ;  /* 0x0000000000067919 */ /* 0x008ee20000008800 */
[----:B------:R-:W-:-:S04]  /*a070*/  MOV R0, 0x400 ;  /* 0x0000040000007802 */ /* 0x000fc80000000f00 */
[----:B---3--:R-:W-:-:S04]  /*a080*/  LEA R0, R6, R0, 0x18 ;  /* 0x0000000006007211 */ /* 0x008fc800078ec0ff */
[----:B------:R3:W4:Y:S03]  /*a090*/  SYNCS.PHASECHK.TRANS64.TRYWAIT P0, [R0+URZ+0x30800], R8 ;  /* 0x03080008000075a7 */ /* 0x000726000800017f */
[----:B----4-:R-:W-:Y:S05]  /*a0a0*/  @!P0 NANOSLEEP.SYNCS 0x989680 ;  /* 0x009896800000895d */ /* 0x010fea0003900000 */
[----:B------:R-:W4:Y:S02]  /*a0b0*/  @!P0 SYNCS.PHASECHK.TRANS64 P0, [R0+URZ+0x30800], R8 ;  /* 0x03080008000085a7 */ /* 0x000f24000800007f */
[----:B----4-:R-:W-:Y:S05]  /*a0c0*/  @!P0 BRA `(.L_x_2381) ;  /* 0xfffffffc00e48947 */ /* 0x010fea000383ffff */
[----:B------:R-:W-:Y:S05]  /*a0d0*/  BRA `(.L_x_2380) ;  /* 0xffffff7000e87947 */ /* 0x000fea000383ffff */
.L_x_2385:
[----:B---3--:R3:W4:Y:S02]  /*a0e0*/  SYNCS.PHASECHK.TRANS64.TRYWAIT P1, [R0+URZ+0x30810], R209 ;  /* 0x030810d1000075a7 */ /* 0x008724000802017f */
[----:B----4-:R-:W-:Y:S05]  /*a0f0*/  @!P1 NANOSLEEP.SYNCS 0x989680 ;  /* 0x009896800000995d */ /* 0x010fea0003900000 */
[----:B------:R-:W4:Y:S02]  /*a100*/  @!P1 SYNCS.PHASECHK.TRANS64 P1, [R0+URZ+0x30810], R209 ;  /* 0x030810d1000095a7 */ /* 0x000f24000802007f */
[----:B----4-:R-:W-:Y:S05]  /*a110*/  @!P1 BRA `(.L_x_2385) ;  /* 0xfffffffc00f09947 */ /* 0x010fea000383ffff */
[----:B------:R-:W-:Y:S05]  /*a120*/  BRA `(.L_x_2384) ;  /* 0xffffff7800bc7947 */ /* 0x000fea000383ffff */
.L_x_2389:
[----:B------:R1:W1:Y:S02]  /*a130*/  SYNCS.PHASECHK.TRANS64.TRYWAIT P1, [R0+URZ+0x30830], R209 ;  /* 0x030830d1000075a7 */ /* 0x000264000802017f */
[----:B-1----:R-:W-:Y:S05]  /*a140*/  @!P1 NANOSLEEP.SYNCS 0x989680 ;  /* 0x009896800000995d */ /* 0x002fea0003900000 */
[----:B------:R-:W1:Y:S02]  /*a150*/  @!P1 SYNCS.PHASECHK.TRANS64 P1, [R0+URZ+0x30830], R209 ;  /* 0x030830d1000095a7 */ /* 0x000e64000802007f */
[----:B-1----:R-:W-:Y:S05]  /*a160*/  @!P1 BRA `(.L_x_2389) ;  /* 0xfffffffc00f09947 */ /* 0x002fea000383ffff */
[----:B------:R-:W-:Y:S05]  /*a170*/  BRA `(.L_x_2388) ;  /* 0xffffff8000dc7947 */ /* 0x000fea000383ffff */
.L_x_2458:
[----:B-1----:R1:W2:Y:S02]  /*a180*/  SYNCS.PHASECHK.TRANS64.TRYWAIT P0, [R16+URZ+0x30820], R3 ;  /* 0x03082003100075a7 */ /* 0x0022a4000800017f */
[----:B--2---:R-:W-:Y:S05]  /*a190*/  @!P0 NANOSLEEP.SYNCS 0x989680 ;  /* 0x009896800000895d */ /* 0x004fea0003900000 */
[----:B------:R-:W2:Y:S02]  /*a1a0*/  @!P0 SYNCS.PHASECHK.TRANS64 P0, [R16+URZ+0x30820], R3 ;  /* 0x03082003100085a7 */ /* 0x000ea4000800007f */
[----:B--2---:R-:W-:Y:S05]  /*a1b0*/  @!P0 BRA `(.L_x_2458) ;  /* 0xfffffffc00f08947 */ /* 0x004fea000383ffff */
[----:B------:R-:W-:Y:S05]  /*a1c0*/  BRA `(.L_x_2486) ;  /* 0xffffffe0004c7947 */ /* 0x000fea000383ffff */
.L_x_2462:
[----:B-1----:R1:W3:Y:S02]  /*a1d0*/  SYNCS.PHASECHK.TRANS64.TRYWAIT P1, [R16+URZ+0x30840], R21 ;  /* 0x03084015100075a7 */ /* 0x0022e4000802017f */
[----:B---3--:R-:W-:Y:S05]  /*a1e0*/  @!P1 NANOSLEEP.SYNCS 0x989680 ;  /* 0x009896800000995d */ /* 0x008fea0003900000 */
[----:B------:R-:W3:Y:S02]  /*a1f0*/  @!P1 SYNCS.PHASECHK.TRANS64 P1, [R16+URZ+0x30840], R21 ;  /* 0x03084015100095a7 */ /* 0x000ee4000802007f */
[----:B---3--:R-:W-:Y:S05]  /*a200*/  @!P1 BRA `(.L_x_2462) ;  /* 0xfffffffc00f09947 */ /* 0x008fea000383ffff */
[----:B------:R-:W-:Y:S05]  /*a210*/  BRA `(.L_x_2487) ;  /* 0xffffffe800047947 */ /* 0x000fea000383ffff */
.L_x_2464:
[----:B--2---:R2:W3:Y:S02]  /*a220*/  SYNCS.PHASECHK.TRANS64.TRYWAIT P1, [R16+URZ+0x30828], R21 ;  /* 0x03082815100075a7 */ /* 0x0044e4000802017f */
[----:B---3--:R-:W-:Y:S05]  /*a230*/  @!P1 NANOSLEEP.SYNCS 0x989680 ;  /* 0x009896800000995d */ /* 0x008fea0003900000 */
[----:B------:R-:W3:Y:S02]  /*a240*/  @!P1 SYNCS.PHASECHK.TRANS64 P1, [R16+URZ+0x30828], R21 ;  /* 0x03082815100095a7 */ /* 0x000ee4000802007f */
[----:B---3--:R-:W-:Y:S05]  /*a250*/  @!P1 BRA `(.L_x_2464) ;  /* 0xfffffffc00f09947 */ /* 0x008fea000383ffff */
[----:B------:R-:W-:Y:S05]  /*a260*/  BRA `(.L_x_2488) ;  /* 0xffffffe800987947 */ /* 0x000fea000383ffff */
.L_x_2466:
[----:B---3--:R3:W4:Y:S02]  /*a270*/  SYNCS.PHASECHK.TRANS64.TRYWAIT P1, [R16+URZ+0x30848], R21 ;  /* 0x03084815100075a7 */ /* 0x008724000802017f */
[----:B----4-:R-:W-:Y:S05]  /*a280*/  @!P1 NANOSLEEP.SYNCS 0x989680 ;  /* 0x009896800000995d */ /* 0x010fea0003900000 */
[----:B------:R-:W4:Y:S02]  /*a290*/  @!P1 SYNCS.PHASECHK.TRANS64 P1, [R16+URZ+0x30848], R21 ;  /* 0x03084815100095a7 */ /* 0x000f24000802007f */
[----:B----4-:R-:W-:Y:S05]  /*a2a0*/  @!P1 BRA `(.L_x_2466) ;  /* 0xfffffffc00f09947 */ /* 0x010fea000383ffff */
[----:B------:R-:W-:Y:S05]  /*a2b0*/  BRA `(.L_x_2489) ;  /* 0xffffffec002c7947 */ /* 0x000fea000383ffff */
.L_x_2468:
[----:B------:R-:W-:-:S07]  /*a2c0*/  SHF.L.U32 R5, R11, 0x1f, RZ ;  /* 0x0000001f0b057819 */ /* 0x000fce00000006ff */
.L_x_2490:
[----:B------:R1:W1:Y:S02]  /*a2d0*/  SYNCS.PHASECHK.TRANS64.TRYWAIT P1, [R16+URZ+0x30820], R5 ;  /* 0x03082005100075a7 */ /* 0x000264000802017f */
[----:B-1----:R-:W-:Y:S05]  /*a2e0*/  @!P1 NANOSLEEP.SYNCS 0x989680 ;  /* 0x009896800000995d */ /* 0x002fea0003900000 */
[----:B------:R-:W1:Y:S02]  /*a2f0*/  @!P1 SYNCS.PHASECHK.TRANS64 P1, [R16+URZ+0x30820], R5 ;  /* 0x03082005100095a7 */ /* 0x000e64000802007f */
[----:B-1----:R-:W-:Y:S05]  /*a300*/  @!P1 BRA `(.L_x_2490) ;  /* 0xfffffffc00f09947 */ /* 0x002fea000383ffff */
[----:B------:R-:W-:Y:S05]  /*a310*/  BRA `(.L_x_2491) ;  /* 0xffffffec00a87947 */ /* 0x000fea000383ffff */
.L_x_2471:
[----:B-1----:R1:W2:Y:S02]  /*a320*/  SYNCS.PHASECHK.TRANS64.TRYWAIT P1, [R16+URZ+0x30840], R13 ;  /* 0x0308400d100075a7 */ /* 0x0022a4000802017f */
[----:B--2---:R-:W-:Y:S05]  /*a330*/  @!P1 NANOSLEEP.SYNCS 0x989680 ;  /* 0x009896800000995d */ /* 0x004fea0003900000 */
[----:B------:R-:W2:Y:S02]  /*a340*/  @!P1 SYNCS.PHASECHK.TRANS64 P1, [R16+URZ+0x30840], R13 ;  /* 0x0308400d100095a7 */ /* 0x000ea4000802007f */
[----:B--2---:R-:W-:Y:S05]  /*a350*/  @!P1 BRA `(.L_x_2471) ;  /* 0xfffffffc00f09947 */ /* 0x004fea000383ffff */
[----:B------:R-:W-:Y:S05]  /*a360*/  BRA `(.L_x_2492) ;  /* 0xfffffff000607947 */ /* 0x000fea000383ffff */
.L_x_2473:
[----:B--2---:R2:W1:Y:S02]  /*a370*/  SYNCS.PHASECHK.TRANS64.TRYWAIT P1, [R16+URZ+0x30828], R13 ;  /* 0x0308280d100075a7 */ /* 0x004464000802017f */
[----:B-1----:R-:W-:Y:S05]  /*a380*/  @!P1 NANOSLEEP.SYNCS 0x989680 ;  /* 0x009896800000995d */ /* 0x002fea0003900000 */
[----:B------:R-:W1:Y:S02]  /*a390*/  @!P1 SYNCS.PHASECHK.TRANS64 P1, [R16+URZ+0x30828], R13 ;  /* 0x0308280d100095a7 */ /* 0x000e64000802007f */
[----:B-1----:R-:W-:Y:S05]  /*a3a0*/  @!P1 BRA `(.L_x_2473) ;  /* 0xfffffffc00f09947 */ /* 0x002fea000383ffff */
[----:B------:R-:W-:Y:S05]  /*a3b0*/  BRA `(.L_x_2493) ;  /* 0xfffffff000e87947 */ /* 0x000fea000383ffff */
.L_x_2475:
[----:B------:R1:W1:Y:S02]  /*a3c0*/  SYNCS.PHASECHK.TRANS64.TRYWAIT P0, [R3+URZ+0x30840], R0 ;  /* 0x03084000030075a7 */ /* 0x000264000800017f */
[----:B-1----:R-:W-:Y:S05]  /*a3d0*/  @!P0 NANOSLEEP.SYNCS 0x989680 ;  /* 0x009896800000895d */ /* 0x002fea0003900000 */
[----:B------:R-:W1:Y:S02]  /*a3e0*/  @!P0 SYNCS.PHASECHK.TRANS64 P0, [R3+URZ+0x30840], R0 ;  /* 0x03084000030085a7 */ /* 0x000e64000800007f */
[----:B-1----:R-:W-:Y:S05]  /*a3f0*/  @!P0 BRA `(.L_x_2475) ;  /* 0xfffffffc00f08947 */ /* 0x002fea000383ffff */
[----:B------:R-:W-:Y:S05]  /*a400*/  BRA `(.L_x_2494) ;  /* 0xfffffff4009c7947 */ /* 0x000fea000383ffff */
.L_x_2477:
[----:B------:R-:W-:Y:S01]  /*a410*/  BSSY B0, `(.L_x_2495) ;  /* 0x0000006000007945 */ /* 0x000fe20003800000 */
[----:B------:R-:W-:-:S07]  /*a420*/  IMAD.MOV.U32 R15, RZ, RZ, -0x1 ;  /* 0xffffffffff0f7424 */ /* 0x000fce00078e00ff */
[----:B------:R-:W-:Y:S05]  /*a430*/  WARPSYNC.COLLECTIVE R15, `(.L_x_2496) ;  /* 0x000000000f0c7348 */ /* 0x000fea0003c00000 */
[----:B------:R-:W-:Y:S02]  /*a440*/  ELECT P6, UR62, PT ;  /* 0x00000000003e782f */ /* 0x000fe400038c0000 */
[----:B------:R-:W-:Y:S01]  /*a450*/  MOV R14, UR62 ;  /* 0x0000003e000e7c02 */ /* 0x000fe20008000f00 */
[----:B------:R-:W-:Y:S10]  /*a460*/  ENDCOLLECTIVE ;  /* 0x000000000000791b */ /* 0x000ff40003800000 */
.L_x_2496:
[----:B------:R-:W-:Y:S05]  /*a470*/  BSYNC B0 ;  /* 0x0000000000007941 */ /* 0x000fea0003800000 */
.L_x_2495:
[----:B------:R-:W-:Y:S05]  /*a480*/  BRA `(.L_x_2497) ;  /* 0xfffffff800487947 */ /* 0x000fea000383ffff */
.L_x_2479:
[----:B-1----:R1:W2:Y:S02]  /*a490*/  SYNCS.PHASECHK.TRANS64.TRYWAIT P0, [R6+URZ], R5 ;  /* 0x00000005060075a7 */ /* 0x0022a4000800017f */
[----:B--2---:R-:W-:Y:S05]  /*a4a0*/  @!P0 NANOSLEEP.SYNCS 0x989680 ;  /* 0x009896800000895d */ /* 0x004fea0003900000 */
[----:B------:R-:W2:Y:S02]  /*a4b0*/  @!P0 SYNCS.PHASECHK.TRANS64 P0, [R6+URZ], R5 ;  /* 0x00000005060085a7 */ /* 0x000ea4000800007f */
[----:B--2---:R-:W-:Y:S05]  /*a4c0*/  @!P0 BRA `(.L_x_2479) ;  /* 0xfffffffc00f08947 */ /* 0x004fea000383ffff */
[----:B------:R-:W-:Y:S05]  /*a4d0*/  BRA `(.L_x_2498) ;  /* 0xfffffff800887947 */ /* 0x000fea000383ffff */
.L_x_2480:
[----:B--2---:R2:W3:Y:S02]  /*a4e0*/  SYNCS.PHASECHK.TRANS64.TRYWAIT P0, [R3+URZ], R2 ;  /* 0x00000002030075a7 */ /* 0x0044e4000800017f */
[----:B---3--:R-:W-:Y:S05]  /*a4f0*/  @!P0 NANOSLEEP.SYNCS 0x989680 ;  /* 0x009896800000895d */ /* 0x008fea0003900000 */
[----:B------:R-:W3:Y:S02]  /*a500*/  @!P0 SYNCS.PHASECHK.TRANS64 P0, [R3+URZ], R2 ;  /* 0x00000002030085a7 */ /* 0x000ee4000800007f */
[----:B---3--:R-:W-:Y:S05]  /*a510*/  @!P0 BRA `(.L_x_2480) ;  /* 0xfffffffc00f08947 */ /* 0x008fea000383ffff */
[----:B------:R-:W-:Y:S05]  /*a520*/  BRA `(.L_x_2499) ;  /* 0xfffffff8007c7947 */ /* 0x000fea000383ffff */
.L_x_2482:
[----:B--2---:R2:W3:Y:S02]  /*a530*/  SYNCS.PHASECHK.TRANS64.TRYWAIT P0, [R0+URZ], R5 ;  /* 0x00000005000075a7 */ /* 0x0044e4000800017f */
[----:B---3--:R-:W-:Y:S05]  /*a540*/  @!P0 NANOSLEEP.SYNCS 0x989680 ;  /* 0x009896800000895d */ /* 0x008fea0003900000 */
[----:B------:R-:W3:Y:S02]  /*a550*/  @!P0 SYNCS.PHASECHK.TRANS64 P0, [R0+URZ], R5 ;  /* 0x00000005000085a7 */ /* 0x000ee4000800007f */
[----:B---3--:R-:W-:Y:S05]  /*a560*/  @!P0 BRA `(.L_x_2482) ;  /* 0xfffffffc00f08947 */ /* 0x008fea000383ffff */
[----:B------:R-:W-:Y:S05]  /*a570*/  BRA `(.L_x_2500) ;  /* 0xfffffff800807947 */ /* 0x000fea000383ffff */
.L_x_2501:
        /* <DEDUP_REMOVED lines=16> */
.L_x_7306:


//--------------------- .text._ZN7cutlass13device_kernelIN5flash11enable_sm90INS1_16FlashAttnBwdSm90INS1_25CollectiveMainloopBwdSm90ILi2ELi2ELi2EN4cute5tupleIJNS5_1CILi1EEES8_S8_EEENS6_IJNS7_ILi64EEENS7_ILi128EEESB_EEENS_6half_tEfNS_4arch4Sm90ELb1ELb0ELb1ELb0ELb1ELb1ELb0ELb0ELi2ELi1ELi2ELi1ELb0EEENS1_21CollectiveEpilogueBwdISC_SD_SF_Li256ELb0ELb0ELi1EEENS1_25SingleTileBwdLPTSchedulerILb0ELi128ELb1EEEEEEEEEvNT_6ParamsE --------------------------
	.section	.text._ZN7cutlass13device_kernelIN5flash11enable_sm90INS1_16FlashAttnBwdSm90INS1_25CollectiveMainloopBwdSm90ILi2ELi2ELi2EN4cute5tupleIJNS5_1CILi1EEES8_S8_EEENS6_IJNS7_ILi64EEENS7_ILi128EEESB_EEENS_6half_tEfNS_4arch4Sm90ELb1ELb0ELb1ELb0ELb1ELb1ELb0ELb0ELi2ELi1ELi2ELi1ELb0EEENS1_21CollectiveEpilogueBwdISC_SD_SF_Li256ELb0ELb0ELi1EEENS1_25SingleTileBwdLPTSchedulerILb0ELi128ELb1EEEEEEEEEvNT_6ParamsE,"ax",@progbits
	.align	128
.text._ZN7cutlass13device_kernelIN5flash11enable_sm90INS1_16FlashAttnBwdSm90INS1_25CollectiveMainloopBwdSm90ILi2ELi2ELi2EN4cute5tupleIJNS5_1CILi1EEES8_S8_EEENS6_IJNS7_ILi64EEENS7_ILi128EEESB_EEENS_6half_tEfNS_4arch4Sm90ELb1ELb0ELb1ELb0ELb1ELb1ELb0ELb0ELi2ELi1ELi2ELi1ELb0EEENS1_21CollectiveEpilogueBwdISC_SD_SF_Li256ELb0ELb0ELi1EEENS1_25SingleTileBwdLPTSchedulerILb0ELi128ELb1EEEEEEEEEvNT_6ParamsE:
        .type           _ZN7cutlass13device_kernelIN5flash11enable_sm90INS1_16FlashAttnBwdSm90INS1_25CollectiveMainloopBwdSm90ILi2ELi2ELi2EN4cute5tupleIJNS5_1CILi1EEES8_S8_EEENS6_IJNS7_ILi64EEENS7_ILi128EEESB_EEENS_6half_tEfNS_4arch4Sm90ELb1ELb0ELb1ELb0ELb1ELb1ELb0ELb0ELi2ELi1ELi2ELi1ELb0EEENS1_21CollectiveEpilogueBwdISC_SD_SF_Li256ELb0ELb0ELi1EEENS1_25SingleTileBwdLPTSchedulerILb0ELi128ELb1EEEEEEEEEvNT_6ParamsE,@function
        .size           _ZN7cutlass13device_kernelIN5flash11enable_sm90INS1_16FlashAttnBwdSm90INS1_25CollectiveMainloopBwdSm90ILi2ELi2ELi2EN4cute5tupleIJNS5_1CILi1EEES8_S8_EEENS6_IJNS7_ILi64EEENS7_ILi128EEESB_EEENS_6half_tEfNS_4arch4Sm90ELb1ELb0ELb1ELb0ELb1ELb1ELb0ELb0ELi2ELi1ELi2ELi1ELb0EEENS1_21CollectiveEpilogueBwdISC_SD_SF_Li256ELb0ELb0ELi1EEENS1_25SingleTileBwdLPTSchedulerILb0ELi128ELb1EEEEEEEEEvNT_6ParamsE,(.L_x_7307 - _ZN7cutlass13device_kernelIN5flash11enable_sm90INS1_16FlashAttnBwdSm90INS1_25CollectiveMainloopBwdSm90ILi2ELi2ELi2EN4cute5tupleIJNS5_1CILi1EEES8_S8_EEENS6_IJNS7_ILi64EEENS7_ILi128EEESB_EEENS_6half_tEfNS_4arch4Sm90ELb1ELb0ELb1ELb0ELb1ELb1ELb0ELb0ELi2ELi1ELi2ELi1ELb0EEENS1_21CollectiveEpilogueBwdISC_SD_SF_Li256ELb0ELb0ELi1EEENS1_25SingleTileBwdLPTSchedulerILb0ELi128ELb1EEEEEEEEEvNT_6ParamsE)
        .other          _ZN7cutlass13device_kernelIN5flash11enable_sm90INS1_16FlashAttnBwdSm90INS1_25CollectiveMainloopBwdSm90ILi2ELi2ELi2EN4cute5tupleIJNS5_1CILi1EEES8_S8_EEENS6_IJNS7_ILi64EEENS7_ILi128EEESB_EEENS_6half_tEfNS_4arch4Sm90ELb1ELb0ELb1ELb0ELb1ELb1ELb0ELb0ELi2ELi1ELi2ELi1ELb0EEENS1_21CollectiveEpilogueBwdISC_SD_SF_Li256ELb0ELb0ELi1EEENS1_25SingleTileBwdLPTSchedulerILb0ELi128ELb1EEEEEEEEEvNT_6ParamsE,@"STO_CUDA_ENTRY STV_DEFAULT"
_ZN7cutlass13device_kernelIN5flash11enable_sm90INS1_16FlashAttnBwdSm90INS1_25CollectiveMainloopBwdSm90ILi2ELi2ELi2EN4cute5tupleIJNS5_1CILi1EEES8_S8_EEENS6_IJNS7_ILi64EEENS7_ILi128EEESB_EEENS_6half_tEfNS_4arch4Sm90ELb1ELb0ELb1ELb0ELb1ELb1ELb0ELb0ELi2ELi1ELi2ELi1ELb0EEENS1_21CollectiveEpilogueBwdISC_SD_SF_Li256ELb0ELb0ELi1EEENS1_25SingleTileBwdLPTSchedulerILb0ELi128ELb1EEEEEEEEEvNT_6ParamsE:
        /* <DEDUP_REMOVED lines=30> */
.L_x_2503:
[----:B------:R-:W-:Y:S05]  /*01e0*/  BSYNC B0 ;  /* 0x0000000000007941 */ /* 0x000fea0003800000 */
.L_x_2502:
        /* <DEDUP_REMOVED lines=37> */
.L_x_2504:
        /* <DEDUP_REMOVED lines=22> */
.L_x_2505:
[----:B------:R-:W-:Y:S01]  /*05a0*/  PLOP3.LUT P0, PT, PT, PT, UP0, 0x80, 0x0 ;  /* 0x000000000000781c */ /* 0x000fe20003f0f008 */
[----:B------:R-:W-:Y:S01]  /*05b0*/  NOP ;  /* 0x0000000000007918 */ /* 0x000fe20000000000 */
[----:B------:R-:W-:Y:S01]  /*05c0*/  ULDC.64 UR46, c[0x0][0x208] ;  /* 0x00008200002e7ab9 */ /* 0x000fe20000000a00 */
[----:B------:R-:W-:Y:S01]  /*05d0*/  BSSY B6, `(.L_x_2506) ;  /* 0x0000a48000067945 */ /* 0x000fe20003800000 */
[----:B-12-4-:R-:W-:Y:S09]  /*05e0*/  BAR.SYNC.DEFER_BLOCKING 0x0 ;  /* 0x0000000000007b1d */ /* 0x016ff20000010000 */
[----:B------:R-:W-:Y:S05]  /*05f0*/  @!P0 BRA `(.L_x_2507) ;  /* 0x0000006800348947 */ /* 0x000fea0003800000 */
.L_x_2508:
        /* <DEDUP_REMOVED lines=32> */
.L_x_2509:
[----:B------:R-:W-:Y:S01]  /*0800*/  ULDC UR7, c[0x0][0xb44] ;  /* 0x0002d10000077ab9 */ /* 0x000fe20000000800 */
[----:B------:R-:W-:Y:S01]  /*0810*/  UMOV UR36, UR10 ;  /* 0x0000000a00247c82 */ /* 0x000fe20008000000 */
[----:B------:R-:W-:-:S11]  /*0820*/  UISETP.NE.AND UP0, UPT, UR7, 0x1, UPT ;  /* 0x000000010700788c */ /* 0x000fd6000bf05270 */
[----:B------:R-:W-:Y:S02]  /*0830*/  @UP0 ULDC.64 UR8, c[0x0][0xb48] ;  /* 0x0002d20000080ab9 */ /* 0x000fe40000000a00 */
[----:B------:R-:W-:-:S04]  /*0840*/  UIMAD.WIDE.U32 UR4, UR10, UR8, URZ ;  /* 0x000000080a0472a5 */ /* 0x000fc8000f8e003f */
[----:B------:R-:W-:-:S04]  /*0850*/  @UP0 USHF.R.U32.HI UR36, URZ, UR9, UR5 ;  /* 0x000000093f240299 */ /* 0x000fc80008011605 */
[----:B------:R-:W-:-:S12]  /*0860*/  UIMAD UR4, UR36, UR7, URZ ;  /* 0x00000007240472a4 */ /* 0x000fd8000f8e023f */
.L_x_2510:
[----:B------:R-:W-:Y:S01]  /*0870*/  ULDC UR43, c[0x0][0xb38] ;  /* 0x0002ce00002b7ab9 */ /* 0x000fe20000000800 */
[----:B------:R-:W-:Y:S02]  /*0880*/  UIADD3 UR4, UR10, -UR4, URZ ;  /* 0x800000040a047290 */ /* 0x000fe4000fffe03f */
[----:B------:R-:W-:Y:S01]  /*0890*/  UISETP.NE.AND UP0, UPT, UR43, 0x1, UPT ;  /* 0x000000012b00788c */ /* 0x000fe2000bf05270 */
[----:B------:R-:W-:Y:S01]  /*08a0*/  ULDC UR5, c[0x0][0xb44] ;  /* 0x0002d10000057ab9 */ /* 0x000fe20000000800 */
[----:B------:R-:W-:Y:S02]  /*08b0*/  ULOP3.LUT UR37, URZ, UR36, URZ, 0x33, !UPT ;  /* 0x000000243f257292 */ /* 0x000fe4000f8e333f */
[----:B------:R-:W-:-:S07]  /*08c0*/  UIMAD UR6, UR6, UR5, UR4 ;  /* 0x00000005060672a4 */ /* 0x000fce000f8e0204 */
[----:B------:R-:W-:Y:S01]  /*08d0*/  @UP0 ULDC UR4, c[0x0][0xb3c] ;  /* 0x0002cf0000040ab9 */ /* 0x000fe20000000800 */
[----:B------:R-:W-:Y:S01]  /*08e0*/  @UP0 ULDC UR7, c[0x0][0xb40] ;  /* 0x0002d00000070ab9 */ /* 0x000fe20000000800 */
[----:B------:R-:W-:Y:S02]  /*08f0*/  UIMAD.WIDE.U32 UR4, UR6, UR4, URZ ;  /* 0x00000004060472a5 */ /* 0x000fe4000f8e003f */
[----:B------:R-:W-:Y:S02]  /*0900*/  UMOV UR44, UR6 ;  /* 0x00000006002c7c82 */ /* 0x000fe40008000000 */
[----:B------:R-:W-:-:S03]  /*0910*/  @UP0 USHF.R.U32.HI UR44, URZ, UR7, UR5 ;  /* 0x000000073f2c0299 */ /* 0x000fc60008011605 */
[----:B------:R-:W-:Y:S01]  /*0920*/  ULDC UR5, c[0x0][0xb2c] ;  /* 0x0002cb0000057ab9 */ /* 0x000fe20000000800 */
[----:B------:R-:W-:Y:S02]  /*0930*/  UIADD3 UR4, -UR44, URZ, URZ ;  /* 0x0000003f2c047290 */ /* 0x000fe4000fffe13f */
[----:B------:R-:W-:Y:S01]  /*0940*/  ISETP.LE.AND P0, PT, RZ, UR44, PT ;  /* 0x0000002cff007c0c */ /* 0x000fe2000bf03270 */
[----:B------:R-:W-:Y:S02]  /*0950*/  UIADD3 UR37, UR37, UR5, URZ ;  /* 0x0000000525257290 */ /* 0x000fe4000fffe03f */
[----:B------:R-:W-:-:S10]  /*0960*/  UIMAD UR43, UR43, UR4, UR6 ;  /* 0x000000042b2b72a4 */ /* 0x000fd4000f8e0206 */
        /* <DEDUP_REMOVED lines=105> */
.L_x_2514:
        /* <DEDUP_REMOVED lines=15> */
.L_x_2513:
        /* <DEDUP_REMOVED lines=23> */
.L_x_2516:
        /* <DEDUP_REMOVED lines=15> */
.L_x_2515:
        /* <DEDUP_REMOVED lines=8> */
.L_x_2641:
        /* <DEDUP_REMOVED lines=15> */
.L_x_2518:
        /* <DEDUP_REMOVED lines=105> */
.L_x_2530:
[----:B------:R-:W-:Y:S01]  /*1b50*/  IMAD.U32 R0, RZ, RZ, UR38 ;  /* 0x00000026ff007e24 */ /* 0x000fe2000f8e00ff */
[----:B------:R-:W-:Y:S05]  /*1b60*/  YIELD ;  /* 0x0000000000007946 */ /* 0x000fea0003800000 */
[----:B------:R-:W-:-:S04]  /*1b70*/  LOP3.LUT R0, R0, 0x1, RZ, 0xfc, !PT ;  /* 0x0000000100007812 */ /* 0x000fc800078efcff */
[----:B------:R-:W-:-:S13]  /*1b80*/  ISETP.NE.AND P0, PT, R0, 0x3, PT ;  /* 0x000000030000780c */ /* 0x000fda0003f05270 */
[----:B------:R-:W-:Y:S05]  /*1b90*/  @!P0 BRA `(.L_x_2520) ;  /* 0x0000000000048947 */ /* 0x000fea0003800000 */
[----:B------:R-:W-:Y:S01]  /*1ba0*/  BPT.TRAP 0x1 ;  /* 0x000000040000795c */ /* 0x000fe20000300000 */
.L_x_2520:
        /* <DEDUP_REMOVED lines=8> */
.L_x_2521:
[----:B---3--:R-:W-:Y:S05]  /*1c30*/  @P1 BRA `(.L_x_2522) ;  /* 0x0000000000081947 */ /* 0x008fea0003800000 */
[----:B------:R-:W3:Y:S02]  /*1c40*/  SYNCS.PHASECHK.TRANS64.TRYWAIT P1, [R0+URZ+0x30810], R209 ;  /* 0x030810d1000075a7 */ /* 0x000ee4000802017f */
[----:B---3--:R-:W-:Y:S05]  /*1c50*/  @!P1 BRA `(.L_x_2523) ;  /* 0x0000008c00c09947 */ /* 0x008fea0003800000 */
.L_x_2522:
        /* <DEDUP_REMOVED lines=84> */
.L_x_2524:
[----:B------:R1:W1:Y:S01]  /*21a0*/  SYNCS.PHASECHK.TRANS64.TRYWAIT P1, [R0+URZ+0x30830], R209 ;  /* 0x030830d1000075a7 */ /* 0x000262000802017f */
[----:B------:R-:W-:Y:S05]  /*21b0*/  @!P0 BRA `(.L_x_2525) ;  /* 0x0000000000048947 */ /* 0x000fea0003800000 */
[----:B------:R-:W-:Y:S01]  /*21c0*/  BPT.TRAP 0x1 ;  /* 0x000000040000795c */ /* 0x000fe20000300000 */
.L_x_2525:
        /* <DEDUP_REMOVED lines=54> */
.L_x_2526:
        /* <DEDUP_REMOVED lines=401> */
[----:B------:R-:W-:Y:S02]  /*3e40*/  WARPGROUP.DEPBAR.LE gsb0, 0x0 ;  /* 0x00008000000079c5 */ /* 0x000fe40000010000 */
[----:B------:R-:W-:-:S07]  /*3e50*/  WARPGROUP.ARRIVE ;  /* 0x00000000000079c5 */ /* 0x000fce0000000000 */
[----:B------:R-:W-:Y:S01]  /*3e60*/  HGMMA.64x128x16.F32 R88, R152, gdesc[UR8].tnspB, R88, gsb0 ;  /* 0x41e0000898587df0 */ /* 0x000fe20008000858 */
[----:B------:R-:W-:Y:S01]  /*3e70*/  UIADD3 UR10, UR6, 0x180, URZ ;  /* 0x00000180060a7890 */ /* 0x000fe2000fffe03f */
        /* <DEDUP_REMOVED lines=87> */
.L_x_2528:
        /* <DEDUP_REMOVED lines=49> */
.L_x_2529:
        /* <DEDUP_REMOVED lines=78> */
.L_x_2512:
        /* <DEDUP_REMOVED lines=23> */
.L_x_2532:
        /* <DEDUP_REMOVED lines=20> */
.L_x_2533:
        /* <DEDUP_REMOVED lines=18> */
.L_x_2534:
        /* <DEDUP_REMOVED lines=18> */
.L_x_2535:
        /* <DEDUP_REMOVED lines=126> */
[----:B------:R-:W-:Y:S01]  /*58b0*/  ULOP3.LUT UR4, URZ, UR36, URZ, 0x33, !UPT ;  /* 0x000000243f047292 */ /* 0x000fe2000f8e333f */
[----:B------:R-:W-:Y:S01]  /*58c0*/  ULDC UR5, c[0x0][0xb2c] ;  /* 0x0002cb0000057ab9 */ /* 0x000fe20000000800 */
[----:B------:R-:W-:Y:S02]  /*58d0*/  ULDC.64 UR6, c[0x0][0x198] ;  /* 0x0000660000067ab9 */ /* 0x000fe40000000a00 */
[----:B------:R-:W-:Y:S02]  /*58e0*/  UIADD3 UR5, UR4, UR5, URZ ;  /* 0x0000000504057290 */ /* 0x000fe4000fffe03f */
[----:B------:R-:W-:Y:S02]  /*58f0*/  UIADD3 UR4, UP0, UR6, 0x770, URZ ;  /* 0x0000077006047890 */ /* 0x000fe4000ff1e03f */
[----:B------:R-:W-:Y:S02]  /*5900*/  UIADD3 UR6, UP1, UR6, 0x670, URZ ;  /* 0x0000067006067890 */ /* 0x000fe4000ff3e03f */
[----:B------:R-:W-:-:S02]  /*5910*/  USHF.L.U32 UR42, UR5, 0x7, URZ ;  /* 0x00000007052a7899 */ /* 0x000fc4000800063f */
[----:B------:R-:W-:Y:S02]  /*5920*/  UIADD3 UR40, UR37, 0x8000, URZ ;  /* 0x0000800025287890 */ /* 0x000fe4000fffe03f */
[----:B------:R-:W-:Y:S02]  /*5930*/  UIADD3.X UR5, URZ, UR7, URZ, UP0, !UPT ;  /* 0x000000073f057290 */ /* 0x000fe400087fe43f */
[----:B------:R-:W-:Y:S02]  /*5940*/  UIADD3 UR16, UR37, 0xc000, URZ ;  /* 0x0000c00025107890 */ /* 0x000fe4000fffe03f */
        /* <DEDUP_REMOVED lines=17> */
.L_x_2537:
[----:B------:R-:W-:Y:S05]  /*5a60*/  BSYNC B0 ;  /* 0x0000000000007941 */ /* 0x000fea0003800000 */
.L_x_2536:
[----:B------:R-:W-:-:S04]  /*5a70*/  DEPBAR.LE SB0, 0x0 ;  /* 0x000080000000791a */ /* 0x000fc80000000000 */
[----:B------:R-:W-:Y:S05]  /*5a80*/  BRA `(.L_x_2511) ;  /* 0x0000004c00f07947 */ /* 0x000fea0003800000 */
.L_x_2531:
[----:B------:R-:W1:Y:S01]  /*5a90*/  S2R R0, SR_TID.X ;  /* 0x0000000000007919 */ /* 0x000e620000002100 */
[----:B------:R-:W2:Y:S01]  /*5aa0*/  LDC R2, c[0x0][0xb2c] ;  /* 0x0002cb00ff027b82 */ /* 0x000ea20000000800 */
[----:B------:R-:W-:Y:S01]  /*5ab0*/  ULOP3.LUT UR4, URZ, UR36, URZ, 0x33, !UPT ;  /* 0x000000243f047292 */ /* 0x000fe2000f8e333f */
[----:B------:R-:W-:Y:S01]  /*5ac0*/  BSSY B0, `(.L_x_2538) ;  /* 0x0000032000007945 */ /* 0x000fe20003800000 */
[----:B------:R-:W-:Y:S02]  /*5ad0*/  USHF.R.S32.HI UR6, URZ, 0x1f, UR43 ;  /* 0x0000001f3f067899 */ /* 0x000fe4000801142b */
[----:B------:R-:W-:-:S03]  /*5ae0*/  USHF.R.S32.HI UR7, URZ, 0x1f, UR44 ;  /* 0x0000001f3f077899 */ /* 0x000fc6000801142c */
[----:B------:R-:W3:Y:S08]  /*5af0*/  LDC.64 R4, c[0x0][0x820] ;  /* 0x00020800ff047b82 */ /* 0x000ef00000000a00 */
[----:B------:R-:W4:Y:S08]  /*5b00*/  LDC.64 R18, c[0x0][0x808] ;  /* 0x00020200ff127b82 */ /* 0x000f300000000a00 */
[----:B------:R-:W5:Y:S01]  /*5b10*/  LDC.64 R10, c[0x0][0x828] ;  /* 0x00020a00ff0a7b82 */ /* 0x000f620000000a00 */
[----:B--2---:R-:W-:-:S02]  /*5b20*/  VIADD R9, R2, UR4 ;  /* 0x0000000402097c36 */ /* 0x004fc40008000000 */
[----:B-1----:R-:W-:-:S05]  /*5b30*/  VIADD R3, R0, 0xffffff80 ;  /* 0xffffff8000037836 */ /* 0x002fca0000000000 */
[----:B------:R-:W1:Y:S01]  /*5b40*/  LDC.64 R20, c[0x0][0x850] ;  /* 0x00021400ff147b82 */ /* 0x000e620000000a00 */
[----:B------:R-:W-:-:S04]  /*5b50*/  SHF.R.S32.HI R0, RZ, 0x1f, R3 ;  /* 0x0000001fff007819 */ /* 0x000fc80000011403 */
[----:B------:R-:W-:Y:S01]  /*5b60*/  LEA.HI R8, R0, R3, RZ, 0x4 ;  /* 0x0000000300087211 */ /* 0x000fe200078f20ff */
[----:B----4-:R-:W-:Y:S02]  /*5b70*/  IMAD R25, R9, -0x80, R18 ;  /* 0xffffff8009197824 */ /* 0x010fe400078e0212 */
[----:B------:R-:W2:Y:S01]  /*5b80*/  LDC.64 R22, c[0x0][0x858] ;  /* 0x00021600ff167b82 */ /* 0x000ea20000000a00 */
[----:B------:R-:W-:-:S05]  /*5b90*/  LOP3.LUT R0, R8, 0x1ffffff0, RZ, 0xc0, !PT ;  /* 0x1ffffff008007812 */ /* 0x000fca00078ec0ff */
[----:B------:R-:W-:-:S04]  /*5ba0*/  IMAD.IADD R0, R3, 0x1, -R0 ;  /* 0x0000000103007824 */ /* 0x000fc800078e0a00 */
[----:B------:R-:W-:Y:S02]  /*5bb0*/  IMAD.SHL.U32 R6, R0, 0x8, RZ ;  /* 0x0000000800067824 */ /* 0x000fe400078e00ff */
[----:B---3--:R-:W-:-:S03]  /*5bc0*/  IMAD R0, R4, UR6, RZ ;  /* 0x0000000604007c24 */ /* 0x008fc6000f8e02ff */
[----:B------:R-:W-:Y:S01]  /*5bd0*/  SHF.R.S32.HI R7, RZ, 0x1f, R6 ;  /* 0x0000001fff077819 */ /* 0x000fe20000011406 */
[----:B------:R-:W-:Y:S02]  /*5be0*/  IMAD R5, R5, UR43, R0 ;  /* 0x0000002b05057c24 */ /* 0x000fe4000f8e0200 */
[----:B------:R-:W-:Y:S01]  /*5bf0*/  IMAD.WIDE.U32 R2, R4, UR43, R6 ;  /* 0x0000002b04027c25 */ /* 0x000fe2000f8e0006 */
[----:B------:R-:W-:-:S03]  /*5c00*/  SHF.R.S32.HI R4, RZ, 0x4, R8 ;  /* 0x00000004ff047819 */ /* 0x000fc60000011408 */
[----:B------:R-:W-:Y:S01]  /*5c10*/  IMAD.IADD R3, R3, 0x1, R5 ;  /* 0x0000000103037824 */ /* 0x000fe200078e0205 */
[C---:B------:R-:W-:Y:S01]  /*5c20*/  ISETP.GE.AND P6, PT, R4.reuse, R25, PT ;  /* 0x000000190400720c */ /* 0x040fe20003fc6270 */
[C---:B------:R-:W-:Y:S02]  /*5c30*/  VIADD R0, R4.reuse, 0x10 ;  /* 0x0000001004007836 */ /* 0x040fe40000000000 */
[----:B------:R-:W-:Y:S01]  /*5c40*/  VIADD R5, R4, 0x30 ;  /* 0x0000003004057836 */ /* 0x000fe20000000000 */
[----:B------:R-:W-:Y:S01]  /*5c50*/  ISETP.GE.OR P4, PT, R6, R19, P6 ;  /* 0x000000130600720c */ /* 0x000fe20003786670 */
[----:B------:R-:W-:Y:S01]  /*5c60*/  VIADD R8, R4, 0x40 ;  /* 0x0000004004087836 */ /* 0x000fe20000000000 */
[-C--:B------:R-:W-:Y:S01]  /*5c70*/  ISETP.GE.AND P5, PT, R0, R25.reuse, PT ;  /* 0x000000190000720c */ /* 0x080fe20003fa6270 */
[----:B------:R-:W-:Y:S01]  /*5c80*/  VIADD R0, R4, 0x20 ;  /* 0x0000002004007836 */ /* 0x000fe20000000000 */
[----:B------:R-:W-:Y:S01]  /*5c90*/  ISETP.GE.AND P1, PT, R5, R25, PT ;  /* 0x000000190500720c */ /* 0x000fe20003f26270 */
[----:B-----5:R-:W-:Y:S01]  /*5ca0*/  IMAD.WIDE.U32 R14, R10, UR44, R2 ;  /* 0x0000002c0a0e7c25 */ /* 0x020fe2000f8e0002 */
[----:B------:R-:W-:-:S02]  /*5cb0*/  SHF.R.S32.HI R5, RZ, 0x1f, R4 ;  /* 0x0000001fff057819 */ /* 0x000fc40000011404 */
[-C--:B------:R-:W-:Y:S01]  /*5cc0*/  ISETP.GE.AND P0, PT, R0, R25.reuse, PT ;  /* 0x000000190000720c */ /* 0x080fe20003f06270 */
[----:B------:R-:W-:Y:S01]  /*5cd0*/  IMAD R0, R10, UR7, RZ ;  /* 0x000000070a007c24 */ /* 0x000fe2000f8e02ff */
[----:B------:R-:W-:Y:S01]  /*5ce0*/  ISETP.GE.AND P2, PT, R8, R25, PT ;  /* 0x000000190800720c */ /* 0x000fe20003f46270 */
[----:B------:R-:W-:Y:S01]  /*5cf0*/  IMAD.WIDE R2, R9, 0x80, R4 ;  /* 0x0000008009027825 */ /* 0x000fe200078e0204 */
[----:B------:R-:W-:-:S03]  /*5d00*/  ISETP.GE.OR P3, PT, R6, R19, P5 ;  /* 0x000000130600720c */ /* 0x000fc60002f66670 */
[----:B------:R-:W-:-:S04]  /*5d10*/  IMAD R11, R11, UR44, R0 ;  /* 0x0000002c0b0b7c24 */ /* 0x000fc8000f8e0200 */
[----:B------:R-:W-:Y:S01]  /*5d20*/  IMAD.IADD R11, R15, 0x1, R11 ;  /* 0x000000010f0b7824 */ /* 0x000fe200078e020b */
[----:B-1----:R-:W-:Y:S06]  /*5d30*/  @P4 BRA `(.L_x_2539) ;  /* 0x0000000000284947 */ /* 0x002fec0003800000 */
        /* <DEDUP_REMOVED lines=10> */
.L_x_2539:
[----:B------:R-:W-:Y:S05]  /*5de0*/  BSYNC B0 ;  /* 0x0000000000007941 */ /* 0x000fea0003800000 */
.L_x_2538:
        /* <DEDUP_REMOVED lines=16> */
.L_x_2541:
[----:B------:R-:W-:Y:S05]  /*5ef0*/  BSYNC B0 ;  /* 0x0000000000007941 */ /* 0x000fea0003800000 */
.L_x_2540:
[----:B------:R-:W-:Y:S01]  /*5f00*/  BSSY B0, `(.L_x_2542) ;  /* 0x0000010000007945 */ /* 0x000fe20003800000 */
[----:B------:R-:W-:-:S03]  /*5f10*/  ISETP.GE.OR P3, PT, R6, R19, P1 ;  /* 0x000000130600720c */ /* 0x000fc60000f66670 */
[----:B------:R-:W-:Y:S10]  /*5f20*/  @P4 BRA `(.L_x_2543) ;  /* 0x0000000000344947 */ /* 0x000ff40003800000 */
[----:B-1-3--:R-:W-:Y:S01]  /*5f30*/  IADD3 R13, P4, R2, 0x20, RZ ;  /* 0x00000020020d7810 */ /* 0x00afe20007f9e0ff */
        /* <DEDUP_REMOVED lines=12> */
.L_x_2543:
[----:B------:R-:W-:Y:S05]  /*6000*/  BSYNC B0 ;  /* 0x0000000000007941 */ /* 0x000fea0003800000 */
.L_x_2542:
[----:B------:R-:W-:Y:S01]  /*6010*/  BSSY B0, `(.L_x_2544) ;  /* 0x0000011000007945 */ /* 0x000fe20003800000 */
[----:B------:R-:W-:Y:S01]  /*6020*/  ISETP.GE.OR P4, PT, R6, R19, P2 ;  /* 0x000000130600720c */ /* 0x000fe20001786670 */
[----:B------:R-:W-:Y:S02]  /*6030*/  VIADD R0, R4, 0x50 ;  /* 0x0000005004007836 */ /* 0x000fe40000000000 */
[----:B------:R-:W-:Y:S10]  /*6040*/  @P3 BRA `(.L_x_2545) ;  /* 0x0000000000343947 */ /* 0x000ff40003800000 */
[----:B-1-34-:R-:W-:Y:S01]  /*6050*/  IADD3 R13, P3, R2, 0x30, RZ ;  /* 0x00000030020d7810 */ /* 0x01afe20007f7e0ff */
        /* <DEDUP_REMOVED lines=12> */
.L_x_2545:
[----:B------:R-:W-:Y:S05]  /*6120*/  BSYNC B0 ;  /* 0x0000000000007941 */ /* 0x000fea0003800000 */
.L_x_2544:
[----:B------:R-:W-:Y:S01]  /*6130*/  BSSY B0, `(.L_x_2546) ;  /* 0x0000010000007945 */ /* 0x000fe20003800000 */
[----:B------:R-:W-:-:S03]  /*6140*/  ISETP.GE.AND P3, PT, R0, R25, PT ;  /* 0x000000190000720c */ /* 0x000fc60003f66270 */
[----:B------:R-:W-:Y:S10]  /*6150*/  @P4 BRA `(.L_x_2547) ;  /* 0x0000000000344947 */ /* 0x000ff40003800000 */
[----:B-1-34-:R-:W-:Y:S01]  /*6160*/  IADD3 R13, P4, R2, 0x40, RZ ;  /* 0x00000040020d7810 */ /* 0x01afe20007f9e0ff */
        /* <DEDUP_REMOVED lines=12> */
.L_x_2547:
[----:B------:R-:W-:Y:S05]  /*6230*/  BSYNC B0 ;  /* 0x0000000000007941 */ /* 0x000fea0003800000 */
.L_x_2546:
[----:B------:R-:W-:Y:S01]  /*6240*/  ISETP.GE.OR P4, PT, R6, R19, P3 ;  /* 0x000000130600720c */ /* 0x000fe20001f86670 */
[----:B------:R-:W-:Y:S01]  /*6250*/  BSSY B0, `(.L_x_2548) ;  /* 0x0000011000007945 */ /* 0x000fe20003800000 */
[----:B------:R-:W-:Y:S02]  /*6260*/  IMAD R16, R20, UR6, RZ ;  /* 0x0000000614107c24 */ /* 0x000fe4000f8e02ff */
[----:B------:R-:W-:-:S09]  /*6270*/  VIADD R0, R4, 0x60 ;  /* 0x0000006004007836 */ /* 0x000fd20000000000 */
[----:B------:R-:W-:Y:S05]  /*6280*/  @P4 BRA `(.L_x_2549) ;  /* 0x0000000000344947 */ /* 0x000fea0003800000 */
        /* <DEDUP_REMOVED lines=13> */
.L_x_2549:
[----:B------:R-:W-:Y:S05]  /*6360*/  BSYNC B0 ;  /* 0x0000000000007941 */ /* 0x000fea0003800000 */
.L_x_2548:
        /* <DEDUP_REMOVED lines=31> */
.L_x_2551:
[----:B------:R-:W-:Y:S05]  /*6560*/  BSYNC B0 ;  /* 0x0000000000007941 */ /* 0x000fea0003800000 */
.L_x_2550:
[----:B------:R-:W-:Y:S01]  /*6570*/  ISETP.GE.AND P6, PT, R0, R25, PT ;  /* 0x000000190000720c */ /* 0x000fe20003fc6270 */
[----:B--2---:R-:W-:Y:S01]  /*6580*/  IMAD R0, R22, UR7, RZ ;  /* 0x0000000716007c24 */ /* 0x004fe2000f8e02ff */
        /* <DEDUP_REMOVED lines=20> */
.L_x_2553:
[----:B------:R-:W-:Y:S05]  /*66d0*/  BSYNC B0 ;  /* 0x0000000000007941 */ /* 0x000fea0003800000 */
.L_x_2552:
        /* <DEDUP_REMOVED lines=14> */
.L_x_2555:
[----:B------:R-:W-:Y:S05]  /*67c0*/  BSYNC B0 ;  /* 0x0000000000007941 */ /* 0x000fea0003800000 */
.L_x_2554:
        /* <DEDUP_REMOVED lines=16> */
.L_x_2557:
[----:B------:R-:W-:Y:S05]  /*68d0*/  BSYNC B0 ;  /* 0x0000000000007941 */ /* 0x000fea0003800000 */
.L_x_2556:
        /* <DEDUP_REMOVED lines=15> */
.L_x_2559:
[----:B------:R-:W-:Y:S05]  /*69d0*/  BSYNC B0 ;  /* 0x0000000000007941 */ /* 0x000fea0003800000 */
.L_x_2558:
        /* <DEDUP_REMOVED lines=15> */
.L_x_2561:
[----:B------:R-:W-:Y:S05]  /*6ad0*/  BSYNC B0 ;  /* 0x0000000000007941 */ /* 0x000fea0003800000 */
.L_x_2560:
        /* <DEDUP_REMOVED lines=15> */
.L_x_2563:
[----:B------:R-:W-:Y:S05]  /*6bd0*/  BSYNC B0 ;  /* 0x0000000000007941 */ /* 0x000fea0003800000 */
.L_x_2562:
        /* <DEDUP_REMOVED lines=15> */
.L_x_2565:
[----:B------:R-:W-:Y:S05]  /*6cd0*/  BSYNC B0 ;  /* 0x0000000000007941 */ /* 0x000fea0003800000 */
.L_x_2564:
        /* <DEDUP_REMOVED lines=15> */
.L_x_2567:
[----:B------:R-:W-:Y:S05]  /*6dd0*/  BSYNC B0 ;  /* 0x0000000000007941 */ /* 0x000fea0003800000 */
.L_x_2566:
        /* <DEDUP_REMOVED lines=15> */
.L_x_2507:
        /* <DEDUP_REMOVED lines=29> */
.L_x_2569:
[----:B------:R-:W-:Y:S01]  /*70a0*/  ULDC UR9, c[0x0][0xb44] ;  /* 0x0002d10000097ab9 */ /* 0x000fe20000000800 */
[----:B------:R-:W-:Y:S01]  /*70b0*/  UMOV UR7, UR8 ;  /* 0x0000000800077c82 */ /* 0x000fe20008000000 */
[----:B------:R-:W-:-:S11]  /*70c0*/  UISETP.NE.AND UP0, UPT, UR9, 0x1, UPT ;  /* 0x000000010900788c */ /* 0x000fd6000bf05270 */
[----:B------:R-:W-:Y:S02]  /*70d0*/  @UP0 ULDC.64 UR10, c[0x0][0xb48] ;  /* 0x0002d200000a0ab9 */ /* 0x000fe40000000a00 */
[----:B------:R-:W-:-:S04]  /*70e0*/  UIMAD.WIDE.U32 UR4, UR8, UR10, URZ ;  /* 0x0000000a080472a5 */ /* 0x000fc8000f8e003f */
[----:B------:R-:W-:-:S04]  /*70f0*/  @UP0 USHF.R.U32.HI UR7, URZ, UR11, UR5 ;  /* 0x0000000b3f070299 */ /* 0x000fc80008011605 */
[----:B------:R-:W-:-:S12]  /*7100*/  UIMAD UR4, UR7, UR9, URZ ;  /* 0x00000009070472a4 */ /* 0x000fd8000f8e023f */
.L_x_2570:
[----:B------:R-:W-:Y:S01]  /*7110*/  ULDC UR17, c[0x0][0xb38] ;  /* 0x0002ce0000117ab9 */ /* 0x000fe20000000800 */
[----:B------:R-:W-:Y:S02]  /*7120*/  UIADD3 UR4, UR8, -UR4, URZ ;  /* 0x8000000408047290 */ /* 0x000fe4000fffe03f */
[----:B------:R-:W-:Y:S01]  /*7130*/  UISETP.NE.AND UP0, UPT, UR17, 0x1, UPT ;  /* 0x000000011100788c */ /* 0x000fe2000bf05270 */
[----:B------:R-:W-:Y:S01]  /*7140*/  ULDC UR5, c[0x0][0xb44] ;  /* 0x0002d10000057ab9 */ /* 0x000fe20000000800 */
[----:B------:R-:W-:Y:S02]  /*7150*/  ULOP3.LUT UR7, URZ, UR7, URZ, 0x33, !UPT ;  /* 0x000000073f077292 */ /* 0x000fe4000f8e333f */
[----:B------:R-:W-:Y:S01]  /*7160*/  UIMAD UR6, UR6, UR5, UR4 ;  /* 0x00000005060672a4 */ /* 0x000fe2000f8e0204 */
[----:B------:R-:W-:Y:S02]  /*7170*/  ULDC UR18, c[0x0][0xb2c] ;  /* 0x0002cb0000127ab9 */ /* 0x000fe40000000800 */
[----:B------:R-:W-:-:S04]  /*7180*/  UIADD3 UR18, UR7, UR18, URZ ;  /* 0x0000001207127290 */ /* 0x000fc8000fffe03f */
        /* <DEDUP_REMOVED lines=14> */
[----:B------:R-:W-:-:S04]  /*7270*/  UIADD3 UR4, -UR5, UR4, -UR16 ;  /* 0x0000000405047290 */ /* 0x000fc8000fffe910 */
        /* <DEDUP_REMOVED lines=8> */
[----:B------:R-:W-:-:S06]  /*7300*/  UISETP.GT.AND UP0, UPT, UR5, UR8, UPT ;  /* 0x000000080500728c */ /* 0x000fcc000bf04270 */
[----:B------:R-:W-:-:S13]  /*7310*/  PLOP3.LUT P0, PT, PT, PT, UP0, 0x80, 0x0 ;  /* 0x000000000000781c */ /* 0x000fda0003f0f008 */
[----:B------:R-:W-:Y:S05]  /*7320*/  @!P0 BRA `(.L_x_2511) ;  /* 0x0000003400c88947 */ /* 0x000fea0003800000 */
[----:B------:R-:W-:Y:S01]  /*7330*/  USHF.R.S32.HI UR19, URZ, 0x1f, UR17 ;  /* 0x0000001f3f137899 */ /* 0x000fe20008011411 */
[----:B------:R-:W1:Y:S01]  /*7340*/  S2R R0, SR_TID.X ;  /* 0x0000000000007919 */ /* 0x000e620000002100 */
[----:B------:R-:W-:Y:S01]  /*7350*/  ULDC.64 UR12, c[0x0][0x2d8] ;  /* 0x0000b600000c7ab9 */ /* 0x000fe20000000a00 */
[----:B------:R-:W-:Y:S01]  /*7360*/  USHF.R.S32.HI UR9, URZ, 0x1f, UR10 ;  /* 0x0000001f3f097899 */ /* 0x000fe2000801140a */
[----:B------:R-:W-:Y:S01]  /*7370*/  LOP3.LUT R8, RZ, UR18, RZ, 0x33, !PT ;  /* 0x00000012ff087c12 */ /* 0x000fe2000f8e33ff */
[----:B------:R-:W-:Y:S02]  /*7380*/  UIMAD UR4, UR19, UR12, URZ ;  /* 0x0000000c130472a4 */ /* 0x000fe4000f8e023f */
[----:B------:R-:W-:Y:S02]  /*7390*/  UIMAD.WIDE.U32 UR6, UR17, UR12, URZ ;  /* 0x0000000c110672a5 */ /* 0x000fe4000f8e003f */
[----:B------:R-:W-:Y:S02]  /*73a0*/  UIMAD UR4, UR17, UR13, UR4 ;  /* 0x0000000d110472a4 */ /* 0x000fe4000f8e0204 */
[----:B------:R-:W-:-:S02]  /*73b0*/  UIADD3 UR11, UR5, -UR8, URZ ;  /* 0x80000008050b7290 */ /* 0x000fc4000fffe03f */
[----:B------:R-:W-:Y:S01]  /*73c0*/  UIADD3 UR7, UR7, UR4, URZ ;  /* 0x0000000407077290 */ /* 0x000fe2000fffe03f */
[----:B------:R-:W-:Y:S01]  /*73d0*/  ULDC.64 UR12, c[0x0][0x2e0] ;  /* 0x0000b800000c7ab9 */ /* 0x000fe20000000a00 */
[----:B------:R-:W-:Y:S02]  /*73e0*/  UIADD3 UR4, UR16, 0x7f, URZ ;  /* 0x0000007f10047890 */ /* 0x000fe4000fffe03f */
[----:B------:R-:W-:Y:S02]  /*73f0*/  UIMAD UR9, UR9, UR12, URZ ;  /* 0x0000000c090972a4 */ /* 0x000fe4000f8e023f */
[----:B------:R-:W-:Y:S02]  /*7400*/  UIMAD.WIDE.U32 UR6, UR10, UR12, UR6 ;  /* 0x0000000c0a0672a5 */ /* 0x000fe4000f8e0006 */
[----:B------:R-:W-:Y:S02]  /*7410*/  UIADD3 UR12, UR16, 0xbf, -UR14 ;  /* 0x000000bf100c7890 */ /* 0x000fe4000fffe80e */
[----:B------:R-:W-:Y:S01]  /*7420*/  ULOP3.LUT UR14, UR11, 0x1, URZ, 0xc0, !UPT ;  /* 0x000000010b0e7892 */ /* 0x000fe2000f8ec03f */
[----:B------:R-:W-:Y:S01]  /*7430*/  ULDC UR15, c[0x0][0x288] ;  /* 0x0000a200000f7ab9 */ /* 0x000fe20000000800 */
[----:B------:R-:W-:-:S02]  /*7440*/  UIMAD UR9, UR10, UR13, UR9 ;  /* 0x0000000d0a0972a4 */ /* 0x000fc4000f8e0209 */
[----:B------:R-:W-:Y:S02]  /*7450*/  UISETP.NE.U32.AND UP0, UPT, UR14, 0x1, UPT ;  /* 0x000000010e00788c */ /* 0x000fe4000bf05070 */
[----:B------:R-:W-:Y:S02]  /*7460*/  UIMAD UR10, UR10, UR15, URZ ;  /* 0x0000000f0a0a72a4 */ /* 0x000fe4000f8e023f */
[----:B------:R-:W-:Y:S01]  /*7470*/  USHF.R.S32.HI UR11, URZ, 0x1f, UR4 ;  /* 0x0000001f3f0b7899 */ /* 0x000fe20008011404 */
[----:B-1----:R-:W-:Y:S01]  /*7480*/  LOP3.LUT R0, R0, 0x1f, RZ, 0xc0, !PT ;  /* 0x0000001f00007812 */ /* 0x002fe200078ec0ff */
[----:B------:R-:W-:Y:S01]  /*7490*/  UIADD3 UR13, UP1, UR17, UR10, URZ ;  /* 0x0000000a110d7290 */ /* 0x000fe2000ff3e03f */
[----:B------:R-:W-:Y:S01]  /*74a0*/  PLOP3.LUT P1, PT, PT, PT, UP0, 0x80, 0x0 ;  /* 0x000000000000781c */ /* 0x000fe20003f2f008 */
[----:B------:R-:W-:Y:S01]  /*74b0*/  ULEA.HI UR11, UR11, UR4, URZ, 0x7 ;  /* 0x000000040b0b7291 */ /* 0x000fe2000f8f383f */
[----:B------:R-:W-:Y:S01]  /*74c0*/  ULDC UR16, c[0x0][0x760] ;  /* 0x0001d80000107ab9 */ /* 0x000fe20000000800 */
[----:B------:R-:W-:Y:S01]  /*74d0*/  ELECT P0, URZ, PT ;  /* 0x00000000003f782f */ /* 0x000fe20003800000 */
[----:B------:R-:W-:-:S02]  /*74e0*/  UIMAD UR14, UR15, UR16, URZ ;  /* 0x000000100f0e72a4 */ /* 0x000fc4000f8e023f */
[----:B------:R-:W-:Y:S02]  /*74f0*/  ULEA.HI.X.SX32 UR15, UR10, UR19, 0x1, UP1 ;  /* 0x000000130a0f7291 */ /* 0x000fe400088f0e3f */
[----:B------:R-:W-:Y:S02]  /*7500*/  USHF.R.S32.HI UR16, URZ, 0x7, UR11 ;  /* 0x000000073f107899 */ /* 0x000fe4000801140b */
[----:B------:R-:W-:-:S03]  /*7510*/  UIADD3 UR25, UR7, UR9, URZ ;  /* 0x0000000907197290 */ /* 0x000fc6000fffe03f */
[----:B------:R-:W-:Y:S09]  /*7520*/  @P1 BRA `(.L_x_2571) ;  /* 0x0000000400881947 */ /* 0x000ff20003800000 */
        /* <DEDUP_REMOVED lines=11> */
[----:B------:R-:W-:-:S04]  /*75e0*/  ULEA UR4, UR8, UR12, 0x6 ;  /* 0x0000000c08047291 */ /* 0x000fc8000f8e303f */
[----:B------:R-:W-:-:S04]  /*75f0*/  USHF.R.S32.HI UR10, URZ, 0x1f, UR4 ;  /* 0x0000001f3f0a7899 */ /* 0x000fc80008011404 */
[----:B------:R-:W-:-:S04]  /*7600*/  ULEA.HI UR10, UR10, UR4, URZ, 0x7 ;  /* 0x000000040a0a7291 */ /* 0x000fc8000f8f383f */
[----:B------:R-:W-:-:S04]  /*7610*/  USHF.R.S32.HI UR10, URZ, 0x7, UR10 ;  /* 0x000000073f0a7899 */ /* 0x000fc8000801140a */
[----:B------:R-:W-:-:S04]  /*7620*/  UISETP.LT.AND UP0, UPT, UR16, UR10, UPT ;  /* 0x0000000a1000728c */ /* 0x000fc8000bf01270 */
[----:B------:R-:W-:-:S06]  /*7630*/  USEL UR10, UR16, UR10, UP0 ;  /* 0x0000000a100a7287 */ /* 0x000fcc0008000000 */
[----:B------:R-:W-:-:S07]  /*7640*/  VIADD R5, R8, UR10 ;  /* 0x0000000a08057c36 */ /* 0x000fce0008000000 */
.L_x_2574:
[----:B------:R-:W2:Y:S04]  /*7650*/  LDG.E.STRONG.GPU R4, desc[UR46][R2.64] ;  /* 0x0000002e02047981 */ /* 0x000ea8000c1ef900 */
[----:B--2---:R-:W-:Y:S01]  /*7660*/  CCTL.IVALL ;  /* 0x00000000ff00798f */ /* 0x004fe20002000000 */
[----:B------:R-:W-:Y:S05]  /*7670*/  YIELD ;  /* 0x0000000000007946 */ /* 0x000fea0003800000 */
[----:B------:R-:W-:-:S13]  /*7680*/  ISETP.NE.AND P1, PT, R4, R5, PT ;  /* 0x000000050400720c */ /* 0x000fda0003f25270 */
[----:B------:R-:W-:Y:S05]  /*7690*/  @P1 BRA `(.L_x_2574) ;  /* 0xfffffffc00ec1947 */ /* 0x000fea000383ffff */
.L_x_2573:
[----:B------:R-:W-:Y:S05]  /*76a0*/  BSYNC B0 ;  /* 0x0000000000007941 */ /* 0x000fea0003800000 */
.L_x_2572:
[----:B------:R-:W-:-:S03]  /*76b0*/  UMOV UR4, 0xffffffff ;  /* 0xffffffff00047882 */ /* 0x000fc60000000000 */
[----:B------:R-:W-:Y:S05]  /*76c0*/  BRA.DIV UR4, `(.L_x_2575) ;  /* 0x00000036044c7947 */ /* 0x000fea000b800000 */
[----:B------:R-:W-:Y:S01]  /*76d0*/  NOP ;  /* 0x0000000000007918 */ /* 0x000fe20000000000 */
.L_x_2644:
[----:B------:R-:W-:Y:S01]  /*76e0*/  IMAD.U32 R9, RZ, RZ, UR8 ;  /* 0x00000008ff097e24 */ /* 0x000fe2000f8e00ff */
[----:B------:R-:W-:Y:S05]  /*76f0*/  WARPSYNC.ALL ;  /* 0x0000000000007948 */ /* 0x000fea0003800000 */
[----:B------:R-:W-:Y:S01]  /*7700*/  BAR.SYNC.DEFER_BLOCKING 0xd, 0xa0 ;  /* 0x0342800000007b1d */ /* 0x000fe20000010000 */
[----:B------:R-:W-:-:S05]  /*7710*/  IMAD.SHL.U32 R9, R9, 0x2000, RZ ;  /* 0x0000200009097824 */ /* 0x000fca00078e00ff */
[----:B------:R-:W-:Y:S04]  /*7720*/  BSSY B0, `(.L_x_2576) ;  /* 0x0000012000007945 */ /* 0x000fe80003800000 */
[----:B------:R-:W-:Y:S05]  /*7730*/  @!P0 BRA `(.L_x_2577) ;  /* 0x0000000000408947 */ /* 0x000fea0003800000 */
[----:B------:R-:W1:Y:S01]  /*7740*/  LDC.64 R6, c[0x0][0x2c0] ;  /* 0x0000b000ff067b82 */ /* 0x000e620000000a00 */
[----:B------:R-:W-:Y:S01]  /*7750*/  IADD3 R5, P1, R9, UR6, RZ ;  /* 0x0000000609057c10 */ /* 0x000fe2000ff3e0ff */
[----:B------:R-:W-:Y:S01]  /*7760*/  UMOV UR4, 0x400 ;  /* 0x0000040000047882 */ /* 0x000fe20000000000 */
[----:B------:R-:W-:Y:S01]  /*7770*/  UMOV UR20, 0x0 ;  /* 0x0000000000147882 */ /* 0x000fe20000000000 */
[----:B------:R-:W-:-:S04]  /*7780*/  UMOV UR21, 0x14f00000 ;  /* 0x14f0000000157882 */ /* 0x000fc80000000000 */
[----:B------:R-:W2:Y:S01]  /*7790*/  S2UR UR10, SR_CgaCtaId ;  /* 0x00000000000a79c3 */ /* 0x000ea20000008800 */
[----:B-1----:R-:W-:Y:S02]  /*77a0*/  LEA R4, P3, R5, R6, 0x2 ;  /* 0x0000000605047211 */ /* 0x002fe400078610ff */
[----:B------:R-:W-:Y:S02]  /*77b0*/  LEA.HI.X.SX32 R6, R9, UR25, 0x1, P1 ;  /* 0x0000001909067c11 */ /* 0x000fe400088f0eff */
[----:B------:R-:W-:Y:S02]  /*77c0*/  R2UR UR18, R4 ;  /* 0x00000000041272ca */ /* 0x000fe400000e0000 */
[----:B------:R-:W-:Y:S01]  /*77d0*/  LEA.HI.X R5, R5, R7, R6, 0x2, P3 ;  /* 0x0000000705057211 */ /* 0x000fe200018f1406 */
[----:B--2---:R-:W-:-:S03]  /*77e0*/  ULEA UR4, UR10, UR4, 0x18 ;  /* 0x000000040a047291 */ /* 0x004fc6000f8ec03f */
[----:B------:R-:W-:Y:S01]  /*77f0*/  R2UR UR19, R5 ;  /* 0x00000000051372ca */ /* 0x000fe200000e0000 */
[----:B------:R-:W-:Y:S01]  /*7800*/  UMOV UR10, 0x400 ;  /* 0x00000400000a7882 */ /* 0x000fe20000000000 */
[----:B------:R-:W-:-:S11]  /*7810*/  UIADD3 UR4, UR4, 0x10000, URZ ;  /* 0x0001000004047890 */ /* 0x000fd6000fffe03f */
[----:B------:R1:W-:Y:S02]  /*7820*/  UBLKRED.G.S.ADD.F32.RN [UR18], [UR4], UR10, desc[UR20] ;  /* 0x00001412040073bb */ /* 0x0003e400080a140a */
[----:B-1----:R0:W-:Y:S02]  /*7830*/  UTMACMDFLUSH ;  /* 0x00000000000079b7 */ /* 0x0021e40000000000 */
.L_x_2577:
[----:B------:R-:W-:Y:S05]  /*7840*/  BSYNC B0 ;  /* 0x0000000000007941 */ /* 0x000fea0003800000 */
.L_x_2576:
        /* <DEDUP_REMOVED lines=20> */
.L_x_2579:
[----:B------:R-:W-:Y:S05]  /*7990*/  BSYNC B0 ;  /* 0x0000000000007941 */ /* 0x000fea0003800000 */
.L_x_2578:
[----:B------:R-:W-:Y:S06]  /*79a0*/  BAR.ARV 0xa, 0xa0 ;  /* 0x0282800000007b1d */ /* 0x000fec0000002000 */
[----:B------:R-:W-:Y:S04]  /*79b0*/  BSSY B0, `(.L_x_2580) ;  /* 0x0000003000007945 */ /* 0x000fe80003800000 */
[----:B------:R-:W-:Y:S05]  /*79c0*/  @!P0 BRA `(.L_x_2581) ;  /* 0x0000000000048947 */ /* 0x000fea0003800000 */
[----:B------:R-:W-:-:S04]  /*79d0*/  DEPBAR.LE SB0, 0x0 ;  /* 0x000080000000791a */ /* 0x000fc80000000000 */
.L_x_2581:
[----:B------:R-:W-:Y:S05]  /*79e0*/  BSYNC B0 ;  /* 0x0000000000007941 */ /* 0x000fea0003800000 */
.L_x_2580:
        /* <DEDUP_REMOVED lines=19> */
.L_x_2583:
[----:B------:R-:W-:Y:S05]  /*7b20*/  BSYNC B0 ;  /* 0x0000000000007941 */ /* 0x000fea0003800000 */
.L_x_2582:
[----:B------:R-:W-:Y:S01]  /*7b30*/  UIADD3 UR17, UR8, 0x1, URZ ;  /* 0x0000000108117890 */ /* 0x000fe2000fffe03f */
[----:B------:R-:W-:Y:S11]  /*7b40*/  BRA `(.L_x_2584) ;  /* 0x0000000000047947 */ /* 0x000ff60003800000 */
.L_x_2571:
[----:B------:R-:W-:-:S05]  /*7b50*/  UMOV UR17, UR8 ;  /* 0x0000000800117c82 */ /* 0x000fca0008000000 */
.L_x_2584:
[----:B------:R-:W-:-:S04]  /*7b60*/  UIADD3 UR4, UR8, 0x1, URZ ;  /* 0x0000000108047890 */ /* 0x000fc8000fffe03f */
[----:B------:R-:W-:-:S06]  /*7b70*/  UISETP.NE.AND UP0, UPT, UR5, UR4, UPT ;  /* 0x000000040500728c */ /* 0x000fcc000bf05270 */
[----:B------:R-:W-:-:S13]  /*7b80*/  PLOP3.LUT P1, PT, PT, PT, UP0, 0x80, 0x0 ;  /* 0x000000000000781c */ /* 0x000fda0003f2f008 */
[----:B------:R-:W-:Y:S05]  /*7b90*/  @!P1 BRA `(.L_x_2511) ;  /* 0x0000002c00ac9947 */ /* 0x000fea0003800000 */
[----:B------:R-:W-:Y:S01]  /*7ba0*/  ULDC.64 UR10, c[0x0][0x2c0] ;  /* 0x0000b000000a7ab9 */ /* 0x000fe20000000a00 */
[----:B------:R-:W-:Y:S02]  /*7bb0*/  UIADD3 UR21, UR9, UR7, URZ ;  /* 0x0000000709157290 */ /* 0x000fe4000fffe03f */
[----:B------:R-:W-:Y:S01]  /*7bc0*/  ULEA UR20, UP0, UR6, UR10, 0x2 ;  /* 0x0000000a06147291 */ /* 0x000fe2000f80103f */
[----:B------:R-:W-:Y:S01]  /*7bd0*/  UMOV UR22, UR17 ;  /* 0x0000001100167c82 */ /* 0x000fe20008000000 */
[----:B------:R-:W-:Y:S02]  /*7be0*/  UMOV UR4, URZ ;  /* 0x0000003f00047c82 */ /* 0x000fe40008000000 */
[----:B------:R-:W-:Y:S02]  /*7bf0*/  ULEA.HI.X UR21, UR6, UR11, UR21, 0x2, UP0 ;  /* 0x0000000b06157291 */ /* 0x000fe400080f1415 */
[----:B------:R-:W-:-:S04]  /*7c00*/  UIADD3 UR20, UP0, UR20, 0x4000, URZ ;  /* 0x0000400014147890 */ /* 0x000fc8000ff1e03f */
[----:B------:R-:W-:-:S12]  /*7c10*/  UIADD3.X UR21, URZ, UR21, URZ, UP0, !UPT ;  /* 0x000000153f157290 */ /* 0x000fd800087fe43f */
.L_x_2609:
        /* <DEDUP_REMOVED lines=18> */
.L_x_2587:
[----:B------:R-:W2:Y:S04]  /*7d40*/  LDG.E.STRONG.GPU R4, desc[UR46][R2.64] ;  /* 0x0000002e02047981 */ /* 0x000ea8000c1ef900 */
[----:B--2---:R-:W-:Y:S01]  /*7d50*/  CCTL.IVALL ;  /* 0x00000000ff00798f */ /* 0x004fe20002000000 */
[----:B------:R-:W-:Y:S05]  /*7d60*/  YIELD ;  /* 0x0000000000007946 */ /* 0x000fea0003800000 */
[----:B------:R-:W-:-:S13]  /*7d70*/  ISETP.NE.AND P1, PT, R4, R5, PT ;  /* 0x000000050400720c */ /* 0x000fda0003f25270 */
[----:B------:R-:W-:Y:S05]  /*7d80*/  @P1 BRA `(.L_x_2587) ;  /* 0xfffffffc00ec1947 */ /* 0x000fea000383ffff */
.L_x_2586:
[----:B------:R-:W-:Y:S05]  /*7d90*/  BSYNC B0 ;  /* 0x0000000000007941 */ /* 0x000fea0003800000 */
.L_x_2585:
[----:B------:R-:W-:-:S03]  /*7da0*/  UMOV UR18, 0xffffffff ;  /* 0xffffffff00127882 */ /* 0x000fc60000000000 */
[----:B------:R-:W-:Y:S05]  /*7db0*/  BRA.DIV UR18, `(.L_x_2588) ;  /* 0x0000002e12ac7947 */ /* 0x000fea000b800000 */
[----:B------:R-:W-:Y:S01]  /*7dc0*/  NOP ;  /* 0x0000000000007918 */ /* 0x000fe20000000000 */
.L_x_2647:
        /* <DEDUP_REMOVED lines=19> */
.L_x_2590:
[----:B------:R-:W-:Y:S05]  /*7f00*/  BSYNC B0 ;  /* 0x0000000000007941 */ /* 0x000fea0003800000 */
.L_x_2589:
        /* <DEDUP_REMOVED lines=15> */
.L_x_2592:
[----:B------:R-:W-:Y:S05]  /*8000*/  BSYNC B0 ;  /* 0x0000000000007941 */ /* 0x000fea0003800000 */
.L_x_2591:
[----:B------:R-:W-:Y:S06]  /*8010*/  BAR.ARV 0xa, 0xa0 ;  /* 0x0282800000007b1d */ /* 0x000fec0000002000 */
[----:B------:R-:W-:Y:S04]  /*8020*/  BSSY B0, `(.L_x_2593) ;  /* 0x0000003000007945 */ /* 0x000fe80003800000 */
[----:B------:R-:W-:Y:S05]  /*8030*/  @!P0 BRA `(.L_x_2594) ;  /* 0x0000000000048947 */ /* 0x000fea0003800000 */
[----:B------:R-:W-:-:S04]  /*8040*/  DEPBAR.LE SB0, 0x0 ;  /* 0x000080000000791a */ /* 0x000fc80000000000 */
.L_x_2594:
[----:B------:R-:W-:Y:S05]  /*8050*/  BSYNC B0 ;  /* 0x0000000000007941 */ /* 0x000fea0003800000 */
.L_x_2593:
        /* <DEDUP_REMOVED lines=19> */
.L_x_2596:
[----:B------:R-:W-:Y:S05]  /*8190*/  BSYNC B0 ;  /* 0x0000000000007941 */ /* 0x000fea0003800000 */
.L_x_2595:
        /* <DEDUP_REMOVED lines=10> */
[----:B------:R-:W-:-:S04]  /*8240*/  UIADD3 UR10, UR10, 0x40, URZ ;  /* 0x000000400a0a7890 */ /* 0x000fc8000fffe03f */
[----:B------:R-:W-:-:S04]  /*8250*/  USHF.R.S32.HI UR11, URZ, 0x1f, UR10 ;  /* 0x0000001f3f0b7899 */ /* 0x000fc8000801140a */
[----:B------:R-:W-:-:S04]  /*8260*/  ULEA.HI UR11, UR11, UR10, URZ, 0x7 ;  /* 0x0000000a0b0b7291 */ /* 0x000fc8000f8f383f */
[----:B------:R-:W-:-:S04]  /*8270*/  USHF.R.S32.HI UR11, URZ, 0x7, UR11 ;  /* 0x000000073f0b7899 */ /* 0x000fc8000801140b */
[----:B------:R-:W-:-:S04]  /*8280*/  UISETP.LT.AND UP0, UPT, UR16, UR11, UPT ;  /* 0x0000000b1000728c */ /* 0x000fc8000bf01270 */
[----:B------:R-:W-:-:S06]  /*8290*/  USEL UR11, UR16, UR11, UP0 ;  /* 0x0000000b100b7287 */ /* 0x000fcc0008000000 */
[----:B------:R-:W-:-:S07]  /*82a0*/  VIADD R5, R8, UR11 ;  /* 0x0000000b08057c36 */ /* 0x000fce0008000000 */
.L_x_2599:
[----:B------:R-:W2:Y:S04]  /*82b0*/  LDG.E.STRONG.GPU R4, desc[UR46][R2.64] ;  /* 0x0000002e02047981 */ /* 0x000ea8000c1ef900 */
[----:B--2---:R-:W-:Y:S01]  /*82c0*/  CCTL.IVALL ;  /* 0x00000000ff00798f */ /* 0x004fe20002000000 */
[----:B------:R-:W-:Y:S05]  /*82d0*/  YIELD ;  /* 0x0000000000007946 */ /* 0x000fea0003800000 */
[----:B------:R-:W-:-:S13]  /*82e0*/  ISETP.NE.AND P1, PT, R4, R5, PT ;  /* 0x000000050400720c */ /* 0x000fda0003f25270 */
[----:B------:R-:W-:Y:S05]  /*82f0*/  @P1 BRA `(.L_x_2599) ;  /* 0xfffffffc00ec1947 */ /* 0x000fea000383ffff */
.L_x_2598:
[----:B------:R-:W-:Y:S05]  /*8300*/  BSYNC B0 ;  /* 0x0000000000007941 */ /* 0x000fea0003800000 */
.L_x_2597:
[----:B------:R-:W-:-:S03]  /*8310*/  UMOV UR10, 0xffffffff ;  /* 0xffffffff000a7882 */ /* 0x000fc60000000000 */
[----:B------:R-:W-:Y:S05]  /*8320*/  BRA.DIV UR10, `(.L_x_2600) ;  /* 0x0000002a0a6c7947 */ /* 0x000fea000b800000 */
[----:B------:R-:W-:Y:S01]  /*8330*/  NOP ;  /* 0x0000000000007918 */ /* 0x000fe20000000000 */
.L_x_2650:
        /* <DEDUP_REMOVED lines=15> */
.L_x_2602:
[----:B------:R-:W-:Y:S05]  /*8430*/  BSYNC B0 ;  /* 0x0000000000007941 */ /* 0x000fea0003800000 */
.L_x_2601:
        /* <DEDUP_REMOVED lines=15> */
.L_x_2604:
[----:B------:R-:W-:Y:S05]  /*8530*/  BSYNC B0 ;  /* 0x0000000000007941 */ /* 0x000fea0003800000 */
.L_x_2603:
[----:B------:R-:W-:Y:S06]  /*8540*/  BAR.ARV 0xa, 0xa0 ;  /* 0x0282800000007b1d */ /* 0x000fec0000002000 */
[----:B------:R-:W-:Y:S04]  /*8550*/  BSSY B0, `(.L_x_2605) ;  /* 0x0000003000007945 */ /* 0x000fe80003800000 */
[----:B------:R-:W-:Y:S05]  /*8560*/  @!P0 BRA `(.L_x_2606) ;  /* 0x0000000000048947 */ /* 0x000fea0003800000 */
[----:B------:R-:W-:-:S04]  /*8570*/  DEPBAR.LE SB0, 0x0 ;  /* 0x000080000000791a */ /* 0x000fc80000000000 */
.L_x_2606:
[----:B------:R-:W-:Y:S05]  /*8580*/  BSYNC B0 ;  /* 0x0000000000007941 */ /* 0x000fea0003800000 */
.L_x_2605:
        /* <DEDUP_REMOVED lines=19> */
.L_x_2608:
[----:B------:R-:W-:Y:S05]  /*86c0*/  BSYNC B0 ;  /* 0x0000000000007941 */ /* 0x000fea0003800000 */
.L_x_2607:
[----:B------:R-:W-:Y:S02]  /*86d0*/  UIADD3 UR17, UR17, 0x2, URZ ;  /* 0x0000000211117890 */ /* 0x000fe4000fffe03f */
[----:B------:R-:W-:Y:S02]  /*86e0*/  UIADD3 UR4, UR4, 0x4000, URZ ;  /* 0x0000400004047890 */ /* 0x000fe4000fffe03f */
[----:B------:R-:W-:-:S06]  /*86f0*/  UISETP.GE.AND UP0, UPT, UR17, UR5, UPT ;  /* 0x000000051100728c */ /* 0x000fcc000bf06270 */
[----:B------:R-:W-:-:S13]  /*8700*/  PLOP3.LUT P1, PT, PT, PT, UP0, 0x80, 0x0 ;  /* 0x000000000000781c */ /* 0x000fda0003f2f008 */
[----:B------:R-:W-:Y:S05]  /*8710*/  @!P1 BRA `(.L_x_2609) ;  /* 0xfffffff400409947 */ /* 0x000fea000383ffff */
[----:B------:R-:W-:Y:S05]  /*8720*/  BRA `(.L_x_2511) ;  /* 0x0000002000c87947 */ /* 0x000fea0003800000 */
.L_x_2568:
        /* <DEDUP_REMOVED lines=21> */
.L_x_2610:
[----:B------:R-:W-:Y:S01]  /*8880*/  ULDC UR9, c[0x0][0xb44] ;  /* 0x0002d10000097ab9 */ /* 0x000fe20000000800 */
[----:B------:R-:W-:Y:S01]  /*8890*/  UMOV UR7, UR8 ;  /* 0x0000000800077c82 */ /* 0x000fe20008000000 */
[----:B------:R-:W-:-:S11]  /*88a0*/  UISETP.NE.AND UP0, UPT, UR9, 0x1, UPT ;  /* 0x000000010900788c */ /* 0x000fd6000bf05270 */
[----:B------:R-:W-:Y:S02]  /*88b0*/  @UP0 ULDC.64 UR10, c[0x0][0xb48] ;  /* 0x0002d200000a0ab9 */ /* 0x000fe40000000a00 */
[----:B------:R-:W-:-:S04]  /*88c0*/  UIMAD.WIDE.U32 UR4, UR8, UR10, URZ ;  /* 0x0000000a080472a5 */ /* 0x000fc8000f8e003f */
[----:B------:R-:W-:-:S04]  /*88d0*/  @UP0 USHF.R.U32.HI UR7, URZ, UR11, UR5 ;  /* 0x0000000b3f070299 */ /* 0x000fc80008011605 */
[----:B------:R-:W-:-:S12]  /*88e0*/  UIMAD UR4, UR7, UR9, URZ ;  /* 0x00000009070472a4 */ /* 0x000fd8000f8e023f */
.L_x_2611:
        /* <DEDUP_REMOVED lines=16> */
[----:B------:R-:W-:Y:S01]  /*89f0*/  ULOP3.LUT UR7, URZ, UR7, URZ, 0x33, !UPT ;  /* 0x000000073f077292 */ /* 0x000fe2000f8e333f */
[----:B------:R-:W-:Y:S01]  /*8a00*/  ULDC UR4, c[0x0][0xb2c] ;  /* 0x0002cb0000047ab9 */ /* 0x000fe20000000800 */
[----:B------:R-:W-:Y:S02]  /*8a10*/  ULDC UR5, c[0x0][0x280] ;  /* 0x0000a00000057ab9 */ /* 0x000fe40000000800 */
[----:B------:R-:W-:Y:S01]  /*8a20*/  UIADD3 UR7, UR7, UR4, URZ ;  /* 0x0000000407077290 */ /* 0x000fe2000fffe03f */
[----:B------:R-:W-:Y:S02]  /*8a30*/  ULDC UR6, c[0x0][0x74c] ;  /* 0x0001d30000067ab9 */ /* 0x000fe40000000800 */
[----:B------:R-:W-:Y:S01]  /*8a40*/  ULDC UR4, c[0x0][0x290] ;  /* 0x0000a40000047ab9 */ /* 0x000fe20000000800 */
[----:B------:R-:W-:-:S04]  /*8a50*/  USHF.L.U32 UR11, UR7, 0x7, URZ ;  /* 0x00000007070b7899 */ /* 0x000fc8000800063f */
        /* <DEDUP_REMOVED lines=50> */
.L_x_2651:
        /* <DEDUP_REMOVED lines=15> */
.L_x_2615:
        /* <DEDUP_REMOVED lines=97> */
.L_x_2626:
[----:B--234-:R-:W-:-:S04]  /*9480*/  SHF.L.U32 R21, R11, 0x1f, RZ ;  /* 0x0000001f0b157819 */ /* 0x01cfc800000006ff */
[----:B------:R-:W1:Y:S02]  /*9490*/  SYNCS.PHASECHK.TRANS64.TRYWAIT P1, [R16+URZ+0x30840], R21 ;  /* 0x03084015100075a7 */ /* 0x000e64000802017f */
[----:B-1----:R-:W-:Y:S05]  /*94a0*/  @!P1 BRA `(.L_x_2618) ;  /* 0x00000018003c9947 */ /* 0x002fea0003800000 */
.L_x_2652:
[----:B------:R-:W-:Y:S05]  /*94b0*/  @P0 BRA `(.L_x_2619) ;  /* 0x0000000000140947 */ /* 0x000fea0003800000 */
[----:B------:R-:W-:Y:S01]  /*94c0*/  ISETP.NE.AND P1, PT, R6, RZ, PT ;  /* 0x000000ff0600720c */ /* 0x000fe20003f25270 */
[----:B------:R-:W-:-:S04]  /*94d0*/  IMAD.MOV.U32 R3, RZ, RZ, 0x4100 ;  /* 0x00004100ff037424 */ /* 0x000fc800078e00ff */
[----:B------:R3:W-:Y:S08]  /*94e0*/  SYNCS.ARRIVE.TRANS64 RZ, [R16+URZ+0x30830], R3 ;  /* 0x0308300310ff79a7 */ /* 0x0007f0000800003f */
[----:B------:R-:W-:Y:S05]  /*94f0*/  @!P1 BRA `(.L_x_2619) ;  /* 0x0000000000049947 */ /* 0x000fea0003800000 */
[----:B------:R-:W-:Y:S01]  /*9500*/  BPT.TRAP 0x1 ;  /* 0x000000040000795c */ /* 0x000fe20000300000 */
.L_x_2619:
        /* <DEDUP_REMOVED lines=36> */
.L_x_2653:
[----:B------:R-:W-:Y:S05]  /*9750*/  @P0 BRA `(.L_x_2621) ;  /* 0x0000000000140947 */ /* 0x000fea0003800000 */
[----:B------:R-:W-:Y:S01]  /*9760*/  ISETP.NE.AND P1, PT, R6, RZ, PT ;  /* 0x000000ff0600720c */ /* 0x000fe20003f25270 */
[----:B------:R-:W-:-:S04]  /*9770*/  IMAD.MOV.U32 R2, RZ, RZ, 0x4100 ;  /* 0x00004100ff027424 */ /* 0x000fc800078e00ff */
[----:B------:R3:W-:Y:S08]  /*9780*/  SYNCS.ARRIVE.TRANS64 RZ, [R16+URZ+0x30818], R2 ;  /* 0x0308180210ff79a7 */ /* 0x0007f0000800003f */
[----:B------:R-:W-:Y:S05]  /*9790*/  @!P1 BRA `(.L_x_2621) ;  /* 0x0000000000049947 */ /* 0x000fea0003800000 */
[----:B------:R-:W-:Y:S01]  /*97a0*/  BPT.TRAP 0x1 ;  /* 0x000000040000795c */ /* 0x000fe20000300000 */
.L_x_2621:
        /* <DEDUP_REMOVED lines=36> */
.L_x_2654:
[----:B------:R-:W-:Y:S05]  /*99f0*/  @P0 BRA `(.L_x_2623) ;  /* 0x0000000000140947 */ /* 0x000fea0003800000 */
[----:B------:R-:W-:Y:S01]  /*9a00*/  ISETP.NE.AND P1, PT, R6, RZ, PT ;  /* 0x000000ff0600720c */ /* 0x000fe20003f25270 */
[----:B-123--:R-:W-:-:S04]  /*9a10*/  IMAD.MOV.U32 R21, RZ, RZ, 0x4100 ;  /* 0x00004100ff157424 */ /* 0x00efc800078e00ff */
[----:B------:R4:W-:Y:S08]  /*9a20*/  SYNCS.ARRIVE.TRANS64 RZ, [R16+URZ+0x30838], R21 ;  /* 0x0308381510ff79a7 */ /* 0x0009f0000800003f */
[----:B------:R-:W-:Y:S05]  /*9a30*/  @!P1 BRA `(.L_x_2623) ;  /* 0x0000000000049947 */ /* 0x000fea0003800000 */
[----:B------:R-:W-:Y:S01]  /*9a40*/  BPT.TRAP 0x1 ;  /* 0x000000040000795c */ /* 0x000fe20000300000 */
.L_x_2623:
        /* <DEDUP_REMOVED lines=31> */
.L_x_2656:
[----:B------:R-:W-:Y:S05]  /*9c40*/  @P0 BRA `(.L_x_2625) ;  /* 0x0000000000140947 */ /* 0x000fea0003800000 */
[----:B------:R-:W-:Y:S01]  /*9c50*/  ISETP.NE.AND P1, PT, R6, RZ, PT ;  /* 0x000000ff0600720c */ /* 0x000fe20003f25270 */
[----:B------:R-:W-:-:S04]  /*9c60*/  IMAD.MOV.U32 R5, RZ, RZ, 0x4100 ;  /* 0x00004100ff057424 */ /* 0x000fc800078e00ff */
[----:B------:R1:W-:Y:S08]  /*9c70*/  SYNCS.ARRIVE.TRANS64 RZ, [R16+URZ+0x30810], R5 ;  /* 0x0308100510ff79a7 */ /* 0x0003f0000800003f */
[----:B------:R-:W-:Y:S05]  /*9c80*/  @!P1 BRA `(.L_x_2625) ;  /* 0x0000000000049947 */ /* 0x000fea0003800000 */
[----:B------:R-:W-:Y:S01]  /*9c90*/  BPT.TRAP 0x1 ;  /* 0x000000040000795c */ /* 0x000fe20000300000 */
.L_x_2625:
        /* <DEDUP_REMOVED lines=37> */
.L_x_2617:
        /* <DEDUP_REMOVED lines=8> */
.L_x_2657:
[----:B------:R-:W-:Y:S05]  /*9f70*/  @P0 BRA `(.L_x_2628) ;  /* 0x0000000000140947 */ /* 0x000fea0003800000 */
[----:B------:R-:W-:Y:S01]  /*9f80*/  ISETP.NE.AND P1, PT, R6, RZ, PT ;  /* 0x000000ff0600720c */ /* 0x000fe20003f25270 */
[----:B------:R-:W-:-:S04]  /*9f90*/  IMAD.MOV.U32 R5, RZ, RZ, 0x4100 ;  /* 0x00004100ff057424 */ /* 0x000fc800078e00ff */
[----:B------:R2:W-:Y:S08]  /*9fa0*/  SYNCS.ARRIVE.TRANS64 RZ, [R16+URZ+0x30830], R5 ;  /* 0x0308300510ff79a7 */ /* 0x0005f0000800003f */
[----:B------:R-:W-:Y:S05]  /*9fb0*/  @!P1 BRA `(.L_x_2628) ;  /* 0x0000000000049947 */ /* 0x000fea0003800000 */
[----:B------:R-:W-:Y:S01]  /*9fc0*/  BPT.TRAP 0x1 ;  /* 0x000000040000795c */ /* 0x000fe20000300000 */
.L_x_2628:
        /* <DEDUP_REMOVED lines=33> */
.L_x_2658:
[----:B------:R-:W-:Y:S05]  /*a1e0*/  @P0 BRA `(.L_x_2630) ;  /* 0x0000000000140947 */ /* 0x000fea0003800000 */
[----:B------:R-:W-:Y:S01]  /*a1f0*/  ISETP.NE.AND P0, PT, R6, RZ, PT ;  /* 0x000000ff0600720c */ /* 0x000fe20003f05270 */
[----:B------:R-:W-:-:S04]  /*a200*/  IMAD.MOV.U32 R5, RZ, RZ, 0x4100 ;  /* 0x00004100ff057424 */ /* 0x000fc800078e00ff */
[----:B------:R1:W-:Y:S08]  /*a210*/  SYNCS.ARRIVE.TRANS64 RZ, [R16+URZ+0x30818], R5 ;  /* 0x0308180510ff79a7 */ /* 0x0003f0000800003f */
[----:B------:R-:W-:Y:S05]  /*a220*/  @!P0 BRA `(.L_x_2630) ;  /* 0x0000000000048947 */ /* 0x000fea0003800000 */
[----:B------:R-:W-:Y:S01]  /*a230*/  BPT.TRAP 0x1 ;  /* 0x000000040000795c */ /* 0x000fe20000300000 */
.L_x_2630:
        /* <DEDUP_REMOVED lines=37> */
.L_x_2616:
[----:B------:R-:W1:Y:S01]  /*a490*/  S2R R0, SR_TID.X ;  /* 0x0000000000007919 */ /* 0x000e620000002100 */
[----:B------:R-:W-:Y:S01]  /*a4a0*/  IMAD R3, R19, 0x8, R16 ;  /* 0x0000000813037824 */ /* 0x000fe200078e0210 */
[----:B-1----:R-:W-:Y:S02]  /*a4b0*/  LOP3.LUT R2, R0, 0x7f, RZ, 0xc0, !PT ;  /* 0x0000007f00027812 */ /* 0x002fe400078ec0ff */
[----:B------:R-:W-:Y:S02]  /*a4c0*/  SHF.L.U32 R0, R11, 0x1f, RZ ;  /* 0x0000001f0b007819 */ /* 0x000fe400000006ff */
[----:B------:R-:W-:Y:S02]  /*a4d0*/  ISETP.NE.AND P1, PT, R2, RZ, PT ;  /* 0x000000ff0200720c */ /* 0x000fe40003f25270 */
[----:B------:R-:W1:Y:S02]  /*a4e0*/  SYNCS.PHASECHK.TRANS64.TRYWAIT P0, [R3+URZ+0x30840], R0 ;  /* 0x03084000030075a7 */ /* 0x000e64000800017f */
[----:B-1----:R-:W-:Y:S09]  /*a4f0*/  @!P0 BRA `(.L_x_2631) ;  /* 0x0000000800a48947 */ /* 0x002ff20003800000 */
.L_x_2659:
[----:B------:R-:W-:Y:S05]  /*a500*/  @P1 BRA `(.L_x_2632) ;  /* 0x0000000000181947 */ /* 0x000fea0003800000 */
[----:B------:R-:W1:Y:S01]  /*a510*/  S2R R2, SR_TID.X ;  /* 0x0000000000027919 */ /* 0x000e620000002100 */
[----:B------:R-:W-:-:S04]  /*a520*/  IMAD.MOV.U32 R0, RZ, RZ, 0x4100 ;  /* 0x00004100ff007424 */ /* 0x000fc800078e00ff */
[----:B------:R1:W-:Y:S02]  /*a530*/  SYNCS.ARRIVE.TRANS64 RZ, [R3+URZ+0x30830], R0 ;  /* 0x0308300003ff79a7 */ /* 0x0003e4000800003f */
[----:B-1----:R-:W-:-:S13]  /*a540*/  LOP3.LUT P0, RZ, R2, 0x1f, RZ, 0xc0, !PT ;  /* 0x0000001f02ff7812 */ /* 0x002fda000780c0ff */
[----:B------:R-:W-:Y:S05]  /*a550*/  @!P0 BRA `(.L_x_2632) ;  /* 0x0000000000048947 */ /* 0x000fea0003800000 */
[----:B------:R-:W-:Y:S01]  /*a560*/  BPT.TRAP 0x1 ;  /* 0x000000040000795c */ /* 0x000fe20000300000 */
.L_x_2632:
        /* <DEDUP_REMOVED lines=40> */
.L_x_2613:
[----:B------:R-:W-:Y:S05]  /*a7f0*/  BSYNC B0 ;  /* 0x0000000000007941 */ /* 0x000fea0003800000 */
.L_x_2612:
[----:B------:R-:W-:-:S03]  /*a800*/  UMOV UR7, 0xffffffff ;  /* 0xffffffff00077882 */ /* 0x000fc60000000000 */
[----:B------:R-:W-:Y:S05]  /*a810*/  BRA.DIV UR7, `(.L_x_2633) ;  /* 0x0000000607f07947 */ /* 0x000fea000b800000 */
[----:B------:R-:W-:-:S13]  /*a820*/  ELECT P6, URZ, PT ;  /* 0x00000000003f782f */ /* 0x000fda00038c0000 */
.L_x_2662:
[----:B------:R-:W-:Y:S05]  /*a830*/  @!P6 BRA `(.L_x_2511) ;  /* 0x000000000084e947 */ /* 0x000fea0003800000 */
[----:B------:R-:W-:-:S06]  /*a840*/  ULOP3.LUT UR7, UR38, 0x2, URZ, 0xfc, !UPT ;  /* 0x0000000226077892 */ /* 0x000fcc000f8efc3f */
[----:B------:R-:W-:-:S05]  /*a850*/  IMAD.U32 R2, RZ, RZ, UR7 ;  /* 0x00000007ff027e24 */ /* 0x000fca000f8e00ff */
[----:B------:R-:W-:-:S13]  /*a860*/  ISETP.NE.AND P2, PT, R2, 0x3, PT ;  /* 0x000000030200780c */ /* 0x000fda0003f45270 */
[----:B------:R-:W-:Y:S05]  /*a870*/  @!P2 BRA `(.L_x_2634) ;  /* 0x000000000004a947 */ /* 0x000fea0003800000 */
[----:B------:R-:W-:Y:S01]  /*a880*/  BPT.TRAP 0x1 ;  /* 0x000000040000795c */ /* 0x000fe20000300000 */
.L_x_2634:
        /* <DEDUP_REMOVED lines=15> */
.L_x_2663:
[----:B------:R-:W2:Y:S02]  /*a980*/  SYNCS.PHASECHK.TRANS64.TRYWAIT P0, [R3+URZ], R2 ;  /* 0x00000002030075a7 */ /* 0x000ea4000800017f */
[----:B--2---:R-:W-:Y:S05]  /*a990*/  @!P0 BRA `(.L_x_2636) ;  /* 0x0000000400c48947 */ /* 0x004fea0003800000 */
.L_x_2664:
[----:B------:R-:W-:Y:S05]  /*a9a0*/  @!P2 BRA `(.L_x_2637) ;  /* 0x000000000004a947 */ /* 0x000fea0003800000 */
[----:B------:R-:W-:Y:S01]  /*a9b0*/  BPT.TRAP 0x1 ;  /* 0x000000040000795c */ /* 0x000fe20000300000 */
.L_x_2637:
[----:B--2---:R-:W-:-:S04]  /*a9c0*/  VIADD R3, R7, 0x30840 ;  /* 0x0003084007037836 */ /* 0x004fc80000000000 */
[----:B------:R-:W-:-:S04]  /*a9d0*/  IMAD R0, R0, 0x8, R3 ;  /* 0x0000000800007824 */ /* 0x000fc800078e0203 */
[----:B------:R-:W2:Y:S02]  /*a9e0*/  SYNCS.PHASECHK.TRANS64.TRYWAIT P0, [R0+URZ], R5 ;  /* 0x00000005000075a7 */ /* 0x000ea4000800017f */
[----:B--2---:R-:W-:Y:S05]  /*a9f0*/  @!P0 BRA `(.L_x_2638) ;  /* 0x0000000400c08947 */ /* 0x004fea0003800000 */
.L_x_2665:
[----:B------:R-:W-:-:S07]  /*aa00*/  IMAD R3, R4, 0x8, R3 ;  /* 0x0000000804037824 */ /* 0x000fce00078e0203 */
.L_x_2639:
[----:B---3--:R3:W4:Y:S02]  /*aa10*/  SYNCS.PHASECHK.TRANS64.TRYWAIT P0, [R3+URZ], R2 ;  /* 0x00000002030075a7 */ /* 0x008724000800017f */
[----:B----4-:R-:W-:Y:S05]  /*aa20*/  @!P0 NANOSLEEP.SYNCS 0x989680 ;  /* 0x009896800000895d */ /* 0x010fea0003900000 */
[----:B------:R-:W4:Y:S02]  /*aa30*/  @!P0 SYNCS.PHASECHK.TRANS64 P0, [R3+URZ], R2 ;  /* 0x00000002030085a7 */ /* 0x000f24000800007f */
[----:B----4-:R-:W-:Y:S05]  /*aa40*/  @!P0 BRA `(.L_x_2639) ;  /* 0xfffffffc00f08947 */ /* 0x010fea000383ffff */
.L_x_2511:
[----:B------:R-:W-:Y:S05]  /*aa50*/  BSYNC B6 ;  /* 0x0000000000067941 */ /* 0x000fea0003800000 */
.L_x_2506:
[----:B------:R-:W-:Y:S05]  /*aa60*/  EXIT ;  /* 0x000000000000794d */ /* 0x000fea0003800000 */
.L_x_2517:
[----:B------:R-:W-:Y:S02]  /*aa70*/  IMAD.MOV.U32 R12, RZ, RZ, RZ ;  /* 0x000000ffff0c7224 */ /* 0x000fe400078e00ff */
[----:B------:R-:W-:Y:S02]  /*aa80*/  IMAD.MOV.U32 R11, RZ, RZ, 0x1f ;  /* 0x0000001fff0b7424 */ /* 0x000fe400078e00ff */
[----:B------:R-:W-:-:S07]  /*aa90*/  IMAD.MOV.U32 R15, RZ, RZ, -0x1 ;  /* 0xffffffffff0f7424 */ /* 0x000fce00078e00ff */
[----:B------:R-:W-:Y:S05]  /*aaa0*/  WARPSYNC.COLLECTIVE R15, `(.L_x_2640) ;  /* 0x000000000f087348 */ /* 0x000fea0003c00000 */
[----:B------:R1:W2:Y:S02]  /*aab0*/  SHFL.IDX P6, R14, R13, R12, R11 ;  /* 0x0000000c0d0e7389 */ /* 0x0002a400000c000b */
[----:B-12---:R-:W-:Y:S01]  /*aac0*/  ENDCOLLECTIVE ;  /* 0x000000000000791b */ /* 0x006fe20003800000 */
.L_x_2640:
[----:B------:R-:W-:Y:S05]  /*aad0*/  BRA `(.L_x_2641) ;  /* 0xffffff68003c7947 */ /* 0x000fea000383ffff */
.L_x_2519:
        /* <DEDUP_REMOVED lines=8> */
.L_x_2523:
[----:B---3--:R3:W4:Y:S02]  /*ab60*/  SYNCS.PHASECHK.TRANS64.TRYWAIT P1, [R0+URZ+0x30810], R209 ;  /* 0x030810d1000075a7 */ /* 0x008724000802017f */
[----:B----4-:R-:W-:Y:S05]  /*ab70*/  @!P1 NANOSLEEP.SYNCS 0x989680 ;  /* 0x009896800000995d */ /* 0x010fea0003900000 */
[----:B------:R-:W4:Y:S02]  /*ab80*/  @!P1 SYNCS.PHASECHK.TRANS64 P1, [R0+URZ+0x30810], R209 ;  /* 0x030810d1000095a7 */ /* 0x000f24000802007f */
[----:B----4-:R-:W-:Y:S05]  /*ab90*/  @!P1 BRA `(.L_x_2523) ;  /* 0xfffffffc00f09947 */ /* 0x010fea000383ffff */
[----:B------:R-:W-:Y:S05]  /*aba0*/  BRA `(.L_x_2522) ;  /* 0xffffff70002c7947 */ /* 0x000fea000383ffff */
.L_x_2527:
[----:B------:R1:W1:Y:S02]  /*abb0*/  SYNCS.PHASECHK.TRANS64.TRYWAIT P1, [R0+URZ+0x30830], R209 ;  /* 0x030830d1000075a7 */ /* 0x000264000802017f */
[----:B-1----:R-:W-:Y:S05]  /*abc0*/  @!P1 NANOSLEEP.SYNCS 0x989680 ;  /* 0x009896800000995d */ /* 0x002fea0003900000 */
[----:B------:R-:W1:Y:S02]  /*abd0*/  @!P1 SYNCS.PHASECHK.TRANS64 P1, [R0+URZ+0x30830], R209 ;  /* 0x030830d1000095a7 */ /* 0x000e64000802007f */
[----:B-1----:R-:W-:Y:S05]  /*abe0*/  @!P1 BRA `(.L_x_2527) ;  /* 0xfffffffc00f09947 */ /* 0x002fea000383ffff */
[----:B------:R-:W-:Y:S05]  /*abf0*/  BRA `(.L_x_2526) ;  /* 0xffffff78004c7947 */ /* 0x000fea000383ffff */
.L_x_2575:
[----:B------:R-:W-:Y:S01]  /*ac00*/  BSSY B0, `(.L_x_2642) ;  /* 0x0000005000007945 */ /* 0x000fe20003800000 */
[----:B------:R-:W-:-:S07]  /*ac10*/  IMAD.MOV.U32 R15, RZ, RZ, -0x1 ;  /* 0xffffffffff0f7424 */ /* 0x000fce00078e00ff */
[----:B------:R-:W-:Y:S05]  /*ac20*/  WARPSYNC.COLLECTIVE R15, `(.L_x_2643) ;  /* 0x000000000f087348 */ /* 0x000fea0003c00000 */
[----:B------:R-:W-:Y:S01]  /*ac30*/  NOP ;  /* 0x0000000000007918 */ /* 0x000fe20000000000 */
[----:B------:R-:W-:Y:S01]  /*ac40*/  ENDCOLLECTIVE ;  /* 0x000000000000791b */ /* 0x000fe20003800000 */
.L_x_2643:
[----:B------:R-:W-:Y:S05]  /*ac50*/  BSYNC B0 ;  /* 0x0000000000007941 */ /* 0x000fea0003800000 */
.L_x_2642:
[----:B------:R-:W-:Y:S05]  /*ac60*/  BRA `(.L_x_2644) ;  /* 0xffffffc8009c7947 */ /* 0x000fea000383ffff */
.L_x_2588:
[----:B------:R-:W-:Y:S01]  /*ac70*/  BSSY B0, `(.L_x_2645) ;  /* 0x0000005000007945 */ /* 0x000fe20003800000 */
[----:B------:R-:W-:-:S07]  /*ac80*/  IMAD.MOV.U32 R15, RZ, RZ, -0x1 ;  /* 0xffffffffff0f7424 */ /* 0x000fce00078e00ff */
[----:B------:R-:W-:Y:S05]  /*ac90*/  WARPSYNC.COLLECTIVE R15, `(.L_x_2646) ;  /* 0x000000000f087348 */ /* 0x000fea0003c00000 */
[----:B------:R-:W-:Y:S01]  /*aca0*/  NOP ;  /* 0x0000000000007918 */ /* 0x000fe20000000000 */
[----:B------:R-:W-:Y:S01]  /*acb0*/  ENDCOLLECTIVE ;  /* 0x000000000000791b */ /* 0x000fe20003800000 */
.L_x_2646:
[----:B------:R-:W-:Y:S05]  /*acc0*/  BSYNC B0 ;  /* 0x0000000000007941 */ /* 0x000fea0003800000 */
.L_x_2645:
[----:B------:R-:W-:Y:S05]  /*acd0*/  BRA `(.L_x_2647) ;  /* 0xffffffd0003c7947 */ /* 0x000fea000383ffff */
.L_x_2600:
[----:B------:R-:W-:Y:S01]  /*ace0*/  BSSY B0, `(.L_x_2648) ;  /* 0x0000005000007945 */ /* 0x000fe20003800000 */
[----:B------:R-:W-:-:S07]  /*acf0*/  IMAD.MOV.U32 R15, RZ, RZ, -0x1 ;  /* 0xffffffffff0f7424 */ /* 0x000fce00078e00ff */
[----:B------:R-:W-:Y:S05]  /*ad00*/  WARPSYNC.COLLECTIVE R15, `(.L_x_2649) ;  /* 0x000000000f087348 */ /* 0x000fea0003c00000 */
[----:B------:R-:W-:Y:S01]  /*ad10*/  NOP ;  /* 0x0000000000007918 */ /* 0x000fe20000000000 */
[----:B------:R-:W-:Y:S01]  /*ad20*/  ENDCOLLECTIVE ;  /* 0x000000000000791b */ /* 0x000fe20003800000 */
.L_x_2649:
[----:B------:R-:W-:Y:S05]  /*ad30*/  BSYNC B0 ;  /* 0x0000000000007941 */ /* 0x000fea0003800000 */
.L_x_2648:
[----:B------:R-:W-:Y:S05]  /*ad40*/  BRA `(.L_x_2650) ;  /* 0xffffffd4007c7947 */ /* 0x000fea000383ffff */
.L_x_2614:
[----:B-1----:R1:W2:Y:S02]  /*ad50*/  SYNCS.PHASECHK.TRANS64.TRYWAIT P0, [R16+URZ+0x30820], R3 ;  /* 0x03082003100075a7 */ /* 0x0022a4000800017f */
[----:B--2---:R-:W-:Y:S05]  /*ad60*/  @!P0 NANOSLEEP.SYNCS 0x989680 ;  /* 0x009896800000895d */ /* 0x004fea0003900000 */
[----:B------:R-:W2:Y:S02]  /*ad70*/  @!P0 SYNCS.PHASECHK.TRANS64 P0, [R16+URZ+0x30820], R3 ;  /* 0x03082003100085a7 */ /* 0x000ea4000800007f */
[----:B--2---:R-:W-:Y:S05]  /*ad80*/  @!P0 BRA `(.L_x_2614) ;  /* 0xfffffffc00f08947 */ /* 0x004fea000383ffff */
[----:B------:R-:W-:Y:S05]  /*ad90*/  BRA `(.L_x_2651) ;  /* 0xffffffdc00f87947 */ /* 0x000fea000383ffff */
.L_x_2618:
[----:B-1----:R1:W3:Y:S02]  /*ada0*/  SYNCS.PHASECHK.TRANS64.TRYWAIT P1, [R16+URZ+0x30840], R21 ;  /* 0x03084015100075a7 */ /* 0x0022e4000802017f */
[----:B---3--:R-:W-:Y:S05]  /*adb0*/  @!P1 NANOSLEEP.SYNCS 0x989680 ;  /* 0x009896800000995d */ /* 0x008fea0003900000 */
[----:B------:R-:W3:Y:S02]  /*adc0*/  @!P1 SYNCS.PHASECHK.TRANS64 P1, [R16+URZ+0x30840], R21 ;  /* 0x03084015100095a7 */ /* 0x000ee4000802007f */
[----:B---3--:R-:W-:Y:S05]  /*add0*/  @!P1 BRA `(.L_x_2618) ;  /* 0xfffffffc00f09947 */ /* 0x008fea000383ffff */
[----:B------:R-:W-:Y:S05]  /*ade0*/  BRA `(.L_x_2652) ;  /* 0xffffffe400b07947 */ /* 0x000fea000383ffff */
.L_x_2620:
[----:B--2---:R2:W3:Y:S02]  /*adf0*/  SYNCS.PHASECHK.TRANS64.TRYWAIT P1, [R16+URZ+0x30828], R21 ;  /* 0x03082815100075a7 */ /* 0x0044e4000802017f */
[----:B---3--:R-:W-:Y:S05]  /*ae00*/  @!P1 NANOSLEEP.SYNCS 0x989680 ;  /* 0x009896800000995d */ /* 0x008fea0003900000 */
[----:B------:R-:W3:Y:S02]  /*ae10*/  @!P1 SYNCS.PHASECHK.TRANS64 P1, [R16+URZ+0x30828], R21 ;  /* 0x03082815100095a7 */ /* 0x000ee4000802007f */
[----:B---3--:R-:W-:Y:S05]  /*ae20*/  @!P1 BRA `(.L_x_2620) ;  /* 0xfffffffc00f09947 */ /* 0x008fea000383ffff */
[----:B------:R-:W-:Y:S05]  /*ae30*/  BRA `(.L_x_2653) ;  /* 0xffffffe800447947 */ /* 0x000fea000383ffff */
.L_x_2622:
[----:B---3--:R3:W4:Y:S02]  /*ae40*/  SYNCS.PHASECHK.TRANS64.TRYWAIT P1, [R16+URZ+0x30848], R21 ;  /* 0x03084815100075a7 */ /* 0x008724000802017f */
[----:B----4-:R-:W-:Y:S05]  /*ae50*/  @!P1 NANOSLEEP.SYNCS 0x989680 ;  /* 0x009896800000995d */ /* 0x010fea0003900000 */
[----:B------:R-:W4:Y:S02]  /*ae60*/  @!P1 SYNCS.PHASECHK.TRANS64 P1, [R16+URZ+0x30848], R21 ;  /* 0x03084815100095a7 */ /* 0x000f24000802007f */
[----:B----4-:R-:W-:Y:S05]  /*ae70*/  @!P1 BRA `(.L_x_2622) ;  /* 0xfffffffc00f09947 */ /* 0x010fea000383ffff */
[----:B------:R-:W-:Y:S05]  /*ae80*/  BRA `(.L_x_2654) ;  /* 0xffffffe800d87947 */ /* 0x000fea000383ffff */
.L_x_2624:
[----:B------:R-:W-:-:S07]  /*ae90*/  SHF.L.U32 R5, R11, 0x1f, RZ ;  /* 0x0000001f0b057819 */ /* 0x000fce00000006ff */
.L_x_2655:
[----:B------:R1:W1:Y:S02]  /*aea0*/  SYNCS.PHASECHK.TRANS64.TRYWAIT P1, [R16+URZ+0x30820], R5 ;  /* 0x03082005100075a7 */ /* 0x000264000802017f */
[----:B-1----:R-:W-:Y:S05]  /*aeb0*/  @!P1 NANOSLEEP.SYNCS 0x989680 ;  /* 0x009896800000995d */ /* 0x002fea0003900000 */
[----:B------:R-:W1:Y:S02]  /*aec0*/  @!P1 SYNCS.PHASECHK.TRANS64 P1, [R16+URZ+0x30820], R5 ;  /* 0x03082005100095a7 */ /* 0x000e64000802007f */
[----:B-1----:R-:W-:Y:S05]  /*aed0*/  @!P1 BRA `(.L_x_2655) ;  /* 0xfffffffc00f09947 */ /* 0x002fea000383ffff */
[----:B------:R-:W-:Y:S05]  /*aee0*/  BRA `(.L_x_2656) ;  /* 0xffffffec00547947 */ /* 0x000fea000383ffff */
.L_x_2627:
[----:B-1----:R1:W2:Y:S02]  /*aef0*/  SYNCS.PHASECHK.TRANS64.TRYWAIT P1, [R16+URZ+0x30840], R13 ;  /* 0x0308400d100075a7 */ /* 0x0022a4000802017f */
[----:B--2---:R-:W-:Y:S05]  /*af00*/  @!P1 NANOSLEEP.SYNCS 0x989680 ;  /* 0x009896800000995d */ /* 0x004fea0003900000 */
[----:B------:R-:W2:Y:S02]  /*af10*/  @!P1 SYNCS.PHASECHK.TRANS64 P1, [R16+URZ+0x30840], R13 ;  /* 0x0308400d100095a7 */ /* 0x000ea4000802007f */
[----:B--2---:R-:W-:Y:S05]  /*af20*/  @!P1 BRA `(.L_x_2627) ;  /* 0xfffffffc00f09947 */ /* 0x004fea000383ffff */
[----:B------:R-:W-:Y:S05]  /*af30*/  BRA `(.L_x_2657) ;  /* 0xfffffff0000c7947 */ /* 0x000fea000383ffff */
.L_x_2629:
[----:B--2---:R2:W1:Y:S02]  /*af40*/  SYNCS.PHASECHK.TRANS64.TRYWAIT P1, [R16+URZ+0x30828], R13 ;  /* 0x0308280d100075a7 */ /* 0x004464000802017f */
[----:B-1----:R-:W-:Y:S05]  /*af50*/  @!P1 NANOSLEEP.SYNCS 0x989680 ;  /* 0x009896800000995d */ /* 0x002fea0003900000 */
[----:B------:R-:W1:Y:S02]  /*af60*/  @!P1 SYNCS.PHASECHK.TRANS64 P1, [R16+URZ+0x30828], R13 ;  /* 0x0308280d100095a7 */ /* 0x000e64000802007f */
[----:B-1----:R-:W-:Y:S05]  /*af70*/  @!P1 BRA `(.L_x_2629) ;  /* 0xfffffffc00f09947 */ /* 0x002fea000383ffff */
[----:B------:R-:W-:Y:S05]  /*af80*/  BRA `(.L_x_2658) ;  /* 0xfffffff000947947 */ /* 0x000fea000383ffff */
.L_x_2631:
[----:B------:R1:W1:Y:S02]  /*af90*/  SYNCS.PHASECHK.TRANS64.TRYWAIT P0, [R3+URZ+0x30840], R0 ;  /* 0x03084000030075a7 */ /* 0x000264000800017f */
[----:B-1----:R-:W-:Y:S05]  /*afa0*/  @!P0 NANOSLEEP.SYNCS 0x989680 ;  /* 0x009896800000895d */ /* 0x002fea0003900000 */
[----:B------:R-:W1:Y:S02]  /*afb0*/  @!P0 SYNCS.PHASECHK.TRANS64 P0, [R3+URZ+0x30840], R0 ;  /* 0x03084000030085a7 */ /* 0x000e64000800007f */
[----:B-1----:R-:W-:Y:S05]  /*afc0*/  @!P0 BRA `(.L_x_2631) ;  /* 0xfffffffc00f08947 */ /* 0x002fea000383ffff */
[----:B------:R-:W-:Y:S05]  /*afd0*/  BRA `(.L_x_2659) ;  /* 0xfffffff400487947 */ /* 0x000fea000383ffff */
.L_x_2633:
[----:B------:R-:W-:Y:S01]  /*afe0*/  BSSY B0, `(.L_x_2660) ;  /* 0x0000006000007945 */ /* 0x000fe20003800000 */
[----:B------:R-:W-:-:S07]  /*aff0*/  IMAD.MOV.U32 R15, RZ, RZ, -0x1 ;  /* 0xffffffffff0f7424 */ /* 0x000fce00078e00ff */
[----:B------:R-:W-:Y:S05]  /*b000*/  WARPSYNC.COLLECTIVE R15, `(.L_x_2661) ;  /* 0x000000000f0c7348 */ /* 0x000fea0003c00000 */
[----:B------:R-:W-:Y:S02]  /*b010*/  ELECT P6, UR62, PT ;  /* 0x00000000003e782f */ /* 0x000fe400038c0000 */
[----:B------:R-:W-:Y:S01]  /*b020*/  MOV R14, UR62 ;  /* 0x0000003e000e7c02 */ /* 0x000fe20008000f00 */
[----:B------:R-:W-:Y:S10]  /*b030*/  ENDCOLLECTIVE ;  /* 0x000000000000791b */ /* 0x000ff40003800000 */
.L_x_2661:
[----:B------:R-:W-:Y:S05]  /*b040*/  BSYNC B0 ;  /* 0x0000000000007941 */ /* 0x000fea0003800000 */
.L_x_2660:
[----:B------:R-:W-:Y:S05]  /*b050*/  BRA `(.L_x_2662) ;  /* 0xfffffff400f47947 */ /* 0x000fea000383ffff */
.L_x_2635:
[----:B-1----:R1:W2:Y:S02]  /*b060*/  SYNCS.PHASECHK.TRANS64.TRYWAIT P0, [R6+URZ], R5 ;  /* 0x00000005060075a7 */ /* 0x0022a4000800017f */
[----:B--2---:R-:W-:Y:S05]  /*b070*/  @!P0 NANOSLEEP.SYNCS 0x989680 ;  /* 0x009896800000895d */ /* 0x004fea0003900000 */
[----:B------:R-:W2:Y:S02]  /*b080*/  @!P0 SYNCS.PHASECHK.TRANS64 P0, [R6+URZ], R5 ;  /* 0x00000005060085a7 */ /* 0x000ea4000800007f */
[----:B--2---:R-:W-:Y:S05]  /*b090*/  @!P0 BRA `(.L_x_2635) ;  /* 0xfffffffc00f08947 */ /* 0x004fea000383ffff */
[----:B------:R-:W-:Y:S05]  /*b0a0*/  BRA `(.L_x_2663) ;  /* 0xfffffff800347947 */ /* 0x000fea000383ffff */
.L_x_2636:
[----:B--2---:R2:W3:Y:S02]  /*b0b0*/  SYNCS.PHASECHK.TRANS64.TRYWAIT P0, [R3+URZ], R2 ;  /* 0x00000002030075a7 */ /* 0x0044e4000800017f */
[----:B---3--:R-:W-:Y:S05]  /*b0c0*/  @!P0 NANOSLEEP.SYNCS 0x989680 ;  /* 0x009896800000895d */ /* 0x008fea0003900000 */
[----:B------:R-:W3:Y:S02]  /*b0d0*/  @!P0 SYNCS.PHASECHK.TRANS64 P0, [R3+URZ], R2 ;  /* 0x00000002030085a7 */ /* 0x000ee4000800007f */
[----:B---3--:R-:W-:Y:S05]  /*b0e0*/  @!P0 BRA `(.L_x_2636) ;  /* 0xfffffffc00f08947 */ /* 0x008fea000383ffff */
[----:B------:R-:W-:Y:S05]  /*b0f0*/  BRA `(.L_x_2664) ;  /* 0xfffffff800287947 */ /* 0x000fea000383ffff */
.L_x_2638:
[----:B--2---:R2:W3:Y:S02]  /*b100*/  SYNCS.PHASECHK.TRANS64.TRYWAIT P0, [R0+URZ], R5 ;  /* 0x00000005000075a7 */ /* 0x0044e4000800017f */
[----:B---3--:R-:W-:Y:S05]  /*b110*/  @!P0 NANOSLEEP.SYNCS 0x989680 ;  /* 0x009896800000895d */ /* 0x008fea0003900000 */
[----:B------:R-:W3:Y:S02]  /*b120*/  @!P0 SYNCS.PHASECHK.TRANS64 P0, [R0+URZ], R5 ;  /* 0x00000005000085a7 */ /* 0x000ee4000800007f */
[----:B---3--:R-:W-:Y:S05]  /*b130*/  @!P0 BRA `(.L_x_2638) ;  /* 0xfffffffc00f08947 */ /* 0x008fea000383ffff */
[----:B------:R-:W-:Y:S05]  /*b140*/  BRA `(.L_x_2665) ;  /* 0xfffffff8002c7947 */ /* 0x000fea000383ffff */
.L_x_2666:
        /* <DEDUP_REMOVED lines=11> */
.L_x_7307:


//--------------------- .text._ZN7cutlass13device_kernelIN5flash11enable_sm90INS1_16FlashAttnBwdSm90INS1_25CollectiveMainloopBwdSm90ILi2ELi2ELi2EN4cute5tupleIJNS5_1CILi1EEES8_S8_EEENS6_IJNS7_ILi64EEENS7_ILi128EEESB_EEENS_6half_tEfNS_4arch4Sm90ELb1ELb0ELb1ELb0ELb0ELb1ELb0ELb0ELi2ELi1ELi2ELi1ELb0EEENS1_24CollectiveEpilogueBwdGQAISC_fSF_Li256ELb0ELb0EEENS1_25SingleTileBwdLPTSchedulerILb0ELi128ELb0EEEEEEEEEvNT_6ParamsE --------------------------
	.section	.text._ZN7cutlass13device_kernelIN5flash11enable_sm90INS1_16FlashAttnBwdSm90INS1_25CollectiveMainloopBwdSm90ILi2ELi2ELi2EN4cute5tupleIJNS5_1CILi1EEES8_S8_EEENS6_IJNS7_ILi64EEENS7_ILi128EEESB_EEENS_6half_tEfNS_4arch4Sm90ELb1ELb0ELb1ELb0ELb0ELb1ELb0ELb0ELi2ELi1ELi2ELi1ELb0EEENS1_24CollectiveEpilogueBwdGQAISC_fSF_Li256ELb0ELb0EEENS1_25SingleTileBwdLPTSchedulerILb0ELi128ELb0EEEEEEEEEvNT_6ParamsE,"ax",@progbits
	.align	128
.text._ZN7cutlass13device_kernelIN5flash11enable_sm90INS1_16FlashAttnBwdSm90INS1_25CollectiveMainloopBwdSm90ILi2ELi2ELi2EN4cute5tupleIJNS5_1CILi1EEES8_S8_EEENS6_IJNS7_ILi64EEENS7_ILi128EEESB_EEENS_6half_tEfNS_4arch4Sm90ELb1ELb0ELb1ELb0ELb0ELb1ELb0ELb0ELi2ELi1ELi2ELi1ELb0EEENS1_24CollectiveEpilogueBwdGQAISC_fSF_Li256ELb0ELb0EEENS1_25SingleTileBwdLPTSchedulerILb0ELi128ELb0EEEEEEEEEvNT_6ParamsE:
        .type           _ZN7cutlass13device_kernelIN5flash11enable_sm90INS1_16FlashAttnBwdSm90INS1_25CollectiveMainloopBwdSm90ILi2ELi2ELi2EN4cute5tupleIJNS5_1CILi1EEES8_S8_EEENS6_IJNS7_ILi64EEENS7_ILi128EEESB_EEENS_6half_tEfNS_4arch4Sm90ELb1ELb0ELb1ELb0ELb0ELb1ELb0ELb0ELi2ELi1ELi2ELi1ELb0EEENS1_24CollectiveEpilogueBwdGQAISC_fSF_Li256ELb0ELb0EEENS1_25SingleTileBwdLPTSchedulerILb0ELi128ELb0EEEEEEEEEvNT_6ParamsE,@function
        .size           _ZN7cutlass13device_kernelIN5flash11enable_sm90INS1_16FlashAttnBwdSm90INS1_25CollectiveMainloopBwdSm90ILi2ELi2ELi2EN4cute5tupleIJNS5_1CILi1EEES8_S8_EEENS6_IJNS7_ILi64EEENS7_ILi128EEESB_EEENS_6half_tEfNS_4arch4Sm90ELb1ELb0ELb1ELb0ELb0ELb1ELb0ELb0ELi2ELi1ELi2ELi1ELb0EEENS1_24CollectiveEpilogueBwdGQAISC_fSF_Li256ELb0ELb0EEENS1_25SingleTileBwdLPTSchedulerILb0ELi128ELb0EEEEEEEEEvNT_6ParamsE,(.L_x_7308 - _ZN7cutlass13device_kernelIN5flash11enable_sm90INS1_16FlashAttnBwdSm90INS1_25CollectiveMainloopBwdSm90ILi2ELi2ELi2EN4cute5tupleIJNS5_1CILi1EEES8_S8_EEENS6_IJNS7_ILi64EEENS7_ILi128EEESB_EEENS_6half_tEfNS_4arch4Sm90ELb1ELb0ELb1ELb0ELb0ELb1ELb0ELb0ELi2ELi1ELi2ELi1ELb0EEENS1_24CollectiveEpilogueBwdGQAISC_fSF_Li256ELb0ELb0EEENS1_25SingleTileBwdLPTSchedulerILb0ELi128ELb0EEEEEEEEEvNT_6ParamsE)
        .other          _ZN7cutlass13device_kernelIN5flash11enable_sm90INS1_16FlashAttnBwdSm90INS1_25CollectiveMainloopBwdSm90ILi2ELi2ELi2EN4cute5tupleIJNS5_1CILi1EEES8_S8_EEENS6_IJNS7_ILi64EEENS7_ILi128EEESB_EEENS_6half_tEfNS_4arch4Sm90ELb1ELb0ELb1ELb0ELb0ELb1ELb0ELb0ELi2ELi1ELi2ELi1ELb0EEENS1_24CollectiveEpilogueBwdGQAISC_fSF_Li256ELb0ELb0EEENS1_25SingleTileBwdLPTSchedulerILb0ELi128ELb0EEEEEEEEEvNT_6ParamsE,@"STO_CUDA_ENTRY STV_DEFAULT"
_ZN7cutlass13device_kernelIN5flash11enable_sm90INS1_16FlashAttnBwdSm90INS1_25CollectiveMainloopBwdSm90ILi2ELi2ELi2EN4cute5tupleIJNS5_1CILi1EEES8_S8_EEENS6_IJNS7_ILi64EEENS7_ILi128EEESB_EEENS_6half_tEfNS_4arch4Sm90ELb1ELb0ELb1ELb0ELb0ELb1ELb0ELb0ELi2ELi1ELi2ELi1ELb0EEENS1_24CollectiveEpilogueBwdGQAISC_fSF_Li256ELb0ELb0EEENS1_25SingleTileBwdLPTSchedulerILb0ELi128ELb0EEEEEEEEEvNT_6ParamsE:
        /* <DEDUP_REMOVED lines=24> */
.L_x_2668:
[----:B------:R-:W-:Y:S05]  /*0180*/  BSYNC B0 ;  /* 0x0000000000007941 */ /* 0x000fea0003800000 */
.L_x_2667:
        /* <DEDUP_REMOVED lines=37> */
.L_x_2669:
        /* <DEDUP_REMOVED lines=22> */
.L_x_2670:
[----:B------:R-:W-:Y:S01]  /*0540*/  PLOP3.LUT P0, PT, PT, PT, UP0, 0x80, 0x0 ;  /* 0x000000000000781c */ /* 0x000fe20003f0f008 */
[----:B------:R-:W-:Y:S01]  /*0550*/  NOP ;  /* 0x0000000000007918 */ /* 0x000fe20000000000 */
[----:B------:R-:W-:Y:S01]  /*0560*/  BSSY B6, `(.L_x_2671) ;  /* 0x00007f7000067945 */ /* 0x000fe20003800000 */
[----:B-12-4-:R-:W-:Y:S10]  /*0570*/  BAR.SYNC.DEFER_BLOCKING 0x0 ;  /* 0x0000000000007b1d */ /* 0x016ff40000010000 */
[----:B------:R-:W-:Y:S05]  /*0580*/  @!P0 BRA `(.L_x_2672) ;  /* 0x0000004c00748947 */ /* 0x000fea0003800000 */
.L_x_2673:
        /* <DEDUP_REMOVED lines=32> */
.L_x_2674:
[----:B------:R-:W-:Y:S01]  /*0790*/  ULDC UR7, c[0x0][0x8cc] ;  /* 0x0002330000077ab9 */ /* 0x000fe20000000800 */
[----:B------:R-:W-:Y:S01]  /*07a0*/  UMOV UR36, UR10 ;  /* 0x0000000a00247c82 */ /* 0x000fe20008000000 */
[----:B------:R-:W-:-:S11]  /*07b0*/  UISETP.NE.AND UP0, UPT, UR7, 0x1, UPT ;  /* 0x000000010700788c */ /* 0x000fd6000bf05270 */
[----:B------:R-:W-:Y:S02]  /*07c0*/  @UP0 ULDC.64 UR8, c[0x0][0x8d0] ;  /* 0x0002340000080ab9 */ /* 0x000fe40000000a00 */
[----:B------:R-:W-:-:S04]  /*07d0*/  UIMAD.WIDE.U32 UR4, UR10, UR8, URZ ;  /* 0x000000080a0472a5 */ /* 0x000fc8000f8e003f */
[----:B------:R-:W-:-:S04]  /*07e0*/  @UP0 USHF.R.U32.HI UR36, URZ, UR9, UR5 ;  /* 0x000000093f240299 */ /* 0x000fc80008011605 */
[----:B------:R-:W-:-:S12]  /*07f0*/  UIMAD UR4, UR36, UR7, URZ ;  /* 0x00000007240472a4 */ /* 0x000fd8000f8e023f */
.L_x_2675:
        /* <DEDUP_REMOVED lines=118> */
.L_x_2679:
        /* <DEDUP_REMOVED lines=15> */
.L_x_2678:
        /* <DEDUP_REMOVED lines=23> */
.L_x_2681:
        /* <DEDUP_REMOVED lines=15> */
.L_x_2680:
        /* <DEDUP_REMOVED lines=8> */
.L_x_2755:
        /* <DEDUP_REMOVED lines=15> */
.L_x_2683:
        /* <DEDUP_REMOVED lines=105> */
.L_x_2695:
[----:B------:R-:W-:-:S05]  /*1ab0*/  IMAD.U32 R0, RZ, RZ, UR38 ;  /* 0x00000026ff007e24 */ /* 0x000fca000f8e00ff */
[----:B------:R-:W-:-:S04]  /*1ac0*/  LOP3.LUT R0, R0, 0x1, RZ, 0xfc, !PT ;  /* 0x0000000100007812 */ /* 0x000fc800078efcff */
[----:B------:R-:W-:-:S13]  /*1ad0*/  ISETP.NE.AND P0, PT, R0, 0x3, PT ;  /* 0x000000030000780c */ /* 0x000fda0003f05270 */
[----:B------:R-:W-:Y:S05]  /*1ae0*/  @!P0 BRA `(.L_x_2685) ;  /* 0x0000000000048947 */ /* 0x000fea0003800000 */
[----:B------:R-:W-:Y:S01]  /*1af0*/  BPT.TRAP 0x1 ;  /* 0x000000040000795c */ /* 0x000fe20000300000 */
.L_x_2685:
        /* <DEDUP_REMOVED lines=8> */
.L_x_2686:
[----:B---3--:R-:W-:Y:S05]  /*1b80*/  @P1 BRA `(.L_x_2687) ;  /* 0x0000000000081947 */ /* 0x008fea0003800000 */
[----:B------:R-:W3:Y:S02]  /*1b90*/  SYNCS.PHASECHK.TRANS64.TRYWAIT P1, [R0+URZ+0x30810], R209 ;  /* 0x030810d1000075a7 */ /* 0x000ee4000802017f */
[----:B---3--:R-:W-:Y:S05]  /*1ba0*/  @!P1 BRA `(.L_x_2688) ;  /* 0x00000068008c9947 */ /* 0x008fea0003800000 */
.L_x_2687:
        /* <DEDUP_REMOVED lines=84> */
.L_x_2689:
[----:B------:R1:W1:Y:S01]  /*20f0*/  SYNCS.PHASECHK.TRANS64.TRYWAIT P1, [R0+URZ+0x30830], R209 ;  /* 0x030830d1000075a7 */ /* 0x000262000802017f */
[----:B------:R-:W-:Y:S05]  /*2100*/  @!P0 BRA `(.L_x_2690) ;  /* 0x0000000000048947 */ /* 0x000fea0003800000 */
[----:B------:R-:W-:Y:S01]  /*2110*/  BPT.TRAP 0x1 ;  /* 0x000000040000795c */ /* 0x000fe20000300000 */
.L_x_2690:
        /* <DEDUP_REMOVED lines=54> */
.L_x_2691:
        /* <DEDUP_REMOVED lines=294> */
[----:B------:R-:W-:Y:S01]  /*36e0*/  FMUL.FTZ R164, R164, R169 ;  /* 0x000000a9a4a47220 */ /* 0x000fe20000410000 */
[----:B--2---:R-:W-:-:S05]  /*36f0*/  FADD.FTZ R176, R176, -R10 ;  /* 0x8000000ab0b07221 */ /* 0x004fca0000010000 */
[----:B------:R-:W-:Y:S01]  /*3700*/  MUFU.EX2 R211, R211 ;  /* 0x000000d300d37308 */ /* 0x000fe20000000800 */
[----:B------:R-:W-:-:S07]  /*3710*/  FADD.FTZ R169, R178, -R10 ;  /* 0x8000000ab2a97221 */ /* 0x000fce0000010000 */
[----:B------:R-:W2:Y:S01]  /*3720*/  MUFU.EX2 R18, R199 ;  /* 0x000000c700127308 */ /* 0x000ea20000000800 */
[----:B------:R-:W-:-:S07]  /*3730*/  FADD.FTZ R172, R172, -R8 ;  /* 0x80000008acac7221 */ /* 0x000fce0000010000 */
[----:B------:R-:W2:Y:S01]  /*3740*/  MUFU.EX2 R215, R215 ;  /* 0x000000d700d77308 */ /* 0x000ea20000000800 */
[----:B------:R-:W-:-:S07]  /*3750*/  FMUL.FTZ R160, R160, R165 ;  /* 0x000000a5a0a07220 */ /* 0x000fce0000410000 */
[----:B------:R-:W-:Y:S01]  /*3760*/  MUFU.EX2 R217, R217 ;  /* 0x000000d900d97308 */ /* 0x000fe20000000800 */
[----:B------:R-:W-:-:S07]  /*3770*/  FADD.FTZ R8, R174, -R8 ;  /* 0x80000008ae087221 */ /* 0x000fce0000010000 */
[----:B------:R-:W-:Y:S01]  /*3780*/  MUFU.EX2 R219, R219 ;  /* 0x000000db00db7308 */ /* 0x000fe20000000800 */
[----:B------:R-:W-:-:S07]  /*3790*/  FFMA.FTZ R184, -R191, R191, 1 ;  /* 0x3f800000bfb87423 */ /* 0x000fce00000101bf */
[----:B------:R-:W2:Y:S01]  /*37a0*/  MUFU.EX2 R216, R216 ;  /* 0x000000d800d87308 */ /* 0x000ea20000000800 */
[----:B----4-:R-:W-:-:S07]  /*37b0*/  FMUL.FTZ R167, R213, R176 ;  /* 0x000000b0d5a77220 */ /* 0x010fce0000410000 */
[----:B------:R-:W4:Y:S08]  /*37c0*/  MUFU.EX2 R218, R218 ;  /* 0x000000da00da7308 */ /* 0x000f300000000800 */
[----:B------:R-:W4:Y:S01]  /*37d0*/  MUFU.EX2 R9, R220 ;  /* 0x000000dc00097308 */ /* 0x000f220000000800 */
[----:B------:R-:W-:Y:S01]  /*37e0*/  FFMA.FTZ R165, -R190, R190, 1 ;  /* 0x3f800000bea57423 */ /* 0x000fe200000101be */
[----:B------:R-:W-:Y:S01]  /*37f0*/  FFMA.FTZ R185, -R236, R236, 1 ;  /* 0x3f800000ecb97423 */ /* 0x000fe200000101ec */
        /* <DEDUP_REMOVED lines=24> */
[----:B------:R-:W-:Y:S01]  /*3980*/  FMUL.FTZ R179, R216, R179 ;  /* 0x000000b3d8b37220 */ /* 0x000fe20000410000 */
[----:B------:R-:W-:Y:S01]  /*3990*/  FFMA.FTZ R234, -R234, R234, 1 ;  /* 0x3f800000eaea7423 */ /* 0x000fe200000101ea */
[----:B------:R-:W-:Y:S01]  /*39a0*/  FFMA.FTZ R232, -R232, R232, 1 ;  /* 0x3f800000e8e87423 */ /* 0x000fe200000101e8 */
[----:B------:R-:W-:Y:S01]  /*39b0*/  FFMA.FTZ R233, -R233, R233, 1 ;  /* 0x3f800000e9e97423 */ /* 0x000fe200000101e9 */
[----:B------:R-:W-:Y:S01]  /*39c0*/  FFMA.FTZ R231, -R231, R231, 1 ;  /* 0x3f800000e7e77423 */ /* 0x000fe200000101e7 */
[----:B------:R-:W-:Y:S01]  /*39d0*/  FMUL.FTZ R15, R217, R180 ;  /* 0x000000b4d90f7220 */ /* 0x000fe20000410000 */
[----:B----4-:R-:W-:Y:S01]  /*39e0*/  FMUL.FTZ R167, R218, R167 ;  /* 0x000000a7daa77220 */ /* 0x010fe20000410000 */
        /* <DEDUP_REMOVED lines=150> */
.L_x_2693:
        /* <DEDUP_REMOVED lines=49> */
.L_x_2694:
        /* <DEDUP_REMOVED lines=78> */
.L_x_2677:
[----:B------:R-:W-:Y:S05]  /*4b40*/  @P0 BRA `(.L_x_2676) ;  /* 0x0000003800600947 */ /* 0x000fea0003800000 */
[----:B------:R-:W1:Y:S01]  /*4b50*/  S2R R4, SR_TID.X ;  /* 0x0000000000047919 */ /* 0x000e620000002100 */
[----:B------:R-:W2:Y:S01]  /*4b60*/  S2UR UR5, SR_CgaCtaId ;  /* 0x00000000000579c3 */ /* 0x000ea20000008800 */
[----:B------:R-:W-:Y:S01]  /*4b70*/  ULDC UR4, c[0x0][0x850] ;  /* 0x0002140000047ab9 */ /* 0x000fe20000000800 */
[----:B------:R-:W-:Y:S01]  /*4b80*/  USHF.L.U32 UR8, UR36, 0xe, URZ ;  /* 0x0000000e24087899 */ /* 0x000fe2000800063f */
[----:B------:R-:W-:Y:S01]  /*4b90*/  BSSY B0, `(.L_x_2696) ;  /* 0x0000054000007945 */ /* 0x000fe20003800000 */
[----:B------:R-:W-:Y:S01]  /*4ba0*/  UISETP.NE.AND UP0, UPT, UR4, 0x1, UPT ;  /* 0x000000010400788c */ /* 0x000fe2000bf05270 */
[----:B------:R-:W-:Y:S02]  /*4bb0*/  ULDC.64 UR12, c[0x0][0x818] ;  /* 0x00020600000c7ab9 */ /* 0x000fe40000000a00 */
[----:B------:R-:W-:Y:S01]  /*4bc0*/  UMOV UR4, 0x400 ;  /* 0x0000040000047882 */ /* 0x000fe20000000000 */
[----:B------:R-:W-:Y:S01]  /*4bd0*/  USHF.R.S32.HI UR9, URZ, 0x1f, UR8 ;  /* 0x0000001f3f097899 */ /* 0x000fe20008011408 */
[----:B------:R-:W-:Y:S01]  /*4be0*/  ULDC.64 UR14, c[0x0][0x820] ;  /* 0x00020800000e7ab9 */ /* 0x000fe20000000a00 */
[----:B------:R-:W-:-:S05]  /*4bf0*/  ULDC.64 UR16, c[0x0][0x848] ;  /* 0x0002120000107ab9 */ /* 0x000fca0000000a00 */
[----:B------:R-:W-:Y:S02]  /*4c00*/  @UP0 ULDC UR6, c[0x0][0x854] ;  /* 0x0002150000060ab9 */ /* 0x000fe40000000800 */
[----:B------:R-:W-:Y:S02]  /*4c10*/  UIMAD.WIDE.U32 UR6, UR40, UR6, URZ ;  /* 0x00000006280672a5 */ /* 0x000fe4000f8e003f */
[----:B--2---:R-:W-:-:S03]  /*4c20*/  ULEA UR4, UR5, UR4, 0x18 ;  /* 0x0000000405047291 */ /* 0x004fc6000f8ec03f */
[----:B------:R-:W-:Y:S02]  /*4c30*/  @UP0 ULDC UR5, c[0x0][0x858] ;  /* 0x0002160000050ab9 */ /* 0x000fe40000000800 */
[----:B------:R-:W-:Y:S01]  /*4c40*/  @UP0 USHF.R.U32.HI UR40, URZ, UR5, UR7 ;  /* 0x000000053f280299 */ /* 0x000fe20008011607 */
[----:B-1----:R-:W-:-:S03]  /*4c50*/  VIADD R5, R4, 0xffffff80 ;  /* 0xffffff8004057836 */ /* 0x002fc60000000000 */
[----:B------:R-:W-:Y:S02]  /*4c60*/  USHF.R.S32.HI UR5, URZ, 0x1f, UR40 ;  /* 0x0000001f3f057899 */ /* 0x000fe40008011428 */
[----:B------:R-:W-:Y:S01]  /*4c70*/  UIMAD.WIDE.U32 UR6, UR40, UR12, UR8 ;  /* 0x0000000c280672a5 */ /* 0x000fe2000f8e0008 */
[----:B------:R-:W-:Y:S01]  /*4c80*/  SHF.R.S32.HI R0, RZ, 0x1f, R5 ;  /* 0x0000001fff007819 */ /* 0x000fe20000011405 */
[----:B------:R-:W-:Y:S01]  /*4c90*/  UIMAD UR10, UR5, UR12, URZ ;  /* 0x0000000c050a72a4 */ /* 0x000fe2000f8e023f */
[----:B------:R-:W-:Y:S01]  /*4ca0*/  BAR.SYNC.DEFER_BLOCKING 0x1, 0x100 ;  /* 0x0044000000007b1d */ /* 0x000fe20000010000 */
[----:B------:R-:W-:Y:S02]  /*4cb0*/  ISETP.NE.AND P0, PT, R5, RZ, PT ;  /* 0x000000ff0500720c */ /* 0x000fe40003f05270 */
[----:B------:R-:W-:Y:S01]  /*4cc0*/  LEA.HI R2, R0, R5, RZ, 0x7 ;  /* 0x0000000500027211 */ /* 0x000fe200078f38ff */
[----:B------:R-:W-:-:S03]  /*4cd0*/  UIMAD UR10, UR40, UR13, UR10 ;  /* 0x0000000d280a72a4 */ /* 0x000fc6000f8e020a */
[C---:B------:R-:W-:Y:S01]  /*4ce0*/  LOP3.LUT R0, R2.reuse, 0xfffff80, RZ, 0xc0, !PT ;  /* 0x0fffff8002007812 */ /* 0x040fe200078ec0ff */
[----:B------:R-:W-:Y:S01]  /*4cf0*/  IMAD.SHL.U32 R2, R2, 0x40, RZ ;  /* 0x0000004002027824 */ /* 0x000fe200078e00ff */
[----:B------:R-:W-:Y:S01]  /*4d00*/  ULDC.64 UR12, c[0x0][0x840] ;  /* 0x00021000000c7ab9 */ /* 0x000fe20000000a00 */
[----:B------:R-:W-:Y:S02]  /*4d10*/  UIADD3 UR7, UR7, UR10, URZ ;  /* 0x0000000a07077290 */ /* 0x000fe4000fffe03f */
[----:B------:R-:W-:Y:S01]  /*4d20*/  IMAD.IADD R0, R5, 0x1, -R0 ;  /* 0x0000000105007824 */ /* 0x000fe200078e0a00 */
[----:B------:R-:W-:Y:S01]  /*4d30*/  LOP3.LUT R3, R2, 0x3fffe000, RZ, 0xc0, !PT ;  /* 0x3fffe00002037812 */ /* 0x000fe200078ec0ff */
[----:B------:R-:W-:Y:S02]  /*4d40*/  UIMAD UR5, UR5, UR12, URZ ;  /* 0x0000000c050572a4 */ /* 0x000fe4000f8e023f */
[----:B------:R-:W-:Y:S02]  /*4d50*/  UIMAD.WIDE.U32 UR8, UR40, UR12, UR8 ;  /* 0x0000000c280872a5 */ /* 0x000fe4000f8e0008 */
[----:B------:R-:W-:Y:S01]  /*4d60*/  IMAD R0, R0, 0x4, R3 ;  /* 0x0000000400007824 */ /* 0x000fe200078e0203 */
[----:B------:R-:W-:-:S02]  /*4d70*/  UIMAD UR12, UR40, UR13, UR5 ;  /* 0x0000000d280c72a4 */ /* 0x000fc4000f8e0205 */
[----:B------:R-:W-:Y:S02]  /*4d80*/  USHF.R.S32.HI UR5, URZ, 0x1f, UR37 ;  /* 0x0000001f3f057899 */ /* 0x000fe40008011425 */
[----:B------:R-:W-:Y:S01]  /*4d90*/  LEA R0, R0, UR4, 0x2 ;  /* 0x0000000400007c11 */ /* 0x000fe2000f8e10ff */
[----:B------:R-:W-:Y:S02]  /*4da0*/  UIADD3 UR9, UR9, UR12, URZ ;  /* 0x0000000c09097290 */ /* 0x000fe4000fffe03f */
[----:B------:R-:W-:Y:S02]  /*4db0*/  UIMAD UR11, UR5, UR14, URZ ;  /* 0x0000000e050b72a4 */ /* 0x000fe4000f8e023f */
[----:B------:R1:W-:Y:S01]  /*4dc0*/  STS.128 [R0], R24 ;  /* 0x0000001800007388 */ /* 0x0003e20000000c00 */
[----:B------:R-:W-:Y:S02]  /*4dd0*/  UIMAD UR5, UR5, UR16, URZ ;  /* 0x00000010050572a4 */ /* 0x000fe4000f8e023f */
[----:B------:R-:W-:Y:S01]  /*4de0*/  UIMAD UR11, UR37, UR15, UR11 ;  /* 0x0000000f250b72a4 */ /* 0x000fe2000f8e020b */
[----:B------:R1:W-:Y:S01]  /*4df0*/  STS.128 [R0+0x800], R28 ;  /* 0x0008001c00007388 */ /* 0x0003e20000000c00 */
[----:B------:R-:W-:-:S02]  /*4e00*/  UIMAD.WIDE.U32 UR6, UR37, UR14, UR6 ;  /* 0x0000000e250672a5 */ /* 0x000fc4000f8e0006 */
[----:B------:R-:W-:Y:S01]  /*4e10*/  UIMAD UR5, UR37, UR17, UR5 ;  /* 0x00000011250572a4 */ /* 0x000fe2000f8e0205 */
[----:B------:R1:W-:Y:S01]  /*4e20*/  STS.128 [R0+0x1000], R32 ;  /* 0x0010002000007388 */ /* 0x0003e20000000c00 */
[----:B------:R-:W-:Y:S01]  /*4e30*/  UIMAD.WIDE.U32 UR8, UR37, UR16, UR8 ;  /* 0x00000010250872a5 */ /* 0x000fe2000f8e0008 */
[----:B------:R-:W-:Y:S02]  /*4e40*/  ULDC.64 UR12, c[0x0][0x800] ;  /* 0x00020000000c7ab9 */ /* 0x000fe40000000a00 */
[----:B------:R1:W-:Y:S01]  /*4e50*/  STS.128 [R0+0x1800], R36 ;  /* 0x0018002400007388 */ /* 0x0003e20000000c00 */
[----:B------:R-:W-:Y:S01]  /*4e60*/  ULDC.64 UR14, c[0x0][0x828] ;  /* 0x00020a00000e7ab9 */ /* 0x000fe20000000a00 */
[----:B------:R-:W-:Y:S02]  /*4e70*/  UIADD3 UR7, UR7, UR11, URZ ;  /* 0x0000000b07077290 */ /* 0x000fe4000fffe03f */
[----:B------:R1:W-:Y:S01]  /*4e80*/  STS.128 [R0+0x2000], R40 ;  /* 0x0020002800007388 */ /* 0x0003e20000000c00 */
[----:B------:R-:W-:-:S02]  /*4e90*/  ULEA UR12, UP0, UR6, UR12, 0x2 ;  /* 0x0000000c060c7291 */ /* 0x000fc4000f80103f */
[----:B------:R-:W-:Y:S01]  /*4ea0*/  UIADD3 UR5, UR9, UR5, URZ ;  /* 0x0000000509057290 */ /* 0x000fe2000fffe03f */
[----:B------:R1:W-:Y:S01]  /*4eb0*/  STS.128 [R0+0x2800], R44 ;  /* 0x0028002c00007388 */ /* 0x0003e20000000c00 */
[----:B------:R-:W-:Y:S02]  /*4ec0*/  ULEA UR14, UP1, UR8, UR14, 0x2 ;  /* 0x0000000e080e7291 */ /* 0x000fe4000f82103f */
        /* <DEDUP_REMOVED lines=25> */
.L_x_2698:
[----:B------:R-:W-:Y:S01]  /*5060*/  @P0 ELECT P1, URZ, PT ;  /* 0x00000000003f082f */ /* 0x000fe20003820000 */
[----:B------:R2:W-:-:S12]  /*5070*/  UBLKRED.G.S.ADD.F32.RN [UR6], [UR4], UR5, desc[UR8] ;  /* 0x00000806040073bb */ /* 0x0005d800080a1405 */
[----:B------:R-:W-:Y:S02]  /*5080*/  @P1 PLOP3.LUT P0, PT, P1, PT, PT, 0x8, 0x0 ;  /* 0x000000000000181c */ /* 0x000fe40000f0e170 */
[----:B------:R-:W-:-:S11]  /*5090*/  PLOP3.LUT P1, PT, PT, PT, PT, 0x8, 0x0 ;  /* 0x000000000000781c */ /* 0x000fd60003f2e170 */
[----:B--2---:R-:W-:Y:S05]  /*50a0*/  @P0 BRA.U.ANY `(.L_x_2698) ;  /* 0xfffffffd00ec0947 */ /* 0x004fea000393ffff */
[----:B------:R0:W-:Y:S01]  /*50b0*/  UTMACMDFLUSH ;  /* 0x00000000000079b7 */ /* 0x0001e20000000000 */
[----:B------:R-:W-:-:S04]  /*50c0*/  DEPBAR.LE SB0, 0x0 ;  /* 0x000080000000791a */ /* 0x000fc80000000000 */
.L_x_2697:
[----:B------:R-:W-:Y:S05]  /*50d0*/  BSYNC B0 ;  /* 0x0000000000007941 */ /* 0x000fea0003800000 */
.L_x_2696:
        /* <DEDUP_REMOVED lines=32> */
.L_x_2699:
        /* <DEDUP_REMOVED lines=8> */
.L_x_2672:
        /* <DEDUP_REMOVED lines=29> */
.L_x_2701:
[----:B------:R-:W-:Y:S01]  /*5530*/  ULDC UR9, c[0x0][0x8cc] ;  /* 0x0002330000097ab9 */ /* 0x000fe20000000800 */
[----:B------:R-:W-:Y:S01]  /*5540*/  UMOV UR7, UR8 ;  /* 0x0000000800077c82 */ /* 0x000fe20008000000 */
[----:B------:R-:W-:-:S11]  /*5550*/  UISETP.NE.AND UP0, UPT, UR9, 0x1, UPT ;  /* 0x000000010900788c */ /* 0x000fd6000bf05270 */
[----:B------:R-:W-:Y:S02]  /*5560*/  @UP0 ULDC.64 UR10, c[0x0][0x8d0] ;  /* 0x00023400000a0ab9 */ /* 0x000fe40000000a00 */
[----:B------:R-:W-:-:S04]  /*5570*/  UIMAD.WIDE.U32 UR4, UR8, UR10, URZ ;  /* 0x0000000a080472a5 */ /* 0x000fc8000f8e003f */
[----:B------:R-:W-:-:S04]  /*5580*/  @UP0 USHF.R.U32.HI UR7, URZ, UR11, UR5 ;  /* 0x0000000b3f070299 */ /* 0x000fc80008011605 */
[----:B------:R-:W-:-:S12]  /*5590*/  UIMAD UR4, UR7, UR9, URZ ;  /* 0x00000009070472a4 */ /* 0x000fd8000f8e023f */
.L_x_2702:
        /* <DEDUP_REMOVED lines=67> */
.L_x_2705:
[----:B------:R-:W-:Y:S05]  /*59d0*/  BSYNC B0 ;  /* 0x0000000000007941 */ /* 0x000fea0003800000 */
.L_x_2704:
        /* <DEDUP_REMOVED lines=19> */
.L_x_2707:
[----:B------:R-:W-:Y:S05]  /*5b10*/  BSYNC B0 ;  /* 0x0000000000007941 */ /* 0x000fea0003800000 */
.L_x_2706:
[----:B------:R-:W-:Y:S06]  /*5b20*/  BAR.ARV 0xa, 0xa0 ;  /* 0x0282800000007b1d */ /* 0x000fec0000002000 */
[----:B------:R-:W-:Y:S04]  /*5b30*/  BSSY B0, `(.L_x_2708) ;  /* 0x0000003000007945 */ /* 0x000fe80003800000 */
[----:B------:R-:W-:Y:S05]  /*5b40*/  @!P0 BRA `(.L_x_2709) ;  /* 0x0000000000048947 */ /* 0x000fea0003800000 */
[----:B------:R-:W-:-:S04]  /*5b50*/  DEPBAR.LE SB0, 0x0 ;  /* 0x000080000000791a */ /* 0x000fc80000000000 */
.L_x_2709:
[----:B------:R-:W-:Y:S05]  /*5b60*/  BSYNC B0 ;  /* 0x0000000000007941 */ /* 0x000fea0003800000 */
.L_x_2708:
[----:B------:R-:W-:Y:S06]  /*5b70*/  BAR.ARV 0xb, 0xa0 ;  /* 0x02c2800000007b1d */ /* 0x000fec0000002000 */
[----:B------:R-:W-:Y:S01]  /*5b80*/  UIADD3 UR12, UR8, 0x1, URZ ;  /* 0x00000001080c7890 */ /* 0x000fe2000fffe03f */
[----:B------:R-:W-:Y:S11]  /*5b90*/  BRA `(.L_x_2710) ;  /* 0x0000000000047947 */ /* 0x000ff60003800000 */
.L_x_2703:
[----:B------:R-:W-:-:S05]  /*5ba0*/  UMOV UR12, UR8 ;  /* 0x00000008000c7c82 */ /* 0x000fca0008000000 */
.L_x_2710:
        /* <DEDUP_REMOVED lines=18> */
.L_x_2723:
        /* <DEDUP_REMOVED lines=20> */
.L_x_2712:
[----:B------:R-:W-:Y:S05]  /*5e10*/  BSYNC B0 ;  /* 0x0000000000007941 */ /* 0x000fea0003800000 */
.L_x_2711:
        /* <DEDUP_REMOVED lines=13> */
.L_x_2714:
[----:B------:R-:W-:Y:S05]  /*5ef0*/  BSYNC B0 ;  /* 0x0000000000007941 */ /* 0x000fea0003800000 */
.L_x_2713:
[----:B------:R-:W-:Y:S06]  /*5f00*/  BAR.ARV 0xa, 0xa0 ;  /* 0x0282800000007b1d */ /* 0x000fec0000002000 */
[----:B------:R-:W-:Y:S04]  /*5f10*/  BSSY B0, `(.L_x_2715) ;  /* 0x0000003000007945 */ /* 0x000fe80003800000 */
[----:B------:R-:W-:Y:S05]  /*5f20*/  @!P0 BRA `(.L_x_2716) ;  /* 0x0000000000048947 */ /* 0x000fea0003800000 */
[----:B------:R-:W-:-:S04]  /*5f30*/  DEPBAR.LE SB0, 0x0 ;  /* 0x000080000000791a */ /* 0x000fc80000000000 */
.L_x_2716:
[----:B------:R-:W-:Y:S05]  /*5f40*/  BSYNC B0 ;  /* 0x0000000000007941 */ /* 0x000fea0003800000 */
.L_x_2715:
        /* <DEDUP_REMOVED lines=13> */
.L_x_2718:
[----:B------:R-:W-:Y:S05]  /*6020*/  BSYNC B0 ;  /* 0x0000000000007941 */ /* 0x000fea0003800000 */
.L_x_2717:
        /* <DEDUP_REMOVED lines=13> */
.L_x_2720:
[----:B------:R-:W-:Y:S05]  /*6100*/  BSYNC B0 ;  /* 0x0000000000007941 */ /* 0x000fea0003800000 */
.L_x_2719:
[----:B------:R-:W-:Y:S01]  /*6110*/  UIADD3 UR12, UR12, 0x2, URZ ;  /* 0x000000020c0c7890 */ /* 0x000fe2000fffe03f */
[----:B------:R-:W-:Y:S06]  /*6120*/  BAR.ARV 0xa, 0xa0 ;  /* 0x0282800000007b1d */ /* 0x000fec0000002000 */
[----:B------:R-:W-:Y:S01]  /*6130*/  UISETP.GE.AND UP0, UPT, UR12, UR5, UPT ;  /* 0x000000050c00728c */ /* 0x000fe2000bf06270 */
[----:B------:R-:W-:Y:S04]  /*6140*/  BSSY B0, `(.L_x_2721) ;  /* 0x0000003000007945 */ /* 0x000fe80003800000 */
[----:B------:R-:W-:Y:S06]  /*6150*/  @!P0 BRA `(.L_x_2722) ;  /* 0x0000000000048947 */ /* 0x000fec0003800000 */
[----:B------:R-:W-:-:S04]  /*6160*/  DEPBAR.LE SB0, 0x0 ;  /* 0x000080000000791a */ /* 0x000fc80000000000 */
.L_x_2722:
[----:B------:R-:W-:Y:S05]  /*6170*/  BSYNC B0 ;  /* 0x0000000000007941 */ /* 0x000fea0003800000 */
.L_x_2721:
[----:B------:R-:W-:Y:S06]  /*6180*/  BAR.ARV 0xb, 0xa0 ;  /* 0x02c2800000007b1d */ /* 0x000fec0000002000 */
[----:B------:R-:W-:Y:S01]  /*6190*/  PLOP3.LUT P1, PT, PT, PT, UP0, 0x80, 0x0 ;  /* 0x000000000000781c */ /* 0x000fe20003f2f008 */
[----:B------:R-:W-:Y:S02]  /*61a0*/  UIADD3 UR20, UR20, 0x4000, URZ ;  /* 0x0000400014147890 */ /* 0x000fe4000fffe03f */
[----:B------:R-:W-:-:S10]  /*61b0*/  UIADD3 UR4, UR4, 0x4000, URZ ;  /* 0x0000400004047890 */ /* 0x000fd4000fffe03f */
[----:B------:R-:W-:Y:S05]  /*61c0*/  @!P1 BRA `(.L_x_2723) ;  /* 0xfffffff800c09947 */ /* 0x000fea000383ffff */
[----:B------:R-:W-:Y:S05]  /*61d0*/  BRA `(.L_x_2676) ;  /* 0x0000002000bc7947 */ /* 0x000fea0003800000 */
.L_x_2700:
        /* <DEDUP_REMOVED lines=21> */
.L_x_2724:
[----:B------:R-:W-:Y:S01]  /*6330*/  ULDC UR8, c[0x0][0x8cc] ;  /* 0x0002330000087ab9 */ /* 0x000fe20000000800 */
[----:B------:R-:W-:Y:S01]  /*6340*/  UMOV UR11, UR7 ;  /* 0x00000007000b7c82 */ /* 0x000fe20008000000 */
[----:B------:R-:W-:-:S11]  /*6350*/  UISETP.NE.AND UP0, UPT, UR8, 0x1, UPT ;  /* 0x000000010800788c */ /* 0x000fd6000bf05270 */
[----:B------:R-:W-:Y:S02]  /*6360*/  @UP0 ULDC.64 UR12, c[0x0][0x8d0] ;  /* 0x00023400000c0ab9 */ /* 0x000fe40000000a00 */
[----:B------:R-:W-:-:S04]  /*6370*/  UIMAD.WIDE.U32 UR4, UR7, UR12, URZ ;  /* 0x0000000c070472a5 */ /* 0x000fc8000f8e003f */
[----:B------:R-:W-:-:S04]  /*6380*/  @UP0 USHF.R.U32.HI UR11, URZ, UR13, UR5 ;  /* 0x0000000d3f0b0299 */ /* 0x000fc80008011605 */
[----:B------:R-:W-:-:S12]  /*6390*/  UIMAD UR4, UR11, UR8, URZ ;  /* 0x000000080b0472a4 */ /* 0x000fd8000f8e023f */
.L_x_2725:
        /* <DEDUP_REMOVED lines=70> */
.L_x_2756:
        /* <DEDUP_REMOVED lines=15> */
.L_x_2729:
        /* <DEDUP_REMOVED lines=97> */
.L_x_2740:
[----:B--234-:R-:W-:-:S04]  /*6f00*/  SHF.L.U32 R21, R11, 0x1f, RZ ;  /* 0x0000001f0b157819 */ /* 0x01cfc800000006ff */
[----:B------:R-:W1:Y:S02]  /*6f10*/  SYNCS.PHASECHK.TRANS64.TRYWAIT P1, [R16+URZ+0x30840], R21 ;  /* 0x03084015100075a7 */ /* 0x000e64000802017f */
[----:B-1----:R-:W-:Y:S05]  /*6f20*/  @!P1 BRA `(.L_x_2732) ;  /* 0x0000001400e89947 */ /* 0x002fea0003800000 */
.L_x_2757:
[----:B------:R-:W-:Y:S05]  /*6f30*/  @P0 BRA `(.L_x_2733) ;  /* 0x0000000000140947 */ /* 0x000fea0003800000 */
[----:B------:R-:W-:Y:S01]  /*6f40*/  ISETP.NE.AND P1, PT, R6, RZ, PT ;  /* 0x000000ff0600720c */ /* 0x000fe20003f25270 */
[----:B------:R-:W-:-:S04]  /*6f50*/  IMAD.MOV.U32 R3, RZ, RZ, 0x4100 ;  /* 0x00004100ff037424 */ /* 0x000fc800078e00ff */
[----:B------:R3:W-:Y:S08]  /*6f60*/  SYNCS.ARRIVE.TRANS64 RZ, [R16+URZ+0x30830], R3 ;  /* 0x0308300310ff79a7 */ /* 0x0007f0000800003f */
[----:B------:R-:W-:Y:S05]  /*6f70*/  @!P1 BRA `(.L_x_2733) ;  /* 0x0000000000049947 */ /* 0x000fea0003800000 */
[----:B------:R-:W-:Y:S01]  /*6f80*/  BPT.TRAP 0x1 ;  /* 0x000000040000795c */ /* 0x000fe20000300000 */
.L_x_2733:
        /* <DEDUP_REMOVED lines=36> */
.L_x_2758:
[----:B------:R-:W-:Y:S05]  /*71d0*/  @P0 BRA `(.L_x_2735) ;  /* 0x0000000000140947 */ /* 0x000fea0003800000 */
[----:B------:R-:W-:Y:S01]  /*71e0*/  ISETP.NE.AND P1, PT, R6, RZ, PT ;  /* 0x000000ff0600720c */ /* 0x000fe20003f25270 */
[----:B------:R-:W-:-:S04]  /*71f0*/  IMAD.MOV.U32 R2, RZ, RZ, 0x4100 ;  /* 0x00004100ff027424 */ /* 0x000fc800078e00ff */
[----:B------:R3:W-:Y:S08]  /*7200*/  SYNCS.ARRIVE.TRANS64 RZ, [R16+URZ+0x30818], R2 ;  /* 0x0308180210ff79a7 */ /* 0x0007f0000800003f */
[----:B------:R-:W-:Y:S05]  /*7210*/  @!P1 BRA `(.L_x_2735) ;  /* 0x0000000000049947 */ /* 0x000fea0003800000 */
[----:B------:R-:W-:Y:S01]  /*7220*/  BPT.TRAP 0x1 ;  /* 0x000000040000795c */ /* 0x000fe20000300000 */
.L_x_2735:
        /* <DEDUP_REMOVED lines=36> */
.L_x_2759:
[----:B------:R-:W-:Y:S05]  /*7470*/  @P0 BRA `(.L_x_2737) ;  /* 0x0000000000140947 */ /* 0x000fea0003800000 */
[----:B------:R-:W-:Y:S01]  /*7480*/  ISETP.NE.AND P1, PT, R6, RZ, PT ;  /* 0x000000ff0600720c */ /* 0x000fe20003f25270 */
[----:B-123--:R-:W-:-:S04]  /*7490*/  IMAD.MOV.U32 R21, RZ, RZ, 0x4100 ;  /* 0x00004100ff157424 */ /* 0x00efc800078e00ff */
[----:B------:R4:W-:Y:S08]  /*74a0*/  SYNCS.ARRIVE.TRANS64 RZ, [R16+URZ+0x30838], R21 ;  /* 0x0308381510ff79a7 */ /* 0x0009f0000800003f */
[----:B------:R-:W-:Y:S05]  /*74b0*/  @!P1 BRA `(.L_x_2737) ;  /* 0x0000000000049947 */ /* 0x000fea0003800000 */
[----:B------:R-:W-:Y:S01]  /*74c0*/  BPT.TRAP 0x1 ;  /* 0x000000040000795c */ /* 0x000fe20000300000 */
.L_x_2737:
        /* <DEDUP_REMOVED lines=31> */
.L_x_2761:
[----:B------:R-:W-:Y:S05]  /*76c0*/  @P0 BRA `(.L_x_2739) ;  /* 0x0000000000140947 */ /* 0x000fea0003800000 */
[----:B------:R-:W-:Y:S01]  /*76d0*/  ISETP.NE.AND P1, PT, R6, RZ, PT ;  /* 0x000000ff0600720c */ /* 0x000fe20003f25270 */
[----:B------:R-:W-:-:S04]  /*76e0*/  IMAD.MOV.U32 R5, RZ, RZ, 0x4100 ;  /* 0x00004100ff057424 */ /* 0x000fc800078e00ff */
[----:B------:R1:W-:Y:S08]  /*76f0*/  SYNCS.ARRIVE.TRANS64 RZ, [R16+URZ+0x30810], R5 ;  /* 0x0308100510ff79a7 */ /* 0x0003f0000800003f */
[----:B------:R-:W-:Y:S05]  /*7700*/  @!P1 BRA `(.L_x_2739) ;  /* 0x0000000000049947 */ /* 0x000fea0003800000 */
[----:B------:R-:W-:Y:S01]  /*7710*/  BPT.TRAP 0x1 ;  /* 0x000000040000795c */ /* 0x000fe20000300000 */
.L_x_2739:
        /* <DEDUP_REMOVED lines=37> */
.L_x_2731:
        /* <DEDUP_REMOVED lines=8> */
.L_x_2762:
[----:B------:R-:W-:Y:S05]  /*79f0*/  @P0 BRA `(.L_x_2742) ;  /* 0x0000000000140947 */ /* 0x000fea0003800000 */
[----:B------:R-:W-:Y:S01]  /*7a00*/  ISETP.NE.AND P1, PT, R6, RZ, PT ;  /* 0x000000ff0600720c */ /* 0x000fe20003f25270 */
[----:B------:R-:W-:-:S04]  /*7a10*/  IMAD.MOV.U32 R5, RZ, RZ, 0x4100 ;  /* 0x00004100ff057424 */ /* 0x000fc800078e00ff */
[----:B------:R2:W-:Y:S08]  /*7a20*/  SYNCS.ARRIVE.TRANS64 RZ, [R16+URZ+0x30830], R5 ;  /* 0x0308300510ff79a7 */ /* 0x0005f0000800003f */
[----:B------:R-:W-:Y:S05]  /*7a30*/  @!P1 BRA `(.L_x_2742) ;  /* 0x0000000000049947 */ /* 0x000fea0003800000 */
[----:B------:R-:W-:Y:S01]  /*7a40*/  BPT.TRAP 0x1 ;  /* 0x000000040000795c */ /* 0x000fe20000300000 */
.L_x_2742:
        /* <DEDUP_REMOVED lines=33> */
.L_x_2763:
[----:B------:R-:W-:Y:S05]  /*7c60*/  @P0 BRA `(.L_x_2744) ;  /* 0x0000000000140947 */ /* 0x000fea0003800000 */
[----:B------:R-:W-:Y:S01]  /*7c70*/  ISETP.NE.AND P0, PT, R6, RZ, PT ;  /* 0x000000ff0600720c */ /* 0x000fe20003f05270 */
[----:B------:R-:W-:-:S04]  /*7c80*/  IMAD.MOV.U32 R5, RZ, RZ, 0x4100 ;  /* 0x00004100ff057424 */ /* 0x000fc800078e00ff */
[----:B------:R1:W-:Y:S08]  /*7c90*/  SYNCS.ARRIVE.TRANS64 RZ, [R16+URZ+0x30818], R5 ;  /* 0x0308180510ff79a7 */ /* 0x0003f0000800003f */
[----:B------:R-:W-:Y:S05]  /*7ca0*/  @!P0 BRA `(.L_x_2744) ;  /* 0x0000000000048947 */ /* 0x000fea0003800000 */
[----:B------:R-:W-:Y:S01]  /*7cb0*/  BPT.TRAP 0x1 ;  /* 0x000000040000795c */ /* 0x000fe20000300000 */
.L_x_2744:
        /* <DEDUP_REMOVED lines=37> */
.L_x_2730:
[----:B------:R-:W1:Y:S01]  /*7f10*/  S2R R0, SR_TID.X ;  /* 0x0000000000007919 */ /* 0x000e620000002100 */
[----:B------:R-:W-:Y:S01]  /*7f20*/  IMAD R3, R19, 0x8, R16 ;  /* 0x0000000813037824 */ /* 0x000fe200078e0210 */
[----:B-1----:R-:W-:Y:S02]  /*7f30*/  LOP3.LUT R2, R0, 0x7f, RZ, 0xc0, !PT ;  /* 0x0000007f00027812 */ /* 0x002fe400078ec0ff */
[----:B------:R-:W-:Y:S02]  /*7f40*/  SHF.L.U32 R0, R11, 0x1f, RZ ;  /* 0x0000001f0b007819 */ /* 0x000fe400000006ff */
[----:B------:R-:W-:Y:S02]  /*7f50*/  ISETP.NE.AND P1, PT, R2, RZ, PT ;  /* 0x000000ff0200720c */ /* 0x000fe40003f25270 */
[----:B------:R-:W1:Y:S02]  /*7f60*/  SYNCS.PHASECHK.TRANS64.TRYWAIT P0, [R3+URZ+0x30840], R0 ;  /* 0x03084000030075a7 */ /* 0x000e64000800017f */
[----:B-1----:R-:W-:Y:S09]  /*7f70*/  @!P0 BRA `(.L_x_2745) ;  /* 0x0000000800508947 */ /* 0x002ff20003800000 */
.L_x_2764:
[----:B------:R-:W-:Y:S05]  /*7f80*/  @P1 BRA `(.L_x_2746) ;  /* 0x0000000000181947 */ /* 0x000fea0003800000 */
[----:B------:R-:W1:Y:S01]  /*7f90*/  S2R R2, SR_TID.X ;  /* 0x0000000000027919 */ /* 0x000e620000002100 */
[----:B------:R-:W-:-:S04]  /*7fa0*/  IMAD.MOV.U32 R0, RZ, RZ, 0x4100 ;  /* 0x00004100ff007424 */ /* 0x000fc800078e00ff */
[----:B------:R1:W-:Y:S02]  /*7fb0*/  SYNCS.ARRIVE.TRANS64 RZ, [R3+URZ+0x30830], R0 ;  /* 0x0308300003ff79a7 */ /* 0x0003e4000800003f */
[----:B-1----:R-:W-:-:S13]  /*7fc0*/  LOP3.LUT P0, RZ, R2, 0x1f, RZ, 0xc0, !PT ;  /* 0x0000001f02ff7812 */ /* 0x002fda000780c0ff */
[----:B------:R-:W-:Y:S05]  /*7fd0*/  @!P0 BRA `(.L_x_2746) ;  /* 0x0000000000048947 */ /* 0x000fea0003800000 */
[----:B------:R-:W-:Y:S01]  /*7fe0*/  BPT.TRAP 0x1 ;  /* 0x000000040000795c */ /* 0x000fe20000300000 */
.L_x_2746:
        /* <DEDUP_REMOVED lines=40> */
.L_x_2727:
[----:B------:R-:W-:Y:S05]  /*8270*/  BSYNC B0 ;  /* 0x0000000000007941 */ /* 0x000fea0003800000 */
.L_x_2726:
[----:B------:R-:W-:-:S03]  /*8280*/  UMOV UR7, 0xffffffff ;  /* 0xffffffff00077882 */ /* 0x000fc60000000000 */
[----:B------:R-:W-:Y:S05]  /*8290*/  BRA.DIV UR7, `(.L_x_2747) ;  /* 0x00000006079c7947 */ /* 0x000fea000b800000 */
[----:B------:R-:W-:-:S13]  /*82a0*/  ELECT P6, URZ, PT ;  /* 0x00000000003f782f */ /* 0x000fda00038c0000 */
.L_x_2767:
[----:B------:R-:W-:Y:S05]  /*82b0*/  @!P6 BRA `(.L_x_2676) ;  /* 0x000000000084e947 */ /* 0x000fea0003800000 */
[----:B------:R-:W-:-:S06]  /*82c0*/  ULOP3.LUT UR7, UR38, 0x2, URZ, 0xfc, !UPT ;  /* 0x0000000226077892 */ /* 0x000fcc000f8efc3f */
[----:B------:R-:W-:-:S05]  /*82d0*/  IMAD.U32 R2, RZ, RZ, UR7 ;  /* 0x00000007ff027e24 */ /* 0x000fca000f8e00ff */
[----:B------:R-:W-:-:S13]  /*82e0*/  ISETP.NE.AND P2, PT, R2, 0x3, PT ;  /* 0x000000030200780c */ /* 0x000fda0003f45270 */
[----:B------:R-:W-:Y:S05]  /*82f0*/  @!P2 BRA `(.L_x_2748) ;  /* 0x000000000004a947 */ /* 0x000fea0003800000 */
[----:B------:R-:W-:Y:S01]  /*8300*/  BPT.TRAP 0x1 ;  /* 0x000000040000795c */ /* 0x000fe20000300000 */
.L_x_2748:
        /* <DEDUP_REMOVED lines=15> */
.L_x_2768:
[----:B------:R-:W2:Y:S02]  /*8400*/  SYNCS.PHASECHK.TRANS64.TRYWAIT P0, [R3+URZ], R2 ;  /* 0x00000002030075a7 */ /* 0x000ea4000800017f */
[----:B--2---:R-:W-:Y:S05]  /*8410*/  @!P0 BRA `(.L_x_2750) ;  /* 0x0000000400708947 */ /* 0x004fea0003800000 */
.L_x_2769:
[----:B------:R-:W-:Y:S05]  /*8420*/  @!P2 BRA `(.L_x_2751) ;  /* 0x000000000004a947 */ /* 0x000fea0003800000 */
[----:B------:R-:W-:Y:S01]  /*8430*/  BPT.TRAP 0x1 ;  /* 0x000000040000795c */ /* 0x000fe20000300000 */
.L_x_2751:
[----:B--2---:R-:W-:-:S04]  /*8440*/  VIADD R3, R7, 0x30840 ;  /* 0x0003084007037836 */ /* 0x004fc80000000000 */
[----:B------:R-:W-:-:S04]  /*8450*/  IMAD R0, R0, 0x8, R3 ;  /* 0x0000000800007824 */ /* 0x000fc800078e0203 */
[----:B------:R-:W2:Y:S02]  /*8460*/  SYNCS.PHASECHK.TRANS64.TRYWAIT P0, [R0+URZ], R5 ;  /* 0x00000005000075a7 */ /* 0x000ea4000800017f */
[----:B--2---:R-:W-:Y:S05]  /*8470*/  @!P0 BRA `(.L_x_2752) ;  /* 0x00000004006c8947 */ /* 0x004fea0003800000 */
.L_x_2770:
[----:B------:R-:W-:-:S07]  /*8480*/  IMAD R3, R4, 0x8, R3 ;  /* 0x0000000804037824 */ /* 0x000fce00078e0203 */
.L_x_2753:
[----:B---3--:R3:W4:Y:S02]  /*8490*/  SYNCS.PHASECHK.TRANS64.TRYWAIT P0, [R3+URZ], R2 ;  /* 0x00000002030075a7 */ /* 0x008724000800017f */
[----:B----4-:R-:W-:Y:S05]  /*84a0*/  @!P0 NANOSLEEP.SYNCS 0x989680 ;  /* 0x009896800000895d */ /* 0x010fea0003900000 */
[----:B------:R-:W4:Y:S02]  /*84b0*/  @!P0 SYNCS.PHASECHK.TRANS64 P0, [R3+URZ], R2 ;  /* 0x00000002030085a7 */ /* 0x000f24000800007f */
[----:B----4-:R-:W-:Y:S05]  /*84c0*/  @!P0 BRA `(.L_x_2753) ;  /* 0xfffffffc00f08947 */ /* 0x010fea000383ffff */
.L_x_2676:
[----:B------:R-:W-:Y:S05]  /*84d0*/  BSYNC B6 ;  /* 0x0000000000067941 */ /* 0x000fea0003800000 */
.L_x_2671:
[----:B------:R-:W-:Y:S05]  /*84e0*/  EXIT ;  /* 0x000000000000794d */ /* 0x000fea0003800000 */
.L_x_2682:
[----:B------:R-:W-:Y:S02]  /*84f0*/  IMAD.MOV.U32 R12, RZ, RZ, RZ ;  /* 0x000000ffff0c7224 */ /* 0x000fe400078e00ff */
[----:B------:R-:W-:Y:S02]  /*8500*/  IMAD.MOV.U32 R11, RZ, RZ, 0x1f ;  /* 0x0000001fff0b7424 */ /* 0x000fe400078e00ff */
[----:B------:R-:W-:-:S07]  /*8510*/  IMAD.MOV.U32 R15, RZ, RZ, -0x1 ;  /* 0xffffffffff0f7424 */ /* 0x000fce00078e00ff */
[----:B------:R-:W-:Y:S05]  /*8520*/  WARPSYNC.COLLECTIVE R15, `(.L_x_2754) ;  /* 0x000000000f087348 */ /* 0x000fea0003c00000 */
[----:B------:R1:W2:Y:S02]  /*8530*/  SHFL.IDX P6, R14, R13, R12, R11 ;  /* 0x0000000c0d0e7389 */ /* 0x0002a400000c000b */
[----:B-12---:R-:W-:Y:S01]  /*8540*/  ENDCOLLECTIVE ;  /* 0x000000000000791b */ /* 0x006fe20003800000 */
.L_x_2754:
[----:B------:R-:W-:Y:S05]  /*8550*/  BRA `(.L_x_2755) ;  /* 0xffffff8c00747947 */ /* 0x000fea000383ffff */
.L_x_2684:
        /* <DEDUP_REMOVED lines=8> */
.L_x_2688:
[----:B---3--:R3:W4:Y:S02]  /*85e0*/  SYNCS.PHASECHK.TRANS64.TRYWAIT P1, [R0+URZ+0x30810], R209 ;  /* 0x030810d1000075a7 */ /* 0x008724000802017f */
[----:B----4-:R-:W-:Y:S05]  /*85f0*/  @!P1 NANOSLEEP.SYNCS 0x989680 ;  /* 0x009896800000995d */ /* 0x010fea0003900000 */
[----:B------:R-:W4:Y:S02]  /*8600*/  @!P1 SYNCS.PHASECHK.TRANS64 P1, [R0+URZ+0x30810], R209 ;  /* 0x030810d1000095a7 */ /* 0x000f24000802007f */
[----:B----4-:R-:W-:Y:S05]  /*8610*/  @!P1 BRA `(.L_x_2688) ;  /* 0xfffffffc00f09947 */ /* 0x010fea000383ffff */
[----:B------:R-:W-:Y:S05]  /*8620*/  BRA `(.L_x_2687) ;  /* 0xffffff9400607947 */ /* 0x000fea000383ffff */
.L_x_2692:
[----:B------:R1:W1:Y:S02]  /*8630*/  SYNCS.PHASECHK.TRANS64.TRYWAIT P1, [R0+URZ+0x30830], R209 ;  /* 0x030830d1000075a7 */ /* 0x000264000802017f */
[----:B-1----:R-:W-:Y:S05]  /*8640*/  @!P1 NANOSLEEP.SYNCS 0x989680 ;  /* 0x009896800000995d */ /* 0x002fea0003900000 */
[----:B------:R-:W1:Y:S02]  /*8650*/  @!P1 SYNCS.PHASECHK.TRANS64 P1, [R0+URZ+0x30830], R209 ;  /* 0x030830d1000095a7 */ /* 0x000e64000802007f */
[----:B-1----:R-:W-:Y:S05]  /*8660*/  @!P1 BRA `(.L_x_2692) ;  /* 0xfffffffc00f09947 */ /* 0x002fea000383ffff */
[----:B------:R-:W-:Y:S05]  /*8670*/  BRA `(.L_x_2691) ;  /* 0xffffff9c00807947 */ /* 0x000fea000383ffff */
.L_x_2728:
[----:B-1----:R1:W2:Y:S02]  /*8680*/  SYNCS.PHASECHK.TRANS64.TRYWAIT P0, [R16+URZ+0x30820], R3 ;  /* 0x03082003100075a7 */ /* 0x0022a4000800017f */
[----:B--2---:R-:W-:Y:S05]  /*8690*/  @!P0 NANOSLEEP.SYNCS 0x989680 ;  /* 0x009896800000895d */ /* 0x004fea0003900000 */
[----:B------:R-:W2:Y:S02]  /*86a0*/  @!P0 SYNCS.PHASECHK.TRANS64 P0, [R16+URZ+0x30820], R3 ;  /* 0x03082003100085a7 */ /* 0x000ea4000800007f */
[----:B--2---:R-:W-:Y:S05]  /*86b0*/  @!P0 BRA `(.L_x_2728) ;  /* 0xfffffffc00f08947 */ /* 0x004fea000383ffff */
[----:B------:R-:W-:Y:S05]  /*86c0*/  BRA `(.L_x_2756) ;  /* 0xffffffe0004c7947 */ /* 0x000fea000383ffff */
.L_x_2732:
[----:B-1----:R1:W3:Y:S02]  /*86d0*/  SYNCS.PHASECHK.TRANS64.TRYWAIT P1, [R16+URZ+0x30840], R21 ;  /* 0x03084015100075a7 */ /* 0x0022e4000802017f */
[----:B---3--:R-:W-:Y:S05]  /*86e0*/  @!P1 NANOSLEEP.SYNCS 0x989680 ;  /* 0x009896800000995d */ /* 0x008fea0003900000 */
[----:B------:R-:W3:Y:S02]  /*86f0*/  @!P1 SYNCS.PHASECHK.TRANS64 P1, [R16+URZ+0x30840], R21 ;  /* 0x03084015100095a7 */ /* 0x000ee4000802007f */
[----:B---3--:R-:W-:Y:S05]  /*8700*/  @!P1 BRA `(.L_x_2732) ;  /* 0xfffffffc00f09947 */ /* 0x008fea000383ffff */
[----:B------:R-:W-:Y:S05]  /*8710*/  BRA `(.L_x_2757) ;  /* 0xffffffe800047947 */ /* 0x000fea000383ffff */
.L_x_2734:
[----:B--2---:R2:W3:Y:S02]  /*8720*/  SYNCS.PHASECHK.TRANS64.TRYWAIT P1, [R16+URZ+0x30828], R21 ;  /* 0x03082815100075a7 */ /* 0x0044e4000802017f */
[----:B---3--:R-:W-:Y:S05]  /*8730*/  @!P1 NANOSLEEP.SYNCS 0x989680 ;  /* 0x009896800000995d */ /* 0x008fea0003900000 */
[----:B------:R-:W3:Y:S02]  /*8740*/  @!P1 SYNCS.PHASECHK.TRANS64 P1, [R16+URZ+0x30828], R21 ;  /* 0x03082815100095a7 */ /* 0x000ee4000802007f */
[----:B---3--:R-:W-:Y:S05]  /*8750*/  @!P1 BRA `(.L_x_2734) ;  /* 0xfffffffc00f09947 */ /* 0x008fea000383ffff */
[----:B------:R-:W-:Y:S05]  /*8760*/  BRA `(.L_x_2758) ;  /* 0xffffffe800987947 */ /* 0x000fea000383ffff */
.L_x_2736:
[----:B---3--:R3:W4:Y:S02]  /*8770*/  SYNCS.PHASECHK.TRANS64.TRYWAIT P1, [R16+URZ+0x30848], R21 ;  /* 0x03084815100075a7 */ /* 0x008724000802017f */
[----:B----4-:R-:W-:Y:S05]  /*8780*/  @!P1 NANOSLEEP.SYNCS 0x989680 ;  /* 0x009896800000995d */ /* 0x010fea0003900000 */
[----:B------:R-:W4:Y:S02]  /*8790*/  @!P1 SYNCS.PHASECHK.TRANS64 P1, [R16+URZ+0x30848], R21 ;  /* 0x03084815100095a7 */ /* 0x000f24000802007f */
[----:B----4-:R-:W-:Y:S05]  /*87a0*/  @!P1 BRA `(.L_x_2736) ;  /* 0xfffffffc00f09947 */ /* 0x010fea000383ffff */
[----:B------:R-:W-:Y:S05]  /*87b0*/  BRA `(.L_x_2759) ;  /* 0xffffffec002c7947 */ /* 0x000fea000383ffff */
.L_x_2738:
[----:B------:R-:W-:-:S07]  /*87c0*/  SHF.L.U32 R5, R11, 0x1f, RZ ;  /* 0x0000001f0b057819 */ /* 0x000fce00000006ff */
.L_x_2760:
[----:B------:R1:W1:Y:S02]  /*87d0*/  SYNCS.PHASECHK.TRANS64.TRYWAIT P1, [R16+URZ+0x30820], R5 ;  /* 0x03082005100075a7 */ /* 0x000264000802017f */
[----:B-1----:R-:W-:Y:S05]  /*87e0*/  @!P1 NANOSLEEP.SYNCS 0x989680 ;  /* 0x009896800000995d */ /* 0x002fea0003900000 */
[----:B------:R-:W1:Y:S02]  /*87f0*/  @!P1 SYNCS.PHASECHK.TRANS64 P1, [R16+URZ+0x30820], R5 ;  /* 0x03082005100095a7 */ /* 0x000e64000802007f */
[----:B-1----:R-:W-:Y:S05]  /*8800*/  @!P1 BRA `(.L_x_2760) ;  /* 0xfffffffc00f09947 */ /* 0x002fea000383ffff */
[----:B------:R-:W-:Y:S05]  /*8810*/  BRA `(.L_x_2761) ;  /* 0xffffffec00a87947 */ /* 0x000fea000383ffff */
.L_x_2741:
[----:B-1----:R1:W2:Y:S02]  /*8820*/  SYNCS.PHASECHK.TRANS64.TRYWAIT P1, [R16+URZ+0x30840], R13 ;  /* 0x0308400d100075a7 */ /* 0x0022a4000802017f */
[----:B--2---:R-:W-:Y:S05]  /*8830*/  @!P1 NANOSLEEP.SYNCS 0x989680 ;  /* 0x009896800000995d */ /* 0x004fea0003900000 */
[----:B------:R-:W2:Y:S02]  /*8840*/  @!P1 SYNCS.PHASECHK.TRANS64 P1, [R16+URZ+0x30840], R13 ;  /* 0x0308400d100095a7 */ /* 0x000ea4000802007f */
[----:B--2---:R-:W-:Y:S05]  /*8850*/  @!P1 BRA `(.L_x_2741) ;  /* 0xfffffffc00f09947 */ /* 0x004fea000383ffff */
[----:B------:R-:W-:Y:S05]  /*8860*/  BRA `(.L_x_2762) ;  /* 0xfffffff000607947 */ /* 0x000fea000383ffff */
.L_x_2743:
[----:B--2---:R2:W1:Y:S02]  /*8870*/  SYNCS.PHASECHK.TRANS64.TRYWAIT P1, [R16+URZ+0x30828], R13 ;  /* 0x0308280d100075a7 */ /* 0x004464000802017f */
[----:B-1----:R-:W-:Y:S05]  /*8880*/  @!P1 NANOSLEEP.SYNCS 0x989680 ;  /* 0x009896800000995d */ /* 0x002fea0003900000 */
[----:B------:R-:W1:Y:S02]  /*8890*/  @!P1 SYNCS.PHASECHK.TRANS64 P1, [R16+URZ+0x30828], R13 ;  /* 0x0308280d100095a7 */ /* 0x000e64000802007f */
[----:B-1----:R-:W-:Y:S05]  /*88a0*/  @!P1 BRA `(.L_x_2743) ;  /* 0xfffffffc00f09947 */ /* 0x002fea000383ffff */
[----:B------:R-:W-:Y:S05]  /*88b0*/  BRA `(.L_x_2763) ;  /* 0xfffffff000e87947 */ /* 0x000fea000383ffff */
.L_x_2745:
[----:B------:R1:W1:Y:S02]  /*88c0*/  SYNCS.PHASECHK.TRANS64.TRYWAIT P0, [R3+URZ+0x30840], R0 ;  /* 0x03084000030075a7 */ /* 0x000264000800017f */
[----:B-1----:R-:W-:Y:S05]  /*88d0*/  @!P0 NANOSLEEP.SYNCS 0x989680 ;  /* 0x009896800000895d */ /* 0x002fea0003900000 */
[----:B------:R-:W1:Y:S02]  /*88e0*/  @!P0 SYNCS.PHASECHK.TRANS64 P0, [R3+URZ+0x30840], R0 ;  /* 0x03084000030085a7 */ /* 0x000e64000800007f */
[----:B-1----:R-:W-:Y:S05]  /*88f0*/  @!P0 BRA `(.L_x_2745) ;  /* 0xfffffffc00f08947 */ /* 0x002fea000383ffff */
[----:B------:R-:W-:Y:S05]  /*8900*/  BRA `(.L_x_2764) ;  /* 0xfffffff4009c7947 */ /* 0x000fea000383ffff */
.L_x_2747:
[----:B------:R-:W-:Y:S01]  /*8910*/  BSSY B0, `(.L_x_2765) ;  /* 0x0000006000007945 */ /* 0x000fe20003800000 */
[----:B------:R-:W-:-:S07]  /*8920*/  IMAD.MOV.U32 R15, RZ, RZ, -0x1 ;  /* 0xffffffffff0f7424 */ /* 0x000fce00078e00ff */
[----:B------:R-:W-:Y:S05]  /*8930*/  WARPSYNC.COLLECTIVE R15, `(.L_x_2766) ;  /* 0x000000000f0c7348 */ /* 0x000fea0003c00000 */
[----:B------:R-:W-:Y:S02]  /*8940*/  ELECT P6, UR62, PT ;  /* 0x00000000003e782f */ /* 0x000fe400038c0000 */
[----:B------:R-:W-:Y:S01]  /*8950*/  MOV R14, UR62 ;  /* 0x0000003e000e7c02 */ /* 0x000fe20008000f00 */
[----:B------:R-:W-:Y:S10]  /*8960*/  ENDCOLLECTIVE ;  /* 0x000000000000791b */ /* 0x000ff40003800000 */
.L_x_2766:
[----:B------:R-:W-:Y:S05]  /*8970*/  BSYNC B0 ;  /* 0x0000000000007941 */ /* 0x000fea0003800000 */
.L_x_2765:
[----:B------:R-:W-:Y:S05]  /*8980*/  BRA `(.L_x_2767) ;  /* 0xfffffff800487947 */ /* 0x000fea000383ffff */
.L_x_2749:
[----:B-1----:R1:W2:Y:S02]  /*8990*/  SYNCS.PHASECHK.TRANS64.TRYWAIT P0, [R6+URZ], R5 ;  /* 0x00000005060075a7 */ /* 0x0022a4000800017f */
[----:B--2---:R-:W-:Y:S05]  /*89a0*/  @!P0 NANOSLEEP.SYNCS 0x989680 ;  /* 0x009896800000895d */ /* 0x004fea0003900000 */
[----:B------:R-:W2:Y:S02]  /*89b0*/  @!P0 SYNCS.PHASECHK.TRANS64 P0, [R6+URZ], R5 ;  /* 0x00000005060085a7 */ /* 0x000ea4000800007f */
[----:B--2---:R-:W-:Y:S05]  /*89c0*/  @!P0 BRA `(.L_x_2749) ;  /* 0xfffffffc00f08947 */ /* 0x004fea000383ffff */
[----:B------:R-:W-:Y:S05]  /*89d0*/  BRA `(.L_x_2768) ;  /* 0xfffffff800887947 */ /* 0x000fea000383ffff */
.L_x_2750:
[----:B--2---:R2:W3:Y:S02]  /*89e0*/  SYNCS.PHASECHK.TRANS64.TRYWAIT P0, [R3+URZ], R2 ;  /* 0x00000002030075a7 */ /* 0x0044e4000800017f */
[----:B---3--:R-:W-:Y:S05]  /*89f0*/  @!P0 NANOSLEEP.SYNCS 0x989680 ;  /* 0x009896800000895d */ /* 0x008fea0003900000 */
[----:B------:R-:W3:Y:S02]  /*8a00*/  @!P0 SYNCS.PHASECHK.TRANS64 P0, [R3+URZ], R2 ;  /* 0x00000002030085a7 */ /* 0x000ee4000800007f */
[----:B---3--:R-:W-:Y:S05]  /*8a10*/  @!P0 BRA `(.L_x_2750) ;  /* 0xfffffffc00f08947 */ /* 0x008fea000383ffff */
[----:B------:R-:W-:Y:S05]  /*8a20*/  BRA `(.L_x_2769) ;  /* 0xfffffff8007c7947 */ /* 0x000fea000383ffff */
.L_x_2752:
[----:B--2---:R2:W3:Y:S02]  /*8a30*/  SYNCS.PHASECHK.TRANS64.TRYWAIT P0, [R0+URZ], R5 ;  /* 0x00000005000075a7 */ /* 0x0044e4000800017f */
[----:B---3--:R-:W-:Y:S05]  /*8a40*/  @!P0 NANOSLEEP.SYNCS 0x989680 ;  /* 0x009896800000895d */ /* 0x008fea0003900000 */
[----:B------:R-:W3:Y:S02]  /*8a50*/  @!P0 SYNCS.PHASECHK.TRANS64 P0, [R0+URZ], R5 ;  /* 0x00000005000085a7 */ /* 0x000ee4000800007f */
[----:B---3--:R-:W-:Y:S05]  /*8a60*/  @!P0 BRA `(.L_x_2752) ;  /* 0xfffffffc00f08947 */ /* 0x008fea000383ffff */
[----:B------:R-:W-:Y:S05]  /*8a70*/  BRA `(.L_x_2770) ;  /* 0xfffffff800807947 */ /* 0x000fea000383ffff */
.L_x_2771:
        /* <DEDUP_REMOVED lines=16> */
.L_x_7308:


//--------------------- .text._ZN7cutlass13device_kernelIN5flash11enable_sm90INS1_16FlashAttnBwdSm90INS1_25CollectiveMainloopBwdSm90ILi2ELi2ELi2EN4cute5tupleIJNS5_1CILi1EEES8_S8_EEENS6_IJNS7_ILi64EEENS7_ILi128EEESB_EEENS_6half_tEfNS_4arch4Sm90ELb1ELb0ELb1ELb0ELb1ELb1ELb0ELb0ELi2ELi1ELi2ELi1ELb0EEENS1_24CollectiveEpilogueBwdGQAISC_fSF_Li256ELb0ELb1EEENS1_25SingleTileBwdLPTSchedulerILb0ELi128ELb1EEEEEEEEEvNT_6ParamsE --------------------------
	.section	.text._ZN7cutlass13device_kernelIN5flash11enable_sm90INS1_16FlashAttnBwdSm90INS1_25CollectiveMainloopBwdSm90ILi2ELi2ELi2EN4cute5tupleIJNS5_1CILi1EEES8_S8_EEENS6_IJNS7_ILi64EEENS7_ILi128EEESB_EEENS_6half_tEfNS_4arch4Sm90ELb1ELb0ELb1ELb0ELb1ELb1ELb0ELb0ELi2ELi1ELi2ELi1ELb0EEENS1_24CollectiveEpilogueBwdGQAISC_fSF_Li256ELb0ELb1EEENS1_25SingleTileBwdLPTSchedulerILb0ELi128ELb1EEEEEEEEEvNT_6ParamsE,"ax",@progbits
	.align	128
.text._ZN7cutlass13device_kernelIN5flash11enable_sm90INS1_16FlashAttnBwdSm90INS1_25CollectiveMainloopBwdSm90ILi2ELi2ELi2EN4cute5tupleIJNS5_1CILi1EEES8_S8_EEENS6_IJNS7_ILi64EEENS7_ILi128EEESB_EEENS_6half_tEfNS_4arch4Sm90ELb1ELb0ELb1ELb0ELb1ELb1ELb0ELb0ELi2ELi1ELi2ELi1ELb0EEENS1_24CollectiveEpilogueBwdGQAISC_fSF_Li256ELb0ELb1EEENS1_25SingleTileBwdLPTSchedulerILb0ELi128ELb1EEEEEEEEEvNT_6ParamsE:
        .type           _ZN7cutlass13device_kernelIN5flash11enable_sm90INS1_16FlashAttnBwdSm90INS1_25CollectiveMainloopBwdSm90ILi2ELi2ELi2EN4cute5tupleIJNS5_1CILi1EEES8_S8_EEENS6_IJNS7_ILi64EEENS7_ILi128EEESB_EEENS_6half_tEfNS_4arch4Sm90ELb1ELb0ELb1ELb0ELb1ELb1ELb0ELb0ELi2ELi1ELi2ELi1ELb0EEENS1_24CollectiveEpilogueBwdGQAISC_fSF_Li256ELb0ELb1EEENS1_25SingleTileBwdLPTSchedulerILb0ELi128ELb1EEEEEEEEEvNT_6ParamsE,@function
        .size           _ZN7cutlass13device_kernelIN5flash11enable_sm90INS1_16FlashAttnBwdSm90INS1_25CollectiveMainloopBwdSm90ILi2ELi2ELi2EN4cute5tupleIJNS5_1CILi1EEES8_S8_EEENS6_IJNS7_ILi64EEENS7_ILi128EEESB_EEENS_6half_tEfNS_4arch4Sm90ELb1ELb0ELb1ELb0ELb1ELb1ELb0ELb0ELi2ELi1ELi2ELi1ELb0EEENS1_24CollectiveEpilogueBwdGQAISC_fSF_Li256ELb0ELb1EEENS1_25SingleTileBwdLPTSchedulerILb0ELi128ELb1EEEEEEEEEvNT_6ParamsE,(.L_x_7309 - _ZN7cutlass13device_kernelIN5flash11enable_sm90INS1_16FlashAttnBwdSm90INS1_25CollectiveMainloopBwdSm90ILi2ELi2ELi2EN4cute5tupleIJNS5_1CILi1EEES8_S8_EEENS6_IJNS7_ILi64EEENS7_ILi128EEESB_EEENS_6half_tEfNS_4arch4Sm90ELb1ELb0ELb1ELb0ELb1ELb1ELb0ELb0ELi2ELi1ELi2ELi1ELb0EEENS1_24CollectiveEpilogueBwdGQAISC_fSF_Li256ELb0ELb1EEENS1_25SingleTileBwdLPTSchedulerILb0ELi128ELb1EEEEEEEEEvNT_6ParamsE)
        .other          _ZN7cutlass13device_kernelIN5flash11enable_sm90INS1_16FlashAttnBwdSm90INS1_25CollectiveMainloopBwdSm90ILi2ELi2ELi2EN4cute5tupleIJNS5_1CILi1EEES8_S8_EEENS6_IJNS7_ILi64EEENS7_ILi128EEESB_EEENS_6half_tEfNS_4arch4Sm90ELb1ELb0ELb1ELb0ELb1ELb1ELb0ELb0ELi2ELi1ELi2ELi1ELb0EEENS1_24CollectiveEpilogueBwdGQAISC_fSF_Li256ELb0ELb1EEENS1_25SingleTileBwdLPTSchedulerILb0ELi128ELb1EEEEEEEEEvNT_6ParamsE,@"STO_CUDA_ENTRY STV_DEFAULT"
_ZN7cutlass13device_kernelIN5flash11enable_sm90INS1_16FlashAttnBwdSm90INS1_25CollectiveMainloopBwdSm90ILi2ELi2ELi2EN4cute5tupleIJNS5_1CILi1EEES8_S8_EEENS6_IJNS7_ILi64EEENS7_ILi128EEESB_EEENS_6half_tEfNS_4arch4Sm90ELb1ELb0ELb1ELb0ELb1ELb1ELb0ELb0ELi2ELi1ELi2ELi1ELb0EEENS1_24CollectiveEpilogueBwdGQAISC_fSF_Li256ELb0ELb1EEENS1_25SingleTileBwdLPTSchedulerILb0ELi128ELb1EEEEEEEEEvNT_6ParamsE:
        /* <DEDUP_REMOVED lines=24> */
.L_x_2773:
[----:B------:R-:W-:Y:S05]  /*0180*/  BSYNC B0 ;  /* 0x0000000000007941 */ /* 0x000fea0003800000 */
.L_x_2772:
        /* <DEDUP_REMOVED lines=37> */
.L_x_2774:
        /* <DEDUP_REMOVED lines=22> */
.L_x_2775:
[----:B------:R-:W-:Y:S01]  /*0540*/  PLOP3.LUT P0, PT, PT, PT, UP0, 0x80, 0x0 ;  /* 0x000000000000781c */ /* 0x000fe20003f0f008 */
[----:B------:R-:W-:Y:S01]  /*0550*/  NOP ;  /* 0x0000000000007918 */ /* 0x000fe20000000000 */
[----:B------:R-:W-:Y:S01]  /*0560*/  ULDC.64 UR46, c[0x0][0x208] ;  /* 0x00008200002e7ab9 */ /* 0x000fe20000000a00 */
[----:B------:R-:W-:Y:S01]  /*0570*/  BSSY B6, `(.L_x_2776) ;  /* 0x00008eb000067945 */ /* 0x000fe20003800000 */
[----:B-12-4-:R-:W-:Y:S09]  /*0580*/  BAR.SYNC.DEFER_BLOCKING 0x0 ;  /* 0x0000000000007b1d */ /* 0x016ff20000010000 */
[----:B------:R-:W-:Y:S05]  /*0590*/  @!P0 BRA `(.L_x_2777) ;  /* 0x0000005000c08947 */ /* 0x000fea0003800000 */
.L_x_2778:
        /* <DEDUP_REMOVED lines=32> */
.L_x_2779:
[----:B------:R-:W-:Y:S01]  /*07a0*/  ULDC UR7, c[0x0][0x8cc] ;  /* 0x0002330000077ab9 */ /* 0x000fe20000000800 */
[----:B------:R-:W-:Y:S01]  /*07b0*/  UMOV UR36, UR10 ;  /* 0x0000000a00247c82 */ /* 0x000fe20008000000 */
[----:B------:R-:W-:-:S11]  /*07c0*/  UISETP.NE.AND UP0, UPT, UR7, 0x1, UPT ;  /* 0x000000010700788c */ /* 0x000fd6000bf05270 */
[----:B------:R-:W-:Y:S02]  /*07d0*/  @UP0 ULDC.64 UR8, c[0x0][0x8d0] ;  /* 0x0002340000080ab9 */ /* 0x000fe40000000a00 */
[----:B------:R-:W-:-:S04]  /*07e0*/  UIMAD.WIDE.U32 UR4, UR10, UR8, URZ ;  /* 0x000000080a0472a5 */ /* 0x000fc8000f8e003f */
[----:B------:R-:W-:-:S04]  /*07f0*/  @UP0 USHF.R.U32.HI UR36, URZ, UR9, UR5 ;  /* 0x000000093f240299 */ /* 0x000fc80008011605 */
[----:B------:R-:W-:-:S12]  /*0800*/  UIMAD UR4, UR36, UR7, URZ ;  /* 0x00000007240472a4 */ /* 0x000fd8000f8e023f */
.L_x_2780:
        /* <DEDUP_REMOVED lines=121> */
.L_x_2784:
        /* <DEDUP_REMOVED lines=15> */
.L_x_2783:
        /* <DEDUP_REMOVED lines=23> */
.L_x_2786:
        /* <DEDUP_REMOVED lines=15> */
.L_x_2785:
        /* <DEDUP_REMOVED lines=8> */
.L_x_2890:
        /* <DEDUP_REMOVED lines=15> */
.L_x_2788:
        /* <DEDUP_REMOVED lines=105> */
.L_x_2800:
[----:B------:R-:W-:-:S05]  /*1af0*/  IMAD.U32 R0, RZ, RZ, UR38 ;  /* 0x00000026ff007e24 */ /* 0x000fca000f8e00ff */
[----:B------:R-:W-:-:S04]  /*1b00*/  LOP3.LUT R0, R0, 0x1, RZ, 0xfc, !PT ;  /* 0x0000000100007812 */ /* 0x000fc800078efcff */
[----:B------:R-:W-:-:S13]  /*1b10*/  ISETP.NE.AND P0, PT, R0, 0x3, PT ;  /* 0x000000030000780c */ /* 0x000fda0003f05270 */
[----:B------:R-:W-:Y:S05]  /*1b20*/  @!P0 BRA `(.L_x_2790) ;  /* 0x0000000000048947 */ /* 0x000fea0003800000 */
[----:B------:R-:W-:Y:S01]  /*1b30*/  BPT.TRAP 0x1 ;  /* 0x000000040000795c */ /* 0x000fe20000300000 */
.L_x_2790:
        /* <DEDUP_REMOVED lines=8> */
.L_x_2791:
[----:B---3--:R-:W-:Y:S05]  /*1bc0*/  @P1 BRA `(.L_x_2792) ;  /* 0x0000000000081947 */ /* 0x008fea0003800000 */
[----:B------:R-:W3:Y:S02]  /*1bd0*/  SYNCS.PHASECHK.TRANS64.TRYWAIT P1, [R0+URZ+0x30810], R209 ;  /* 0x030810d1000075a7 */ /* 0x000ee4000802017f */
[----:B---3--:R-:W-:Y:S05]  /*1be0*/  @!P1 BRA `(.L_x_2793) ;  /* 0x0000007800509947 */ /* 0x008fea0003800000 */
.L_x_2792:
        /* <DEDUP_REMOVED lines=84> */
.L_x_2794:
[----:B------:R1:W1:Y:S01]  /*2130*/  SYNCS.PHASECHK.TRANS64.TRYWAIT P1, [R0+URZ+0x30830], R209 ;  /* 0x030830d1000075a7 */ /* 0x000262000802017f */
[----:B------:R-:W-:Y:S05]  /*2140*/  @!P0 BRA `(.L_x_2795) ;  /* 0x0000000000048947 */ /* 0x000fea0003800000 */
[----:B------:R-:W-:Y:S01]  /*2150*/  BPT.TRAP 0x1 ;  /* 0x000000040000795c */ /* 0x000fe20000300000 */
.L_x_2795:
        /* <DEDUP_REMOVED lines=54> */
.L_x_2796:
        /* <DEDUP_REMOVED lines=401> */
[----:B------:R-:W-:-:S05]  /*3dd0*/  IMAD R7, R229, 0x4000, R208 ;  /* 0x00004000e5077824 */ /* 0x000fca00078e02d0 */
[----:B------:R-:W-:Y:S01]  /*3de0*/  R2UR UR7, R7 ;  /* 0x00000000070772ca */ /* 0x000fe200000e0000 */
[----:B------:R-:W-:-:S12]  /*3df0*/  UIADD3 UR6, UR6, 0x180, URZ ;  /* 0x0000018006067890 */ /* 0x000fd8000fffe03f */
[----:B------:R-:W-:-:S04]  /*3e00*/  USHF.R.U32.HI UR7, URZ, 0x4, UR7 ;  /* 0x000000043f077899 */ /* 0x000fc80008011607 */
[----:B------:R-:W-:-:S03]  /*3e10*/  ULOP3.LUT UR12, UR7, 0x3fff, URZ, 0xc0, !UPT ;  /* 0x00003fff070c7892 */ /* 0x000fc6000f8ec03f */
[----:B------:R-:W-:Y:S01]  /*3e20*/  UMOV UR7, 0x40000040 ;  /* 0x4000004000077882 */ /* 0x000fe20000000000 */
[----:B------:R-:W-:Y:S02]  /*3e30*/  WARPGROUP.DEPBAR.LE gsb0, 0x0 ;  /* 0x00008000000079c5 */ /* 0x000fe40000010000 */
[----:B------:R-:W-:-:S06]  /*3e40*/  WARPGROUP.ARRIVE ;  /* 0x00000000000079c5 */ /* 0x000fcc0000000000 */
[----:B------:R-:W-:Y:S03]  /*3e50*/  HGMMA.64x128x16.F32 R24, R152, gdesc[UR8].tnspB, R24, gsb0 ;  /* 0x41e0000898187df0 */ /* 0x000fe60008000818 */
[----:B------:R-:W2:Y:S01]  /*3e60*/  S2R R21, SR_CgaCtaId ;  /* 0x0000000000157919 */ /* 0x000ea20000008800 */
[----:B------:R-:W-:Y:S01]  /*3e70*/  MOV R17, 0x400 ;  /* 0x0000040000117802 */ /* 0x000fe20000000f00 */
[----:B------:R-:W-:Y:S02]  /*3e80*/  WARPGROUP.DEPBAR.LE gsb0, 0x0 ;  /* 0x00008000000079c5 */ /* 0x000fe40000010000 */
[----:B------:R-:W-:Y:S02]  /*3e90*/  F2FP.F16.F32.PACK_AB R152, R215, R213 ;  /* 0x000000d5d798723e */ /* 0x000fe400000000ff */
[----:B------:R-:W-:Y:S02]  /*3ea0*/  F2FP.F16.F32.PACK_AB R154, R219, R217 ;  /* 0x000000d9db9a723e */ /* 0x000fe400000000ff */
[----:B------:R-:W-:-:S02]  /*3eb0*/  F2FP.F16.F32.PACK_AB R153, R216, R214 ;  /* 0x000000d6d899723e */ /* 0x000fc400000000ff */
[----:B------:R-:W-:-:S04]  /*3ec0*/  F2FP.F16.F32.PACK_AB R155, R9, R218 ;  /* 0x000000da099b723e */ /* 0x000fc800000000ff */
[----:B------:R-:W-:-:S06]  /*3ed0*/  WARPGROUP.ARRIVE ;  /* 0x00000000000079c5 */ /* 0x000fcc0000000000 */
[----:B------:R-:W-:Y:S01]  /*3ee0*/  HGMMA.64x128x16.F32 R24, R152, gdesc[UR4].tnspB, R24, gsb0 ;  /* 0x41e0000498187df0 */ /* 0x000fe20008000818 */
[----:B--2---:R-:W-:-:S05]  /*3ef0*/  LEA R17, R21, R17, 0x18 ;  /* 0x0000001115117211 */ /* 0x004fca00078ec0ff */
[----:B------:R-:W-:-:S05]  /*3f00*/  VIADD R17, R17, 0x28800 ;  /* 0x0002880011117836 */ /* 0x000fca0000000000 */
[----:B------:R-:W-:-:S04]  /*3f10*/  SHF.R.U32.HI R6, RZ, 0x4, R17 ;  /* 0x00000004ff067819 */ /* 0x000fc80000011611 */
[----:B------:R-:W-:-:S04]  /*3f20*/  LOP3.LUT R6, R6, 0x3fff, RZ, 0xc0, !PT ;  /* 0x00003fff06067812 */ /* 0x000fc800078ec0ff */
[----:B------:R-:W-:-:S05]  /*3f30*/  LOP3.LUT R6, R6, 0x10000, RZ, 0xfc, !PT ;  /* 0x0001000006067812 */ /* 0x000fca00078efcff */
[----:B------:R-:W-:-:S05]  /*3f40*/  IMAD R6, R3, 0x400, R6 ;  /* 0x0000040003067824 */ /* 0x000fca00078e0206 */
[----:B------:R-:W-:Y:S01]  /*3f50*/  R2UR UR5, R6 ;  /* 0x00000000060572ca */ /* 0x000fe200000e0000 */
[----:B------:R-:W-:Y:S01]  /*3f60*/  UMOV UR9, 0x40000040 ;  /* 0x4000004000097882 */ /* 0x000fe20000000000 */
[----:B------:R-:W-:Y:S01]  /*3f70*/  UMOV UR10, UR12 ;  /* 0x0000000c000a7c82 */ /* 0x000fe20008000000 */
[----:B------:R-:W-:-:S10]  /*3f80*/  UMOV UR11, 0x40000040 ;  /* 0x40000040000b7882 */ /* 0x000fd40000000000 */
        /* <DEDUP_REMOVED lines=63> */
.L_x_2798:
        /* <DEDUP_REMOVED lines=49> */
.L_x_2799:
        /* <DEDUP_REMOVED lines=78> */
.L_x_2782:
[----:B------:R-:W-:Y:S05]  /*4b70*/  @P0 BRA `(.L_x_2781) ;  /* 0x0000004800280947 */ /* 0x000fea0003800000 */
[----:B------:R-:W1:Y:S01]  /*4b80*/  S2R R4, SR_TID.X ;  /* 0x0000000000047919 */ /* 0x000e620000002100 */
[----:B------:R-:W-:Y:S01]  /*4b90*/  ULDC UR8, c[0x0][0x850] ;  /* 0x0002140000087ab9 */ /* 0x000fe20000000800 */
[----:B------:R-:W2:Y:S01]  /*4ba0*/  S2UR UR11, SR_CgaCtaId ;  /* 0x00000000000b79c3 */ /* 0x000ea20000008800 */
[----:B------:R-:W-:Y:S01]  /*4bb0*/  UISETP.NE.AND UP0, UPT, UR8, 0x1, UPT ;  /* 0x000000010800788c */ /* 0x000fe2000bf05270 */
[----:B------:R-:W-:Y:S01]  /*4bc0*/  BSSY B0, `(.L_x_2801) ;  /* 0x000005d000007945 */ /* 0x000fe20003800000 */
[----:B------:R-:W-:Y:S01]  /*4bd0*/  UMOV UR10, UR40 ;  /* 0x00000028000a7c82 */ /* 0x000fe20008000000 */
[----:B------:R-:W-:Y:S01]  /*4be0*/  ULOP3.LUT UR36, URZ, UR36, URZ, 0x33, !UPT ;  /* 0x000000243f247292 */ /* 0x000fe2000f8e333f */
[----:B------:R-:W-:Y:S01]  /*4bf0*/  ULDC.64 UR12, c[0x0][0x818] ;  /* 0x00020600000c7ab9 */ /* 0x000fe20000000a00 */
[----:B------:R-:W-:Y:S01]  /*4c00*/  ULDC UR6, c[0x0][0x8b4] ;  /* 0x00022d0000067ab9 */ /* 0x000fe20000000800 */
[----:B------:R-:W-:Y:S01]  /*4c10*/  ULDC UR16, c[0x0][0x870] ;  /* 0x00021c0000107ab9 */ /* 0x000fe20000000800 */
[----:B------:R-:W-:Y:S01]  /*4c20*/  UIADD3 UR36, UR36, UR6, URZ ;  /* 0x0000000624247290 */ /* 0x000fe2000fffe03f */
[----:B------:R-:W-:-:S03]  /*4c30*/  ULDC UR18, c[0x0][0x80c] ;  /* 0x0002030000127ab9 */ /* 0x000fc60000000800 */
[----:B------:R-:W-:Y:S01]  /*4c40*/  @UP0 ULDC UR4, c[0x0][0x854] ;  /* 0x0002150000040ab9 */ /* 0x000fe20000000800 */
[----:B------:R-:W-:Y:S01]  /*4c50*/  @UP0 ULDC UR7, c[0x0][0x858] ;  /* 0x0002160000070ab9 */ /* 0x000fe20000000800 */
[----:B------:R-:W-:Y:S02]  /*4c60*/  UIMAD.WIDE.U32 UR4, UR40, UR4, URZ ;  /* 0x00000004280472a5 */ /* 0x000fe4000f8e003f */
[----:B------:R-:W-:Y:S02]  /*4c70*/  UIMAD UR16, UR16, UR36, URZ ;  /* 0x00000024101072a4 */ /* 0x000fe4000f8e023f */
[----:B------:R-:W-:Y:S02]  /*4c80*/  @UP0 USHF.R.U32.HI UR10, URZ, UR7, UR5 ;  /* 0x000000073f0a0299 */ /* 0x000fe40008011605 */
[----:B------:R-:W-:Y:S02]  /*4c90*/  USHF.L.U32 UR6, UR36, 0xe, URZ ;  /* 0x0000000e24067899 */ /* 0x000fe4000800063f */
[----:B------:R-:W-:-:S02]  /*4ca0*/  USHF.R.S32.HI UR17, URZ, 0x1f, UR10 ;  /* 0x0000001f3f117899 */ /* 0x000fc4000801140a */
[----:B------:R-:W-:Y:S02]  /*4cb0*/  UIMAD UR16, UR16, UR18, URZ ;  /* 0x00000012101072a4 */ /* 0x000fe4000f8e023f */
[----:B------:R-:W-:Y:S02]  /*4cc0*/  UIMAD UR9, UR17, UR12, URZ ;  /* 0x0000000c110972a4 */ /* 0x000fe4000f8e023f */
[----:B------:R-:W-:Y:S01]  /*4cd0*/  USHF.R.S32.HI UR7, URZ, 0x1f, UR6 ;  /* 0x0000001f3f077899 */ /* 0x000fe20008011406 */
[C---:B-1----:R-:W-:Y:S01]  /*4ce0*/  VIADD R5, R4.reuse, 0xffffff80 ;  /* 0xffffff8004057836 */ /* 0x042fe20000000000 */
[----:B------:R-:W-:Y:S01]  /*4cf0*/  UIMAD UR20, UR10, UR13, UR9 ;  /* 0x0000000d0a1472a4 */ /* 0x000fe2000f8e0209 */
[----:B------:R-:W-:Y:S01]  /*4d00*/  ISETP.NE.AND P1, PT, R4, 0x80, PT ;  /* 0x000000800400780c */ /* 0x000fe20003f25270 */
[----:B------:R-:W-:Y:S02]  /*4d10*/  USHF.R.S32.HI UR19, URZ, 0x1f, UR16 ;  /* 0x0000001f3f137899 */ /* 0x000fe40008011410 */
[----:B------:R-:W-:Y:S01]  /*4d20*/  SHF.R.S32.HI R0, RZ, 0x1f, R5 ;  /* 0x0000001fff007819 */ /* 0x000fe20000011405 */
[----:B------:R-:W-:Y:S01]  /*4d30*/  UMOV UR9, 0x400 ;  /* 0x0000040000097882 */ /* 0x000fe20000000000 */
[----:B------:R-:W-:Y:S01]  /*4d40*/  ULDC.64 UR14, c[0x0][0x840] ;  /* 0x00021000000e7ab9 */ /* 0x000fe20000000a00 */
[----:B--2---:R-:W-:Y:S01]  /*4d50*/  ULEA UR9, UR11, UR9, 0x18 ;  /* 0x000000090b097291 */ /* 0x004fe2000f8ec03f */
[----:B------:R-:W-:Y:S01]  /*4d60*/  LEA.HI R2, R0, R5, RZ, 0x7 ;  /* 0x0000000500027211 */ /* 0x000fe200078f38ff */
[----:B------:R-:W-:Y:S01]  /*4d70*/  UIMAD UR11, UR37, UR18, URZ ;  /* 0x00000012250b72a4 */ /* 0x000fe2000f8e023f */
[----:B------:R-:W-:Y:S01]  /*4d80*/  BAR.SYNC.DEFER_BLOCKING 0x1, 0x100 ;  /* 0x0044000000007b1d */ /* 0x000fe20000010000 */
[----:B------:R-:W-:Y:S01]  /*4d90*/  UIMAD.WIDE.U32 UR4, UR10, UR12, UR6 ;  /* 0x0000000c0a0472a5 */ /* 0x000fe2000f8e0006 */
[C---:B------:R-:W-:Y:S01]  /*4da0*/  LOP3.LUT R0, R2.reuse, 0xfffff80, RZ, 0xc0, !PT ;  /* 0x0fffff8002007812 */ /* 0x040fe200078ec0ff */
[----:B------:R-:W-:Y:S01]  /*4db0*/  IMAD.SHL.U32 R2, R2, 0x40, RZ ;  /* 0x0000004002027824 */ /* 0x000fe200078e00ff */
[----:B------:R-:W-:Y:S01]  /*4dc0*/  USHF.R.S32.HI UR18, URZ, 0x1f, UR11 ;  /* 0x0000001f3f127899 */ /* 0x000fe2000801140b */
[C---:B------:R-:W-:Y:S01]  /*4dd0*/  ISETP.NE.AND P0, PT, R5.reuse, RZ, PT ;  /* 0x000000ff0500720c */ /* 0x040fe20003f05270 */
[----:B------:R-:W-:Y:S01]  /*4de0*/  UIADD3 UR16, UP0, UP1, UR16, UR11, UR10 ;  /* 0x0000000b10107290 */ /* 0x000fe2000f91e00a */
[----:B------:R-:W-:Y:S01]  /*4df0*/  IMAD.IADD R0, R5, 0x1, -R0 ;  /* 0x0000000105007824 */ /* 0x000fe200078e0a00 */
[----:B------:R-:W-:Y:S01]  /*4e00*/  LOP3.LUT R3, R2, 0x3fffe000, RZ, 0xc0, !PT ;  /* 0x3fffe00002037812 */ /* 0x000fe200078ec0ff */
[----:B------:R-:W-:-:S02]  /*4e10*/  UIMAD.WIDE.U32 UR6, UR10, UR14, UR6 ;  /* 0x0000000e0a0672a5 */ /* 0x000fc4000f8e0006 */
[----:B------:R-:W-:Y:S02]  /*4e20*/  UIMAD UR21, UR17, UR14, URZ ;  /* 0x0000000e111572a4 */ /* 0x000fe4000f8e023f */
[----:B------:R-:W-:Y:S01]  /*4e30*/  IMAD R0, R0, 0x4, R3 ;  /* 0x0000000400007824 */ /* 0x000fe200078e0203 */
[----:B------:R-:W-:Y:S02]  /*4e40*/  UIADD3.X UR14, UR19, UR18, UR17, UP0, UP1 ;  /* 0x00000012130e7290 */ /* 0x000fe400087e2411 */
[----:B------:R-:W-:Y:S02]  /*4e50*/  USHF.L.U32 UR11, UR16, 0x2, URZ ;  /* 0x00000002100b7899 */ /* 0x000fe4000800063f */
[----:B------:R-:W-:Y:S01]  /*4e60*/  LEA R0, R0, UR9, 0x2 ;  /* 0x0000000900007c11 */ /* 0x000fe2000f8e10ff */
[----:B------:R-:W-:Y:S01]  /*4e70*/  ULDC.64 UR12, c[0x0][0x868] ;  /* 0x00021a00000c7ab9 */ /* 0x000fe20000000a00 */
[----:B------:R-:W-:Y:S02]  /*4e80*/  USHF.L.U64.HI UR14, UR16, 0x2, UR14 ;  /* 0x00000002100e7899 */ /* 0x000fe4000801020e */
[----:B------:R-:W-:Y:S01]  /*4e90*/  UIADD3 UR16, UP0, UR11, UR12, URZ ;  /* 0x0000000c0b107290 */ /* 0x000fe2000ff1e03f */
[----:B------:R1:W-:Y:S01]  /*4ea0*/  STS.128 [R0], R24 ;  /* 0x0000001800007388 */ /* 0x0003e20000000c00 */
[----:B------:R-:W-:-:S02]  /*4eb0*/  USHF.R.S32.HI UR12, URZ, 0x1f, UR37 ;  /* 0x0000001f3f0c7899 */ /* 0x000fc40008011425 */
[----:B------:R-:W-:Y:S01]  /*4ec0*/  UIMAD UR15, UR10, UR15, UR21 ;  /* 0x0000000f0a0f72a4 */ /* 0x000fe2000f8e0215 */
[----:B------:R1:W-:Y:S01]  /*4ed0*/  STS.128 [R0+0x800], R28 ;  /* 0x0008001c00007388 */ /* 0x0003e20000000c00 */
[----:B------:R-:W-:Y:S01]  /*4ee0*/  ULDC.64 UR18, c[0x0][0x820] ;  /* 0x0002080000127ab9 */ /* 0x000fe20000000a00 */
[----:B------:R-:W-:Y:S01]  /*4ef0*/  UIADD3.X UR17, UR14, UR13, URZ, UP0, !UPT ;  /* 0x0000000d0e117290 */ /* 0x000fe200087fe43f */
[----:B------:R-:W-:Y:S01]  /*4f00*/  IMAD.U32 R2, RZ, RZ, UR16 ;  /* 0x00000010ff027e24 */ /* 0x000fe2000f8e00ff */
[----:B------:R1:W-:Y:S01]  /*4f10*/  STS.128 [R0+0x1000], R32 ;  /* 0x0010002000007388 */ /* 0x0003e20000000c00 */
[----:B------:R-:W-:Y:S01]  /*4f20*/  ULDC.64 UR22, c[0x0][0x848] ;  /* 0x0002120000167ab9 */ /* 0x000fe20000000a00 */
[----:B------:R-:W-:Y:S02]  /*4f30*/  UIMAD UR13, UR12, UR18, URZ ;  /* 0x000000120c0d72a4 */ /* 0x000fe4000f8e023f */
[----:B------:R1:W-:Y:S01]  /*4f40*/  STS.128 [R0+0x1800], R36 ;  /* 0x0018002400007388 */ /* 0x0003e20000000c00 */
[----:B------:R-:W-:Y:S01]  /*4f50*/  UIADD3 UR5, UR5, UR20, URZ ;  /* 0x0000001405057290 */ /* 0x000fe2000fffe03f */
[----:B------:R-:W-:Y:S01]  /*4f60*/  IMAD.U32 R3, RZ, RZ, UR17 ;  /* 0x00000011ff037e24 */ /* 0x000fe2000f8e00ff */
        /* <DEDUP_REMOVED lines=15> */
[----:B------:R-:W-:Y:S01]  /*5060*/  ULEA UR18, UP0, UR4, UR18, 0x2 ;  /* 0x0000001204127291 */ /* 0x000fe2000f80103f */
[----:B------:R1:W-:Y:S01]  /*5070*/  STS.128 [R0+0x4800], R60 ;  /* 0x0048003c00007388 */ /* 0x0003e20000000c00 */
[----:B------:R-:W-:Y:S02]  /*5080*/  UIADD3 UR5, UR7, UR12, URZ ;  /* 0x0000000c07057290 */ /* 0x000fe4000fffe03f */
        /* <DEDUP_REMOVED lines=11> */
.L_x_2803:
[----:B------:R-:W2:Y:S04]  /*5140*/  LDG.E.STRONG.GPU R4, desc[UR46][R2.64] ;  /* 0x0000002e02047981 */ /* 0x000ea8000c1ef900 */
[----:B--2---:R-:W-:Y:S01]  /*5150*/  CCTL.IVALL ;  /* 0x00000000ff00798f */ /* 0x004fe20002000000 */
[----:B------:R-:W-:Y:S05]  /*5160*/  YIELD ;  /* 0x0000000000007946 */ /* 0x000fea0003800000 */
[----:B------:R-:W-:-:S13]  /*5170*/  ISETP.NE.AND P0, PT, R4, UR15, PT ;  /* 0x0000000f04007c0c */ /* 0x000fda000bf05270 */
[----:B------:R-:W-:Y:S05]  /*5180*/  @P0 BRA `(.L_x_2803) ;  /* 0xfffffffc00ec0947 */ /* 0x000fea000383ffff */
.L_x_2802:
[----:B------:R-:W-:Y:S05]  /*5190*/  BSYNC B0 ;  /* 0x0000000000007941 */ /* 0x000fea0003800000 */
.L_x_2801:
[----:B------:R-:W-:-:S03]  /*51a0*/  UMOV UR4, 0xffffffff ;  /* 0xffffffff00047882 */ /* 0x000fc60000000000 */
[----:B------:R-:W-:Y:S05]  /*51b0*/  BRA.DIV UR4, `(.L_x_2804) ;  /* 0x0000004604047947 */ /* 0x000fea000b800000 */
[----:B------:R-:W-:Y:S01]  /*51c0*/  NOP ;  /* 0x0000000000007918 */ /* 0x000fe20000000000 */
.L_x_2893:
        /* <DEDUP_REMOVED lines=15> */
.L_x_2807:
[----:B------:R-:W-:Y:S01]  /*52c0*/  @P0 ELECT P2, URZ, PT ;  /* 0x00000000003f082f */ /* 0x000fe20003840000 */
[----:B------:R2:W-:-:S12]  /*52d0*/  UBLKRED.G.S.ADD.F32.RN [UR4], [UR9], UR6, desc[UR12] ;  /* 0x00000c04090073bb */ /* 0x0005d800080a1406 */
[----:B------:R-:W-:Y:S02]  /*52e0*/  @P2 PLOP3.LUT P0, PT, P2, PT, PT, 0x8, 0x0 ;  /* 0x000000000000281c */ /* 0x000fe4000170e170 */
[----:B------:R-:W-:-:S11]  /*52f0*/  PLOP3.LUT P2, PT, PT, PT, PT, 0x8, 0x0 ;  /* 0x000000000000781c */ /* 0x000fd60003f4e170 */
[----:B--2---:R-:W-:Y:S05]  /*5300*/  @P0 BRA.U.ANY `(.L_x_2807) ;  /* 0xfffffffd00ec0947 */ /* 0x004fea000393ffff */
[----:B------:R0:W-:Y:S01]  /*5310*/  UTMACMDFLUSH ;  /* 0x00000000000079b7 */ /* 0x0001e20000000000 */
[----:B------:R-:W-:-:S04]  /*5320*/  DEPBAR.LE SB0, 0x0 ;  /* 0x000080000000791a */ /* 0x000fc80000000000 */
.L_x_2806:
[----:B------:R-:W-:Y:S05]  /*5330*/  BSYNC B0 ;  /* 0x0000000000007941 */ /* 0x000fea0003800000 */
.L_x_2805:
        /* <DEDUP_REMOVED lines=14> */
.L_x_2809:
[----:B------:R-:W-:Y:S05]  /*5420*/  BSYNC B0 ;  /* 0x0000000000007941 */ /* 0x000fea0003800000 */
.L_x_2808:
        /* <DEDUP_REMOVED lines=24> */
.L_x_2812:
[----:B-12---:R-:W2:Y:S04]  /*55b0*/  LDG.E.STRONG.GPU R0, desc[UR46][R2.64] ;  /* 0x0000002e02007981 */ /* 0x006ea8000c1ef900 */
[----:B--2---:R-:W-:Y:S01]  /*55c0*/  CCTL.IVALL ;  /* 0x00000000ff00798f */ /* 0x004fe20002000000 */
[----:B------:R-:W-:Y:S05]  /*55d0*/  YIELD ;  /* 0x0000000000007946 */ /* 0x000fea0003800000 */
[----:B------:R-:W-:-:S13]  /*55e0*/  ISETP.NE.AND P0, PT, R0, UR15, PT ;  /* 0x0000000f00007c0c */ /* 0x000fda000bf05270 */
[----:B------:R-:W-:Y:S05]  /*55f0*/  @P0 BRA `(.L_x_2812) ;  /* 0xfffffffc00ec0947 */ /* 0x000fea000383ffff */
.L_x_2811:
[----:B------:R-:W-:Y:S05]  /*5600*/  BSYNC B0 ;  /* 0x0000000000007941 */ /* 0x000fea0003800000 */
.L_x_2810:
[----:B------:R-:W-:-:S03]  /*5610*/  UMOV UR4, 0xffffffff ;  /* 0xffffffff00047882 */ /* 0x000fc60000000000 */
[----:B------:R-:W-:Y:S05]  /*5620*/  BRA.DIV UR4, `(.L_x_2813) ;  /* 0x0000004204047947 */ /* 0x000fea000b800000 */
[----:B------:R-:W-:Y:S01]  /*5630*/  NOP ;  /* 0x0000000000007918 */ /* 0x000fe20000000000 */
.L_x_2896:
        /* <DEDUP_REMOVED lines=16> */
.L_x_2816:
[----:B------:R-:W-:Y:S01]  /*5740*/  @P0 ELECT P2, URZ, PT ;  /* 0x00000000003f082f */ /* 0x000fe20003840000 */
[----:B------:R3:W-:-:S12]  /*5750*/  UBLKRED.G.S.ADD.F32.RN [UR4], [UR9], UR6, desc[UR10] ;  /* 0x00000a04090073bb */ /* 0x0007d800080a1406 */
[----:B------:R-:W-:Y:S02]  /*5760*/  @P2 PLOP3.LUT P0, PT, P2, PT, PT, 0x8, 0x0 ;  /* 0x000000000000281c */ /* 0x000fe4000170e170 */
[----:B------:R-:W-:-:S11]  /*5770*/  PLOP3.LUT P2, PT, PT, PT, PT, 0x8, 0x0 ;  /* 0x000000000000781c */ /* 0x000fd60003f4e170 */
[----:B---3--:R-:W-:Y:S05]  /*5780*/  @P0 BRA.U.ANY `(.L_x_2816) ;  /* 0xfffffffd00ec0947 */ /* 0x008fea000393ffff */
[----:B------:R0:W-:Y:S01]  /*5790*/  UTMACMDFLUSH ;  /* 0x00000000000079b7 */ /* 0x0001e20000000000 */
[----:B------:R-:W-:-:S04]  /*57a0*/  DEPBAR.LE SB0, 0x0 ;  /* 0x000080000000791a */ /* 0x000fc80000000000 */
.L_x_2815:
[----:B------:R-:W-:Y:S05]  /*57b0*/  BSYNC B0 ;  /* 0x0000000000007941 */ /* 0x000fea0003800000 */
.L_x_2814:
        /* <DEDUP_REMOVED lines=14> */
.L_x_2777:
        /* <DEDUP_REMOVED lines=29> */
.L_x_2818:
[----:B------:R-:W-:Y:S01]  /*5a70*/  ULDC UR9, c[0x0][0x8cc] ;  /* 0x0002330000097ab9 */ /* 0x000fe20000000800 */
[----:B------:R-:W-:Y:S01]  /*5a80*/  UMOV UR7, UR8 ;  /* 0x0000000800077c82 */ /* 0x000fe20008000000 */
[----:B------:R-:W-:-:S11]  /*5a90*/  UISETP.NE.AND UP0, UPT, UR9, 0x1, UPT ;  /* 0x000000010900788c */ /* 0x000fd6000bf05270 */
[----:B------:R-:W-:Y:S02]  /*5aa0*/  @UP0 ULDC.64 UR10, c[0x0][0x8d0] ;  /* 0x00023400000a0ab9 */ /* 0x000fe40000000a00 */
[----:B------:R-:W-:-:S04]  /*5ab0*/  UIMAD.WIDE.U32 UR4, UR8, UR10, URZ ;  /* 0x0000000a080472a5 */ /* 0x000fc8000f8e003f */
[----:B------:R-:W-:-:S04]  /*5ac0*/  @UP0 USHF.R.U32.HI UR7, URZ, UR11, UR5 ;  /* 0x0000000b3f070299 */ /* 0x000fc80008011605 */
[----:B------:R-:W-:-:S12]  /*5ad0*/  UIMAD UR4, UR7, UR9, URZ ;  /* 0x00000009070472a4 */ /* 0x000fd8000f8e023f */
.L_x_2819:
        /* <DEDUP_REMOVED lines=84> */
.L_x_2823:
[----:B------:R-:W2:Y:S04]  /*6020*/  LDG.E.STRONG.GPU R4, desc[UR46][R2.64] ;  /* 0x0000002e02047981 */ /* 0x000ea8000c1ef900 */
[----:B--2---:R-:W-:Y:S01]  /*6030*/  CCTL.IVALL ;  /* 0x00000000ff00798f */ /* 0x004fe20002000000 */
[----:B------:R-:W-:Y:S05]  /*6040*/  YIELD ;  /* 0x0000000000007946 */ /* 0x000fea0003800000 */
[----:B------:R-:W-:-:S13]  /*6050*/  ISETP.NE.AND P1, PT, R4, R5, PT ;  /* 0x000000050400720c */ /* 0x000fda0003f25270 */
[----:B------:R-:W-:Y:S05]  /*6060*/  @P1 BRA `(.L_x_2823) ;  /* 0xfffffffc00ec1947 */ /* 0x000fea000383ffff */
.L_x_2822:
[----:B------:R-:W-:Y:S05]  /*6070*/  BSYNC B0 ;  /* 0x0000000000007941 */ /* 0x000fea0003800000 */
.L_x_2821:
[----:B------:R-:W-:-:S03]  /*6080*/  UMOV UR4, 0xffffffff ;  /* 0xffffffff00047882 */ /* 0x000fc60000000000 */
[----:B------:R-:W-:Y:S05]  /*6090*/  BRA.DIV UR4, `(.L_x_2824) ;  /* 0x0000003604847947 */ /* 0x000fea000b800000 */
[----:B------:R-:W-:Y:S01]  /*60a0*/  NOP ;  /* 0x0000000000007918 */ /* 0x000fe20000000000 */
.L_x_2899:
        /* <DEDUP_REMOVED lines=22> */
.L_x_2826:
[----:B------:R-:W-:Y:S05]  /*6210*/  BSYNC B0 ;  /* 0x0000000000007941 */ /* 0x000fea0003800000 */
.L_x_2825:
        /* <DEDUP_REMOVED lines=20> */
.L_x_2828:
[----:B------:R-:W-:Y:S05]  /*6360*/  BSYNC B0 ;  /* 0x0000000000007941 */ /* 0x000fea0003800000 */
.L_x_2827:
[----:B------:R-:W-:Y:S06]  /*6370*/  BAR.ARV 0xa, 0xa0 ;  /* 0x0282800000007b1d */ /* 0x000fec0000002000 */
[----:B------:R-:W-:Y:S04]  /*6380*/  BSSY B0, `(.L_x_2829) ;  /* 0x0000003000007945 */ /* 0x000fe80003800000 */
[----:B------:R-:W-:Y:S05]  /*6390*/  @!P0 BRA `(.L_x_2830) ;  /* 0x0000000000048947 */ /* 0x000fea0003800000 */
[----:B------:R-:W-:-:S04]  /*63a0*/  DEPBAR.LE SB0, 0x0 ;  /* 0x000080000000791a */ /* 0x000fc80000000000 */
.L_x_2830:
[----:B------:R-:W-:Y:S05]  /*63b0*/  BSYNC B0 ;  /* 0x0000000000007941 */ /* 0x000fea0003800000 */
.L_x_2829:
        /* <DEDUP_REMOVED lines=19> */
.L_x_2832:
[----:B------:R-:W-:Y:S05]  /*64f0*/  BSYNC B0 ;  /* 0x0000000000007941 */ /* 0x000fea0003800000 */
.L_x_2831:
[----:B------:R-:W-:Y:S01]  /*6500*/  UIADD3 UR17, UR8, 0x1, URZ ;  /* 0x0000000108117890 */ /* 0x000fe2000fffe03f */
[----:B------:R-:W-:Y:S11]  /*6510*/  BRA `(.L_x_2833) ;  /* 0x0000000000047947 */ /* 0x000ff60003800000 */
.L_x_2820:
[----:B------:R-:W-:-:S05]  /*6520*/  UMOV UR17, UR8 ;  /* 0x0000000800117c82 */ /* 0x000fca0008000000 */
.L_x_2833:
        /* <DEDUP_REMOVED lines=12> */
.L_x_2858:
        /* <DEDUP_REMOVED lines=18> */
.L_x_2836:
[----:B------:R-:W2:Y:S04]  /*6710*/  LDG.E.STRONG.GPU R4, desc[UR46][R2.64] ;  /* 0x0000002e02047981 */ /* 0x000ea8000c1ef900 */
[----:B--2---:R-:W-:Y:S01]  /*6720*/  CCTL.IVALL ;  /* 0x00000000ff00798f */ /* 0x004fe20002000000 */
[----:B------:R-:W-:Y:S05]  /*6730*/  YIELD ;  /* 0x0000000000007946 */ /* 0x000fea0003800000 */
[----:B------:R-:W-:-:S13]  /*6740*/  ISETP.NE.AND P1, PT, R4, R5, PT ;  /* 0x000000050400720c */ /* 0x000fda0003f25270 */
[----:B------:R-:W-:Y:S05]  /*6750*/  @P1 BRA `(.L_x_2836) ;  /* 0xfffffffc00ec1947 */ /* 0x000fea000383ffff */
.L_x_2835:
[----:B------:R-:W-:Y:S05]  /*6760*/  BSYNC B0 ;  /* 0x0000000000007941 */ /* 0x000fea0003800000 */
.L_x_2834:
[----:B------:R-:W-:-:S03]  /*6770*/  UMOV UR18, 0xffffffff ;  /* 0xffffffff00127882 */ /* 0x000fc60000000000 */
[----:B------:R-:W-:Y:S05]  /*6780*/  BRA.DIV UR18, `(.L_x_2837) ;  /* 0x0000002e12e47947 */ /* 0x000fea000b800000 */
[----:B------:R-:W-:Y:S01]  /*6790*/  NOP ;  /* 0x0000000000007918 */ /* 0x000fe20000000000 */
.L_x_2902:
        /* <DEDUP_REMOVED lines=19> */
.L_x_2839:
[----:B------:R-:W-:Y:S05]  /*68d0*/  BSYNC B0 ;  /* 0x0000000000007941 */ /* 0x000fea0003800000 */
.L_x_2838:
        /* <DEDUP_REMOVED lines=15> */
.L_x_2841:
[----:B------:R-:W-:Y:S05]  /*69d0*/  BSYNC B0 ;  /* 0x0000000000007941 */ /* 0x000fea0003800000 */
.L_x_2840:
[----:B------:R-:W-:Y:S06]  /*69e0*/  BAR.ARV 0xa, 0xa0 ;  /* 0x0282800000007b1d */ /* 0x000fec0000002000 */
[----:B------:R-:W-:Y:S04]  /*69f0*/  BSSY B0, `(.L_x_2842) ;  /* 0x0000003000007945 */ /* 0x000fe80003800000 */
[----:B------:R-:W-:Y:S05]  /*6a00*/  @!P0 BRA `(.L_x_2843) ;  /* 0x0000000000048947 */ /* 0x000fea0003800000 */
[----:B------:R-:W-:-:S04]  /*6a10*/  DEPBAR.LE SB0, 0x0 ;  /* 0x000080000000791a */ /* 0x000fc80000000000 */
.L_x_2843:
[----:B------:R-:W-:Y:S05]  /*6a20*/  BSYNC B0 ;  /* 0x0000000000007941 */ /* 0x000fea0003800000 */
.L_x_2842:
        /* <DEDUP_REMOVED lines=19> */
.L_x_2845:
[----:B------:R-:W-:Y:S05]  /*6b60*/  BSYNC B0 ;  /* 0x0000000000007941 */ /* 0x000fea0003800000 */
.L_x_2844:
        /* <DEDUP_REMOVED lines=17> */
.L_x_2848:
[----:B------:R-:W2:Y:S04]  /*6c80*/  LDG.E.STRONG.GPU R4, desc[UR46][R2.64] ;  /* 0x0000002e02047981 */ /* 0x000ea8000c1ef900 */
[----:B--2---:R-:W-:Y:S01]  /*6c90*/  CCTL.IVALL ;  /* 0x00000000ff00798f */ /* 0x004fe20002000000 */
[----:B------:R-:W-:Y:S05]  /*6ca0*/  YIELD ;  /* 0x0000000000007946 */ /* 0x000fea0003800000 */
[----:B------:R-:W-:-:S13]  /*6cb0*/  ISETP.NE.AND P1, PT, R4, R5, PT ;  /* 0x000000050400720c */ /* 0x000fda0003f25270 */
[----:B------:R-:W-:Y:S05]  /*6cc0*/  @P1 BRA `(.L_x_2848) ;  /* 0xfffffffc00ec1947 */ /* 0x000fea000383ffff */
.L_x_2847:
[----:B------:R-:W-:Y:S05]  /*6cd0*/  BSYNC B0 ;  /* 0x0000000000007941 */ /* 0x000fea0003800000 */
.L_x_2846:
[----:B------:R-:W-:-:S03]  /*6ce0*/  UMOV UR10, 0xffffffff ;  /* 0xffffffff000a7882 */ /* 0x000fc60000000000 */
[----:B------:R-:W-:Y:S05]  /*6cf0*/  BRA.DIV UR10, `(.L_x_2849) ;  /* 0x0000002a0aa47947 */ /* 0x000fea000b800000 */
[----:B------:R-:W-:Y:S01]  /*6d00*/  NOP ;  /* 0x0000000000007918 */ /* 0x000fe20000000000 */
.L_x_2905:
        /* <DEDUP_REMOVED lines=15> */
.L_x_2851:
[----:B------:R-:W-:Y:S05]  /*6e00*/  BSYNC B0 ;  /* 0x0000000000007941 */ /* 0x000fea0003800000 */
.L_x_2850:
        /* <DEDUP_REMOVED lines=15> */
.L_x_2853:
[----:B------:R-:W-:Y:S05]  /*6f00*/  BSYNC B0 ;  /* 0x0000000000007941 */ /* 0x000fea0003800000 */
.L_x_2852:
[----:B------:R-:W-:Y:S06]  /*6f10*/  BAR.ARV 0xa, 0xa0 ;  /* 0x0282800000007b1d */ /* 0x000fec0000002000 */
[----:B------:R-:W-:Y:S04]  /*6f20*/  BSSY B0, `(.L_x_2854) ;  /* 0x0000003000007945 */ /* 0x000fe80003800000 */
[----:B------:R-:W-:Y:S05]  /*6f30*/  @!P0 BRA `(.L_x_2855) ;  /* 0x0000000000048947 */ /* 0x000fea0003800000 */
[----:B------:R-:W-:-:S04]  /*6f40*/  DEPBAR.LE SB0, 0x0 ;  /* 0x000080000000791a */ /* 0x000fc80000000000 */
.L_x_2855:
[----:B------:R-:W-:Y:S05]  /*6f50*/  BSYNC B0 ;  /* 0x0000000000007941 */ /* 0x000fea0003800000 */
.L_x_2854:
        /* <DEDUP_REMOVED lines=19> */
.L_x_2857:
[----:B------:R-:W-:Y:S05]  /*7090*/  BSYNC B0 ;  /* 0x0000000000007941 */ /* 0x000fea0003800000 */
.L_x_2856:
[----:B------:R-:W-:Y:S02]  /*70a0*/  UIADD3 UR17, UR17, 0x2, URZ ;  /* 0x0000000211117890 */ /* 0x000fe4000fffe03f */
[----:B------:R-:W-:Y:S02]  /*70b0*/  UIADD3 UR4, UR4, 0x4000, URZ ;  /* 0x0000400004047890 */ /* 0x000fe4000fffe03f */
[----:B------:R-:W-:-:S06]  /*70c0*/  UISETP.GE.AND UP0, UPT, UR17, UR5, UPT ;  /* 0x000000051100728c */ /* 0x000fcc000bf06270 */
[----:B------:R-:W-:-:S13]  /*70d0*/  PLOP3.LUT P1, PT, PT, PT, UP0, 0x80, 0x0 ;  /* 0x000000000000781c */ /* 0x000fda0003f2f008 */
[----:B------:R-:W-:Y:S05]  /*70e0*/  @!P1 BRA `(.L_x_2858) ;  /* 0xfffffff400409947 */ /* 0x000fea000383ffff */
[----:B------:R-:W-:Y:S05]  /*70f0*/  BRA `(.L_x_2781) ;  /* 0x0000002000c87947 */ /* 0x000fea0003800000 */
.L_x_2817:
        /* <DEDUP_REMOVED lines=21> */
.L_x_2859:
[----:B------:R-:W-:Y:S01]  /*7250*/  ULDC UR9, c[0x0][0x8cc] ;  /* 0x0002330000097ab9 */ /* 0x000fe20000000800 */
[----:B------:R-:W-:Y:S01]  /*7260*/  UMOV UR7, UR8 ;  /* 0x0000000800077c82 */ /* 0x000fe20008000000 */
[----:B------:R-:W-:-:S11]  /*7270*/  UISETP.NE.AND UP0, UPT, UR9, 0x1, UPT ;  /* 0x000000010900788c */ /* 0x000fd6000bf05270 */
[----:B------:R-:W-:Y:S02]  /*7280*/  @UP0 ULDC.64 UR10, c[0x0][0x8d0] ;  /* 0x00023400000a0ab9 */ /* 0x000fe40000000a00 */
[----:B------:R-:W-:-:S04]  /*7290*/  UIMAD.WIDE.U32 UR4, UR8, UR10, URZ ;  /* 0x0000000a080472a5 */ /* 0x000fc8000f8e003f */
[----:B------:R-:W-:-:S04]  /*72a0*/  @UP0 USHF.R.U32.HI UR7, URZ, UR11, UR5 ;  /* 0x0000000b3f070299 */ /* 0x000fc80008011605 */
[----:B------:R-:W-:-:S12]  /*72b0*/  UIMAD UR4, UR7, UR9, URZ ;  /* 0x00000009070472a4 */ /* 0x000fd8000f8e023f */
.L_x_2860:
        /* <DEDUP_REMOVED lines=73> */
.L_x_2906:
        /* <DEDUP_REMOVED lines=15> */
.L_x_2864:
        /* <DEDUP_REMOVED lines=97> */
.L_x_2875:
[----:B--234-:R-:W-:-:S04]  /*7e50*/  SHF.L.U32 R21, R11, 0x1f, RZ ;  /* 0x0000001f0b157819 */ /* 0x01cfc800000006ff */
[----:B------:R-:W1:Y:S02]  /*7e60*/  SYNCS.PHASECHK.TRANS64.TRYWAIT P1, [R16+URZ+0x30840], R21 ;  /* 0x03084015100075a7 */ /* 0x000e64000802017f */
[----:B-1----:R-:W-:Y:S05]  /*7e70*/  @!P1 BRA `(.L_x_2867) ;  /* 0x0000001800749947 */ /* 0x002fea0003800000 */
.L_x_2907:
[----:B------:R-:W-:Y:S05]  /*7e80*/  @P0 BRA `(.L_x_2868) ;  /* 0x0000000000140947 */ /* 0x000fea0003800000 */
[----:B------:R-:W-:Y:S01]  /*7e90*/  ISETP.NE.AND P1, PT, R6, RZ, PT ;  /* 0x000000ff0600720c */ /* 0x000fe20003f25270 */
[----:B------:R-:W-:-:S04]  /*7ea0*/  IMAD.MOV.U32 R3, RZ, RZ, 0x4100 ;  /* 0x00004100ff037424 */ /* 0x000fc800078e00ff */
[----:B------:R3:W-:Y:S08]  /*7eb0*/  SYNCS.ARRIVE.TRANS64 RZ, [R16+URZ+0x30830], R3 ;  /* 0x0308300310ff79a7 */ /* 0x0007f0000800003f */
[----:B------:R-:W-:Y:S05]  /*7ec0*/  @!P1 BRA `(.L_x_2868) ;  /* 0x0000000000049947 */ /* 0x000fea0003800000 */
[----:B------:R-:W-:Y:S01]  /*7ed0*/  BPT.TRAP 0x1 ;  /* 0x000000040000795c */ /* 0x000fe20000300000 */
.L_x_2868:
        /* <DEDUP_REMOVED lines=36> */
.L_x_2908:
[----:B------:R-:W-:Y:S05]  /*8120*/  @P0 BRA `(.L_x_2870) ;  /* 0x0000000000140947 */ /* 0x000fea0003800000 */
[----:B------:R-:W-:Y:S01]  /*8130*/  ISETP.NE.AND P1, PT, R6, RZ, PT ;  /* 0x000000ff0600720c */ /* 0x000fe20003f25270 */
[----:B------:R-:W-:-:S04]  /*8140*/  IMAD.MOV.U32 R2, RZ, RZ, 0x4100 ;  /* 0x00004100ff027424 */ /* 0x000fc800078e00ff */
[----:B------:R3:W-:Y:S08]  /*8150*/  SYNCS.ARRIVE.TRANS64 RZ, [R16+URZ+0x30818], R2 ;  /* 0x0308180210ff79a7 */ /* 0x0007f0000800003f */
[----:B------:R-:W-:Y:S05]  /*8160*/  @!P1 BRA `(.L_x_2870) ;  /* 0x0000000000049947 */ /* 0x000fea0003800000 */
[----:B------:R-:W-:Y:S01]  /*8170*/  BPT.TRAP 0x1 ;  /* 0x000000040000795c */ /* 0x000fe20000300000 */
.L_x_2870:
        /* <DEDUP_REMOVED lines=36> */
.L_x_2909:
[----:B------:R-:W-:Y:S05]  /*83c0*/  @P0 BRA `(.L_x_2872) ;  /* 0x0000000000140947 */ /* 0x000fea0003800000 */
[----:B------:R-:W-:Y:S01]  /*83d0*/  ISETP.NE.AND P1, PT, R6, RZ, PT ;  /* 0x000000ff0600720c */ /* 0x000fe20003f25270 */
[----:B-123--:R-:W-:-:S04]  /*83e0*/  IMAD.MOV.U32 R21, RZ, RZ, 0x4100 ;  /* 0x00004100ff157424 */ /* 0x00efc800078e00ff */
[----:B------:R4:W-:Y:S08]  /*83f0*/  SYNCS.ARRIVE.TRANS64 RZ, [R16+URZ+0x30838], R21 ;  /* 0x0308381510ff79a7 */ /* 0x0009f0000800003f */
[----:B------:R-:W-:Y:S05]  /*8400*/  @!P1 BRA `(.L_x_2872) ;  /* 0x0000000000049947 */ /* 0x000fea0003800000 */
[----:B------:R-:W-:Y:S01]  /*8410*/  BPT.TRAP 0x1 ;  /* 0x000000040000795c */ /* 0x000fe20000300000 */
.L_x_2872:
        /* <DEDUP_REMOVED lines=31> */
.L_x_2911:
[----:B------:R-:W-:Y:S05]  /*8610*/  @P0 BRA `(.L_x_2874) ;  /* 0x0000000000140947 */ /* 0x000fea0003800000 */
[----:B------:R-:W-:Y:S01]  /*8620*/  ISETP.NE.AND P1, PT, R6, RZ, PT ;  /* 0x000000ff0600720c */ /* 0x000fe20003f25270 */
[----:B------:R-:W-:-:S04]  /*8630*/  IMAD.MOV.U32 R5, RZ, RZ, 0x4100 ;  /* 0x00004100ff057424 */ /* 0x000fc800078e00ff */
[----:B------:R1:W-:Y:S08]  /*8640*/  SYNCS.ARRIVE.TRANS64 RZ, [R16+URZ+0x30810], R5 ;  /* 0x0308100510ff79a7 */ /* 0x0003f0000800003f */
[----:B------:R-:W-:Y:S05]  /*8650*/  @!P1 BRA `(.L_x_2874) ;  /* 0x0000000000049947 */ /* 0x000fea0003800000 */
[----:B------:R-:W-:Y:S01]  /*8660*/  BPT.TRAP 0x1 ;  /* 0x000000040000795c */ /* 0x000fe20000300000 */
.L_x_2874:
        /* <DEDUP_REMOVED lines=37> */
.L_x_2866:
        /* <DEDUP_REMOVED lines=8> */
.L_x_2912:
[----:B------:R-:W-:Y:S05]  /*8940*/  @P0 BRA `(.L_x_2877) ;  /* 0x0000000000140947 */ /* 0x000fea0003800000 */
[----:B------:R-:W-:Y:S01]  /*8950*/  ISETP.NE.AND P1, PT, R6, RZ, PT ;  /* 0x000000ff0600720c */ /* 0x000fe20003f25270 */
[----:B------:R-:W-:-:S04]  /*8960*/  IMAD.MOV.U32 R5, RZ, RZ, 0x4100 ;  /* 0x00004100ff057424 */ /* 0x000fc800078e00ff */
[----:B------:R2:W-:Y:S08]  /*8970*/  SYNCS.ARRIVE.TRANS64 RZ, [R16+URZ+0x30830], R5 ;  /* 0x0308300510ff79a7 */ /* 0x0005f0000800003f */
[----:B------:R-:W-:Y:S05]  /*8980*/  @!P1 BRA `(.L_x_2877) ;  /* 0x0000000000049947 */ /* 0x000fea0003800000 */
[----:B------:R-:W-:Y:S01]  /*8990*/  BPT.TRAP 0x1 ;  /* 0x000000040000795c */ /* 0x000fe20000300000 */
.L_x_2877:
        /* <DEDUP_REMOVED lines=33> */
.L_x_2913:
[----:B------:R-:W-:Y:S05]  /*8bb0*/  @P0 BRA `(.L_x_2879) ;  /* 0x0000000000140947 */ /* 0x000fea0003800000 */
[----:B------:R-:W-:Y:S01]  /*8bc0*/  ISETP.NE.AND P0, PT, R6, RZ, PT ;  /* 0x000000ff0600720c */ /* 0x000fe20003f05270 */
[----:B------:R-:W-:-:S04]  /*8bd0*/  IMAD.MOV.U32 R5, RZ, RZ, 0x4100 ;  /* 0x00004100ff057424 */ /* 0x000fc800078e00ff */
[----:B------:R1:W-:Y:S08]  /*8be0*/  SYNCS.ARRIVE.TRANS64 RZ, [R16+URZ+0x30818], R5 ;  /* 0x0308180510ff79a7 */ /* 0x0003f0000800003f */
[----:B------:R-:W-:Y:S05]  /*8bf0*/  @!P0 BRA `(.L_x_2879) ;  /* 0x0000000000048947 */ /* 0x000fea0003800000 */
[----:B------:R-:W-:Y:S01]  /*8c00*/  BPT.TRAP 0x1 ;  /* 0x000000040000795c */ /* 0x000fe20000300000 */
.L_x_2879:
        /* <DEDUP_REMOVED lines=37> */
.L_x_2865:
[----:B------:R-:W1:Y:S01]  /*8e60*/  S2R R0, SR_TID.X ;  /* 0x0000000000007919 */ /* 0x000e620000002100 */
[----:B------:R-:W-:Y:S01]  /*8e70*/  IMAD R3, R19, 0x8, R16 ;  /* 0x0000000813037824 */ /* 0x000fe200078e0210 */
[----:B-1----:R-:W-:Y:S02]  /*8e80*/  LOP3.LUT R2, R0, 0x7f, RZ, 0xc0, !PT ;  /* 0x0000007f00027812 */ /* 0x002fe400078ec0ff */
[----:B------:R-:W-:Y:S02]  /*8e90*/  SHF.L.U32 R0, R11, 0x1f, RZ ;  /* 0x0000001f0b007819 */ /* 0x000fe400000006ff */
[----:B------:R-:W-:Y:S02]  /*8ea0*/  ISETP.NE.AND P1, PT, R2, RZ, PT ;  /* 0x000000ff0200720c */ /* 0x000fe40003f25270 */
[----:B------:R-:W1:Y:S02]  /*8eb0*/  SYNCS.PHASECHK.TRANS64.TRYWAIT P0, [R3+URZ+0x30840], R0 ;  /* 0x03084000030075a7 */ /* 0x000e64000800017f */
[----:B-1----:R-:W-:Y:S09]  /*8ec0*/  @!P0 BRA `(.L_x_2880) ;  /* 0x0000000800dc8947 */ /* 0x002ff20003800000 */
.L_x_2914:
[----:B------:R-:W-:Y:S05]  /*8ed0*/  @P1 BRA `(.L_x_2881) ;  /* 0x0000000000181947 */ /* 0x000fea0003800000 */
[----:B------:R-:W1:Y:S01]  /*8ee0*/  S2R R2, SR_TID.X ;  /* 0x0000000000027919 */ /* 0x000e620000002100 */
[----:B------:R-:W-:-:S04]  /*8ef0*/  IMAD.MOV.U32 R0, RZ, RZ, 0x4100 ;  /* 0x00004100ff007424 */ /* 0x000fc800078e00ff */
[----:B------:R1:W-:Y:S02]  /*8f00*/  SYNCS.ARRIVE.TRANS64 RZ, [R3+URZ+0x30830], R0 ;  /* 0x0308300003ff79a7 */ /* 0x0003e4000800003f */
[----:B-1----:R-:W-:-:S13]  /*8f10*/  LOP3.LUT P0, RZ, R2, 0x1f, RZ, 0xc0, !PT ;  /* 0x0000001f02ff7812 */ /* 0x002fda000780c0ff */
[----:B------:R-:W-:Y:S05]  /*8f20*/  @!P0 BRA `(.L_x_2881) ;  /* 0x0000000000048947 */ /* 0x000fea0003800000 */
[----:B------:R-:W-:Y:S01]  /*8f30*/  BPT.TRAP 0x1 ;  /* 0x000000040000795c */ /* 0x000fe20000300000 */
.L_x_2881:
        /* <DEDUP_REMOVED lines=40> */
.L_x_2862:
[----:B------:R-:W-:Y:S05]  /*91c0*/  BSYNC B0 ;  /* 0x0000000000007941 */ /* 0x000fea0003800000 */
.L_x_2861:
[----:B------:R-:W-:-:S03]  /*91d0*/  UMOV UR7, 0xffffffff ;  /* 0xffffffff00077882 */ /* 0x000fc60000000000 */
[----:B------:R-:W-:Y:S05]  /*91e0*/  BRA.DIV UR7, `(.L_x_2882) ;  /* 0x0000000a07287947 */ /* 0x000fea000b800000 */
[----:B------:R-:W-:-:S13]  /*91f0*/  ELECT P6, URZ, PT ;  /* 0x00000000003f782f */ /* 0x000fda00038c0000 */
.L_x_2917:
[----:B------:R-:W-:Y:S05]  /*9200*/  @!P6 BRA `(.L_x_2781) ;  /* 0x000000000084e947 */ /* 0x000fea0003800000 */
[----:B------:R-:W-:-:S06]  /*9210*/  ULOP3.LUT UR7, UR38, 0x2, URZ, 0xfc, !UPT ;  /* 0x0000000226077892 */ /* 0x000fcc000f8efc3f */
[----:B------:R-:W-:-:S05]  /*9220*/  IMAD.U32 R2, RZ, RZ, UR7 ;  /* 0x00000007ff027e24 */ /* 0x000fca000f8e00ff */
[----:B------:R-:W-:-:S13]  /*9230*/  ISETP.NE.AND P2, PT, R2, 0x3, PT ;  /* 0x000000030200780c */ /* 0x000fda0003f45270 */
[----:B------:R-:W-:Y:S05]  /*9240*/  @!P2 BRA `(.L_x_2883) ;  /* 0x000000000004a947 */ /* 0x000fea0003800000 */
[----:B------:R-:W-:Y:S01]  /*9250*/  BPT.TRAP 0x1 ;  /* 0x000000040000795c */ /* 0x000fe20000300000 */
.L_x_2883:
        /* <DEDUP_REMOVED lines=15> */
.L_x_2918:
[----:B------:R-:W2:Y:S02]  /*9350*/  SYNCS.PHASECHK.TRANS64.TRYWAIT P0, [R3+URZ], R2 ;  /* 0x00000002030075a7 */ /* 0x000ea4000800017f */
[----:B--2---:R-:W-:Y:S05]  /*9360*/  @!P0 BRA `(.L_x_2885) ;  /* 0x0000000400fc8947 */ /* 0x004fea0003800000 */
.L_x_2919:
[----:B------:R-:W-:Y:S05]  /*9370*/  @!P2 BRA `(.L_x_2886) ;  /* 0x000000000004a947 */ /* 0x000fea0003800000 */
[----:B------:R-:W-:Y:S01]  /*9380*/  BPT.TRAP 0x1 ;  /* 0x000000040000795c */ /* 0x000fe20000300000 */
.L_x_2886:
[----:B--2---:R-:W-:-:S04]  /*9390*/  VIADD R3, R7, 0x30840 ;  /* 0x0003084007037836 */ /* 0x004fc80000000000 */
[----:B------:R-:W-:-:S04]  /*93a0*/  IMAD R0, R0, 0x8, R3 ;  /* 0x0000000800007824 */ /* 0x000fc800078e0203 */
[----:B------:R-:W2:Y:S02]  /*93b0*/  SYNCS.PHASECHK.TRANS64.TRYWAIT P0, [R0+URZ], R5 ;  /* 0x00000005000075a7 */ /* 0x000ea4000800017f */
[----:B--2---:R-:W-:Y:S05]  /*93c0*/  @!P0 BRA `(.L_x_2887) ;  /* 0x0000000400f88947 */ /* 0x004fea0003800000 */
.L_x_2920:
[----:B------:R-:W-:-:S07]  /*93d0*/  IMAD R3, R4, 0x8, R3 ;  /* 0x0000000804037824 */ /* 0x000fce00078e0203 */
.L_x_2888:
[----:B---3--:R3:W4:Y:S02]  /*93e0*/  SYNCS.PHASECHK.TRANS64.TRYWAIT P0, [R3+URZ], R2 ;  /* 0x00000002030075a7 */ /* 0x008724000800017f */
[----:B----4-:R-:W-:Y:S05]  /*93f0*/  @!P0 NANOSLEEP.SYNCS 0x989680 ;  /* 0x009896800000895d */ /* 0x010fea0003900000 */
[----:B------:R-:W4:Y:S02]  /*9400*/  @!P0 SYNCS.PHASECHK.TRANS64 P0, [R3+URZ], R2 ;  /* 0x00000002030085a7 */ /* 0x000f24000800007f */
[----:B----4-:R-:W-:Y:S05]  /*9410*/  @!P0 BRA `(.L_x_2888) ;  /* 0xfffffffc00f08947 */ /* 0x010fea000383ffff */
.L_x_2781:
[----:B------:R-:W-:Y:S05]  /*9420*/  BSYNC B6 ;  /* 0x0000000000067941 */ /* 0x000fea0003800000 */
.L_x_2776:
[----:B------:R-:W-:Y:S05]  /*9430*/  EXIT ;  /* 0x000000000000794d */ /* 0x000fea0003800000 */
.L_x_2787:
[----:B------:R-:W-:Y:S02]  /*9440*/  IMAD.MOV.U32 R12, RZ, RZ, RZ ;  /* 0x000000ffff0c7224 */ /* 0x000fe400078e00ff */
[----:B------:R-:W-:Y:S02]  /*9450*/  IMAD.MOV.U32 R11, RZ, RZ, 0x1f ;  /* 0x0000001fff0b7424 */ /* 0x000fe400078e00ff */
[----:B------:R-:W-:-:S07]  /*9460*/  IMAD.MOV.U32 R15, RZ, RZ, -0x1 ;  /* 0xffffffffff0f7424 */ /* 0x000fce00078e00ff */
[----:B------:R-:W-:Y:S05]  /*9470*/  WARPSYNC.COLLECTIVE R15, `(.L_x_2889) ;  /* 0x000000000f087348 */ /* 0x000fea0003c00000 */
[----:B------:R1:W2:Y:S02]  /*9480*/  SHFL.IDX P6, R14, R13, R12, R11 ;  /* 0x0000000c0d0e7389 */ /* 0x0002a400000c000b */
[----:B-12---:R-:W-:Y:S01]  /*9490*/  ENDCOLLECTIVE ;  /* 0x000000000000791b */ /* 0x006fe20003800000 */
.L_x_2889:
[----:B------:R-:W-:Y:S05]  /*94a0*/  BRA `(.L_x_2890) ;  /* 0xffffff7c00b07947 */ /* 0x000fea000383ffff */
.L_x_2789:
        /* <DEDUP_REMOVED lines=8> */
.L_x_2793:
[----:B---3--:R3:W4:Y:S02]  /*9530*/  SYNCS.PHASECHK.TRANS64.TRYWAIT P1, [R0+URZ+0x30810], R209 ;  /* 0x030810d1000075a7 */ /* 0x008724000802017f */
[----:B----4-:R-:W-:Y:S05]  /*9540*/  @!P1 NANOSLEEP.SYNCS 0x989680 ;  /* 0x009896800000995d */ /* 0x010fea0003900000 */
[----:B------:R-:W4:Y:S02]  /*9550*/  @!P1 SYNCS.PHASECHK.TRANS64 P1, [R0+URZ+0x30810], R209 ;  /* 0x030810d1000095a7 */ /* 0x000f24000802007f */
[----:B----4-:R-:W-:Y:S05]  /*9560*/  @!P1 BRA `(.L_x_2793) ;  /* 0xfffffffc00f09947 */ /* 0x010fea000383ffff */
[----:B------:R-:W-:Y:S05]  /*9570*/  BRA `(.L_x_2792) ;  /* 0xffffff84009c7947 */ /* 0x000fea000383ffff */
.L_x_2797:
[----:B------:R1:W1:Y:S02]  /*9580*/  SYNCS.PHASECHK.TRANS64.TRYWAIT P1, [R0+URZ+0x30830], R209 ;  /* 0x030830d1000075a7 */ /* 0x000264000802017f */
[----:B-1----:R-:W-:Y:S05]  /*9590*/  @!P1 NANOSLEEP.SYNCS 0x989680 ;  /* 0x009896800000995d */ /* 0x002fea0003900000 */
[----:B------:R-:W1:Y:S02]  /*95a0*/  @!P1 SYNCS.PHASECHK.TRANS64 P1, [R0+URZ+0x30830], R209 ;  /* 0x030830d1000095a7 */ /* 0x000e64000802007f */
[----:B-1----:R-:W-:Y:S05]  /*95b0*/  @!P1 BRA `(.L_x_2797) ;  /* 0xfffffffc00f09947 */ /* 0x002fea000383ffff */
[----:B------:R-:W-:Y:S05]  /*95c0*/  BRA `(.L_x_2796) ;  /* 0xffffff8c00bc7947 */ /* 0x000fea000383ffff */
.L_x_2804:
[----:B------:R-:W-:Y:S01]  /*95d0*/  BSSY B0, `(.L_x_2891) ;  /* 0x0000005000007945 */ /* 0x000fe20003800000 */
[----:B------:R-:W-:-:S07]  /*95e0*/  IMAD.MOV.U32 R15, RZ, RZ, -0x1 ;  /* 0xffffffffff0f7424 */ /* 0x000fce00078e00ff */
[----:B-1----:R-:W-:Y:S05]  /*95f0*/  WARPSYNC.COLLECTIVE R15, `(.L_x_2892) ;  /* 0x000000000f087348 */ /* 0x002fea0003c00000 */
[----:B------:R-:W-:Y:S01]  /*9600*/  NOP ;  /* 0x0000000000007918 */ /* 0x000fe20000000000 */
[----:B-1----:R-:W-:Y:S01]  /*9610*/  ENDCOLLECTIVE ;  /* 0x000000000000791b */ /* 0x002fe20003800000 */
.L_x_2892:
[----:B------:R-:W-:Y:S05]  /*9620*/  BSYNC B0 ;  /* 0x0000000000007941 */ /* 0x000fea0003800000 */
.L_x_2891:
[----:B------:R-:W-:Y:S05]  /*9630*/  BRA `(.L_x_2893) ;  /* 0xffffffb800e47947 */ /* 0x000fea000383ffff */
.L_x_2813:
[----:B------:R-:W-:Y:S01]  /*9640*/  BSSY B0, `(.L_x_2894) ;  /* 0x0000005000007945 */ /* 0x000fe20003800000 */
[----:B------:R-:W-:-:S07]  /*9650*/  IMAD.MOV.U32 R15, RZ, RZ, -0x1 ;  /* 0xffffffffff0f7424 */ /* 0x000fce00078e00ff */
[----:B-12---:R-:W-:Y:S05]  /*9660*/  WARPSYNC.COLLECTIVE R15, `(.L_x_2895) ;  /* 0x000000000f087348 */ /* 0x006fea0003c00000 */
[----:B------:R-:W-:Y:S01]  /*9670*/  NOP ;  /* 0x0000000000007918 */ /* 0x000fe20000000000 */
[----:B-12---:R-:W-:Y:S01]  /*9680*/  ENDCOLLECTIVE ;  /* 0x000000000000791b */ /* 0x006fe20003800000 */
.L_x_2895:
[----:B------:R-:W-:Y:S05]  /*9690*/  BSYNC B0 ;  /* 0x0000000000007941 */ /* 0x000fea0003800000 */
.L_x_2894:
[----:B------:R-:W-:Y:S05]  /*96a0*/  BRA `(.L_x_2896) ;  /* 0xffffffbc00e47947 */ /* 0x000fea000383ffff */
.L_x_2824:
[----:B------:R-:W-:Y:S01]  /*96b0*/  BSSY B0, `(.L_x_2897) ;  /* 0x0000005000007945 */ /* 0x000fe20003800000 */
[----:B------:R-:W-:-:S07]  /*96c0*/  IMAD.MOV.U32 R15, RZ, RZ, -0x1 ;  /* 0xffffffffff0f7424 */ /* 0x000fce00078e00ff */
[----:B------:R-:W-:Y:S05]  /*96d0*/  WARPSYNC.COLLECTIVE R15, `(.L_x_2898) ;  /* 0x000000000f087348 */ /* 0x000fea0003c00000 */
[----:B------:R-:W-:Y:S01]  /*96e0*/  NOP ;  /* 0x0000000000007918 */ /* 0x000fe20000000000 */
[----:B------:R-:W-:Y:S01]  /*96f0*/  ENDCOLLECTIVE ;  /* 0x000000000000791b */ /* 0x000fe20003800000 */
.L_x_2898:
[----:B------:R-:W-:Y:S05]  /*9700*/  BSYNC B0 ;  /* 0x0000000000007941 */ /* 0x000fea0003800000 */
.L_x_2897:
[----:B------:R-:W-:Y:S05]  /*9710*/  BRA `(.L_x_2899) ;  /* 0xffffffc800647947 */ /* 0x000fea000383ffff */
.L_x_2837:
[----:B------:R-:W-:Y:S01]  /*9720*/  BSSY B0, `(.L_x_2900) ;  /* 0x0000005000007945 */ /* 0x000fe20003800000 */
[----:B------:R-:W-:-:S07]  /*9730*/  IMAD.MOV.U32 R15, RZ, RZ, -0x1 ;  /* 0xffffffffff0f7424 */ /* 0x000fce00078e00ff */
[----:B------:R-:W-:Y:S05]  /*9740*/  WARPSYNC.COLLECTIVE R15, `(.L_x_2901) ;  /* 0x000000000f087348 */ /* 0x000fea0003c00000 */
[----:B------:R-:W-:Y:S01]  /*9750*/  NOP ;  /* 0x0000000000007918 */ /* 0x000fe20000000000 */
[----:B------:R-:W-:Y:S01]  /*9760*/  ENDCOLLECTIVE ;  /* 0x000000000000791b */ /* 0x000fe20003800000 */
.L_x_2901:
[----:B------:R-:W-:Y:S05]  /*9770*/  BSYNC B0 ;  /* 0x0000000000007941 */ /* 0x000fea0003800000 */
.L_x_2900:
[----:B------:R-:W-:Y:S05]  /*9780*/  BRA `(.L_x_2902) ;  /* 0xffffffd000047947 */ /* 0x000fea000383ffff */
.L_x_2849:
[----:B------:R-:W-:Y:S01]  /*9790*/  BSSY B0, `(.L_x_2903) ;  /* 0x0000005000007945 */ /* 0x000fe20003800000 */
[----:B------:R-:W-:-:S07]  /*97a0*/  IMAD.MOV.U32 R15, RZ, RZ, -0x1 ;  /* 0xffffffffff0f7424 */ /* 0x000fce00078e00ff */
[----:B------:R-:W-:Y:S05]  /*97b0*/  WARPSYNC.COLLECTIVE R15, `(.L_x_2904) ;  /* 0x000000000f087348 */ /* 0x000fea0003c00000 */
[----:B------:R-:W-:Y:S01]  /*97c0*/  NOP ;  /* 0x0000000000007918 */ /* 0x000fe20000000000 */
[----:B------:R-:W-:Y:S01]  /*97d0*/  ENDCOLLECTIVE ;  /* 0x000000000000791b */ /* 0x000fe20003800000 */
.L_x_2904:
[----:B------:R-:W-:Y:S05]  /*97e0*/  BSYNC B0 ;  /* 0x0000000000007941 */ /* 0x000fea0003800000 */
.L_x_2903:
[----:B------:R-:W-:Y:S05]  /*97f0*/  BRA `(.L_x_2905) ;  /* 0xffffffd400447947 */ /* 0x000fea000383ffff */
.L_x_2863:
[----:B-1----:R1:W2:Y:S02]  /*9800*/  SYNCS.PHASECHK.TRANS64.TRYWAIT P0, [R16+URZ+0x30820], R3 ;  /* 0x03082003100075a7 */ /* 0x0022a4000800017f */
[----:B--2---:R-:W-:Y:S05]  /*9810*/  @!P0 NANOSLEEP.SYNCS 0x989680 ;  /* 0x009896800000895d */ /* 0x004fea0003900000 */
[----:B------:R-:W2:Y:S02]  /*9820*/  @!P0 SYNCS.PHASECHK.TRANS64 P0, [R16+URZ+0x30820], R3 ;  /* 0x03082003100085a7 */ /* 0x000ea4000800007f */
[----:B--2---:R-:W-:Y:S05]  /*9830*/  @!P0 BRA `(.L_x_2863) ;  /* 0xfffffffc00f08947 */ /* 0x004fea000383ffff */
[----:B------:R-:W-:Y:S05]  /*9840*/  BRA `(.L_x_2906) ;  /* 0xffffffdc00c07947 */ /* 0x000fea000383ffff */
.L_x_2867:
[----:B-1----:R1:W3:Y:S02]  /*9850*/  SYNCS.PHASECHK.TRANS64.TRYWAIT P1, [R16+URZ+0x30840], R21 ;  /* 0x03084015100075a7 */ /* 0x0022e4000802017f */
[----:B---3--:R-:W-:Y:S05]  /*9860*/  @!P1 NANOSLEEP.SYNCS 0x989680 ;  /* 0x009896800000995d */ /* 0x008fea0003900000 */
[----:B------:R-:W3:Y:S02]  /*9870*/  @!P1 SYNCS.PHASECHK.TRANS64 P1, [R16+URZ+0x30840], R21 ;  /* 0x03084015100095a7 */ /* 0x000ee4000802007f */
[----:B---3--:R-:W-:Y:S05]  /*9880*/  @!P1 BRA `(.L_x_2867) ;  /* 0xfffffffc00f09947 */ /* 0x008fea000383ffff */
[----:B------:R-:W-:Y:S05]  /*9890*/  BRA `(.L_x_2907) ;  /* 0xffffffe400787947 */ /* 0x000fea000383ffff */
.L_x_2869:
[----:B--2---:R2:W3:Y:S02]  /*98a0*/  SYNCS.PHASECHK.TRANS64.TRYWAIT P1, [R16+URZ+0x30828], R21 ;  /* 0x03082815100075a7 */ /* 0x0044e4000802017f */
[----:B---3--:R-:W-:Y:S05]  /*98b0*/  @!P1 NANOSLEEP.SYNCS 0x989680 ;  /* 0x009896800000995d */ /* 0x008fea0003900000 */
[----:B------:R-:W3:Y:S02]  /*98c0*/  @!P1 SYNCS.PHASECHK.TRANS64 P1, [R16+URZ+0x30828], R21 ;  /* 0x03082815100095a7 */ /* 0x000ee4000802007f */
[----:B---3--:R-:W-:Y:S05]  /*98d0*/  @!P1 BRA `(.L_x_2869) ;  /* 0xfffffffc00f09947 */ /* 0x008fea000383ffff */
[----:B------:R-:W-:Y:S05]  /*98e0*/  BRA `(.L_x_2908) ;  /* 0xffffffe8000c7947 */ /* 0x000fea000383ffff */
.L_x_2871:
[----:B---3--:R3:W4:Y:S02]  /*98f0*/  SYNCS.PHASECHK.TRANS64.TRYWAIT P1, [R16+URZ+0x30848], R21 ;  /* 0x03084815100075a7 */ /* 0x008724000802017f */
[----:B----4-:R-:W-:Y:S05]  /*9900*/  @!P1 NANOSLEEP.SYNCS 0x989680 ;  /* 0x009896800000995d */ /* 0x010fea0003900000 */
[----:B------:R-:W4:Y:S02]  /*9910*/  @!P1 SYNCS.PHASECHK.TRANS64 P1, [R16+URZ+0x30848], R21 ;  /* 0x03084815100095a7 */ /* 0x000f24000802007f */
[----:B----4-:R-:W-:Y:S05]  /*9920*/  @!P1 BRA `(.L_x_2871) ;  /* 0xfffffffc00f09947 */ /* 0x010fea000383ffff */
[----:B------:R-:W-:Y:S05]  /*9930*/  BRA `(.L_x_2909) ;  /* 0xffffffe800a07947 */ /* 0x000fea000383ffff */
.L_x_2873:
[----:B------:R-:W-:-:S07]  /*9940*/  SHF.L.U32 R5, R11, 0x1f, RZ ;  /* 0x0000001f0b057819 */ /* 0x000fce00000006ff */
.L_x_2910:
[----:B------:R1:W1:Y:S02]  /*9950*/  SYNCS.PHASECHK.TRANS64.TRYWAIT P1, [R16+URZ+0x30820], R5 ;  /* 0x03082005100075a7 */ /* 0x000264000802017f */
[----:B-1----:R-:W-:Y:S05]  /*9960*/  @!P1 NANOSLEEP.SYNCS 0x989680 ;  /* 0x009896800000995d */ /* 0x002fea0003900000 */
[----:B------:R-:W1:Y:S02]  /*9970*/  @!P1 SYNCS.PHASECHK.TRANS64 P1, [R16+URZ+0x30820], R5 ;  /* 0x03082005100095a7 */ /* 0x000e64000802007f */
[----:B-1----:R-:W-:Y:S05]  /*9980*/  @!P1 BRA `(.L_x_2910) ;  /* 0xfffffffc00f09947 */ /* 0x002fea000383ffff */
[----:B------:R-:W-:Y:S05]  /*9990*/  BRA `(.L_x_2911) ;  /* 0xffffffec001c7947 */ /* 0x000fea000383ffff */
.L_x_2876:
[----:B-1----:R1:W2:Y:S02]  /*99a0*/  SYNCS.PHASECHK.TRANS64.TRYWAIT P1, [R16+URZ+0x30840], R13 ;  /* 0x0308400d100075a7 */ /* 0x0022a4000802017f */
[----:B--2---:R-:W-:Y:S05]  /*99b0*/  @!P1 NANOSLEEP.SYNCS 0x989680 ;  /* 0x009896800000995d */ /* 0x004fea0003900000 */
[----:B------:R-:W2:Y:S02]  /*99c0*/  @!P1 SYNCS.PHASECHK.TRANS64 P1, [R16+URZ+0x30840], R13 ;  /* 0x0308400d100095a7 */ /* 0x000ea4000802007f */
[----:B--2---:R-:W-:Y:S05]  /*99d0*/  @!P1 BRA `(.L_x_2876) ;  /* 0xfffffffc00f09947 */ /* 0x004fea000383ffff */
[----:B------:R-:W-:Y:S05]  /*99e0*/  BRA `(.L_x_2912) ;  /* 0xffffffec00d47947 */ /* 0x000fea000383ffff */
.L_x_2878:
[----:B--2---:R2:W1:Y:S02]  /*99f0*/  SYNCS.PHASECHK.TRANS64.TRYWAIT P1, [R16+URZ+0x30828], R13 ;  /* 0x0308280d100075a7 */ /* 0x004464000802017f */
[----:B-1----:R-:W-:Y:S05]  /*9a00*/  @!P1 NANOSLEEP.SYNCS 0x989680 ;  /* 0x009896800000995d */ /* 0x002fea0003900000 */
[----:B------:R-:W1:Y:S02]  /*9a10*/  @!P1 SYNCS.PHASECHK.TRANS64 P1, [R16+URZ+0x30828], R13 ;  /* 0x0308280d100095a7 */ /* 0x000e64000802007f */
[----:B-1----:R-:W-:Y:S05]  /*9a20*/  @!P1 BRA `(.L_x_2878) ;  /* 0xfffffffc00f09947 */ /* 0x002fea000383ffff */
[----:B------:R-:W-:Y:S05]  /*9a30*/  BRA `(.L_x_2913) ;  /* 0xfffffff0005c7947 */ /* 0x000fea000383ffff */
.L_x_2880:
[----:B------:R1:W1:Y:S02]  /*9a40*/  SYNCS.PHASECHK.TRANS64.TRYWAIT P0, [R3+URZ+0x30840], R0 ;  /* 0x03084000030075a7 */ /* 0x000264000800017f */
[----:B-1----:R-:W-:Y:S05]  /*9a50*/  @!P0 NANOSLEEP.SYNCS 0x989680 ;  /* 0x009896800000895d */ /* 0x002fea0003900000 */
[----:B------:R-:W1:Y:S02]  /*9a60*/  @!P0 SYNCS.PHASECHK.TRANS64 P0, [R3+URZ+0x30840], R0 ;  /* 0x03084000030085a7 */ /* 0x000e64000800007f */
[----:B-1----:R-:W-:Y:S05]  /*9a70*/  @!P0 BRA `(.L_x_2880) ;  /* 0xfffffffc00f08947 */ /* 0x002fea000383ffff */
[----:B------:R-:W-:Y:S05]  /*9a80*/  BRA `(.L_x_2914) ;  /* 0xfffffff400107947 */ /* 0x000fea000383ffff */
.L_x_2882:
[----:B------:R-:W-:Y:S01]  /*9a90*/  BSSY B0, `(.L_x_2915) ;  /* 0x0000006000007945 */ /* 0x000fe20003800000 */
[----:B------:R-:W-:-:S07]  /*9aa0*/  IMAD.MOV.U32 R15, RZ, RZ, -0x1 ;  /* 0xffffffffff0f7424 */ /* 0x000fce00078e00ff */
[----:B------:R-:W-:Y:S05]  /*9ab0*/  WARPSYNC.COLLECTIVE R15, `(.L_x_2916) ;  /* 0x000000000f0c7348 */ /* 0x000fea0003c00000 */
[----:B------:R-:W-:Y:S02]  /*9ac0*/  ELECT P6, UR62, PT ;  /* 0x00000000003e782f */ /* 0x000fe400038c0000 */
[----:B------:R-:W-:Y:S01]  /*9ad0*/  MOV R14, UR62 ;  /* 0x0000003e000e7c02 */ /* 0x000fe20008000f00 */
[----:B------:R-:W-:Y:S10]  /*9ae0*/  ENDCOLLECTIVE ;  /* 0x000000000000791b */ /* 0x000ff40003800000 */
.L_x_2916:
[----:B------:R-:W-:Y:S05]  /*9af0*/  BSYNC B0 ;  /* 0x0000000000007941 */ /* 0x000fea0003800000 */
.L_x_2915:
[----:B------:R-:W-:Y:S05]  /*9b00*/  BRA `(.L_x_2917) ;  /* 0xfffffff400bc7947 */ /* 0x000fea000383ffff */
.L_x_2884:
[----:B-1----:R1:W2:Y:S02]  /*9b10*/  SYNCS.PHASECHK.TRANS64.TRYWAIT P0, [R6+URZ], R5 ;  /* 0x00000005060075a7 */ /* 0x0022a4000800017f */
[----:B--2---:R-:W-:Y:S05]  /*9b20*/  @!P0 NANOSLEEP.SYNCS 0x989680 ;  /* 0x009896800000895d */ /* 0x004fea0003900000 */
[----:B------:R-:W2:Y:S02]  /*9b30*/  @!P0 SYNCS.PHASECHK.TRANS64 P0, [R6+URZ], R5 ;  /* 0x00000005060085a7 */ /* 0x000ea4000800007f */
[----:B--2---:R-:W-:Y:S05]  /*9b40*/  @!P0 BRA `(.L_x_2884) ;  /* 0xfffffffc00f08947 */ /* 0x004fea000383ffff */
[----:B------:R-:W-:Y:S05]  /*9b50*/  BRA `(.L_x_2918) ;  /* 0xfffffff400fc7947 */ /* 0x000fea000383ffff */
.L_x_2885:
[----:B--2---:R2:W3:Y:S02]  /*9b60*/  SYNCS.PHASECHK.TRANS64.TRYWAIT P0, [R3+URZ], R2 ;  /* 0x00000002030075a7 */ /* 0x0044e4000800017f */
[----:B---3--:R-:W-:Y:S05]  /*9b70*/  @!P0 NANOSLEEP.SYNCS 0x989680 ;  /* 0x009896800000895d */ /* 0x008fea0003900000 */
[----:B------:R-:W3:Y:S02]  /*9b80*/  @!P0 SYNCS.PHASECHK.TRANS64 P0, [R3+URZ], R2 ;  /* 0x00000002030085a7 */ /* 0x000ee4000800007f */
[----:B---3--:R-:W-:Y:S05]  /*9b90*/  @!P0 BRA `(.L_x_2885) ;  /* 0xfffffffc00f08947 */ /* 0x008fea000383ffff */
[----:B------:R-:W-:Y:S05]  /*9ba0*/  BRA `(.L_x_2919) ;  /* 0xfffffff400f07947 */ /* 0x000fea000383ffff */
.L_x_2887:
[----:B--2---:R2:W3:Y:S02]  /*9bb0*/  SYNCS.PHASECHK.TRANS64.TRYWAIT P0, [R0+URZ], R5 ;  /* 0x00000005000075a7 */ /* 0x0044e4000800017f */
[----:B---3--:R-:W-:Y:S05]  /*9bc0*/  @!P0 NANOSLEEP.SYNCS 0x989680 ;  /* 0x009896800000895d */ /* 0x008fea0003900000 */
[----:B------:R-:W3:Y:S02]  /*9bd0*/  @!P0 SYNCS.PHASECHK.TRANS64 P0, [R0+URZ], R5 ;  /* 0x00000005000085a7 */ /* 0x000ee4000800007f */
[----:B---3--:R-:W-:Y:S05]  /*9be0*/  @!P0 BRA `(.L_x_2887) ;  /* 0xfffffffc00f08947 */ /* 0x008fea000383ffff */
[----:B------:R-:W-:Y:S05]  /*9bf0*/  BRA `(.L_x_2920) ;  /* 0xfffffff400f47947 */ /* 0x000fea000383ffff */
.L_x_2921:
        /* <DEDUP_REMOVED lines=16> */
.L_x_7309:


//--------------------- .text._ZN7cutlass13device_kernelIN5flash11enable_sm90INS1_16FlashAttnBwdSm90INS1_25CollectiveMainloopBwdSm90ILi2ELi2ELi2EN4cute5tupleIJNS5_1CILi1EEES8_S8_EEENS6_IJNS7_ILi64EEENS7_ILi128EEESB_EEENS_6half_tEfNS_4arch4Sm90ELb1ELb0ELb1ELb1ELb0ELb1ELb0ELb0ELi2ELi1ELi2ELi1ELb0EEENS1_21CollectiveEpilogueBwdISC_SD_SF_Li256ELb1ELb0ELi1EEENS1_25SingleTileBwdLPTSchedulerILb1ELi128ELb0EEEEEEEEEvNT_6ParamsE --------------------------
	.section	.text._ZN7cutlass13device_kernelIN5flash11enable_sm90INS1_16FlashAttnBwdSm90INS1_25CollectiveMainloopBwdSm90ILi2ELi2ELi2EN4cute5tupleIJNS5_1CILi1EEES8_S8_EEENS6_IJNS7_ILi64EEENS7_ILi128EEESB_EEENS_6half_tEfNS_4arch4Sm90ELb1ELb0ELb1ELb1ELb0ELb1ELb0ELb0ELi2ELi1ELi2ELi1ELb0EEENS1_21CollectiveEpilogueBwdISC_SD_SF_Li256ELb1ELb0ELi1EEENS1_25SingleTileBwdLPTSchedulerILb1ELi128ELb0EEEEEEEEEvNT_6ParamsE,"ax",@progbits
	.align	128
.text._ZN7cutlass13device_kernelIN5flash11enable_sm90INS1_16FlashAttnBwdSm90INS1_25CollectiveMainloopBwdSm90ILi2ELi2ELi2EN4cute5tupleIJNS5_1CILi1EEES8_S8_EEENS6_IJNS7_ILi64EEENS7_ILi128EEESB_EEENS_6half_tEfNS_4arch4Sm90ELb1ELb0ELb1ELb1ELb0ELb1ELb0ELb0ELi2ELi1ELi2ELi1ELb0EEENS1_21CollectiveEpilogueBwdISC_SD_SF_Li256ELb1ELb0ELi1EEENS1_25SingleTileBwdLPTSchedulerILb1ELi128ELb0EEEEEEEEEvNT_6ParamsE:
        .type           _ZN7cutlass13device_kernelIN5flash11enable_sm90INS1_16FlashAttnBwdSm90INS1_25CollectiveMainloopBwdSm90ILi2ELi2ELi2EN4cute5tupleIJNS5_1CILi1EEES8_S8_EEENS6_IJNS7_ILi64EEENS7_ILi128EEESB_EEENS_6half_tEfNS_4arch4Sm90ELb1ELb0ELb1ELb1ELb0ELb1ELb0ELb0ELi2ELi1ELi2ELi1ELb0EEENS1_21CollectiveEpilogueBwdISC_SD_SF_Li256ELb1ELb0ELi1EEENS1_25SingleTileBwdLPTSchedulerILb1ELi128ELb0EEEEEEEEEvNT_6ParamsE,@function
        .size           _ZN7cutlass13device_kernelIN5flash11enable_sm90INS1_16FlashAttnBwdSm90INS1_25CollectiveMainloopBwdSm90ILi2ELi2ELi2EN4cute5tupleIJNS5_1CILi1EEES8_S8_EEENS6_IJNS7_ILi64EEENS7_ILi128EEESB_EEENS_6half_tEfNS_4arch4Sm90ELb1ELb0ELb1ELb1ELb0ELb1ELb0ELb0ELi2ELi1ELi2ELi1ELb0EEENS1_21CollectiveEpilogueBwdISC_SD_SF_Li256ELb1ELb0ELi1EEENS1_25SingleTileBwdLPTSchedulerILb1ELi128ELb0EEEEEEEEEvNT_6ParamsE,(.L_x_7310 - _ZN7cutlass13device_kernelIN5flash11enable_sm90INS1_16FlashAttnBwdSm90INS1_25CollectiveMainloopBwdSm90ILi2ELi2ELi2EN4cute5tupleIJNS5_1CILi1EEES8_S8_EEENS6_IJNS7_ILi64EEENS7_ILi128EEESB_EEENS_6half_tEfNS_4arch4Sm90ELb1ELb0ELb1ELb1ELb0ELb1ELb0ELb0ELi2ELi1ELi2ELi1ELb0EEENS1_21CollectiveEpilogueBwdISC_SD_SF_Li256ELb1ELb0ELi1EEENS1_25SingleTileBwdLPTSchedulerILb1ELi128ELb0EEEEEEEEEvNT_6ParamsE)
        .other          _ZN7cutlass13device_kernelIN5flash11enable_sm90INS1_16FlashAttnBwdSm90INS1_25CollectiveMainloopBwdSm90ILi2ELi2ELi2EN4cute5tupleIJNS5_1CILi1EEES8_S8_EEENS6_IJNS7_ILi64EEENS7_ILi128EEESB_EEENS_6half_tEfNS_4arch4Sm90ELb1ELb0ELb1ELb1ELb0ELb1ELb0ELb0ELi2ELi1ELi2ELi1ELb0EEENS1_21CollectiveEpilogueBwdISC_SD_SF_Li256ELb1ELb0ELi1EEENS1_25SingleTileBwdLPTSchedulerILb1ELi128ELb0EEEEEEEEEvNT_6ParamsE,@"STO_CUDA_ENTRY STV_DEFAULT"
_ZN7cutlass13device_kernelIN5flash11enable_sm90INS1_16FlashAttnBwdSm90INS1_25CollectiveMainloopBwdSm90ILi2ELi2ELi2EN4cute5tupleIJNS5_1CILi1EEES8_S8_EEENS6_IJNS7_ILi64EEENS7_ILi128EEESB_EEENS_6half_tEfNS_4arch4Sm90ELb1ELb0ELb1ELb1ELb0ELb1ELb0ELb0ELi2ELi1ELi2ELi1ELb0EEENS1_21CollectiveEpilogueBwdISC_SD_SF_Li256ELb1ELb0ELi1EEENS1_25SingleTileBwdLPTSchedulerILb1ELi128ELb0EEEEEEEEEvNT_6ParamsE:
        /* <DEDUP_REMOVED lines=24> */
.L_x_2923:
[----:B------:R-:W-:Y:S05]  /*0180*/  BSYNC B0 ;  /* 0x0000000000007941 */ /* 0x000fea0003800000 */
.L_x_2922:
        /* <DEDUP_REMOVED lines=37> */
.L_x_2924:
        /* <DEDUP_REMOVED lines=22> */
.L_x_2925:
[----:B------:R-:W-:Y:S01]  /*0540*/  PLOP3.LUT P0, PT, PT, PT, UP0, 0x80, 0x0 ;  /* 0x000000000000781c */ /* 0x000fe20003f0f008 */
[----:B------:R-:W-:Y:S01]  /*0550*/  NOP ;  /* 0x0000000000007918 */ /* 0x000fe20000000000 */
[----:B------:R-:W-:Y:S01]  /*0560*/  ULDC.64 UR46, c[0x0][0x208] ;  /* 0x00008200002e7ab9 */ /* 0x000fe20000000a00 */
[----:B------:R-:W-:Y:S01]  /*0570*/  BSSY B6, `(.L_x_2926) ;  /* 0x0000c05000067945 */ /* 0x000fe20003800000 */
[----:B-12-4-:R-:W-:Y:S09]  /*0580*/  BAR.SYNC.DEFER_BLOCKING 0x0 ;  /* 0x0000000000007b1d */ /* 0x016ff20000010000 */
[----:B------:R-:W-:Y:S05]  /*0590*/  @!P0 BRA `(.L_x_2927) ;  /* 0x0000008000508947 */ /* 0x000fea0003800000 */
.L_x_2928:
        /* <DEDUP_REMOVED lines=32> */
.L_x_2929:
[----:B------:R-:W-:Y:S01]  /*07a0*/  ULDC UR7, c[0x0][0x8c4] ;  /* 0x0002310000077ab9 */ /* 0x000fe20000000800 */
[----:B------:R-:W-:Y:S01]  /*07b0*/  UMOV UR36, UR10 ;  /* 0x0000000a00247c82 */ /* 0x000fe20008000000 */
[----:B------:R-:W-:-:S11]  /*07c0*/  UISETP.NE.AND UP0, UPT, UR7, 0x1, UPT ;  /* 0x000000010700788c */ /* 0x000fd6000bf05270 */
[----:B------:R-:W-:Y:S02]  /*07d0*/  @UP0 ULDC.64 UR8, c[0x0][0x8c8] ;  /* 0x0002320000080ab9 */ /* 0x000fe40000000a00 */
[----:B------:R-:W-:-:S04]  /*07e0*/  UIMAD.WIDE.U32 UR4, UR10, UR8, URZ ;  /* 0x000000080a0472a5 */ /* 0x000fc8000f8e003f */
[----:B------:R-:W-:-:S04]  /*07f0*/  @UP0 USHF.R.U32.HI UR36, URZ, UR9, UR5 ;  /* 0x000000093f240299 */ /* 0x000fc80008011605 */
[----:B------:R-:W-:-:S12]  /*0800*/  UIMAD UR4, UR36, UR7, URZ ;  /* 0x00000007240472a4 */ /* 0x000fd8000f8e023f */
.L_x_2930:
        /* <DEDUP_REMOVED lines=9> */
[----:B------:R-:W-:-:S03]  /*08a0*/  @UP0 USHF.R.U32.HI UR39, URZ, UR7, UR5 ;  /* 0x000000073f270299 */ /* 0x000fc60008011605 */
[----:B------:R-:W-:Y:S02]  /*08b0*/  ULDC.64 UR4, c[0x0][0x8f8] ;  /* 0x00023e0000047ab9 */ /* 0x000fe40000000a00 */
[----:B------:R-:W-:Y:S01]  /*08c0*/  ISETP.NE.U32.AND P0, PT, RZ, UR4, PT ;  /* 0x00000004ff007c0c */ /* 0x000fe2000bf05070 */
[----:B------:R-:W-:-:S03]  /*08d0*/  UIADD3 UR4, -UR39, URZ, URZ ;  /* 0x0000003f27047290 */ /* 0x000fc6000fffe13f */
[----:B------:R-:W-:Y:S01]  /*08e0*/  ISETP.NE.AND.EX P0, PT, RZ, UR5, PT, P0 ;  /* 0x00000005ff007c0c */ /* 0x000fe2000bf05300 */
[----:B------:R-:W-:-:S12]  /*08f0*/  UIMAD UR37, UR37, UR4, UR6 ;  /* 0x00000004252572a4 */ /* 0x000fd8000f8e0206 */
        /* <DEDUP_REMOVED lines=8> */
.L_x_2931:
        /* <DEDUP_REMOVED lines=14> */
.L_x_2933:
[----:B------:R-:W-:-:S05]  /*0a60*/  ULDC UR4, c[0x0][0x8ec] ;  /* 0x00023b0000047ab9 */ /* 0x000fca0000000800 */
.L_x_2932:
[----:B------:R-:W-:-:S04]  /*0a70*/  UIADD3 UR4, UR4, 0x7f, URZ ;  /* 0x0000007f04047890 */ /* 0x000fc8000fffe03f */
[----:B------:R-:W-:-:S04]  /*0a80*/  USHF.R.S32.HI UR5, URZ, 0x1f, UR4 ;  /* 0x0000001f3f057899 */ /* 0x000fc80008011404 */
[----:B------:R-:W-:-:S04]  /*0a90*/  ULEA.HI UR5, UR5, UR4, URZ, 0x7 ;  /* 0x0000000405057291 */ /* 0x000fc8000f8f383f */
[----:B------:R-:W-:-:S04]  /*0aa0*/  USHF.R.S32.HI UR5, URZ, 0x7, UR5 ;  /* 0x000000073f057899 */ /* 0x000fc80008011405 */
        /* <DEDUP_REMOVED lines=16> */
.L_x_2935:
        /* <DEDUP_REMOVED lines=14> */
.L_x_2936:
        /* <DEDUP_REMOVED lines=11> */
.L_x_2937:
        /* <DEDUP_REMOVED lines=13> */
.L_x_2938:
[----:B------:R-:W-:Y:S01]  /*0e10*/  UIADD3 UR5, UR41, -UR40, URZ ;  /* 0x8000002829057290 */ /* 0x000fe2000fffe03f */
[----:B------:R-:W-:Y:S01]  /*0e20*/  PLOP3.LUT P0, PT, PT, PT, PT, 0x80, 0x0 ;  /* 0x000000000000781c */ /* 0x000fe20003f0f070 */
[----:B------:R-:W-:Y:S01]  /*0e30*/  ULDC UR6, c[0x0][0x74c] ;  /* 0x0001d30000067ab9 */ /* 0x000fe20000000800 */
[----:B------:R-:W-:Y:S01]  /*0e40*/  UIADD3 UR4, UR41, 0x3f, URZ ;  /* 0x0000003f29047890 */ /* 0x000fe2000fffe03f */
[----:B------:R-:W-:Y:S01]  /*0e50*/  CS2R R86, SRZ ;  /* 0x0000000000567805 */ /* 0x000fe2000001ff00 */
[----:B------:R-:W-:Y:S01]  /*0e60*/  ULEA UR5, UR36, UR5, 0x7 ;  /* 0x0000000524057291 */ /* 0x000fe2000f8e383f */
[----:B------:R-:W-:Y:S02]  /*0e70*/  CS2R R84, SRZ ;  /* 0x0000000000547805 */ /* 0x000fe4000001ff00 */
[----:B------:R-:W-:Y:S02]  /*0e80*/  CS2R R82, SRZ ;  /* 0x0000000000527805 */ /* 0x000fe4000001ff00 */
[----:B------:R-:W-:Y:S01]  /*0e90*/  CS2R R80, SRZ ;  /* 0x0000000000507805 */ /* 0x000fe2000001ff00 */
[----:B------:R-:W-:Y:S01]  /*0ea0*/  UIADD3 UR5, UR5, -UR6, URZ ;  /* 0x8000000605057290 */ /* 0x000fe2000fffe03f */
[----:B------:R-:W-:-:S02]  /*0eb0*/  CS2R R78, SRZ ;  /* 0x00000000004e7805 */ /* 0x000fc4000001ff00 */
[----:B------:R-:W-:Y:S02]  /*0ec0*/  CS2R R76, SRZ ;  /* 0x00000000004c7805 */ /* 0x000fe4000001ff00 */
[----:B------:R-:W-:Y:S01]  /*0ed0*/  CS2R R74, SRZ ;  /* 0x00000000004a7805 */ /* 0x000fe2000001ff00 */
[----:B------:R-:W-:Y:S01]  /*0ee0*/  USHF.R.S32.HI UR6, URZ, 0x1f, UR5 ;  /* 0x0000001f3f067899 */ /* 0x000fe20008011405 */
[----:B------:R-:W-:Y:S02]  /*0ef0*/  CS2R R72, SRZ ;  /* 0x0000000000487805 */ /* 0x000fe4000001ff00 */
        /* <DEDUP_REMOVED lines=24> */
[----:B------:R-:W-:Y:S01]  /*1080*/  PLOP3.LUT P1, PT, PT, PT, UP0, 0x80, 0x0 ;  /* 0x000000000000781c */ /* 0x000fe20003f2f008 */
[----:B------:R-:W-:Y:S01]  /*1090*/  IMAD.MOV.U32 R12, RZ, RZ, RZ ;  /* 0x000000ffff0c7224 */ /* 0x000fe200078e00ff */
[----:B------:R-:W-:Y:S02]  /*10a0*/  CS2R R10, SRZ ;  /* 0x00000000000a7805 */ /* 0x000fe4000001ff00 */
[----:B------:R-:W-:Y:S02]  /*10b0*/  CS2R R36, SRZ ;  /* 0x0000000000247805 */ /* 0x000fe4000001ff00 */
[----:B------:R-:W-:Y:S02]  /*10c0*/  CS2R R8, SRZ ;  /* 0x0000000000087805 */ /* 0x000fe4000001ff00 */
[----:B------:R-:W-:-:S02]  /*10d0*/  CS2R R32, SRZ ;  /* 0x0000000000207805 */ /* 0x000fc4000001ff00 */
[----:B------:R-:W-:Y:S01]  /*10e0*/  CS2R R6, SRZ ;  /* 0x0000000000067805 */ /* 0x000fe2000001ff00 */
[----:B------:R-:W-:Y:S01]  /*10f0*/  IMAD.MOV.U32 R29, RZ, RZ, RZ ;  /* 0x000000ffff1d7224 */ /* 0x000fe200078e00ff */
[----:B------:R-:W-:Y:S01]  /*1100*/  CS2R R4, SRZ ;  /* 0x0000000000047805 */ /* 0x000fe2000001ff00 */
[----:B------:R-:W-:Y:S01]  /*1110*/  IMAD.MOV.U32 R2, RZ, RZ, RZ ;  /* 0x000000ffff027224 */ /* 0x000fe200078e00ff */
[----:B------:R-:W-:Y:S01]  /*1120*/  CS2R R150, SRZ ;  /* 0x0000000000967805 */ /* 0x000fe2000001ff00 */
[----:B------:R-:W-:Y:S01]  /*1130*/  IMAD.MOV.U32 R25, RZ, RZ, RZ ;  /* 0x000000ffff197224 */ /* 0x000fe200078e00ff */
        /* <DEDUP_REMOVED lines=53> */
.L_x_2941:
        /* <DEDUP_REMOVED lines=15> */
.L_x_2940:
        /* <DEDUP_REMOVED lines=23> */
.L_x_2943:
        /* <DEDUP_REMOVED lines=15> */
.L_x_2942:
        /* <DEDUP_REMOVED lines=8> */
.L_x_3088:
        /* <DEDUP_REMOVED lines=15> */
.L_x_2945:
[----:B------:R-:W4:Y:S01]  /*1950*/  S2R R15, SR_CgaCtaId ;  /* 0x00000000000f7919 */ /* 0x000f220000008800 */
[----:B---3--:R-:W-:Y:S01]  /*1960*/  SHF.R.S32.HI R0, RZ, 0x1f, R5 ;  /* 0x0000001fff007819 */ /* 0x008fe20000011405 */
[----:B------:R-:W-:Y:S01]  /*1970*/  UIMAD UR4, UR36, -0x80, UR40 ;  /* 0xffffff80240478a4 */ /* 0x000fe2000f8e0228 */
[----:B------:R-:W-:Y:S02]  /*1980*/  SHF.R.S32.HI R8, RZ, 0x4, R3 ;  /* 0x00000004ff087819 */ /* 0x000fe40000011403 */
[----:B------:R-:W-:Y:S02]  /*1990*/  CS2R R86, SRZ ;  /* 0x0000000000567805 */ /* 0x000fe4000001ff00 */
[----:B------:R-:W-:Y:S02]  /*19a0*/  LOP3.LUT R9, R7, 0x8, R2, 0xf8, !PT ;  /* 0x0000000807097812 */ /* 0x000fe400078ef802 */
[----:B------:R-:W-:Y:S02]  /*19b0*/  CS2R R84, SRZ ;  /* 0x0000000000547805 */ /* 0x000fe4000001ff00 */
[----:B------:R-:W-:Y:S01]  /*19c0*/  LEA.HI R2, R0, R5, RZ, 0x2 ;  /* 0x0000000500027211 */ /* 0x000fe200078f10ff */
[----:B------:R-:W-:Y:S01]  /*19d0*/  IMAD.U32 R10, RZ, RZ, UR4 ;  /* 0x00000004ff0a7e24 */ /* 0x000fe2000f8e00ff */
[----:B------:R-:W-:-:S02]  /*19e0*/  LEA.HI R3, R3, R8, RZ, 0x1 ;  /* 0x0000000803037211 */ /* 0x000fc400078f08ff */
[----:B------:R-:W-:Y:S02]  /*19f0*/  CS2R R82, SRZ ;  /* 0x0000000000527805 */ /* 0x000fe4000001ff00 */
        /* <DEDUP_REMOVED lines=91> */
[----:B--2---:R-:W-:Y:S02]  /*1fb0*/  IMAD R2, R0, 0x4, R12 ;  /* 0x0000000400027824 */ /* 0x004fe400078e020c */
[----:B------:R-:W-:-:S07]  /*1fc0*/  IMAD.SHL.U32 R230, R230, 0x2, RZ ;  /* 0x00000002e6e67824 */ /* 0x000fce00078e00ff */
.L_x_2957:
[----:B------:R-:W-:-:S05]  /*1fd0*/  IMAD.U32 R0, RZ, RZ, UR38 ;  /* 0x00000026ff007e24 */ /* 0x000fca000f8e00ff */
[----:B------:R-:W-:-:S04]  /*1fe0*/  LOP3.LUT R0, R0, 0x1, RZ, 0xfc, !PT ;  /* 0x0000000100007812 */ /* 0x000fc800078efcff */
[----:B------:R-:W-:-:S13]  /*1ff0*/  ISETP.NE.AND P0, PT, R0, 0x3, PT ;  /* 0x000000030000780c */ /* 0x000fda0003f05270 */
[----:B------:R-:W-:Y:S05]  /*2000*/  @!P0 BRA `(.L_x_2947) ;  /* 0x0000000000048947 */ /* 0x000fea0003800000 */
[----:B------:R-:W-:Y:S01]  /*2010*/  BPT.TRAP 0x1 ;  /* 0x000000040000795c */ /* 0x000fe20000300000 */
.L_x_2947:
        /* <DEDUP_REMOVED lines=8> */
.L_x_2948:
[----:B---3--:R-:W-:Y:S05]  /*20a0*/  @P1 BRA `(.L_x_2949) ;  /* 0x0000000000081947 */ /* 0x008fea0003800000 */
[----:B------:R-:W3:Y:S02]  /*20b0*/  SYNCS.PHASECHK.TRANS64.TRYWAIT P1, [R0+URZ+0x30810], R209 ;  /* 0x030810d1000075a7 */ /* 0x000ee4000802017f */
[----:B---3--:R-:W-:Y:S05]  /*20c0*/  @!P1 BRA `(.L_x_2950) ;  /* 0x000000a400809947 */ /* 0x008fea0003800000 */
.L_x_2949:
        /* <DEDUP_REMOVED lines=84> */
.L_x_2951:
[----:B------:R1:W1:Y:S01]  /*2610*/  SYNCS.PHASECHK.TRANS64.TRYWAIT P1, [R0+URZ+0x30830], R209 ;  /* 0x030830d1000075a7 */ /* 0x000262000802017f */
[----:B------:R-:W-:Y:S05]  /*2620*/  @!P0 BRA `(.L_x_2952) ;  /* 0x0000000000048947 */ /* 0x000fea0003800000 */
[----:B------:R-:W-:Y:S01]  /*2630*/  BPT.TRAP 0x1 ;  /* 0x000000040000795c */ /* 0x000fe20000300000 */
.L_x_2952:
        /* <DEDUP_REMOVED lines=54> */
.L_x_2953:
        /* <DEDUP_REMOVED lines=492> */
.L_x_2955:
        /* <DEDUP_REMOVED lines=49> */
.L_x_2956:
        /* <DEDUP_REMOVED lines=78> */
.L_x_2939:
        /* <DEDUP_REMOVED lines=8> */
[----:B------:R-:W-:Y:S01]  /*50d0*/  F2FP.F16.F32.PACK_AB R90, R93, R92 ;  /* 0x0000005c5d5a723e */ /* 0x000fe200000000ff */
[----:B------:R-:W-:Y:S01]  /*50e0*/  ULDC.64 UR6, c[0x0][0x878] ;  /* 0x00021e0000067ab9 */ /* 0x000fe20000000a00 */
[----:B------:R-:W-:Y:S01]  /*50f0*/  F2FP.F16.F32.PACK_AB R91, R95, R94 ;  /* 0x0000005e5f5b723e */ /* 0x000fe200000000ff */
[----:B------:R-:W-:Y:S01]  /*5100*/  UISETP.NE.U32.AND UP1, UPT, UR6, URZ, UPT ;  /* 0x0000003f0600728c */ /* 0x000fe2000bf25070 */
[----:B------:R-:W-:Y:S02]  /*5110*/  F2FP.F16.F32.PACK_AB R97, R99, R98 ;  /* 0x000000626361723e */ /* 0x000fe400000000ff */
[----:B------:R-:W-:Y:S01]  /*5120*/  F2FP.F16.F32.PACK_AB R104, R105, R104 ;  /* 0x000000686968723e */ /* 0x000fe200000000ff */
[----:B------:R-:W-:Y:S01]  /*5130*/  UISETP.NE.AND.EX UP1, UPT, UR7, URZ, UPT, UP1 ;  /* 0x0000003f0700728c */ /* 0x000fe2000bf25310 */
[----:B------:R-:W-:-:S02]  /*5140*/  F2FP.F16.F32.PACK_AB R98, R101, R100 ;  /* 0x000000646562723e */ /* 0x000fc400000000ff */
        /* <DEDUP_REMOVED lines=94> */
[----:B-1----:R-:W-:Y:S01]  /*5730*/  IMAD.U32 R4, RZ, RZ, UR4 ;  /* 0x00000004ff047e24 */ /* 0x002fe2000f8e00ff */
[----:B------:R-:W-:Y:S01]  /*5740*/  F2FP.F16.F32.PACK_AB R65, R67, R66 ;  /* 0x000000424341723e */ /* 0x000fe200000000ff */
[----:B------:R-:W-:Y:S01]  /*5750*/  IMAD.U32 R5, RZ, RZ, UR5 ;  /* 0x00000005ff057e24 */ /* 0x000fe2000f8e00ff */
[----:B------:R-:W-:Y:S01]  /*5760*/  F2FP.F16.F32.PACK_AB R72, R73, R72 ;  /* 0x000000484948723e */ /* 0x000fe200000000ff */
[----:B------:R3:W-:Y:S01]  /*5770*/  STSM.16.M88.4 [R15+0x4000], R56 ;  /* 0x004000380f007844 */ /* 0x0007e20000000200 */
[----:B------:R-:W-:Y:S01]  /*5780*/  F2FP.F16.F32.PACK_AB R66, R69, R68 ;  /* 0x000000444542723e */ /* 0x000fe200000000ff */
[----:B------:R-:W-:Y:S01]  /*5790*/  @UP1 ULDC.64 UR4, c[0x0][0x878] ;  /* 0x00021e0000041ab9 */ /* 0x000fe20000000a00 */
        /* <DEDUP_REMOVED lines=10> */
[----:B------:R-:W-:-:S03]  /*5840*/  PLOP3.LUT P0, PT, PT, PT, UP0, 0x80, 0x0 ;  /* 0x000000000000781c */ /* 0x000fc60003f0f008 */
[----:B------:R3:W-:Y:S01]  /*5850*/  STSM.16.M88.4 [R17+-0x4000], R80 ;  /* 0xffc0005011007844 */ /* 0x0007e20000000200 */
[----:B------:R-:W-:Y:S01]  /*5860*/  BAR.SYNC.DEFER_BLOCKING 0x1, 0x100 ;  /* 0x0044000000007b1d */ /* 0x000fe20000010000 */
[----:B------:R-:W-:Y:S01]  /*5870*/  PLOP3.LUT P1, PT, PT, PT, UP1, 0x80, 0x0 ;  /* 0x000000000000781c */ /* 0x000fe20003f2f018 */
[----:B------:R-:W-:-:S06]  /*5880*/  @UP1 UIMAD.WIDE UR4, UR39, 0x4, UR4 ;  /* 0x00000004270418a5 */ /* 0x000fcc000f8e0204 */
[----:B------:R-:W-:Y:S01]  /*5890*/  IMAD.U32 R6, RZ, RZ, UR4 ;  /* 0x00000004ff067e24 */ /* 0x000fe2000f8e00ff */
[----:B--2---:R-:W2:Y:S01]  /*58a0*/  @P0 LDG.E R9, desc[UR46][R4.64] ;  /* 0x0000002e04090981 */ /* 0x004ea2000c1e1900 */
[----:B------:R-:W-:-:S05]  /*58b0*/  IMAD.U32 R7, RZ, RZ, UR5 ;  /* 0x00000005ff077e24 */ /* 0x000fca000f8e00ff */
[----:B------:R-:W4:Y:S01]  /*58c0*/  @P1 LDG.E R6, desc[UR46][R6.64] ;  /* 0x0000002e06061981 */ /* 0x000f22000c1e1900 */
[----:B------:R-:W-:Y:S01]  /*58d0*/  LEA.HI R8, R19, R20, RZ, 0x7 ;  /* 0x0000001413087211 */ /* 0x000fe200078f38ff */
[----:B------:R-:W-:Y:S01]  /*58e0*/  IMAD.SHL.U32 R2, R0, 0x40, RZ ;  /* 0x0000004000027824 */ /* 0x000fe200078e00ff */
[----:B------:R-:W-:Y:S01]  /*58f0*/  ULDC UR7, c[0x0][0x808] ;  /* 0x0002020000077ab9 */ /* 0x000fe20000000800 */
[----:B------:R-:W-:Y:S01]  /*5900*/  IMAD.SHL.U32 R14, R14, 0x8, RZ ;  /* 0x000000080e0e7824 */ /* 0x000fe200078e00ff */
[----:B------:R-:W-:Y:S01]  /*5910*/  UMOV UR4, URZ ;  /* 0x0000003f00047c82 */ /* 0x000fe20008000000 */
[----:B------:R-:W-:Y:S01]  /*5920*/  IMAD.SHL.U32 R8, R8, 0x4, RZ ;  /* 0x0000000408087824 */ /* 0x000fe200078e00ff */
[----:B------:R-:W-:Y:S01]  /*5930*/  UMOV UR5, URZ ;  /* 0x0000003f00057c82 */ /* 0x000fe20008000000 */
[----:B------:R-:W-:-:S03]  /*5940*/  USHF.R.S32.HI UR6, URZ, 0x1f, UR37 ;  /* 0x0000001f3f067899 */ /* 0x000fc60008011425 */
[----:B------:R-:W-:-:S05]  /*5950*/  LOP3.LUT R8, R8, 0x7ffffe00, RZ, 0xc0, !PT ;  /* 0x7ffffe0008087812 */ /* 0x000fca00078ec0ff */
[----:B------:R-:W-:Y:S01]  /*5960*/  IMAD R8, R13, 0x2000, R8 ;  /* 0x000020000d087824 */ /* 0x000fe200078e0208 */
[----:B--2---:R-:W-:Y:S02]  /*5970*/  @P0 R2UR UR9, R9 ;  /* 0x00000000090902ca */ /* 0x004fe400000e0000 */
[----:B------:R-:W-:-:S04]  /*5980*/  LOP3.LUT R9, R2, 0x1c0, RZ, 0xc0, !PT ;  /* 0x000001c002097812 */ /* 0x000fc800078ec0ff */
[----:B------:R-:W-:Y:S02]  /*5990*/  LOP3.LUT R14, R9, 0x38, R14, 0xf8, !PT ;  /* 0x00000038090e7812 */ /* 0x000fe400078ef80e */
[----:B------:R-:W-:Y:S02]  /*59a0*/  SHF.R.U32.HI R9, RZ, 0x3, R9 ;  /* 0x00000003ff097819 */ /* 0x000fe40000011609 */
[----:B----4-:R-:W-:Y:S02]  /*59b0*/  @P1 R2UR UR7, R6 ;  /* 0x00000000060712ca */ /* 0x010fe400000e0000 */
[----:B------:R-:W-:Y:S01]  /*59c0*/  LOP3.LUT R9, R14, R9, RZ, 0x3c, !PT ;  /* 0x000000090e097212 */ /* 0x000fe200078e3cff */
[----:B------:R-:W-:Y:S02]  /*59d0*/  @UP0 USHF.R.S32.HI UR10, URZ, 0x1f, UR9 ;  /* 0x0000001f3f0a0899 */ /* 0x000fe40008011409 */
[----:B------:R-:W-:Y:S02]  /*59e0*/  @UP0 UMOV UR4, UR9 ;  /* 0x0000000900040c82 */ /* 0x000fe40008000000 */
[----:B------:R-:W-:-:S03]  /*59f0*/  IMAD.IADD R8, R8, 0x1, R9 ;  /* 0x0000000108087824 */ /* 0x000fc600078e0209 */
[----:B------:R-:W-:Y:S01]  /*5a00*/  @UP0 UMOV UR5, UR10 ;  /* 0x0000000a00050c82 */ /* 0x000fe20008000000 */
[----:B---3--:R-:W-:Y:S05]  /*5a10*/  @P1 BRA `(.L_x_2959) ;  /* 0x0000000000181947 */ /* 0x008fea0003800000 */
[----:B------:R-:W-:Y:S05]  /*5a20*/  @!P0 BRA `(.L_x_2959) ;  /* 0x0000000000148947 */ /* 0x000fea0003800000 */
[----:B------:R-:W2:Y:S04]  /*5a30*/  LDG.E R6, desc[UR46][R4.64] ;  /* 0x0000002e04067981 */ /* 0x000ea8000c1e1900 */
[----:B------:R-:W3:Y:S01]  /*5a40*/  LDG.E R2, desc[UR46][R4.64+0x4] ;  /* 0x0000042e04027981 */ /* 0x000ee2000c1e1900 */
[----:B--2---:R-:W-:Y:S02]  /*5a50*/  R2UR UR9, R6 ;  /* 0x00000000060972ca */ /* 0x004fe400000e0000 */
[----:B---3--:R-:W-:-:S13]  /*5a60*/  R2UR UR7, R2 ;  /* 0x00000000020772ca */ /* 0x008fda00000e0000 */
[----:B------:R-:W-:-:S12]  /*5a70*/  UIADD3 UR7, -UR9, UR7, URZ ;  /* 0x0000000709077290 */ /* 0x000fd8000fffe13f */
.L_x_2959:
[----:B------:R-:W-:Y:S01]  /*5a80*/  LEA R46, R8, UR8, 0x1 ;  /* 0x00000008082e7c11 */ /* 0x000fe2000f8e08ff */
[----:B------:R-:W-:Y:S01]  /*5a90*/  UIMAD UR7, UR36, -0x80, UR7 ;  /* 0xffffff80240778a4 */ /* 0x000fe2000f8e0207 */
[----:B------:R-:W-:Y:S01]  /*5aa0*/  IMAD.SHL.U32 R36, R3, 0x8, RZ ;  /* 0x0000000803247824 */ /* 0x000fe200078e00ff */
[----:B------:R-:W-:Y:S01]  /*5ab0*/  ULDC.64 UR10, c[0x0][0x850] ;  /* 0x00021400000a7ab9 */ /* 0x000fe20000000a00 */
[C---:B------:R-:W-:Y:S01]  /*5ac0*/  VIADD R32, R0.reuse, 0x20 ;  /* 0x0000002000207836 */ /* 0x040fe20000000000 */
[----:B------:R-:W-:Y:S01]  /*5ad0*/  UISETP.LT.AND UP1, UPT, UR7, 0x80, UPT ;  /* 0x000000800700788c */ /* 0x000fe2000bf21270 */
[----:B------:R1:W2:Y:S01]  /*5ae0*/  LDS.128 R28, [R46+0x8800] ;  /* 0x008800002e1c7984 */ /* 0x0002a20000000c00 */
[C---:B------:R-:W-:Y:S01]  /*5af0*/  VIADD R2, R0.reuse, 0x10 ;  /* 0x0000001000027836 */ /* 0x040fe20000000000 */
[----:B------:R-:W-:Y:S01]  /*5b00*/  UIMAD UR8, UR6, UR10, URZ ;  /* 0x0000000a060872a4 */ /* 0x000fe2000f8e023f */
[--C-:B------:R-:W-:Y:S01]  /*5b10*/  SHF.R.S32.HI R37, RZ, 0x1f, R36.reuse ;  /* 0x0000001fff257819 */ /* 0x100fe20000011424 */
[----:B------:R1:W3:Y:S01]  /*5b20*/  LDS.128 R24, [R46+0x1000] ;  /* 0x001000002e187984 */ /* 0x0002e20000000c00 */
[----:B------:R-:W-:Y:S01]  /*5b30*/  USEL UR9, UR7, 0x80, UP1 ;  /* 0x0000008007097887 */ /* 0x000fe20008800000 */
[----:B------:R-:W-:Y:S01]  /*5b40*/  IMAD.U32 R3, RZ, RZ, UR10 ;  /* 0x0000000aff037e24 */ /* 0x000fe2000f8e00ff */
[----:B------:R-:W-:Y:S01]  /*5b50*/  UIMAD UR8, UR37, UR11, UR8 ;  /* 0x0000000b250872a4 */ /* 0x000fe2000f8e0208 */
[----:B------:R1:W4:Y:S01]  /*5b60*/  LDS.128 R20, [R46+0x1800] ;  /* 0x001800002e147984 */ /* 0x0003220000000c00 */
[----:B------:R-:W-:Y:S01]  /*5b70*/  VIADD R33, R0, 0x30 ;  /* 0x0000003000217836 */ /* 0x000fe20000000000 */
[----:B------:R-:W-:Y:S01]  /*5b80*/  USHF.R.S32.HI UR7, URZ, 0x1f, UR39 ;  /* 0x0000001f3f077899 */ /* 0x000fe20008011427 */
[----:B------:R-:W-:Y:S01]  /*5b90*/  ISETP.GE.AND P0, PT, R32, UR9, PT ;  /* 0x0000000920007c0c */ /* 0x000fe2000bf06270 */
[----:B------:R1:W1:Y:S01]  /*5ba0*/  LDS.128 R16, [R46+0x2000] ;  /* 0x002000002e107984 */ /* 0x0002620000000c00 */
[----:B------:R-:W-:Y:S01]  /*5bb0*/  VIADD R32, R0, 0x40 ;  /* 0x0000004000207836 */ /* 0x000fe20000000000 */
[----:B------:R-:W-:Y:S01]  /*5bc0*/  ISETP.GE.AND P6, PT, R2, UR9, PT ;  /* 0x0000000902007c0c */ /* 0x000fe2000bfc6270 */
[----:B------:R-:W-:Y:S01]  /*5bd0*/  IMAD.WIDE.U32 R2, R3, UR37, R36 ;  /* 0x0000002503027c25 */ /* 0x000fe2000f8e0024 */
[----:B------:R1:W1:Y:S01]  /*5be0*/  LDS.128 R12, [R46+0x2800] ;  /* 0x002800002e0c7984 */ /* 0x0002620000000c00 */
[----:B------:R-:W-:Y:S01]  /*5bf0*/  ISETP.GE.AND P5, PT, R33, UR9, PT ;  /* 0x0000000921007c0c */ /* 0x000fe2000bfa6270 */
[----:B------:R-:W-:Y:S01]  /*5c00*/  ULDC.64 UR10, c[0x0][0x858] ;  /* 0x00021600000a7ab9 */ /* 0x000fe20000000a00 */
[----:B------:R-:W-:Y:S01]  /*5c10*/  ISETP.GE.AND P1, PT, R32, UR9, PT ;  /* 0x0000000920007c0c */ /* 0x000fe2000bf26270 */
[----:B------:R1:W1:Y:S01]  /*5c20*/  LDS.128 R8, [R46+0x3000] ;  /* 0x003000002e087984 */ /* 0x0002620000000c00 */
[----:B------:R-:W-:Y:S01]  /*5c30*/  IMAD.MOV.U32 R32, RZ, RZ, R2 ;  /* 0x000000ffff207224 */ /* 0x000fe200078e0002 */
[C---:B------:R-:W-:Y:S01]  /*5c40*/  ISETP.GE.AND P2, PT, R0.reuse, UR9, PT ;  /* 0x0000000900007c0c */ /* 0x040fe2000bf46270 */
[----:B------:R-:W-:Y:S01]  /*5c50*/  VIADD R33, R3, UR8 ;  /* 0x0000000803217c36 */ /* 0x000fe20008000000 */
[----:B------:R1:W1:Y:S01]  /*5c60*/  LDS.128 R4, [R46+0x3800] ;  /* 0x003800002e047984 */ /* 0x0002620000000c00 */
[----:B------:R-:W-:Y:S01]  /*5c70*/  IADD3 R2, P3, R0, UR4, RZ ;  /* 0x0000000400027c10 */ /* 0x000fe2000ff7e0ff */
[----:B------:R-:W-:Y:S01]  /*5c80*/  USEL UR8, UR7, URZ, !UP0 ;  /* 0x0000003f07087287 */ /* 0x000fe2000c000000 */
[----:B------:R-:W-:Y:S01]  /*5c90*/  IMAD.U32 R45, RZ, RZ, UR10 ;  /* 0x0000000aff2d7e24 */ /* 0x000fe2000f8e00ff */
[----:B------:R-:W-:Y:S01]  /*5ca0*/  ULDC UR4, c[0x0][0x83c] ;  /* 0x00020f0000047ab9 */ /* 0x000fe20000000800 */
[----:B------:R-:W-:Y:S01]  /*5cb0*/  USEL UR39, UR39, URZ, !UP0 ;  /* 0x0000003f27277287 */ /* 0x000fe2000c000000 */
[----:B------:R-:W-:Y:S01]  /*5cc0*/  ISETP.GE.OR P4, PT, R36, UR4, P2 ;  /* 0x0000000424007c0c */ /* 0x000fe20009786670 */
[----:B------:R-:W-:Y:S01]  /*5cd0*/  UIMAD UR7, UR8, UR10, URZ ;  /* 0x0000000a080772a4 */ /* 0x000fe2000f8e023f */
[----:B------:R-:W-:Y:S01]  /*5ce0*/  LEA.HI.X.SX32 R3, R0, UR5, 0x1, P3 ;  /* 0x0000000500037c11 */ /* 0x000fe200098f0eff */
[----:B------:R-:W-:Y:S01]  /*5cf0*/  IMAD.U32 R35, RZ, RZ, UR36 ;  /* 0x00000024ff237e24 */ /* 0x000fe2000f8e00ff */
[----:B------:R-:W-:Y:S01]  /*5d00*/  BSSY B0, `(.L_x_2960) ;  /* 0x0000014000007945 */ /* 0x000fe20003800000 */
[----:B------:R-:W-:-:S02]  /*5d10*/  UIMAD UR7, UR39, UR11, UR7 ;  /* 0x0000000b270772a4 */ /* 0x000fc4000f8e0207 */
[----:B------:R-:W-:Y:S01]  /*5d20*/  IMAD.WIDE.U32 R44, R45, UR39, R32 ;  /* 0x000000272d2c7c25 */ /* 0x000fe2000f8e0020 */
[----:B------:R-:W-:Y:S02]  /*5d30*/  P2R R47, PR, RZ, 0x40 ;  /* 0x00000040ff2f7803 */ /* 0x000fe40000000000 */
[----:B------:R-:W-:Y:S01]  /*5d40*/  P2R R48, PR, RZ, 0x20 ;  /* 0x00000020ff307803 */ /* 0x000fe20000000000 */
[----:B------:R-:W-:Y:S01]  /*5d50*/  IMAD.WIDE R2, R35, 0x80, R2 ;  /* 0x0000008023027825 */ /* 0x000fe200078e0202 */
[----:B------:R-:W-:-:S03]  /*5d60*/  ISETP.GE.OR P3, PT, R36, UR4, P6 ;  /* 0x0000000424007c0c */ /* 0x000fc6000b766670 */
[----:B------:R-:W-:Y:S01]  /*5d70*/  VIADD R41, R45, UR7 ;  /* 0x000000072d297c36 */ /* 0x000fe20008000000 */
[----:B--23--:R-:W-:Y:S09]  /*5d80*/  @P4 BRA `(.L_x_2961) ;  /* 0x00000000002c4947 */ /* 0x00cff20003800000 */
        /* <DEDUP_REMOVED lines=11> */
.L_x_2961:
[----:B------:R-:W-:Y:S05]  /*5e40*/  BSYNC B0 ;  /* 0x0000000000007941 */ /* 0x000fea0003800000 */
.L_x_2960:
        /* <DEDUP_REMOVED lines=15> */
.L_x_2963:
[----:B------:R-:W-:Y:S05]  /*5f40*/  BSYNC B0 ;  /* 0x0000000000007941 */ /* 0x000fea0003800000 */
.L_x_2962:
        /* <DEDUP_REMOVED lines=18> */
.L_x_2965:
[----:B------:R-:W-:Y:S05]  /*6070*/  BSYNC B0 ;  /* 0x0000000000007941 */ /* 0x000fea0003800000 */
.L_x_2964:
[----:B-1-3--:R1:W3:Y:S01]  /*6080*/  LDS.128 R28, [R46+0x9800] ;  /* 0x009800002e1c7984 */ /* 0x00a2e20000000c00 */
[----:B------:R-:W-:Y:S01]  /*6090*/  BSSY B0, `(.L_x_2966) ;  /* 0x0000010000007945 */ /* 0x000fe20003800000 */
[----:B------:R-:W-:-:S03]  /*60a0*/  VIADD R38, R0, 0x50 ;  /* 0x0000005000267836 */ /* 0x000fc60000000000 */
        /* <DEDUP_REMOVED lines=14> */
.L_x_2967:
[----:B------:R-:W-:Y:S05]  /*6190*/  BSYNC B0 ;  /* 0x0000000000007941 */ /* 0x000fea0003800000 */
.L_x_2966:
[----:B--23--:R2:W3:Y:S01]  /*61a0*/  LDS.128 R28, [R46+0xa000] ;  /* 0x00a000002e1c7984 */ /* 0x00c4e20000000c00 */
[----:B------:R-:W-:Y:S01]  /*61b0*/  ISETP.GE.OR P4, PT, R36, UR4, P1 ;  /* 0x0000000424007c0c */ /* 0x000fe20008f86670 */
[----:B------:R-:W-:Y:S01]  /*61c0*/  BSSY B0, `(.L_x_2968) ;  /* 0x0000010000007945 */ /* 0x000fe20003800000 */
[----:B------:R-:W-:-:S11]  /*61d0*/  ISETP.GE.AND P3, PT, R38, UR9, PT ;  /* 0x0000000926007c0c */ /* 0x000fd6000bf66270 */
        /* <DEDUP_REMOVED lines=14> */
.L_x_2969:
[----:B------:R-:W-:Y:S05]  /*62c0*/  BSYNC B0 ;  /* 0x0000000000007941 */ /* 0x000fea0003800000 */
.L_x_2968:
        /* <DEDUP_REMOVED lines=18> */
.L_x_2971:
[----:B------:R-:W-:Y:S05]  /*63f0*/  BSYNC B0 ;  /* 0x0000000000007941 */ /* 0x000fea0003800000 */
.L_x_2970:
[----:B--23--:R2:W3:Y:S01]  /*6400*/  LDS.128 R28, [R46+0xb000] ;  /* 0x00b000002e1c7984 */ /* 0x00c4e20000000c00 */
[----:B------:R-:W-:Y:S01]  /*6410*/  ISETP.GE.AND P4, PT, R38, UR9, PT ;  /* 0x0000000926007c0c */ /* 0x000fe2000bf86270 */
[----:B------:R-:W-:Y:S01]  /*6420*/  BSSY B0, `(.L_x_2972) ;  /* 0x0000011000007945 */ /* 0x000fe20003800000 */
[----:B------:R-:W-:Y:S02]  /*6430*/  VIADD R0, R0, 0x70 ;  /* 0x0000007000007836 */ /* 0x000fe40000000000 */
        /* <DEDUP_REMOVED lines=15> */
.L_x_2973:
[----:B------:R-:W-:Y:S05]  /*6530*/  BSYNC B0 ;  /* 0x0000000000007941 */ /* 0x000fea0003800000 */
.L_x_2972:
[----:B--23--:R2:W3:Y:S01]  /*6540*/  LDS.128 R28, [R46+0xb800] ;  /* 0x00b800002e1c7984 */ /* 0x00c4e20000000c00 */
[----:B------:R-:W-:Y:S01]  /*6550*/  ISETP.GE.AND P5, PT, R0, UR9, PT ;  /* 0x0000000900007c0c */ /* 0x000fe2000bfa6270 */
[----:B------:R-:W-:Y:S03]  /*6560*/  BSSY B0, `(.L_x_2974) ;  /* 0x0000010000007945 */ /* 0x000fe60003800000 */
        /* <DEDUP_REMOVED lines=15> */
.L_x_2975:
[----:B------:R-:W-:Y:S05]  /*6660*/  BSYNC B0 ;  /* 0x0000000000007941 */ /* 0x000fea0003800000 */
.L_x_2974:
[----:B------:R-:W-:Y:S01]  /*6670*/  ULDC.64 UR4, c[0x0][0x820] ;  /* 0x0002080000047ab9 */ /* 0x000fe20000000a00 */
[----:B------:R-:W-:Y:S01]  /*6680*/  ULDC.64 UR10, c[0x0][0x828] ;  /* 0x00020a00000a7ab9 */ /* 0x000fe20000000a00 */
[----:B------:R-:W-:Y:S02]  /*6690*/  UIMAD UR6, UR6, UR4, URZ ;  /* 0x00000004060672a4 */ /* 0x000fe4000f8e023f */
[----:B--23--:R-:W-:Y:S01]  /*66a0*/  IMAD.U32 R29, RZ, RZ, UR4 ;  /* 0x00000004ff1d7e24 */ /* 0x00cfe2000f8e00ff */
[----:B------:R-:W-:Y:S01]  /*66b0*/  ULDC UR7, c[0x0][0x80c] ;  /* 0x0002030000077ab9 */ /* 0x000fe20000000800 */
[----:B------:R-:W-:Y:S01]  /*66c0*/  IMAD.U32 R39, RZ, RZ, UR10 ;  /* 0x0000000aff277e24 */ /* 0x000fe2000f8e00ff */
[----:B------:R-:W-:Y:S02]  /*66d0*/  UIMAD UR6, UR37, UR5, UR6 ;  /* 0x00000005250672a4 */ /* 0x000fe4000f8e0206 */
[----:B------:R-:W-:Y:S01]  /*66e0*/  IMAD.WIDE.U32 R28, R29, UR37, R36 ;  /* 0x000000251d1c7c25 */ /* 0x000fe2000f8e0024 */
[----:B------:R-:W-:Y:S01]  /*66f0*/  ISETP.GE.OR P2, PT, R36, UR7, P2 ;  /* 0x0000000724007c0c */ /* 0x000fe20009746670 */
[----:B------:R-:W-:Y:S01]  /*6700*/  UIMAD UR4, UR8, UR10, URZ ;  /* 0x0000000a080472a4 */ /* 0x000fe2000f8e023f */
[----:B------:R-:W-:Y:S01]  /*6710*/  P2R R0, PR, RZ, 0x20 ;  /* 0x00000020ff007803 */ /* 0x000fe20000000000 */
[----:B------:R-:W-:Y:S01]  /*6720*/  BSSY B0, `(.L_x_2976) ;  /* 0x000001c000007945 */ /* 0x000fe20003800000 */
[----:B------:R-:W-:Y:S01]  /*6730*/  VIADD R29, R29, UR6 ;  /* 0x000000061d1d7c36 */ /* 0x000fe20008000000 */
[----:B------:R-:W-:Y:S01]  /*6740*/  ISETP.NE.AND P5, PT, R47, RZ, PT ;  /* 0x000000ff2f00720c */ /* 0x000fe20003fa5270 */
[----:B------:R-:W-:Y:S01]  /*6750*/  UIMAD UR4, UR39, UR11, UR4 ;  /* 0x0000000b270472a4 */ /* 0x000fe2000f8e0204 */
[----:B------:R-:W-:Y:S01]  /*6760*/  ISETP.NE.AND P6, PT, R48, RZ, PT ;  /* 0x000000ff3000720c */ /* 0x000fe20003fc5270 */
[----:B------:R-:W-:Y:S01]  /*6770*/  IMAD.WIDE.U32 R38, R39, UR39, R28 ;  /* 0x0000002727267c25 */ /* 0x000fe2000f8e001c */
[C---:B------:R-:W-:Y:S01]  /*6780*/  ISETP.GE.OR P5, PT, R36.reuse, UR7, P5 ;  /* 0x0000000724007c0c */ /* 0x040fe2000afa6670 */
[----:B------:R2:W3:Y:S01]  /*6790*/  LDS.128 R28, [R46] ;  /* 0x000000002e1c7984 */ /* 0x0004e20000000c00 */
[----:B------:R-:W-:Y:S01]  /*67a0*/  ISETP.GE.OR P0, PT, R36, UR7, P0 ;  /* 0x0000000724007c0c */ /* 0x000fe20008706670 */
[----:B------:R-:W-:Y:S01]  /*67b0*/  VIADD R35, R39, UR4 ;  /* 0x0000000427237c36 */ /* 0x000fe20008000000 */
[----:B------:R-:W-:-:S02]  /*67c0*/  P2R R40, PR, RZ, 0x20 ;  /* 0x00000020ff287803 */ /* 0x000fc40000000000 */
[----:B------:R-:W-:Y:S02]  /*67d0*/  ISETP.NE.AND P5, PT, R0, RZ, PT ;  /* 0x000000ff0000720c */ /* 0x000fe40003fa5270 */
[C---:B------:R-:W-:Y:S02]  /*67e0*/  ISETP.GE.OR P6, PT, R36.reuse, UR7, P6 ;  /* 0x0000000724007c0c */ /* 0x040fe4000b7c6670 */
[C---:B------:R-:W-:Y:S02]  /*67f0*/  ISETP.GE.OR P1, PT, R36.reuse, UR7, P1 ;  /* 0x0000000724007c0c */ /* 0x040fe40008f26670 */
[C---:B------:R-:W-:Y:S02]  /*6800*/  ISETP.GE.OR P3, PT, R36.reuse, UR7, P3 ;  /* 0x0000000724007c0c */ /* 0x040fe40009f66670 */
[C---:B------:R-:W-:Y:S02]  /*6810*/  ISETP.GE.OR P4, PT, R36.reuse, UR7, P4 ;  /* 0x0000000724007c0c */ /* 0x040fe4000a786670 */
[----:B------:R-:W-:Y:S01]  /*6820*/  ISETP.GE.OR P5, PT, R36, UR7, P5 ;  /* 0x0000000724007c0c */ /* 0x000fe2000afa6670 */
[----:B--2---:R-:W-:-:S12]  /*6830*/  @P2 BRA `(.L_x_2977) ;  /* 0x0000000000282947 */ /* 0x004fd80003800000 */
        /* <DEDUP_REMOVED lines=10> */
.L_x_2977:
[----:B------:R-:W-:Y:S05]  /*68e0*/  BSYNC B0 ;  /* 0x0000000000007941 */ /* 0x000fea0003800000 */
.L_x_2976:
[----:B--23--:R2:W3:Y:S01]  /*68f0*/  LDS.128 R28, [R46+0x800] ;  /* 0x000800002e1c7984 */ /* 0x00c4e20000000c00 */
[----:B------:R-:W-:Y:S01]  /*6900*/  ISETP.NE.AND P2, PT, R40, RZ, PT ;  /* 0x000000ff2800720c */ /* 0x000fe20003f45270 */
[----:B------:R-:W-:-:S12]  /*6910*/  BSSY B0, `(.L_x_2978) ;  /* 0x000000f000007945 */ /* 0x000fd80003800000 */
        /* <DEDUP_REMOVED lines=14> */
.L_x_2979:
[----:B------:R-:W-:Y:S05]  /*6a00*/  BSYNC B0 ;  /* 0x0000000000007941 */ /* 0x000fea0003800000 */
.L_x_2978:
        /* <DEDUP_REMOVED lines=15> */
.L_x_2981:
[----:B------:R-:W-:Y:S05]  /*6b00*/  BSYNC B0 ;  /* 0x0000000000007941 */ /* 0x000fea0003800000 */
.L_x_2980:
[----:B------:R-:W-:Y:S04]  /*6b10*/  BSSY B0, `(.L_x_2982) ;  /* 0x000000f000007945 */ /* 0x000fe80003800000 */
        /* <DEDUP_REMOVED lines=14> */
.L_x_2983:
[----:B------:R-:W-:Y:S05]  /*6c00*/  BSYNC B0 ;  /* 0x0000000000007941 */ /* 0x000fea0003800000 */
.L_x_2982:
[----:B------:R-:W-:Y:S04]  /*6c10*/  BSSY B0, `(.L_x_2984) ;  /* 0x000000f000007945 */ /* 0x000fe80003800000 */
[----:B------:R-:W-:Y:S05]  /*6c20*/  @P1 BRA `(.L_x_2985) ;  /* 0x0000000000341947 */ /* 0x000fea0003800000 */
[----:B--2-4-:R-:W-:Y:S01]  /*6c30*/  IADD3 R23, P0, R2, 0x40, RZ ;  /* 0x0000004002177810 */ /* 0x014fe20007f1e0ff */
        /* <DEDUP_REMOVED lines=12> */
.L_x_2985:
[----:B------:R-:W-:Y:S05]  /*6d00*/  BSYNC B0 ;  /* 0x0000000000007941 */ /* 0x000fea0003800000 */
.L_x_2984:
        /* <DEDUP_REMOVED lines=15> */
.L_x_2987:
[----:B------:R-:W-:Y:S05]  /*6e00*/  BSYNC B0 ;  /* 0x0000000000007941 */ /* 0x000fea0003800000 */
.L_x_2986:
        /* <DEDUP_REMOVED lines=15> */
.L_x_2989:
[----:B------:R-:W-:Y:S05]  /*6f00*/  BSYNC B0 ;  /* 0x0000000000007941 */ /* 0x000fea0003800000 */
.L_x_2988:
[----:B------:R-:W-:Y:S05]  /*6f10*/  @P5 BRA `(.L_x_2934) ;  /* 0x0000005400a85947 */ /* 0x000fea0003800000 */
[----:B--2---:R-:W-:Y:S01]  /*6f20*/  IADD3 R9, P0, R2, 0x70, RZ ;  /* 0x0000007002097810 */ /* 0x004fe20007f1e0ff */
        /* <DEDUP_REMOVED lines=13> */
.L_x_2958:
[----:B------:R-:W-:Y:S01]  /*7000*/  ULDC.64 UR4, c[0x0][0x870] ;  /* 0x00021c0000047ab9 */ /* 0x000fe20000000a00 */
[----:B------:R-:W-:Y:S01]  /*7010*/  ULDC.64 UR6, c[0x0][0x878] ;  /* 0x00021e0000067ab9 */ /* 0x000fe20000000a00 */
[----:B------:R-:W-:Y:S02]  /*7020*/  UISETP.NE.U32.AND UP0, UPT, UR4, URZ, UPT ;  /* 0x0000003f0400728c */ /* 0x000fe4000bf05070 */
[----:B------:R-:W-:Y:S02]  /*7030*/  UISETP.NE.U32.AND UP1, UPT, UR6, URZ, UPT ;  /* 0x0000003f0600728c */ /* 0x000fe4000bf25070 */
[----:B------:R-:W-:Y:S02]  /*7040*/  UISETP.NE.AND.EX UP0, UPT, UR5, URZ, UPT, UP0 ;  /* 0x0000003f0500728c */ /* 0x000fe4000bf05300 */
[----:B------:R-:W-:Y:S01]  /*7050*/  UISETP.NE.AND.EX UP1, UPT, UR7, URZ, UPT, UP1 ;  /* 0x0000003f0700728c */ /* 0x000fe2000bf25310 */
[----:B------:R-:W-:-:S03]  /*7060*/  ULDC.64 UR4, c[0x0][0x870] ;  /* 0x00021c0000047ab9 */ /* 0x000fc60000000a00 */
[----:B------:R-:W-:Y:S01]  /*7070*/  PLOP3.LUT P0, PT, PT, PT, UP0, 0x80, 0x0 ;  /* 0x000000000000781c */ /* 0x000fe20003f0f008 */
[----:B------:R-:W-:-:S06]  /*7080*/  UIMAD.WIDE UR4, UR39, 0x4, UR4 ;  /* 0x00000004270478a5 */ /* 0x000fcc000f8e0204 */
[----:B------:R-:W-:Y:S02]  /*7090*/  IMAD.U32 R2, RZ, RZ, UR4 ;  /* 0x00000004ff027e24 */ /* 0x000fe4000f8e00ff */
[----:B------:R-:W-:Y:S01]  /*70a0*/  IMAD.U32 R3, RZ, RZ, UR5 ;  /* 0x00000005ff037e24 */ /* 0x000fe2000f8e00ff */
[----:B------:R-:W-:-:S04]  /*70b0*/  @UP1 ULDC.64 UR4, c[0x0][0x878] ;  /* 0x00021e0000041ab9 */ /* 0x000fc80000000a00 */
[----:B------:R-:W2:Y:S01]  /*70c0*/  @P0 LDG.E R6, desc[UR46][R2.64] ;  /* 0x0000002e02060981 */ /* 0x000ea2000c1e1900 */
[----:B------:R-:W-:Y:S01]  /*70d0*/  PLOP3.LUT P1, PT, PT, PT, UP1, 0x80, 0x0 ;  /* 0x000000000000781c */ /* 0x000fe20003f2f018 */
[----:B------:R-:W-:-:S06]  /*70e0*/  @UP1 UIMAD.WIDE UR4, UR39, 0x4, UR4 ;  /* 0x00000004270418a5 */ /* 0x000fcc000f8e0204 */
[----:B------:R-:W-:Y:S02]  /*70f0*/  IMAD.U32 R4, RZ, RZ, UR4 ;  /* 0x00000004ff047e24 */ /* 0x000fe4000f8e00ff */
[----:B------:R-:W-:-:S05]  /*7100*/  IMAD.U32 R5, RZ, RZ, UR5 ;  /* 0x00000005ff057e24 */ /* 0x000fca000f8e00ff */
[----:B------:R-:W3:Y:S01]  /*7110*/  @P1 LDG.E R4, desc[UR46][R4.64] ;  /* 0x0000002e04041981 */ /* 0x000ee2000c1e1900 */
[----:B------:R-:W-:Y:S01]  /*7120*/  ULDC UR6, c[0x0][0x808] ;  /* 0x0002020000067ab9 */ /* 0x000fe20000000800 */
[----:B------:R-:W-:Y:S01]  /*7130*/  UMOV UR4, URZ ;  /* 0x0000003f00047c82 */ /* 0x000fe20008000000 */
[----:B------:R-:W-:Y:S01]  /*7140*/  UMOV UR5, URZ ;  /* 0x0000003f00057c82 */ /* 0x000fe20008000000 */
[----:B------:R-:W1:Y:S02]  /*7150*/  S2R R0, SR_TID.X ;  /* 0x0000000000007919 */ /* 0x000e640000002100 */
[----:B-1----:R-:W-:-:S05]  /*7160*/  VIADD R7, R0, 0xffffff80 ;  /* 0xffffff8000077836 */ /* 0x002fca0000000000 */
[----:B------:R-:W-:Y:S02]  /*7170*/  SHF.R.S32.HI R0, RZ, 0x1f, R7 ;  /* 0x0000001fff007819 */ /* 0x000fe40000011407 */
[----:B--2---:R-:W-:Y:S02]  /*7180*/  @P0 R2UR UR7, R6 ;  /* 0x00000000060702ca */ /* 0x004fe400000e0000 */
[----:B------:R-:W-:-:S04]  /*7190*/  LEA.HI R6, R0, R7, RZ, 0x4 ;  /* 0x0000000700067211 */ /* 0x000fc800078f20ff */
[----:B------:R-:W-:Y:S02]  /*71a0*/  LOP3.LUT R0, R6, 0x1ffffff0, RZ, 0xc0, !PT ;  /* 0x1ffffff006007812 */ /* 0x000fe400078ec0ff */
[----:B------:R-:W-:-:S03]  /*71b0*/  SHF.R.S32.HI R12, RZ, 0x4, R6 ;  /* 0x00000004ff0c7819 */ /* 0x000fc60000011406 */
[----:B------:R-:W-:Y:S02]  /*71c0*/  IMAD.IADD R0, R7, 0x1, -R0 ;  /* 0x0000000107007824 */ /* 0x000fe400078e0a00 */
[----:B------:R-:W-:Y:S01]  /*71d0*/  @UP0 USHF.R.S32.HI UR8, URZ, 0x1f, UR7 ;  /* 0x0000001f3f080899 */ /* 0x000fe20008011407 */
[----:B---3--:R-:W-:Y:S01]  /*71e0*/  @P1 R2UR UR6, R4 ;  /* 0x00000000040612ca */ /* 0x008fe200000e0000 */
[----:B------:R-:W-:-:S05]  /*71f0*/  @UP0 UMOV UR4, UR7 ;  /* 0x0000000700040c82 */ /* 0x000fca0008000000 */
[----:B------:R-:W-:Y:S01]  /*7200*/  @UP0 UMOV UR5, UR8 ;  /* 0x0000000800050c82 */ /* 0x000fe20008000000 */
[----:B------:R-:W-:Y:S08]  /*7210*/  @P1 BRA `(.L_x_2990) ;  /* 0x0000000000181947 */ /* 0x000ff00003800000 */
[----:B------:R-:W-:Y:S05]  /*7220*/  @!P0 BRA `(.L_x_2990) ;  /* 0x0000000000148947 */ /* 0x000fea0003800000 */
[----:B------:R-:W2:Y:S04]  /*7230*/  LDG.E R5, desc[UR46][R2.64] ;  /* 0x0000002e02057981 */ /* 0x000ea8000c1e1900 */
[----:B------:R-:W3:Y:S01]  /*7240*/  LDG.E R4, desc[UR46][R2.64+0x4] ;  /* 0x0000042e02047981 */ /* 0x000ee2000c1e1900 */
[----:B--2---:R-:W-:Y:S02]  /*7250*/  R2UR UR7, R5 ;  /* 0x00000000050772ca */ /* 0x004fe400000e0000 */
[----:B---3--:R-:W-:-:S13]  /*7260*/  R2UR UR6, R4 ;  /* 0x00000000040672ca */ /* 0x008fda00000e0000 */
[----:B------:R-:W-:-:S12]  /*7270*/  UIADD3 UR6, -UR7, UR6, URZ ;  /* 0x0000000607067290 */ /* 0x000fd8000fffe13f */
.L_x_2990:
[----:B------:R-:W-:Y:S01]  /*7280*/  IMAD.SHL.U32 R4, R0, 0x8, RZ ;  /* 0x0000000800047824 */ /* 0x000fe200078e00ff */
[----:B------:R-:W-:Y:S01]  /*7290*/  USHF.R.S32.HI UR9, URZ, 0x1f, UR37 ;  /* 0x0000001f3f097899 */ /* 0x000fe20008011425 */
[C---:B------:R-:W-:Y:S01]  /*72a0*/  VIADD R2, R12.reuse, 0x10 ;  /* 0x000000100c027836 */ /* 0x040fe20000000000 */
[----:B------:R-:W-:Y:S01]  /*72b0*/  UIMAD UR7, UR36, -0x80, UR6 ;  /* 0xffffff80240778a4 */ /* 0x000fe2000f8e0206 */
[----:B------:R-:W-:Y:S01]  /*72c0*/  VIADD R6, R12, 0x30 ;  /* 0x000000300c067836 */ /* 0x000fe20000000000 */
[----:B------:R-:W-:Y:S01]  /*72d0*/  ULDC.64 UR10, c[0x0][0x820] ;  /* 0x00020800000a7ab9 */ /* 0x000fe20000000a00 */
[----:B------:R-:W-:Y:S01]  /*72e0*/  SHF.R.S32.HI R5, RZ, 0x1f, R4 ;  /* 0x0000001fff057819 */ /* 0x000fe20000011404 */
[----:B------:R-:W-:Y:S02]  /*72f0*/  UIMAD UR6, UR9, UR10, URZ ;  /* 0x0000000a090672a4 */ /* 0x000fe4000f8e023f */
[----:B------:R-:W-:Y:S01]  /*7300*/  IMAD.U32 R3, RZ, RZ, UR10 ;  /* 0x0000000aff037e24 */ /* 0x000fe2000f8e00ff */
[----:B------:R-:W-:Y:S01]  /*7310*/  ISETP.GE.AND P6, PT, R2, UR7, PT ;  /* 0x0000000702007c0c */ /* 0x000fe2000bfc6270 */
[----:B------:R-:W-:Y:S01]  /*7320*/  VIADD R0, R12, 0x20 ;  /* 0x000000200c007836 */ /* 0x000fe20000000000 */
[----:B------:R-:W-:-:S02]  /*7330*/  UIMAD UR8, UR37, UR11, UR6 ;  /* 0x0000000b250872a4 */ /* 0x000fc4000f8e0206 */
[----:B------:R-:W-:Y:S01]  /*7340*/  IMAD.WIDE.U32 R2, R3, UR37, R4 ;  /* 0x0000002503027c25 */ /* 0x000fe2000f8e0004 */
[----:B------:R-:W-:Y:S01]  /*7350*/  USHF.R.S32.HI UR6, URZ, 0x1f, UR39 ;  /* 0x0000001f3f067899 */ /* 0x000fe20008011427 */
[----:B------:R-:W-:Y:S01]  /*7360*/  ISETP.GE.AND P0, PT, R6, UR7, PT ;  /* 0x0000000706007c0c */ /* 0x000fe2000bf06270 */
[----:B------:R-:W-:Y:S01]  /*7370*/  ULDC.64 UR10, c[0x0][0x828] ;  /* 0x00020a00000a7ab9 */ /* 0x000fe20000000a00 */
[----:B------:R-:W-:Y:S01]  /*7380*/  IMAD.MOV.U32 R6, RZ, RZ, R2 ;  /* 0x000000ffff067224 */ /* 0x000fe200078e0002 */
[C---:B------:R-:W-:Y:S01]  /*7390*/  ISETP.GE.AND P2, PT, R12.reuse, UR7, PT ;  /* 0x000000070c007c0c */ /* 0x040fe2000bf46270 */
[----:B------:R-:W-:Y:S01]  /*73a0*/  VIADD R7, R3, UR8 ;  /* 0x0000000803077c36 */ /* 0x000fe20008000000 */
        /* <DEDUP_REMOVED lines=9> */
[----:B------:R-:W-:Y:S01]  /*7440*/  ISETP.GE.AND P5, PT, R0, UR7, PT ;  /* 0x0000000700007c0c */ /* 0x000fe2000bfa6270 */
[----:B------:R-:W-:-:S02]  /*7450*/  UIMAD UR6, UR39, UR11, UR6 ;  /* 0x0000000b270672a4 */ /* 0x000fc4000f8e0206 */
[----:B------:R-:W-:Y:S01]  /*7460*/  IMAD.WIDE.U32 R10, R11, UR39, R6 ;  /* 0x000000270b0a7c25 */ /* 0x000fe2000f8e0006 */
[----:B------:R-:W-:Y:S01]  /*7470*/  BSSY B0, `(.L_x_2991) ;  /* 0x0000013000007945 */ /* 0x000fe20003800000 */
[----:B------:R-:W-:Y:S02]  /*7480*/  P2R R14, PR, RZ, 0x40 ;  /* 0x00000040ff0e7803 */ /* 0x000fe40000000000 */
[----:B------:R-:W-:Y:S01]  /*7490*/  VIADD R0, R12, 0x40 ;  /* 0x000000400c007836 */ /* 0x000fe20000000000 */
[----:B------:R-:W-:Y:S01]  /*74a0*/  P2R R15, PR, RZ, 0x20 ;  /* 0x00000020ff0f7803 */ /* 0x000fe20000000000 */
[----:B------:R-:W-:Y:S01]  /*74b0*/  IMAD.WIDE R2, R9, 0x80, R2 ;  /* 0x0000008009027825 */ /* 0x000fe200078e0202 */
[----:B------:R-:W-:Y:S02]  /*74c0*/  ISETP.GE.OR P3, PT, R4, UR4, P6 ;  /* 0x0000000404007c0c */ /* 0x000fe4000b766670 */
[----:B------:R-:W-:Y:S01]  /*74d0*/  ISETP.GE.AND P1, PT, R0, UR7, PT ;  /* 0x0000000700007c0c */ /* 0x000fe2000bf26270 */
[----:B------:R-:W-:Y:S01]  /*74e0*/  VIADD R9, R11, UR6 ;  /* 0x000000060b097c36 */ /* 0x000fe20008000000 */
[----:B------:R-:W-:Y:S11]  /*74f0*/  @P4 BRA `(.L_x_2992) ;  /* 0x0000000000284947 */ /* 0x000ff60003800000 */
        /* <DEDUP_REMOVED lines=10> */
.L_x_2992:
[----:B------:R-:W-:Y:S05]  /*75a0*/  BSYNC B0 ;  /* 0x0000000000007941 */ /* 0x000fea0003800000 */
.L_x_2991:
        /* <DEDUP_REMOVED lines=16> */
.L_x_2994:
[----:B------:R-:W-:Y:S05]  /*76b0*/  BSYNC B0 ;  /* 0x0000000000007941 */ /* 0x000fea0003800000 */
.L_x_2993:
        /* <DEDUP_REMOVED lines=12> */
[----:B-12---:R-:W-:Y:S01]  /*7780*/  LEA R16, P4, R6, UR10, 0x1 ;  /* 0x0000000a06107c11 */ /* 0x006fe2000f8808ff */
[----:B------:R-:W-:-:S05]  /*7790*/  IMAD.IADD R7, R7, 0x1, R13 ;  /* 0x0000000107077824 */ /* 0x000fca00078e020d */
[----:B------:R-:W-:-:S05]  /*77a0*/  LEA.HI.X R17, R6, UR11, R7, 0x1, P4 ;  /* 0x0000000b06117c11 */ /* 0x000fca000a0f0c07 */
[----:B------:R3:W-:Y:S02]  /*77b0*/  STG.E.128 desc[UR46][R16.64], RZ ;  /* 0x000000ff10007986 */ /* 0x0007e4000c101d2e */
.L_x_2996:
[----:B------:R-:W-:Y:S05]  /*77c0*/  BSYNC B0 ;  /* 0x0000000000007941 */ /* 0x000fea0003800000 */
.L_x_2995:
        /* <DEDUP_REMOVED lines=13> */
[----:B-123--:R-:W-:Y:S01]  /*78a0*/  LEA R16, P3, R6, UR10, 0x1 ;  /* 0x0000000a06107c11 */ /* 0x00efe2000f8608ff */
[----:B------:R-:W-:-:S05]  /*78b0*/  IMAD.IADD R7, R7, 0x1, R13 ;  /* 0x0000000107077824 */ /* 0x000fca00078e020d */
[----:B------:R-:W-:-:S05]  /*78c0*/  LEA.HI.X R17, R6, UR11, R7, 0x1, P3 ;  /* 0x0000000b06117c11 */ /* 0x000fca00098f0c07 */
[----:B------:R4:W-:Y:S02]  /*78d0*/  STG.E.128 desc[UR46][R16.64], RZ ;  /* 0x000000ff10007986 */ /* 0x0009e4000c101d2e */
.L_x_2998:
[----:B------:R-:W-:Y:S05]  /*78e0*/  BSYNC B0 ;  /* 0x0000000000007941 */ /* 0x000fea0003800000 */
.L_x_2997:
        /* <DEDUP_REMOVED lines=16> */
.L_x_3000:
[----:B------:R-:W-:Y:S05]  /*79f0*/  BSYNC B0 ;  /* 0x0000000000007941 */ /* 0x000fea0003800000 */
.L_x_2999:
[----:B------:R-:W-:Y:S01]  /*7a00*/  ISETP.GE.OR P4, PT, R4, UR4, P3 ;  /* 0x0000000404007c0c */ /* 0x000fe20009f86670 */
[----:B------:R-:W-:Y:S01]  /*7a10*/  BSSY B0, `(.L_x_3001) ;  /* 0x0000010000007945 */ /* 0x000fe20003800000 */
[----:B------:R-:W-:-:S11]  /*7a20*/  VIADD R18, R12, 0x60 ;  /* 0x000000600c127836 */ /* 0x000fd60000000000 */
        /* <DEDUP_REMOVED lines=14> */
.L_x_3002:
[----:B------:R-:W-:Y:S05]  /*7b10*/  BSYNC B0 ;  /* 0x0000000000007941 */ /* 0x000fea0003800000 */
.L_x_3001:
[----:B------:R-:W-:Y:S01]  /*7b20*/  ISETP.GE.AND P4, PT, R18, UR7, PT ;  /* 0x0000000712007c0c */ /* 0x000fe2000bf86270 */
[----:B------:R-:W-:Y:S01]  /*7b30*/  BSSY B0, `(.L_x_3003) ;  /* 0x0000011000007945 */ /* 0x000fe20003800000 */
[----:B------:R-:W-:Y:S02]  /*7b40*/  VIADD R12, R12, 0x70 ;  /* 0x000000700c0c7836 */ /* 0x000fe40000000000 */
        /* <DEDUP_REMOVED lines=15> */
.L_x_3004:
[----:B------:R-:W-:Y:S05]  /*7c40*/  BSYNC B0 ;  /* 0x0000000000007941 */ /* 0x000fea0003800000 */
.L_x_3003:
[----:B------:R-:W-:Y:S01]  /*7c50*/  ISETP.GE.AND P5, PT, R12, UR7, PT ;  /* 0x000000070c007c0c */ /* 0x000fe2000bfa6270 */
        /* <DEDUP_REMOVED lines=16> */
.L_x_3006:
[----:B------:R-:W-:Y:S05]  /*7d60*/  BSYNC B0 ;  /* 0x0000000000007941 */ /* 0x000fea0003800000 */
.L_x_3005:
[----:B------:R-:W-:Y:S01]  /*7d70*/  ULDC.64 UR4, c[0x0][0x850] ;  /* 0x0002140000047ab9 */ /* 0x000fe20000000a00 */
[----:B------:R-:W-:Y:S01]  /*7d80*/  ULDC UR10, c[0x0][0x83c] ;  /* 0x00020f00000a7ab9 */ /* 0x000fe20000000800 */
[----:B------:R-:W-:Y:S01]  /*7d90*/  IMAD.U32 R7, RZ, RZ, UR4 ;  /* 0x00000004ff077e24 */ /* 0x000fe2000f8e00ff */
[----:B------:R-:W-:Y:S01]  /*7da0*/  UIMAD UR4, UR9, UR4, URZ ;  /* 0x00000004090472a4 */ /* 0x000fe2000f8e023f */
[----:B------:R-:W-:Y:S01]  /*7db0*/  ISETP.GE.OR P2, PT, R4, UR10, P2 ;  /* 0x0000000a04007c0c */ /* 0x000fe20009746670 */
[----:B------:R-:W-:Y:S01]  /*7dc0*/  ULDC.64 UR6, c[0x0][0x858] ;  /* 0x0002160000067ab9 */ /* 0x000fe20000000a00 */
[----:B------:R-:W-:Y:S01]  /*7dd0*/  IMAD.WIDE.U32 R6, R7, UR37, R4 ;  /* 0x0000002507067c25 */ /* 0x000fe2000f8e0004 */
[----:B------:R-:W-:Y:S01]  /*7de0*/  UIMAD UR4, UR37, UR5, UR4 ;  /* 0x00000005250472a4 */ /* 0x000fe2000f8e0204 */
[----:B------:R-:W-:Y:S01]  /*7df0*/  P2R R0, PR, RZ, 0x20 ;  /* 0x00000020ff007803 */ /* 0x000fe20000000000 */
[----:B------:R-:W-:Y:S01]  /*7e00*/  BSSY B0, `(.L_x_3007) ;  /* 0x000001d000007945 */ /* 0x000fe20003800000 */
[----:B------:R-:W-:Y:S01]  /*7e10*/  ISETP.NE.AND P5, PT, R14, RZ, PT ;  /* 0x000000ff0e00720c */ /* 0x000fe20003fa5270 */
[----:B-1----:R-:W-:Y:S01]  /*7e20*/  IMAD.U32 R9, RZ, RZ, UR6 ;  /* 0x00000006ff097e24 */ /* 0x002fe2000f8e00ff */
[----:B------:R-:W-:Y:S01]  /*7e30*/  ISETP.NE.AND P6, PT, R15, RZ, PT ;  /* 0x000000ff0f00720c */ /* 0x000fe20003fc5270 */
[----:B------:R-:W-:Y:S01]  /*7e40*/  VIADD R7, R7, UR4 ;  /* 0x0000000407077c36 */ /* 0x000fe20008000000 */
[----:B------:R-:W-:Y:S01]  /*7e50*/  UIMAD UR4, UR8, UR6, URZ ;  /* 0x00000006080472a4 */ /* 0x000fe2000f8e023f */
[----:B------:R-:W-:Y:S01]  /*7e60*/  ISETP.GE.OR P5, PT, R4, UR10, P5 ;  /* 0x0000000a04007c0c */ /* 0x000fe2000afa6670 */
[----:B------:R-:W-:-:S02]  /*7e70*/  IMAD.WIDE.U32 R8, R9, UR39, R6 ;  /* 0x0000002709087c25 */ /* 0x000fc4000f8e0006 */
[----:B------:R-:W-:Y:S01]  /*7e80*/  UIMAD UR4, UR39, UR7, UR4 ;  /* 0x00000007270472a4 */ /* 0x000fe2000f8e0204 */
[----:B------:R-:W-:Y:S02]  /*7e90*/  P2R R10, PR, RZ, 0x20 ;  /* 0x00000020ff0a7803 */ /* 0x000fe40000000000 */
[----:B------:R-:W-:Y:S02]  /*7ea0*/  ISETP.NE.AND P5, PT, R0, RZ, PT ;  /* 0x000000ff0000720c */ /* 0x000fe40003fa5270 */
[C---:B------:R-:W-:Y:S01]  /*7eb0*/  ISETP.GE.OR P6, PT, R4.reuse, UR10, P6 ;  /* 0x0000000a04007c0c */ /* 0x040fe2000b7c6670 */
[----:B------:R-:W-:Y:S01]  /*7ec0*/  VIADD R7, R9, UR4 ;  /* 0x0000000409077c36 */ /* 0x000fe20008000000 */
[C---:B------:R-:W-:Y:S02]  /*7ed0*/  ISETP.GE.OR P0, PT, R4.reuse, UR10, P0 ;  /* 0x0000000a04007c0c */ /* 0x040fe40008706670 */
[C---:B------:R-:W-:Y:S02]  /*7ee0*/  ISETP.GE.OR P1, PT, R4.reuse, UR10, P1 ;  /* 0x0000000a04007c0c */ /* 0x040fe40008f26670 */
[----:B------:R-:W-:-:S02]  /*7ef0*/  ISETP.GE.OR P3, PT, R4, UR10, P3 ;  /* 0x0000000a04007c0c */ /* 0x000fc40009f66670 */
        /* <DEDUP_REMOVED lines=13> */
.L_x_3008:
[----:B------:R-:W-:Y:S05]  /*7fd0*/  BSYNC B0 ;  /* 0x0000000000007941 */ /* 0x000fea0003800000 */
.L_x_3007:
        /* <DEDUP_REMOVED lines=16> */
.L_x_3010:
[----:B------:R-:W-:Y:S05]  /*80e0*/  BSYNC B0 ;  /* 0x0000000000007941 */ /* 0x000fea0003800000 */
.L_x_3009:
        /* <DEDUP_REMOVED lines=15> */
.L_x_3012:
[----:B------:R-:W-:Y:S05]  /*81e0*/  BSYNC B0 ;  /* 0x0000000000007941 */ /* 0x000fea0003800000 */
.L_x_3011:
        /* <DEDUP_REMOVED lines=15> */
.L_x_3014:
[----:B------:R-:W-:Y:S05]  /*82e0*/  BSYNC B0 ;  /* 0x0000000000007941 */ /* 0x000fea0003800000 */
.L_x_3013:
        /* <DEDUP_REMOVED lines=15> */
.L_x_3016:
[----:B------:R-:W-:Y:S05]  /*83e0*/  BSYNC B0 ;  /* 0x0000000000007941 */ /* 0x000fea0003800000 */
.L_x_3015:
        /* <DEDUP_REMOVED lines=15> */
.L_x_3018:
[----:B------:R-:W-:Y:S05]  /*84e0*/  BSYNC B0 ;  /* 0x0000000000007941 */ /* 0x000fea0003800000 */
.L_x_3017:
        /* <DEDUP_REMOVED lines=15> */
.L_x_3020:
[----:B------:R-:W-:Y:S05]  /*85e0*/  BSYNC B0 ;  /* 0x0000000000007941 */ /* 0x000fea0003800000 */
.L_x_3019:
        /* <DEDUP_REMOVED lines=15> */
.L_x_2927:
        /* <DEDUP_REMOVED lines=29> */
.L_x_3022:
[----:B------:R-:W-:Y:S01]  /*88b0*/  ULDC UR9, c[0x0][0x8c4] ;  /* 0x0002310000097ab9 */ /* 0x000fe20000000800 */
[----:B------:R-:W-:Y:S01]  /*88c0*/  UMOV UR7, UR8 ;  /* 0x0000000800077c82 */ /* 0x000fe20008000000 */
[----:B------:R-:W-:-:S11]  /*88d0*/  UISETP.NE.AND UP0, UPT, UR9, 0x1, UPT ;  /* 0x000000010900788c */ /* 0x000fd6000bf05270 */
[----:B------:R-:W-:Y:S02]  /*88e0*/  @UP0 ULDC.64 UR10, c[0x0][0x8c8] ;  /* 0x00023200000a0ab9 */ /* 0x000fe40000000a00 */
[----:B------:R-:W-:-:S04]  /*88f0*/  UIMAD.WIDE.U32 UR4, UR8, UR10, URZ ;  /* 0x0000000a080472a5 */ /* 0x000fc8000f8e003f */
[----:B------:R-:W-:-:S04]  /*8900*/  @UP0 USHF.R.U32.HI UR7, URZ, UR11, UR5 ;  /* 0x0000000b3f070299 */ /* 0x000fc80008011605 */
[----:B------:R-:W-:-:S12]  /*8910*/  UIMAD UR4, UR7, UR9, URZ ;  /* 0x00000009070472a4 */ /* 0x000fd8000f8e023f */
.L_x_3023:
        /* <DEDUP_REMOVED lines=10> */
[----:B------:R-:W-:Y:S01]  /*89c0*/  ULDC.64 UR4, c[0x0][0x8f8] ;  /* 0x00023e0000047ab9 */ /* 0x000fe20000000a00 */
[----:B------:R-:W-:Y:S01]  /*89d0*/  UIADD3 UR6, -UR13, URZ, URZ ;  /* 0x0000003f0d067290 */ /* 0x000fe2000fffe13f */
[----:B------:R-:W-:-:S03]  /*89e0*/  ISETP.NE.U32.AND P0, PT, RZ, UR4, PT ;  /* 0x00000004ff007c0c */ /* 0x000fc6000bf05070 */
[----:B------:R-:W-:Y:S01]  /*89f0*/  UIMAD UR6, UR9, UR6, UR8 ;  /* 0x00000006090672a4 */ /* 0x000fe2000f8e0208 */
        /* <DEDUP_REMOVED lines=9> */
.L_x_3024:
        /* <DEDUP_REMOVED lines=11> */
[----:B------:R-:W-:Y:S01]  /*8b40*/  R2UR UR4, R0 ;  /* 0x00000000000472ca */ /* 0x000fe200000e0000 */
[----:B------:R-:W-:-:S14]  /*8b50*/  BRA `(.L_x_3025) ;  /* 0x0000000000047947 */ /* 0x000fdc0003800000 */
.L_x_3026:
[----:B------:R-:W-:-:S05]  /*8b60*/  ULDC UR4, c[0x0][0x8ec] ;  /* 0x00023b0000047ab9 */ /* 0x000fca0000000800 */
.L_x_3025:
        /* <DEDUP_REMOVED lines=9> */
[----:B------:R-:W-:Y:S01]  /*8c00*/  ULDC.64 UR14, c[0x0][0x788] ;  /* 0x0001e200000e7ab9 */ /* 0x000fe20000000a00 */
        /* <DEDUP_REMOVED lines=19> */
[----:B------:R-:W-:-:S11]  /*8d40*/  USHF.R.S32.HI UR11, URZ, 0x1f, UR6 ;  /* 0x0000001f3f0b7899 */ /* 0x000fd60008011406 */
        /* <DEDUP_REMOVED lines=16> */
.L_x_3027:
        /* <DEDUP_REMOVED lines=13> */
.L_x_3028:
        /* <DEDUP_REMOVED lines=12> */
.L_x_3029:
[----:B------:R-:W-:Y:S01]  /*8fe0*/  ULEA UR7, UR7, UR10, 0x7 ;  /* 0x0000000a07077291 */ /* 0x000fe2000f8e383f */
[----:B------:R-:W-:Y:S01]  /*8ff0*/  ULDC UR9, c[0x0][0x74c] ;  /* 0x0001d30000097ab9 */ /* 0x000fe20000000800 */
[----:B------:R-:W-:Y:S02]  /*9000*/  UIADD3 UR10, UR10, 0x3f, URZ ;  /* 0x0000003f0a0a7890 */ /* 0x000fe4000fffe03f */
[----:B------:R-:W-:-:S04]  /*9010*/  UIADD3 UR7, UR7, -UR9, -UR8 ;  /* 0x8000000907077290 */ /* 0x000fc8000fffe808 */
        /* <DEDUP_REMOVED lines=11> */
[----:B------:R-:W-:Y:S01]  /*90d0*/  ULDC.64 UR14, c[0x0][0x2d8] ;  /* 0x0000b600000e7ab9 */ /* 0x000fe20000000a00 */
[----:B------:R-:W-:Y:S01]  /*90e0*/  ULDC.64 UR28, c[0x0][0x2e0] ;  /* 0x0000b800001c7ab9 */ /* 0x000fe20000000a00 */
[----:B------:R-:W-:Y:S02]  /*90f0*/  UIMAD UR10, UR11, UR14, URZ ;  /* 0x0000000e0b0a72a4 */ /* 0x000fe4000f8e023f */
[----:B------:R-:W-:Y:S02]  /*9100*/  UIMAD.WIDE.U32 UR8, UR6, UR14, URZ ;  /* 0x0000000e060872a5 */ /* 0x000fe4000f8e003f */
[----:B------:R-:W-:Y:S02]  /*9110*/  UIMAD UR15, UR6, UR15, UR10 ;  /* 0x0000000f060f72a4 */ /* 0x000fe4000f8e020a */
[----:B------:R-:W-:Y:S02]  /*9120*/  UIADD3 UR6, UR7, -UR12, URZ ;  /* 0x8000000c07067290 */ /* 0x000fe4000fffe03f */
[----:B------:R-:W-:-:S02]  /*9130*/  USHF.R.S32.HI UR11, URZ, 0x1f, UR13 ;  /* 0x0000001f3f0b7899 */ /* 0x000fc4000801140d */
[----:B------:R-:W-:Y:S02]  /*9140*/  ULOP3.LUT UR6, UR6, 0x1, URZ, 0xc0, !UPT ;  /* 0x0000000106067892 */ /* 0x000fe4000f8ec03f */
[----:B------:R-:W-:Y:S02]  /*9150*/  USEL UR13, UR13, URZ, !UP0 ;  /* 0x0000003f0d0d7287 */ /* 0x000fe4000c000000 */
[----:B------:R-:W-:Y:S02]  /*9160*/  USEL UR14, UR11, URZ, !UP0 ;  /* 0x0000003f0b0e7287 */ /* 0x000fe4000c000000 */
[----:B------:R-:W-:Y:S02]  /*9170*/  UISETP.NE.U32.AND UP0, UPT, UR6, 0x1, UPT ;  /* 0x000000010600788c */ /* 0x000fe4000bf05070 */
[----:B------:R-:W-:Y:S02]  /*9180*/  UIADD3 UR10, UP1, UR4, UR8, URZ ;  /* 0x00000008040a7290 */ /* 0x000fe4000ff3e03f */
[----:B------:R-:W-:-:S02]  /*9190*/  UIADD3 UR15, UR9, UR15, URZ ;  /* 0x0000000f090f7290 */ /* 0x000fc4000fffe03f */
[----:B------:R-:W-:Y:S01]  /*91a0*/  PLOP3.LUT P1, PT, PT, PT, UP0, 0x80, 0x0 ;  /* 0x000000000000781c */ /* 0x000fe20003f2f008 */
[----:B------:R-:W-:Y:S02]  /*91b0*/  UIMAD UR14, UR14, UR28, URZ ;  /* 0x0000001c0e0e72a4 */ /* 0x000fe4000f8e023f */
[----:B------:R-:W-:Y:S02]  /*91c0*/  UIADD3.X UR11, UR5, UR15, URZ, UP1, !UPT ;  /* 0x0000000f050b7290 */ /* 0x000fe40008ffe43f */
[----:B------:R-:W-:Y:S02]  /*91d0*/  UIMAD UR14, UR13, UR29, UR14 ;  /* 0x0000001d0d0e72a4 */ /* 0x000fe4000f8e020e */
[----:B------:R-:W-:Y:S01]  /*91e0*/  UIMAD.WIDE.U32 UR10, UR13, UR28, UR10 ;  /* 0x0000001c0d0a72a5 */ /* 0x000fe2000f8e000a */
[----:B------:R-:W-:-:S03]  /*91f0*/  ELECT P0, URZ, PT ;  /* 0x00000000003f782f */ /* 0x000fc60003800000 */
[----:B------:R-:W-:Y:S02]  /*9200*/  UIADD3 UR27, UR11, UR14, URZ ;  /* 0x0000000e0b1b7290 */ /* 0x000fe4000fffe03f */
[----:B------:R-:W-:Y:S10]  /*9210*/  @P1 BRA `(.L_x_3030) ;  /* 0x0000000000bc1947 */ /* 0x000ff40003800000 */
        /* <DEDUP_REMOVED lines=18> */
.L_x_3032:
[----:B------:R-:W-:Y:S05]  /*9340*/  BSYNC B0 ;  /* 0x0000000000007941 */ /* 0x000fea0003800000 */
.L_x_3031:
        /* <DEDUP_REMOVED lines=19> */
.L_x_3034:
[----:B------:R-:W-:Y:S05]  /*9480*/  BSYNC B0 ;  /* 0x0000000000007941 */ /* 0x000fea0003800000 */
.L_x_3033:
[----:B------:R-:W-:Y:S06]  /*9490*/  BAR.ARV 0xa, 0xa0 ;  /* 0x0282800000007b1d */ /* 0x000fec0000002000 */
[----:B------:R-:W-:Y:S04]  /*94a0*/  BSSY B0, `(.L_x_3035) ;  /* 0x0000003000007945 */ /* 0x000fe80003800000 */
[----:B------:R-:W-:Y:S05]  /*94b0*/  @!P0 BRA `(.L_x_3036) ;  /* 0x0000000000048947 */ /* 0x000fea0003800000 */
[----:B------:R-:W-:-:S04]  /*94c0*/  DEPBAR.LE SB0, 0x0 ;  /* 0x000080000000791a */ /* 0x000fc80000000000 */
.L_x_3036:
[----:B------:R-:W-:Y:S05]  /*94d0*/  BSYNC B0 ;  /* 0x0000000000007941 */ /* 0x000fea0003800000 */
.L_x_3035:
[----:B------:R-:W-:Y:S06]  /*94e0*/  BAR.ARV 0xb, 0xa0 ;  /* 0x02c2800000007b1d */ /* 0x000fec0000002000 */
[----:B------:R-:W-:Y:S01]  /*94f0*/  UIADD3 UR18, UR12, 0x1, URZ ;  /* 0x000000010c127890 */ /* 0x000fe2000fffe03f */
[----:B------:R-:W-:Y:S11]  /*9500*/  BRA `(.L_x_3037) ;  /* 0x0000000000047947 */ /* 0x000ff60003800000 */
.L_x_3030:
[----:B------:R-:W-:-:S05]  /*9510*/  UMOV UR18, UR12 ;  /* 0x0000000c00127c82 */ /* 0x000fca0008000000 */
.L_x_3037:
[----:B------:R-:W-:-:S04]  /*9520*/  UIADD3 UR6, UR12, 0x1, URZ ;  /* 0x000000010c067890 */ /* 0x000fc8000fffe03f */
[----:B------:R-:W-:-:S06]  /*9530*/  UISETP.NE.AND UP0, UPT, UR7, UR6, UPT ;  /* 0x000000060700728c */ /* 0x000fcc000bf05270 */
[----:B------:R-:W-:-:S13]  /*9540*/  PLOP3.LUT P1, PT, PT, PT, UP0, 0x80, 0x0 ;  /* 0x000000000000781c */ /* 0x000fda0003f2f008 */
[----:B------:R-:W-:Y:S05]  /*9550*/  @!P1 BRA `(.L_x_2934) ;  /* 0x0000003000189947 */ /* 0x000fea0003800000 */
[----:B------:R-:W-:Y:S01]  /*9560*/  UMOV UR16, UR8 ;  /* 0x0000000800107c82 */ /* 0x000fe20008000000 */
[----:B------:R-:W-:Y:S01]  /*9570*/  UMOV UR17, UR15 ;  /* 0x0000000f00117c82 */ /* 0x000fe20008000000 */
[----:B------:R-:W-:Y:S01]  /*9580*/  ULDC.64 UR20, c[0x0][0x2c0] ;  /* 0x0000b00000147ab9 */ /* 0x000fe20000000a00 */
[----:B------:R-:W-:Y:S02]  /*9590*/  UIMAD.WIDE.U32 UR16, UR13, UR28, UR16 ;  /* 0x0000001c0d1072a5 */ /* 0x000fe4000f8e0010 */
[----:B------:R-:W-:Y:S02]  /*95a0*/  USHF.L.U32 UR19, UR18, 0xd, URZ ;  /* 0x0000000d12137899 */ /* 0x000fe4000800063f */
[----:B------:R-:W-:Y:S01]  /*95b0*/  UIADD3 UR25, UP0, UR4, UR16, URZ ;  /* 0x0000001004197290 */ /* 0x000fe2000ff1e03f */
[----:B------:R-:W-:Y:S01]  /*95c0*/  UMOV UR6, URZ ;  /* 0x0000003f00067c82 */ /* 0x000fe20008000000 */
[----:B------:R-:W-:Y:S02]  /*95d0*/  ULDC.64 UR30, c[0x0][0x2c0] ;  /* 0x0000b000001e7ab9 */ /* 0x000fe40000000a00 */
[----:B------:R-:W-:-:S02]  /*95e0*/  UIADD3.X UR16, UR5, UR14, UR17, UP0, !UPT ;  /* 0x0000000e05107290 */ /* 0x000fc400087fe411 */
[----:B------:R-:W-:Y:S01]  /*95f0*/  ULEA UR24, UP0, UR25, UR20, 0x2 ;  /* 0x0000001419187291 */ /* 0x000fe2000f80103f */
[----:B------:R-:W-:-:S03]  /*9600*/  UMOV UR26, UR19 ;  /* 0x00000013001a7c82 */ /* 0x000fc60008000000 */
[----:B------:R-:W-:Y:S02]  /*9610*/  ULEA.HI.X UR25, UR25, UR21, UR16, 0x2, UP0 ;  /* 0x0000001519197291 */ /* 0x000fe400080f1410 */
[----:B------:R-:W-:Y:S02]  /*9620*/  UIADD3 UR20, UP0, UR24, 0x4000, URZ ;  /* 0x0000400018147890 */ /* 0x000fe4000ff1e03f */
[----:B------:R-:W-:Y:S02]  /*9630*/  UIADD3 UR22, UP1, UR24, 0x8000, URZ ;  /* 0x0000800018167890 */ /* 0x000fe4000ff3e03f */
[----:B------:R-:W-:Y:S02]  /*9640*/  UIADD3 UR24, UP2, UR24, 0xc000, URZ ;  /* 0x0000c00018187890 */ /* 0x000fe4000ff5e03f */
[----:B------:R-:W-:Y:S02]  /*9650*/  UIADD3.X UR21, URZ, UR25, URZ, UP0, !UPT ;  /* 0x000000193f157290 */ /* 0x000fe400087fe43f */
[----:B------:R-:W-:-:S02]  /*9660*/  UIADD3.X UR23, URZ, UR25, URZ, UP1, !UPT ;  /* 0x000000193f177290 */ /* 0x000fc40008ffe43f */
[----:B------:R-:W-:-:S12]  /*9670*/  UIADD3.X UR25, URZ, UR25, URZ, UP2, !UPT ;  /* 0x000000193f197290 */ /* 0x000fd800097fe43f */
.L_x_3050:
        /* <DEDUP_REMOVED lines=20> */
.L_x_3039:
[----:B------:R-:W-:Y:S05]  /*97c0*/  BSYNC B0 ;  /* 0x0000000000007941 */ /* 0x000fea0003800000 */
.L_x_3038:
        /* <DEDUP_REMOVED lines=13> */
.L_x_3041:
[----:B------:R-:W-:Y:S05]  /*98a0*/  BSYNC B0 ;  /* 0x0000000000007941 */ /* 0x000fea0003800000 */
.L_x_3040:
[----:B------:R-:W-:Y:S06]  /*98b0*/  BAR.ARV 0xa, 0xa0 ;  /* 0x0282800000007b1d */ /* 0x000fec0000002000 */
[----:B------:R-:W-:Y:S04]  /*98c0*/  BSSY B0, `(.L_x_3042) ;  /* 0x0000003000007945 */ /* 0x000fe80003800000 */
[----:B------:R-:W-:Y:S05]  /*98d0*/  @!P0 BRA `(.L_x_3043) ;  /* 0x0000000000048947 */ /* 0x000fea0003800000 */
[----:B------:R-:W-:-:S04]  /*98e0*/  DEPBAR.LE SB0, 0x0 ;  /* 0x000080000000791a */ /* 0x000fc80000000000 */
.L_x_3043:
[----:B------:R-:W-:Y:S05]  /*98f0*/  BSYNC B0 ;  /* 0x0000000000007941 */ /* 0x000fea0003800000 */
.L_x_3042:
        /* <DEDUP_REMOVED lines=13> */
.L_x_3045:
[----:B------:R-:W-:Y:S05]  /*99d0*/  BSYNC B0 ;  /* 0x0000000000007941 */ /* 0x000fea0003800000 */
.L_x_3044:
        /* <DEDUP_REMOVED lines=13> */
.L_x_3047:
[----:B------:R-:W-:Y:S05]  /*9ab0*/  BSYNC B0 ;  /* 0x0000000000007941 */ /* 0x000fea0003800000 */
.L_x_3046:
[----:B------:R-:W-:Y:S01]  /*9ac0*/  UIADD3 UR18, UR18, 0x2, URZ ;  /* 0x0000000212127890 */ /* 0x000fe2000fffe03f */
[----:B------:R-:W-:Y:S06]  /*9ad0*/  BAR.ARV 0xa, 0xa0 ;  /* 0x0282800000007b1d */ /* 0x000fec0000002000 */
[----:B------:R-:W-:Y:S01]  /*9ae0*/  UISETP.GE.AND UP0, UPT, UR18, UR7, UPT ;  /* 0x000000071200728c */ /* 0x000fe2000bf06270 */
[----:B------:R-:W-:Y:S04]  /*9af0*/  BSSY B0, `(.L_x_3048) ;  /* 0x0000003000007945 */ /* 0x000fe80003800000 */
[----:B------:R-:W-:Y:S06]  /*9b00*/  @!P0 BRA `(.L_x_3049) ;  /* 0x0000000000048947 */ /* 0x000fec0003800000 */
[----:B------:R-:W-:-:S04]  /*9b10*/  DEPBAR.LE SB0, 0x0 ;  /* 0x000080000000791a */ /* 0x000fc80000000000 */
.L_x_3049:
[----:B------:R-:W-:Y:S05]  /*9b20*/  BSYNC B0 ;  /* 0x0000000000007941 */ /* 0x000fea0003800000 */
.L_x_3048:
[----:B------:R-:W-:Y:S06]  /*9b30*/  BAR.ARV 0xb, 0xa0 ;  /* 0x02c2800000007b1d */ /* 0x000fec0000002000 */
[----:B------:R-:W-:Y:S01]  /*9b40*/  PLOP3.LUT P1, PT, PT, PT, UP0, 0x80, 0x0 ;  /* 0x000000000000781c */ /* 0x000fe20003f2f008 */
[----:B------:R-:W-:Y:S02]  /*9b50*/  UIADD3 UR26, UR26, 0x4000, URZ ;  /* 0x000040001a1a7890 */ /* 0x000fe4000fffe03f */
[----:B------:R-:W-:-:S10]  /*9b60*/  UIADD3 UR6, UR6, 0x4000, URZ ;  /* 0x0000400006067890 */ /* 0x000fd4000fffe03f */
[----:B------:R-:W-:Y:S05]  /*9b70*/  @!P1 BRA `(.L_x_3050) ;  /* 0xfffffff800c09947 */ /* 0x000fea000383ffff */
[----:B------:R-:W-:Y:S05]  /*9b80*/  BRA `(.L_x_2934) ;  /* 0x00000028008c7947 */ /* 0x000fea0003800000 */
.L_x_3021:
[----:B------:R-:W1:Y:S01]  /*9b90*/  S2UR UR7, SR_CTAID.X ;  /* 0x00000000000779c3 */ /* 0x000e620000002500 */
[----:B------:R-:W-:Y:S02]  /*9ba0*/  ULDC UR8, c[0x0][0x8d0] ;  /* 0x0002340000087ab9 */ /* 0x000fe40000000800 */
[----:B------:R-:W-:-:S11]  /*9bb0*/  UISETP.NE.AND UP0, UPT, UR8, 0x1, UPT ;  /* 0x000000010800788c */ /* 0x000fd6000bf05270 */
[----:B------:R-:W-:Y:S01]  /*9bc0*/  @UP0 ULDC UR4, c[0x0][0x8d4] ;  /* 0x0002350000040ab9 */ /* 0x000fe20000000800 */
[----:B------:R-:W-:Y:S01]  /*9bd0*/  @UP0 ULDC UR9, c[0x0][0x8d8] ;  /* 0x0002360000090ab9 */ /* 0x000fe20000000800 */
[----:B-1----:R-:W-:Y:S02]  /*9be0*/  UIMAD.WIDE.U32 UR4, UR7, UR4, URZ ;  /* 0x00000004070472a5 */ /* 0x002fe4000f8e003f */
[----:B------:R-:W-:Y:S02]  /*9bf0*/  UMOV UR6, UR7 ;  /* 0x0000000700067c82 */ /* 0x000fe40008000000 */
[----:B------:R-:W-:-:S03]  /*9c00*/  @UP0 USHF.R.U32.HI UR6, URZ, UR9, UR5 ;  /* 0x000000093f060299 */ /* 0x000fc60008011605 */
[----:B------:R-:W-:Y:S02]  /*9c10*/  ULDC UR4, c[0x0][0x8e8] ;  /* 0x00023a0000047ab9 */ /* 0x000fe40000000800 */
[----:B------:R-:W-:Y:S02]  /*9c20*/  UISETP.GE.AND UP0, UPT, UR6, UR4, UPT ;  /* 0x000000040600728c */ /* 0x000fe4000bf06270 */
[----:B------:R-:W-:-:S04]  /*9c30*/  UIADD3 UR4, -UR6, URZ, URZ ;  /* 0x0000003f06047290 */ /* 0x000fc8000fffe13f */
[----:B------:R-:W-:Y:S01]  /*9c40*/  PLOP3.LUT P0, PT, PT, PT, UP0, 0x80, 0x0 ;  /* 0x000000000000781c */ /* 0x000fe20003f0f008 */
[----:B------:R-:W-:-:S12]  /*9c50*/  UIMAD UR8, UR8, UR4, UR7 ;  /* 0x00000004080872a4 */ /* 0x000fd8000f8e0207 */
        /* <DEDUP_REMOVED lines=9> */
.L_x_3051:
[----:B------:R-:W-:Y:S01]  /*9cf0*/  ULDC UR9, c[0x0][0x8c4] ;  /* 0x0002310000097ab9 */ /* 0x000fe20000000800 */
[----:B------:R-:W-:Y:S01]  /*9d00*/  UMOV UR7, UR8 ;  /* 0x0000000800077c82 */ /* 0x000fe20008000000 */
[----:B------:R-:W-:-:S11]  /*9d10*/  UISETP.NE.AND UP0, UPT, UR9, 0x1, UPT ;  /* 0x000000010900788c */ /* 0x000fd6000bf05270 */
[----:B------:R-:W-:Y:S02]  /*9d20*/  @UP0 ULDC.64 UR10, c[0x0][0x8c8] ;  /* 0x00023200000a0ab9 */ /* 0x000fe40000000a00 */
[----:B------:R-:W-:-:S04]  /*9d30*/  UIMAD.WIDE.U32 UR4, UR8, UR10, URZ ;  /* 0x0000000a080472a5 */ /* 0x000fc8000f8e003f */
[----:B------:R-:W-:-:S04]  /*9d40*/  @UP0 USHF.R.U32.HI UR7, URZ, UR11, UR5 ;  /* 0x0000000b3f070299 */ /* 0x000fc80008011605 */
[----:B------:R-:W-:-:S12]  /*9d50*/  UIMAD UR4, UR7, UR9, URZ ;  /* 0x00000009070472a4 */ /* 0x000fd8000f8e023f */
.L_x_3052:
        /* <DEDUP_REMOVED lines=23> */
.L_x_3053:
        /* <DEDUP_REMOVED lines=14> */
.L_x_3055:
[----:B------:R-:W-:-:S05]  /*9fb0*/  ULDC UR4, c[0x0][0x8ec] ;  /* 0x00023b0000047ab9 */ /* 0x000fca0000000800 */
.L_x_3054:
[----:B------:R-:W-:Y:S01]  /*9fc0*/  UIADD3 UR4, UR4, 0x7f, URZ ;  /* 0x0000007f04047890 */ /* 0x000fe2000fffe03f */
[----:B------:R-:W-:Y:S02]  /*9fd0*/  IMAD.MOV.U32 R10, RZ, RZ, 0x1 ;  /* 0x00000001ff0a7424 */ /* 0x000fe400078e00ff */
[----:B------:R-:W-:Y:S01]  /*9fe0*/  IMAD.MOV.U32 R2, RZ, RZ, RZ ;  /* 0x000000ffff027224 */ /* 0x000fe200078e00ff */
        /* <DEDUP_REMOVED lines=13> */
[----:B------:R-:W1:Y:S02]  /*a0c0*/  LDC R0, c[0x0][0x280] ;  /* 0x0000a000ff007b82 */ /* 0x000e640000000800 */
[----:B------:R-:W-:Y:S01]  /*a0d0*/  IMAD.U32 R2, RZ, RZ, UR8 ;  /* 0x00000008ff027e24 */ /* 0x000fe2000f8e00ff */
[----:B------:R-:W-:Y:S01]  /*a0e0*/  UISETP.NE.U32.AND UP0, UPT, UR4, URZ, UPT ;  /* 0x0000003f0400728c */ /* 0x000fe2000bf05070 */
[----:B------:R-:W-:Y:S01]  /*a0f0*/  PLOP3.LUT P1, PT, PT, PT, UP1, 0x80, 0x0 ;  /* 0x000000000000781c */ /* 0x000fe20003f2f018 */
[----:B------:R-:W-:Y:S01]  /*a100*/  IMAD.U32 R3, RZ, RZ, UR9 ;  /* 0x00000009ff037e24 */ /* 0x000fe2000f8e00ff */
[----:B------:R-:W-:Y:S01]  /*a110*/  ULDC.64 UR14, c[0x0][0x778] ;  /* 0x0001de00000e7ab9 */ /* 0x000fe20000000a00 */
[----:B------:R-:W-:Y:S01]  /*a120*/  UISETP.NE.AND.EX UP0, UPT, UR5, URZ, UPT, UP0 ;  /* 0x0000003f0500728c */ /* 0x000fe2000bf05300 */
[----:B------:R-:W-:-:S02]  /*a130*/  ULDC.64 UR18, c[0x0][0x788] ;  /* 0x0001e20000127ab9 */ /* 0x000fc40000000a00 */
[----:B------:R-:W-:-:S07]  /*a140*/  ULDC.64 UR4, c[0x0][0x780] ;  /* 0x0001e00000047ab9 */ /* 0x000fce0000000a00 */
[----:B------:R-:W2:Y:S01]  /*a150*/  @P1 LDG.E R6, desc[UR46][R2.64] ;  /* 0x0000002e02061981 */ /* 0x000ea2000c1e1900 */
[----:B------:R-:W-:Y:S01]  /*a160*/  UISETP.NE.U32.AND UP2, UPT, UR4, URZ, UPT ;  /* 0x0000003f0400728c */ /* 0x000fe2000bf45070 */
[----:B------:R-:W-:Y:S01]  /*a170*/  PLOP3.LUT P2, PT, PT, PT, UP0, 0x80, 0x0 ;  /* 0x000000000000781c */ /* 0x000fe20003f4f008 */
[----:B------:R-:W-:Y:S01]  /*a180*/  UIMAD.WIDE UR14, UR13, 0x4, UR14 ;  /* 0x000000040d0e78a5 */ /* 0x000fe2000f8e020e */
[----:B------:R3:W4:Y:S01]  /*a190*/  @P1 LDG.E R4, desc[UR46][R2.64] ;  /* 0x0000002e02041981 */ /* 0x000722000c1e1900 */
[----:B------:R-:W-:-:S06]  /*a1a0*/  UISETP.NE.AND.EX UP2, UPT, UR5, URZ, UPT, UP2 ;  /* 0x0000003f0500728c */ /* 0x000fcc000bf45320 */
[----:B------:R-:W-:Y:S01]  /*a1b0*/  PLOP3.LUT P3, PT, PT, PT, UP2, 0x80, 0x0 ;  /* 0x000000000000781c */ /* 0x000fe20003f6f028 */
[----:B---3--:R-:W-:-:S04]  /*a1c0*/  IMAD.U32 R2, RZ, RZ, UR14 ;  /* 0x0000000eff027e24 */ /* 0x008fc8000f8e00ff */
[----:B------:R-:W-:Y:S01]  /*a1d0*/  @UP2 ULDC.64 UR4, c[0x0][0x780] ;  /* 0x0001e00000042ab9 */ /* 0x000fe20000000a00 */
[----:B------:R-:W-:Y:S01]  /*a1e0*/  IMAD.U32 R3, RZ, RZ, UR15 ;  /* 0x0000000fff037e24 */ /* 0x000fe2000f8e00ff */
[----:B------:R-:W-:-:S04]  /*a1f0*/  @UP2 UIMAD.WIDE UR4, UR13, 0x4, UR4 ;  /* 0x000000040d0428a5 */ /* 0x000fc8000f8e0204 */
[----:B------:R3:W4:Y:S02]  /*a200*/  @P2 LDG.E R5, desc[UR46][R2.64] ;  /* 0x0000002e02052981 */ /* 0x000724000c1e1900 */
[----:B---3--:R-:W-:Y:S02]  /*a210*/  IMAD.U32 R2, RZ, RZ, UR4 ;  /* 0x00000004ff027e24 */ /* 0x008fe4000f8e00ff */
[----:B------:R-:W-:-:S05]  /*a220*/  IMAD.U32 R3, RZ, RZ, UR5 ;  /* 0x00000005ff037e24 */ /* 0x000fca000f8e00ff */
[----:B-1----:R1:W5:Y:S01]  /*a230*/  @P3 LDG.E R0, desc[UR46][R2.64] ;  /* 0x0000002e02003981 */ /* 0x002362000c1e1900 */
        /* <DEDUP_REMOVED lines=10> */
[----:B------:R-:W-:-:S03]  /*a2e0*/  @P2 R2UR UR11, R5 ;  /* 0x00000000050b22ca */ /* 0x000fc600000e0000 */
[----:B------:R-:W-:-:S04]  /*a2f0*/  @UP1 ULOP3.LUT UR10, UR5, 0xffffffc0, URZ, 0xc0, !UPT ;  /* 0xffffffc0050a1892 */ /* 0x000fc8000f8ec03f */
[----:B------:R-:W-:Y:S01]  /*a300*/  @UP1 USHF.R.S32.HI UR12, URZ, 0x1f, UR10 ;  /* 0x0000001f3f0c1899 */ /* 0x000fe2000801140a */
[----:B-1----:R-:W-:Y:S11]  /*a310*/  @P3 BRA `(.L_x_3057) ;  /* 0x0000000000183947 */ /* 0x002ff60003800000 */
[----:B------:R-:W-:Y:S05]  /*a320*/  @!P1 BRA `(.L_x_3057) ;  /* 0x0000000000149947 */ /* 0x000fea0003800000 */
[----:B------:R-:W-:Y:S02]  /*a330*/  IMAD.U32 R2, RZ, RZ, UR8 ;  /* 0x00000008ff027e24 */ /* 0x000fe4000f8e00ff */
[----:B------:R-:W-:-:S05]  /*a340*/  IMAD.U32 R3, RZ, RZ, UR9 ;  /* 0x00000009ff037e24 */ /* 0x000fca000f8e00ff */
[----:B------:R-:W2:Y:S04]  /*a350*/  LDG.E R5, desc[UR46][R2.64] ;  /* 0x0000002e02057981 */ /* 0x000ea8000c1e1900 */
[----:B-----5:R-:W2:Y:S02]  /*a360*/  LDG.E R0, desc[UR46][R2.64+0x4] ;  /* 0x0000042e02007981 */ /* 0x020ea4000c1e1900 */
[----:B--2---:R-:W-:-:S07]  /*a370*/  IMAD.IADD R0, R0, 0x1, -R5 ;  /* 0x0000000100007824 */ /* 0x004fce00078e0a05 */
.L_x_3057:
[----:B------:R-:W-:Y:S01]  /*a380*/  UMOV UR4, URZ ;  /* 0x0000003f00047c82 */ /* 0x000fe20008000000 */
[----:B------:R-:W-:Y:S01]  /*a390*/  UMOV UR5, URZ ;  /* 0x0000003f00057c82 */ /* 0x000fe20008000000 */
[----:B------:R-:W-:Y:S01]  /*a3a0*/  IMAD.U32 R4, RZ, RZ, UR18 ;  /* 0x00000012ff047e24 */ /* 0x000fe2000f8e00ff */
[----:B------:R-:W-:Y:S01]  /*a3b0*/  @UP1 UMOV UR4, UR10 ;  /* 0x0000000a00041c82 */ /* 0x000fe20008000000 */
[----:B------:R-:W-:Y:S01]  /*a3c0*/  @UP1 UMOV UR5, UR12 ;  /* 0x0000000c00051c82 */ /* 0x000fe20008000000 */
[----:B------:R-:W-:Y:S05]  /*a3d0*/  @!P0 BRA `(.L_x_3058) ;  /* 0x0000000000188947 */ /* 0x000fea0003800000 */
[----:B------:R-:W-:Y:S02]  /*a3e0*/  ULDC.64 UR8, c[0x0][0x788] ;  /* 0x0001e20000087ab9 */ /* 0x000fe40000000a00 */
[----:B------:R-:W-:-:S06]  /*a3f0*/  UIMAD.WIDE UR8, UR13, 0x4, UR8 ;  /* 0x000000040d0878a5 */ /* 0x000fcc000f8e0208 */
[----:B------:R-:W-:Y:S02]  /*a400*/  IMAD.U32 R2, RZ, RZ, UR8 ;  /* 0x00000008ff027e24 */ /* 0x000fe4000f8e00ff */
[----:B------:R-:W-:-:S05]  /*a410*/  IMAD.U32 R3, RZ, RZ, UR9 ;  /* 0x00000009ff037e24 */ /* 0x000fca000f8e00ff */
[----:B------:R1:W5:Y:S01]  /*a420*/  LDG.E R4, desc[UR46][R2.64] ;  /* 0x0000002e02047981 */ /* 0x000362000c1e1900 */
[----:B------:R-:W-:Y:S05]  /*a430*/  BRA `(.L_x_3059) ;  /* 0x0000000000187947 */ /* 0x000fea0003800000 */
.L_x_3058:
[----:B------:R-:W-:Y:S05]  /*a440*/  @!P2 BRA `(.L_x_3059) ;  /* 0x000000000014a947 */ /* 0x000fea0003800000 */
[----:B------:R-:W-:Y:S02]  /*a450*/  IMAD.U32 R2, RZ, RZ, UR14 ;  /* 0x0000000eff027e24 */ /* 0x000fe4000f8e00ff */
[----:B------:R-:W-:-:S05]  /*a460*/  IMAD.U32 R3, RZ, RZ, UR15 ;  /* 0x0000000fff037e24 */ /* 0x000fca000f8e00ff */
[----:B------:R-:W2:Y:S04]  /*a470*/  LDG.E R5, desc[UR46][R2.64] ;  /* 0x0000002e02057981 */ /* 0x000ea8000c1e1900 */
[----:B------:R-:W2:Y:S02]  /*a480*/  LDG.E R4, desc[UR46][R2.64+0x4] ;  /* 0x0000042e02047981 */ /* 0x000ea4000c1e1900 */
[----:B--2---:R-:W-:-:S07]  /*a490*/  IMAD.IADD R4, R4, 0x1, -R5 ;  /* 0x0000000104047824 */ /* 0x004fce00078e0a05 */
.L_x_3059:
[----:B-1----:R-:W-:Y:S01]  /*a4a0*/  IMAD.U32 R3, RZ, RZ, UR7 ;  /* 0x00000007ff037e24 */ /* 0x002fe2000f8e00ff */
[----:B------:R-:W-:-:S03]  /*a4b0*/  ULDC UR8, c[0x0][0x74c] ;  /* 0x0001d30000087ab9 */ /* 0x000fc60000000800 */
[----:B-----5:R-:W-:Y:S02]  /*a4c0*/  IMAD R3, R3, 0x80, R0 ;  /* 0x0000008003037824 */ /* 0x020fe400078e0200 */
[----:B------:R-:W-:-:S03]  /*a4d0*/  VIADD R0, R0, 0x3f ;  /* 0x0000003f00007836 */ /* 0x000fc60000000000 */
[----:B------:R-:W-:-:S04]  /*a4e0*/  IADD3 R3, R3, -UR8, -R4 ;  /* 0x8000000803037c10 */ /* 0x000fc8000fffe804 */
[----:B------:R-:W-:-:S04]  /*a4f0*/  SHF.R.S32.HI R2, RZ, 0x1f, R3 ;  /* 0x0000001fff027819 */ /* 0x000fc80000011403 */
[----:B------:R-:W-:Y:S02]  /*a500*/  LEA.HI R2, R2, R3, RZ, 0x6 ;  /* 0x0000000302027211 */ /* 0x000fe400078f30ff */
[----:B------:R-:W-:Y:S02]  /*a510*/  SHF.R.S32.HI R3, RZ, 0x1f, R0 ;  /* 0x0000001fff037819 */ /* 0x000fe40000011400 */
[----:B------:R-:W-:Y:S02]  /*a520*/  SHF.R.S32.HI R2, RZ, 0x6, R2 ;  /* 0x00000006ff027819 */ /* 0x000fe40000011402 */
[----:B------:R-:W-:Y:S02]  /*a530*/  LEA.HI R0, R3, R0, RZ, 0x6 ;  /* 0x0000000003007211 */ /* 0x000fe400078f30ff */
[----:B------:R-:W-:Y:S01]  /*a540*/  VIMNMX R4, RZ, R2, !PT ;  /* 0x00000002ff047248 */ /* 0x000fe20007fe0100 */
[----:B------:R-:W-:Y:S01]  /*a550*/  IMAD.MOV.U32 R2, RZ, RZ, RZ ;  /* 0x000000ffff027224 */ /* 0x000fe200078e00ff */
[----:B------:R-:W-:-:S04]  /*a560*/  SHF.R.S32.HI R0, RZ, 0x6, R0 ;  /* 0x00000006ff007819 */ /* 0x000fc80000011400 */
[----:B------:R-:W-:-:S13]  /*a570*/  ISETP.GT.AND P0, PT, R0, R4, PT ;  /* 0x000000040000720c */ /* 0x000fda0003f04270 */
[----:B------:R-:W-:Y:S05]  /*a580*/  @!P0 BRA `(.L_x_3056) ;  /* 0x0000001c00788947 */ /* 0x000fea0003800000 */
[----:B------:R-:W-:Y:S01]  /*a590*/  USHF.R.S32.HI UR10, URZ, 0x1f, UR20 ;  /* 0x0000001f3f0a7899 */ /* 0x000fe20008011414 */
[----:B------:R-:W-:Y:S01]  /*a5a0*/  BSSY B0, `(.L_x_3056) ;  /* 0x00001dc000007945 */ /* 0x000fe20003800000 */
[----:B------:R-:W-:Y:S01]  /*a5b0*/  UISETP.NE.U32.AND UP1, UPT, UR16, URZ, UPT ;  /* 0x0000003f1000728c */ /* 0x000fe2000bf25070 */
[----:B------:R-:W-:Y:S01]  /*a5c0*/  IMAD.MOV.U32 R2, RZ, RZ, RZ ;  /* 0x000000ffff027224 */ /* 0x000fe200078e00ff */
[----:B------:R-:W-:Y:S01]  /*a5d0*/  ULDC.64 UR14, c[0x0][0x718] ;  /* 0x0001c600000e7ab9 */ /* 0x000fe20000000a00 */
[----:B------:R-:W-:Y:S01]  /*a5e0*/  UMOV UR8, UR4 ;  /* 0x0000000400087c82 */ /* 0x000fe20008000000 */
[----:B------:R-:W-:Y:S02]  /*a5f0*/  UIMAD UR12, UR10, UR14, URZ ;  /* 0x0000000e0a0c72a4 */ /* 0x000fe4000f8e023f */
[----:B------:R-:W-:Y:S02]  /*a600*/  UISETP.NE.AND.EX UP1, UPT, UR17, URZ, UPT, UP1 ;  /* 0x0000003f1100728c */ /* 0x000fe4000bf25310 */
[----:B------:R-:W-:Y:S01]  /*a610*/  UIMAD UR12, UR20, UR15, UR12 ;  /* 0x0000000f140c72a4 */ /* 0x000fe2000f8e020c */
[----:B------:R-:W-:-:S02]  /*a620*/  ULDC.64 UR16, c[0x0][0x730] ;  /* 0x0001cc0000107ab9 */ /* 0x000fc40000000a00 */
[----:B------:R-:W-:Y:S01]  /*a630*/  ULDC UR15, c[0x0][0x2e8] ;  /* 0x0000ba00000f7ab9 */ /* 0x000fe20000000800 */
[----:B------:R-:W-:Y:S01]  /*a640*/  UIMAD UR10, UR10, UR16, URZ ;  /* 0x000000100a0a72a4 */ /* 0x000fe2000f8e023f */
[----:B------:R-:W-:Y:S01]  /*a650*/  UMOV UR9, UR5 ;  /* 0x0000000500097c82 */ /* 0x000fe20008000000 */
[----:B------:R-:W-:Y:S02]  /*a660*/  UISETP.NE.AND UP2, UPT, UR15, 0x1, UPT ;  /* 0x000000010f00788c */ /* 0x000fe4000bf45270 */
[----:B------:R-:W-:Y:S02]  /*a670*/  UIMAD.WIDE.U32 UR4, UR20, UR14, UR8 ;  /* 0x0000000e140472a5 */ /* 0x000fe4000f8e0008 */
[----:B------:R-:W-:Y:S02]  /*a680*/  UIMAD.WIDE.U32 UR8, UR20, UR16, UR8 ;  /* 0x00000010140872a5 */ /* 0x000fe4000f8e0008 */
[----:B------:R-:W-:Y:S02]  /*a690*/  UIMAD UR14, UR20, UR17, UR10 ;  /* 0x00000011140e72a4 */ /* 0x000fe4000f8e020a */
[----:B------:R-:W-:Y:S01]  /*a6a0*/  USHF.R.S32.HI UR10, URZ, 0x1f, UR13 ;  /* 0x0000001f3f0a7899 */ /* 0x000fe2000801140d */
[----:B------:R-:W-:Y:S01]  /*a6b0*/  ELECT P0, URZ, PT ;  /* 0x00000000003f782f */ /* 0x000fe20003800000 */
[----:B------:R-:W-:-:S02]  /*a6c0*/  USEL UR21, UR13, URZ, !UP1 ;  /* 0x0000003f0d157287 */ /* 0x000fc4000c800000 */
[----:B------:R-:W-:Y:S01]  /*a6d0*/  UIADD3 UR9, UR9, UR14, URZ ;  /* 0x0000000e09097290 */ /* 0x000fe2000fffe03f */
[----:B------:R-:W-:Y:S01]  /*a6e0*/  ULDC.64 UR18, c[0x0][0x738] ;  /* 0x0001ce0000127ab9 */ /* 0x000fe20000000a00 */
[----:B------:R-:W-:Y:S01]  /*a6f0*/  USEL UR10, UR10, URZ, !UP1 ;  /* 0x0000003f0a0a7287 */ /* 0x000fe2000c800000 */
[----:B------:R-:W-:Y:S01]  /*a700*/  ULDC.64 UR16, c[0x0][0x720] ;  /* 0x0001c80000107ab9 */ /* 0x000fe20000000a00 */
[----:B------:R-:W-:Y:S02]  /*a710*/  UIMAD.WIDE.U32 UR14, UR18, UR21, UR8 ;  /* 0x00000015120e72a5 */ /* 0x000fe4000f8e0008 */
[----:B------:R-:W-:Y:S01]  /*a720*/  UIADD3 UR23, UR5, UR12, URZ ;  /* 0x0000000c05177290 */ /* 0x000fe2000fffe03f */
[----:B------:R-:W-:Y:S01]  /*a730*/  @UP2 ULDC UR8, c[0x0][0x2ec] ;  /* 0x0000bb0000082ab9 */ /* 0x000fe20000000800 */
[----:B------:R-:W-:Y:S02]  /*a740*/  UIMAD UR5, UR10, UR16, URZ ;  /* 0x000000100a0572a4 */ /* 0x000fe4000f8e023f */
[----:B------:R-:W-:-:S02]  /*a750*/  UIMAD UR10, UR10, UR18, URZ ;  /* 0x000000120a0a72a4 */ /* 0x000fc4000f8e023f */
[----:B------:R-:W-:Y:S02]  /*a760*/  UIMAD.WIDE.U32 UR8, UR20, UR8, URZ ;  /* 0x00000008140872a5 */ /* 0x000fe4000f8e003f */
[----:B------:R-:W-:Y:S01]  /*a770*/  ULEA UR11, UR7, UR11, 0x7 ;  /* 0x0000000b070b7291 */ /* 0x000fe2000f8e383f */
[----:B------:R-:W-:Y:S02]  /*a780*/  UMOV UR22, UR4 ;  /* 0x0000000400167c82 */ /* 0x000fe40008000000 */
[----:B------:R-:W-:Y:S01]  /*a790*/  @UP2 ULDC UR7, c[0x0][0x2f0] ;  /* 0x0000bc0000072ab9 */ /* 0x000fe20000000800 */
[----:B------:R-:W-:Y:S01]  /*a7a0*/  UMOV UR12, UR20 ;  /* 0x00000014000c7c82 */ /* 0x000fe20008000000 */
[----:B------:R-:W-:Y:S02]  /*a7b0*/  UIMAD UR5, UR17, UR21, UR5 ;  /* 0x00000015110572a4 */ /* 0x000fe4000f8e0205 */
[----:B------:R-:W-:Y:S02]  /*a7c0*/  UIMAD.WIDE.U32 UR22, UR16, UR21, UR22 ;  /* 0x00000015101672a5 */ /* 0x000fe4000f8e0016 */
[----:B------:R-:W-:-:S02]  /*a7d0*/  UIMAD UR4, UR19, UR21, UR10 ;  /* 0x00000015130472a4 */ /* 0x000fc4000f8e020a */
        /* <DEDUP_REMOVED lines=10> */
.L_x_3089:
        /* <DEDUP_REMOVED lines=15> */
.L_x_3062:
[----:B------:R-:W-:Y:S01]  /*a970*/  R2UR UR19, R4 ;  /* 0x00000000041372ca */ /* 0x000fe200000e0000 */
[----:B------:R-:W2:Y:S01]  /*a980*/  LDC.64 R12, c[0x0][0x198] ;  /* 0x00006600ff0c7b82 */ /* 0x000ea20000000a00 */
[----:B------:R-:W-:Y:S01]  /*a990*/  ULDC.64 UR8, c[0x0][0x700] ;  /* 0x0001c00000087ab9 */ /* 0x000fe20000000a00 */
[----:B------:R-:W-:Y:S01]  /*a9a0*/  UMOV UR36, 0x0 ;  /* 0x0000000000247882 */ /* 0x000fe20000000000 */
[----:B------:R-:W-:Y:S01]  /*a9b0*/  IMAD.U32 R9, RZ, RZ, UR8 ;  /* 0x00000008ff097e24 */ /* 0x000fe2000f8e00ff */
[----:B------:R-:W-:Y:S01]  /*a9c0*/  R2UR UR8, R15 ;  /* 0x000000000f0872ca */ /* 0x000fe200000e0000 */
[----:B------:R-:W-:Y:S01]  /*a9d0*/  IMAD.U32 R8, RZ, RZ, UR9 ;  /* 0x00000009ff087e24 */ /* 0x000fe2000f8e00ff */
[----:B------:R-:W-:Y:S01]  /*a9e0*/  UMOV UR37, 0x14f00000 ;  /* 0x14f0000000257882 */ /* 0x000fe20000000000 */
[----:B------:R-:W-:Y:S01]  /*a9f0*/  UMOV UR18, URZ ;  /* 0x0000003f00127c82 */ /* 0x000fe20008000000 */
[----:B------:R-:W-:Y:S01]  /*aa00*/  UMOV UR26, 0x40 ;  /* 0x00000040001a7882 */ /* 0x000fe20000000000 */
[----:B------:R-:W-:Y:S01]  /*aa10*/  UMOV UR28, UR20 ;  /* 0x00000014001c7c82 */ /* 0x000fe20008000000 */
[----:B------:R-:W-:Y:S01]  /*aa20*/  UMOV UR29, UR21 ;  /* 0x00000015001d7c82 */ /* 0x000fe20008000000 */
[----:B------:R-:W-:Y:S01]  /*aa30*/  UMOV UR50, 0x0 ;  /* 0x0000000000327882 */ /* 0x000fe20000000000 */
[----:B------:R-:W-:Y:S01]  /*aa40*/  USHF.L.U32 UR19, UR19, 0x6, URZ ;  /* 0x0000000613137899 */ /* 0x000fe2000800063f */
[----:B------:R-:W-:Y:S01]  /*aa50*/  IMAD.MOV.U32 R16, RZ, RZ, RZ ;  /* 0x000000ffff107224 */ /* 0x000fe200078e00ff */
[----:B------:R-:W-:Y:S01]  /*aa60*/  UMOV UR51, 0x10000000 ;  /* 0x1000000000337882 */ /* 0x000fe20000000000 */
[----:B------:R-:W-:Y:S01]  /*aa70*/  UMOV UR10, UR18 ;  /* 0x00000012000a7c82 */ /* 0x000fe20008000000 */
[----:B------:R-:W-:-:S02]  /*aa80*/  UIADD3 UR7, UP0, UR19, UR22, URZ ;  /* 0x0000001613077290 */ /* 0x000fc4000ff1e03f */
[----:B------:R-:W-:Y:S01]  /*aa90*/  IMAD.U32 R3, RZ, RZ, UR19 ;  /* 0x00000013ff037e24 */ /* 0x000fe2000f8e00ff */
[----:B------:R-:W-:Y:S02]  /*aaa0*/  UIADD3 UR16, UR8, 0x18000, URZ ;  /* 0x0001800008107890 */ /* 0x000fe4000fffe03f */
[----:B------:R-:W-:Y:S01]  /*aab0*/  UIADD3 UR17, UR8, 0x30810, URZ ;  /* 0x0003081008117890 */ /* 0x000fe2000fffe03f */
[----:B------:R-:W-:Y:S01]  /*aac0*/  PLOP3.LUT P1, PT, PT, PT, UP0, 0x80, 0x0 ;  /* 0x000000000000781c */ /* 0x000fe20003f2f008 */
[----:B-1----:R-:W-:Y:S01]  /*aad0*/  IMAD.U32 R2, RZ, RZ, UR7 ;  /* 0x00000007ff027e24 */ /* 0x002fe2000f8e00ff */
[----:B------:R-:W-:Y:S01]  /*aae0*/  UIADD3 UR19, UR19, UR6, URZ ;  /* 0x0000000613137290 */ /* 0x000fe2000fffe03f */
[----:B--2---:R-:W-:Y:S01]  /*aaf0*/  IMAD.MOV.U32 R7, RZ, RZ, R12 ;  /* 0x000000ffff077224 */ /* 0x004fe200078e000c */
[----:B------:R-:W-:Y:S01]  /*ab00*/  LEA.HI.X.SX32 R3, R3, R14, 0x1, P1 ;  /* 0x0000000e03037211 */ /* 0x000fe200008f0eff */
[----:B------:R-:W-:Y:S01]  /*ab10*/  IMAD.MOV.U32 R6, RZ, RZ, R13 ;  /* 0x000000ffff067224 */ /* 0x000fe200078e000d */
[C---:B------:R-:W-:Y:S01]  /*ab20*/  LEA R5, P1, R2.reuse, R9, 0x2 ;  /* 0x0000000902057211 */ /* 0x040fe200078210ff */
[----:B------:R-:W-:Y:S01]  /*ab30*/  UIADD3 UR24, UR8, 0x1a000, URZ ;  /* 0x0001a00008187890 */ /* 0x000fe2000fffe03f */
[----:B------:R-:W-:Y:S01]  /*ab40*/  IMAD.MOV.U32 R12, RZ, RZ, 0x10000 ;  /* 0x00010000ff0c7424 */ /* 0x000fe200078e00ff */
[----:B------:R-:W-:Y:S01]  /*ab50*/  UIADD3 UR52, UR8, 0x28000, URZ ;  /* 0x0002800008347890 */ /* 0x000fe2000fffe03f */
[----:B------:R-:W-:Y:S01]  /*ab60*/  LEA.HI.X R2, R2, R8, R3, 0x2, P1 ;  /* 0x0000000802027211 */ /* 0x000fe200008f1403 */
[----:B------:R-:W-:Y:S01]  /*ab70*/  UMOV UR25, UR17 ;  /* 0x0000001100197c82 */ /* 0x000fe20008000000 */
[----:B------:R-:W-:Y:S01]  /*ab80*/  R2UR UR32, R5 ;  /* 0x00000000052072ca */ /* 0x000fe200000e0000 */
[----:B------:R-:W-:Y:S01]  /*ab90*/  VIADD R5, R0, 0xffffffff ;  /* 0xffffffff00057836 */ /* 0x000fe20000000000 */
[----:B------:R-:W-:Y:S01]  /*aba0*/  R2UR UR33, R2 ;  /* 0x00000000022172ca */ /* 0x000fe200000e0000 */
[----:B------:R-:W-:Y:S01]  /*abb0*/  UMOV UR27, UR19 ;  /* 0x00000013001b7c82 */ /* 0x000fe20008000000 */
[C---:B------:R-:W-:Y:S01]  /*abc0*/  IADD3 R2, P1, R7.reuse, 0x2f0, RZ ;  /* 0x000002f007027810 */ /* 0x040fe20007f3e0ff */
[----:B------:R-:W-:Y:S01]  /*abd0*/  UMOV UR7, 0x10 ;  /* 0x0000001000077882 */ /* 0x000fe20000000000 */
[----:B------:R1:W-:Y:S01]  /*abe0*/  STL [R1+0x4], R5 ;  /* 0x0000040501007387 */ /* 0x0003e20000100800 */
[----:B------:R-:W-:Y:S01]  /*abf0*/  UMOV UR53, UR17 ;  /* 0x0000001100357c82 */ /* 0x000fe20008000000 */
[----:B------:R-:W-:Y:S01]  /*ac00*/  R2UR UR30, R2 ;  /* 0x00000000021e72ca */ /* 0x000fe200000e0000 */
[----:B------:R-:W-:Y:S01]  /*ac10*/  UIADD3 UR9, UR8, 0x30800, URZ ;  /* 0x0003080008097890 */ /* 0x000fe2000fffe03f */
[----:B------:R-:W-:Y:S01]  /*ac20*/  IADD3 R2, P2, R7, 0x3f0, RZ ;  /* 0x000003f007027810 */ /* 0x000fe20007f5e0ff */
[----:B------:R-:W-:Y:S01]  /*ac30*/  UIADD3 UR40, UR8, 0x4000, URZ ;  /* 0x0000400008287890 */ /* 0x000fe2000fffe03f */
[----:B------:R-:W-:-:S02]  /*ac40*/  UMOV UR42, 0x40 ;  /* 0x00000040002a7882 */ /* 0x000fc40000000000 */
[----:B------:R-:W-:Y:S01]  /*ac50*/  R2UR UR48, R2 ;  /* 0x00000000023072ca */ /* 0x000fe200000e0000 */
[--C-:B------:R-:W-:Y:S01]  /*ac60*/  IMAD.X R2, RZ, RZ, R6.reuse, P1 ;  /* 0x000000ffff027224 */ /* 0x100fe200008e0606 */
[----:B------:R-:W-:Y:S01]  /*ac70*/  UMOV UR43, UR11 ;  /* 0x0000000b002b7c82 */ /* 0x000fe20008000000 */
[----:B------:R-:W-:Y:S01]  /*ac80*/  UMOV UR44, UR12 ;  /* 0x0000000c002c7c82 */ /* 0x000fe20008000000 */
[----:B------:R-:W-:Y:S01]  /*ac90*/  UMOV UR45, UR13 ;  /* 0x0000000d002d7c82 */ /* 0x000fe20008000000 */
[----:B------:R-:W-:Y:S01]  /*aca0*/  UMOV UR41, UR9 ;  /* 0x0000000900297c82 */ /* 0x000fe20008000000 */
[----:B------:R-:W-:Y:S01]  /*acb0*/  R2UR UR31, R2 ;  /* 0x00000000021f72ca */ /* 0x000fe200000e0000 */
[----:B------:R-:W-:-:S05]  /*acc0*/  IMAD.X R2, RZ, RZ, R6, P2 ;  /* 0x000000ffff027224 */ /* 0x000fca00010e0606 */
[----:B------:R-:W-:Y:S02]  /*acd0*/  R2UR UR49, R2 ;  /* 0x00000000023172ca */ /* 0x000fe400000e0000 */
[----:B------:R-:W-:-:S04]  /*ace0*/  IADD3 R2, P1, R7, 0xf0, RZ ;  /* 0x000000f007027810 */ /* 0x000fc80007f3e0ff */
[----:B------:R-:W-:Y:S01]  /*acf0*/  R2UR UR34, R2 ;  /* 0x00000000022272ca */ /* 0x000fe200000e0000 */
[----:B------:R-:W-:Y:S01]  /*ad00*/  IMAD.X R3, RZ, RZ, R6, P1 ;  /* 0x000000ffff037224 */ /* 0x000fe200008e0606 */
[----:B------:R-:W-:-:S04]  /*ad10*/  ISETP.GE.AND P1, PT, R4, R5, PT ;  /* 0x000000050400720c */ /* 0x000fc80003f26270 */
[----:B------:R-:W-:-:S13]  /*ad20*/  R2UR UR35, R3 ;  /* 0x00000000032372ca */ /* 0x000fda00000e0000 */
        /* <DEDUP_REMOVED lines=20> */
[-C--:B------:R-:W-:Y:S01]  /*ae70*/  LOP3.LUT R17, RZ, R4.reuse, RZ, 0x33, !PT ;  /* 0x00000004ff117212 */ /* 0x080fe200078e33ff */
[C---:B------:R-:W-:Y:S02]  /*ae80*/  VIADD R5, R0.reuse, 0xfffffffe ;  /* 0xfffffffe00057836 */ /* 0x040fe40000000000 */
[----:B------:R-:W-:Y:S02]  /*ae90*/  IMAD.MOV.U32 R10, RZ, RZ, 0x1 ;  /* 0x00000001ff0a7424 */ /* 0x000fe400078e00ff */
[----:B------:R-:W-:Y:S01]  /*aea0*/  IMAD.IADD R17, R0, 0x1, R17 ;  /* 0x0000000100117824 */ /* 0x000fe200078e0211 */
[----:B------:R-:W-:Y:S01]  /*aeb0*/  ISETP.NE.AND P1, PT, R5, R4, PT ;  /* 0x000000040500720c */ /* 0x000fe20003f25270 */
[----:B------:R-:W-:-:S03]  /*aec0*/  IMAD.MOV.U32 R0, RZ, RZ, R4 ;  /* 0x000000ffff007224 */ /* 0x000fc600078e0004 */
[----:B------:R-:W-:-:S05]  /*aed0*/  LOP3.LUT R5, R17, 0x1, RZ, 0xc0, !PT ;  /* 0x0000000111057812 */ /* 0x000fca00078ec0ff */
[----:B------:R1:W-:Y:S04]  /*aee0*/  STL [R1+0x8], R5 ;  /* 0x0000080501007387 */ /* 0x0003e80000100800 */
[----:B------:R-:W-:Y:S05]  /*aef0*/  @!P1 BRA `(.L_x_3064) ;  /* 0x0000000800d09947 */ /* 0x000fea0003800000 */
[----:B------:R-:W-:Y:S02]  /*af00*/  IMAD.IADD R17, R17, 0x1, -R5 ;  /* 0x0000000111117824 */ /* 0x000fe400078e0a05 */
[----:B------:R-:W-:Y:S02]  /*af10*/  IMAD.MOV.U32 R0, RZ, RZ, R4 ;  /* 0x000000ffff007224 */ /* 0x000fe400078e0004 */
[----:B------:R-:W-:-:S07]  /*af20*/  IMAD.MOV.U32 R10, RZ, RZ, 0x1 ;  /* 0x00000001ff0a7424 */ /* 0x000fce00078e00ff */
.L_x_3073:
[----:B-123--:R-:W-:-:S04]  /*af30*/  SHF.L.U32 R18, R10, 0x1f, RZ ;  /* 0x0000001f0a127819 */ /* 0x00efc800000006ff */
[----:B------:R-:W2:Y:S02]  /*af40*/  SYNCS.PHASECHK.TRANS64.TRYWAIT P1, [R15+URZ+0x30840], R18 ;  /* 0x030840120f0075a7 */ /* 0x000ea4000802017f */
[----:B--2---:R-:W-:Y:S05]  /*af50*/  @!P1 BRA `(.L_x_3065) ;  /* 0x0000001800189947 */ /* 0x004fea0003800000 */
.L_x_3090:
        /* <DEDUP_REMOVED lines=8> */
.L_x_3066:
        /* <DEDUP_REMOVED lines=37> */
.L_x_3091:
        /* <DEDUP_REMOVED lines=8> */
.L_x_3068:
        /* <DEDUP_REMOVED lines=37> */
.L_x_3092:
        /* <DEDUP_REMOVED lines=8> */
.L_x_3070:
        /* <DEDUP_REMOVED lines=31> */
.L_x_3094:
        /* <DEDUP_REMOVED lines=8> */
.L_x_3072:
        /* <DEDUP_REMOVED lines=37> */
.L_x_3064:
[----:B------:R-:W4:Y:S02]  /*ba40*/  LDL.LU R4, [R1+0x8] ;  /* 0x0000080001047983 */ /* 0x000f240000300800 */
[----:B----4-:R-:W-:Y:S02]  /*ba50*/  ISETP.NE.AND P1, PT, R4, RZ, PT ;  /* 0x000000ff0400720c */ /* 0x010fe40003f25270 */
[----:B------:R4:W5:Y:S11]  /*ba60*/  LDL R4, [R1+0x4] ;  /* 0x0000040001047983 */ /* 0x0009760000100800 */
[----:B----4-:R-:W-:Y:S05]  /*ba70*/  @!P1 BRA `(.L_x_3063) ;  /* 0x00000004005c9947 */ /* 0x010fea0003800000 */
[----:B------:R-:W-:-:S04]  /*ba80*/  SHF.L.U32 R12, R10, 0x1f, RZ ;  /* 0x0000001f0a0c7819 */ /* 0x000fc800000006ff */
[----:B------:R-:W4:Y:S02]  /*ba90*/  SYNCS.PHASECHK.TRANS64.TRYWAIT P1, [R15+URZ+0x30840], R12 ;  /* 0x0308400c0f0075a7 */ /* 0x000f24000802017f */
[----:B----4-:R-:W-:Y:S05]  /*baa0*/  @!P1 BRA `(.L_x_3074) ;  /* 0x0000000c00989947 */ /* 0x010fea0003800000 */
.L_x_3095:
        /* <DEDUP_REMOVED lines=8> */
.L_x_3075:
        /* <DEDUP_REMOVED lines=34> */
.L_x_3096:
        /* <DEDUP_REMOVED lines=8> */
.L_x_3077:
[----:B------:R2:W5:Y:S01]  /*bdd0*/  LDL.LU R4, [R1+0x4] ;  /* 0x0000040001047983 */ /* 0x0005620000300800 */
        /* <DEDUP_REMOVED lines=18> */
[----:B------:R-:W-:-:S02]  /*bf00*/  UIADD3 UR16, UR32, 0x1e000, URZ ;  /* 0x0001e00020107890 */ /* 0x000fc4000fffe03f */
[----:B------:R-:W-:Y:S01]  /*bf10*/  LEA.HI.X.SX32 R5, R5, R14, 0x1, P0 ;  /* 0x0000000e05057211 */ /* 0x000fe200000f0eff */
[----:B------:R-:W-:Y:S01]  /*bf20*/  UIADD3 UR32, UR32, 0x28100, URZ ;  /* 0x0002810020207890 */ /* 0x000fe2000fffe03f */
[C---:B------:R-:W-:Y:S01]  /*bf30*/  LEA R9, P0, R0.reuse, R9, 0x2 ;  /* 0x0000000900097211 */ /* 0x040fe200078010ff */
[----:B------:R-:W-:Y:S01]  /*bf40*/  UMOV UR17, UR25 ;  /* 0x0000001900117c82 */ /* 0x000fe20008000000 */
[----:B------:R-:W-:Y:S01]  /*bf50*/  UMOV UR19, UR27 ;  /* 0x0000001b00137c82 */ /* 0x000fe20008000000 */
[----:B------:R-:W-:Y:S01]  /*bf60*/  UMOV UR33, UR25 ;  /* 0x0000001900217c82 */ /* 0x000fe20008000000 */
[----:B------:R-:W-:Y:S01]  /*bf70*/  LEA.HI.X R8, R0, R8, R5, 0x2, P0 ;  /* 0x0000000800087211 */ /* 0x000fe200000f1405 */
[----:B------:R2:W-:Y:S01]  /*bf80*/  UTMALDG.4D [UR24], [UR8], desc[UR30] ;  /* 0x00001e18080075b4 */ /* 0x0005e20008019000 */
[----:B------:R-:W-:Y:S01]  /*bf90*/  R2UR UR34, R9 ;  /* 0x00000000092272ca */ /* 0x000fe200000e0000 */
[----:B------:R-:W-:Y:S01]  /*bfa0*/  UMOV UR7, 0x10 ;  /* 0x0000001000077882 */ /* 0x000fe20000000000 */
[----:B------:R-:W-:Y:S01]  /*bfb0*/  R2UR UR35, R8 ;  /* 0x00000000082372ca */ /* 0x000fe200000e0000 */
[----:B------:R2:W-:-:S12]  /*bfc0*/  UTMALDG.4D [UR16], [UR8], desc[UR30] ;  /* 0x00001e10080075b4 */ /* 0x0005d80008019000 */
[----:B------:R2:W-:Y:S02]  /*bfd0*/  UBLKCP.S.G [UR32], [UR34], UR7 ;  /* 0x00000020220073ba */ /* 0x0005e40008000207 */
[----:B--2---:R-:W-:-:S07]  /*bfe0*/  IMAD.MOV.U32 R16, RZ, RZ, 0x1 ;  /* 0x00000001ff107424 */ /* 0x004fce00078e00ff */
.L_x_3063:
[----:B------:R-:W1:Y:S01]  /*bff0*/  S2R R0, SR_TID.X ;  /* 0x0000000000007919 */ /* 0x000e620000002100 */
[----:B------:R-:W-:Y:S01]  /*c000*/  IMAD R3, R16, 0x8, R15 ;  /* 0x0000000810037824 */ /* 0x000fe200078e020f */
[----:B-1----:R-:W-:Y:S02]  /*c010*/  LOP3.LUT R2, R0, 0x7f, RZ, 0xc0, !PT ;  /* 0x0000007f00027812 */ /* 0x002fe400078ec0ff */
[----:B------:R-:W-:Y:S02]  /*c020*/  SHF.L.U32 R0, R10, 0x1f, RZ ;  /* 0x0000001f0a007819 */ /* 0x000fe400000006ff */
[----:B------:R-:W-:Y:S02]  /*c030*/  ISETP.NE.AND P1, PT, R2, RZ, PT ;  /* 0x000000ff0200720c */ /* 0x000fe40003f25270 */
[----:B------:R-:W1:Y:S02]  /*c040*/  SYNCS.PHASECHK.TRANS64.TRYWAIT P0, [R3+URZ+0x30840], R0 ;  /* 0x03084000030075a7 */ /* 0x000e64000800017f */
[----:B-1----:R-:W-:Y:S09]  /*c050*/  @!P0 BRA `(.L_x_3078) ;  /* 0x0000000800548947 */ /* 0x002ff20003800000 */
.L_x_3097:
[----:B------:R-:W-:Y:S05]  /*c060*/  @P1 BRA `(.L_x_3079) ;  /* 0x0000000000181947 */ /* 0x000fea0003800000 */
[----:B------:R-:W1:Y:S01]  /*c070*/  S2R R2, SR_TID.X ;  /* 0x0000000000027919 */ /* 0x000e620000002100 */
[----:B------:R-:W-:-:S04]  /*c080*/  IMAD.MOV.U32 R0, RZ, RZ, 0x4100 ;  /* 0x00004100ff007424 */ /* 0x000fc800078e00ff */
[----:B------:R1:W-:Y:S02]  /*c090*/  SYNCS.ARRIVE.TRANS64 RZ, [R3+URZ+0x30830], R0 ;  /* 0x0308300003ff79a7 */ /* 0x0003e4000800003f */
[----:B-1----:R-:W-:-:S13]  /*c0a0*/  LOP3.LUT P0, RZ, R2, 0x1f, RZ, 0xc0, !PT ;  /* 0x0000001f02ff7812 */ /* 0x002fda000780c0ff */
[----:B------:R-:W-:Y:S05]  /*c0b0*/  @!P0 BRA `(.L_x_3079) ;  /* 0x0000000000048947 */ /* 0x000fea0003800000 */
[----:B------:R-:W-:Y:S01]  /*c0c0*/  BPT.TRAP 0x1 ;  /* 0x000000040000795c */ /* 0x000fe20000300000 */
.L_x_3079:
        /* <DEDUP_REMOVED lines=41> */
.L_x_3060:
[----:B------:R-:W-:Y:S05]  /*c360*/  BSYNC B0 ;  /* 0x0000000000007941 */ /* 0x000fea0003800000 */
.L_x_3056:
[----:B------:R-:W-:-:S03]  /*c370*/  UMOV UR7, 0xffffffff ;  /* 0xffffffff00077882 */ /* 0x000fc60000000000 */
[----:B------:R-:W-:Y:S05]  /*c380*/  BRA.DIV UR7, `(.L_x_3080) ;  /* 0x00000006079c7947 */ /* 0x000fea000b800000 */
[----:B------:R-:W-:-:S13]  /*c390*/  ELECT P6, URZ, PT ;  /* 0x00000000003f782f */ /* 0x000fda00038c0000 */
.L_x_3100:
[----:B------:R-:W-:Y:S05]  /*c3a0*/  @!P6 BRA `(.L_x_2934) ;  /* 0x000000000084e947 */ /* 0x000fea0003800000 */
[----:B------:R-:W-:-:S06]  /*c3b0*/  ULOP3.LUT UR7, UR38, 0x2, URZ, 0xfc, !UPT ;  /* 0x0000000226077892 */ /* 0x000fcc000f8efc3f */
[----:B------:R-:W-:-:S05]  /*c3c0*/  IMAD.U32 R0, RZ, RZ, UR7 ;  /* 0x00000007ff007e24 */ /* 0x000fca000f8e00ff */
[----:B------:R-:W-:-:S13]  /*c3d0*/  ISETP.NE.AND P2, PT, R0, 0x3, PT ;  /* 0x000000030000780c */ /* 0x000fda0003f45270 */
[----:B------:R-:W-:Y:S05]  /*c3e0*/  @!P2 BRA `(.L_x_3081) ;  /* 0x000000000004a947 */ /* 0x000fea0003800000 */
[----:B------:R-:W-:Y:S01]  /*c3f0*/  BPT.TRAP 0x1 ;  /* 0x000000040000795c */ /* 0x000fe20000300000 */
.L_x_3081:
        /* <DEDUP_REMOVED lines=15> */
.L_x_3101:
[----:B------:R-:W2:Y:S02]  /*c4f0*/  SYNCS.PHASECHK.TRANS64.TRYWAIT P0, [R3+URZ], R0 ;  /* 0x00000000030075a7 */ /* 0x000ea4000800017f */
[----:B--2---:R-:W-:Y:S05]  /*c500*/  @!P0 BRA `(.L_x_3083) ;  /* 0x0000000400708947 */ /* 0x004fea0003800000 */
.L_x_3102:
[----:B------:R-:W-:Y:S05]  /*c510*/  @!P2 BRA `(.L_x_3084) ;  /* 0x000000000004a947 */ /* 0x000fea0003800000 */
[----:B------:R-:W-:Y:S01]  /*c520*/  BPT.TRAP 0x1 ;  /* 0x000000040000795c */ /* 0x000fe20000300000 */
.L_x_3084:
[----:B--2---:R-:W-:-:S04]  /*c530*/  VIADD R3, R8, 0x30840 ;  /* 0x0003084008037836 */ /* 0x004fc80000000000 */
[----:B------:R-:W-:-:S04]  /*c540*/  IMAD R5, R2, 0x8, R3 ;  /* 0x0000000802057824 */ /* 0x000fc800078e0203 */
[----:B------:R-:W2:Y:S02]  /*c550*/  SYNCS.PHASECHK.TRANS64.TRYWAIT P0, [R5+URZ], R4 ;  /* 0x00000004050075a7 */ /* 0x000ea4000800017f */
[----:B--2---:R-:W-:Y:S05]  /*c560*/  @!P0 BRA `(.L_x_3085) ;  /* 0x00000004006c8947 */ /* 0x004fea0003800000 */
.L_x_3103:
[----:B------:R-:W-:-:S07]  /*c570*/  IMAD R3, R6, 0x8, R3 ;  /* 0x0000000806037824 */ /* 0x000fce00078e0203 */
.L_x_3086:
[----:B---3--:R3:W4:Y:S02]  /*c580*/  SYNCS.PHASECHK.TRANS64.TRYWAIT P0, [R3+URZ], R0 ;  /* 0x00000000030075a7 */ /* 0x008724000800017f */
[----:B----4-:R-:W-:Y:S05]  /*c590*/  @!P0 NANOSLEEP.SYNCS 0x989680 ;  /* 0x009896800000895d */ /* 0x010fea0003900000 */
[----:B------:R-:W4:Y:S02]  /*c5a0*/  @!P0 SYNCS.PHASECHK.TRANS64 P0, [R3+URZ], R0 ;  /* 0x00000000030085a7 */ /* 0x000f24000800007f */
[----:B----4-:R-:W-:Y:S05]  /*c5b0*/  @!P0 BRA `(.L_x_3086) ;  /* 0xfffffffc00f08947 */ /* 0x010fea000383ffff */
.L_x_2934:
[----:B------:R-:W-:Y:S05]  /*c5c0*/  BSYNC B6 ;  /* 0x0000000000067941 */ /* 0x000fea0003800000 */
.L_x_2926:
[----:B------:R-:W-:Y:S05]  /*c5d0*/  EXIT ;  /* 0x000000000000794d */ /* 0x000fea0003800000 */
.L_x_2944:
[----:B------:R-:W-:Y:S02]  /*c5e0*/  IMAD.MOV.U32 R12, RZ, RZ, RZ ;  /* 0x000000ffff0c7224 */ /* 0x000fe400078e00ff */
[----:B------:R-:W-:Y:S02]  /*c5f0*/  IMAD.MOV.U32 R11, RZ, RZ, 0x1f ;  /* 0x0000001fff0b7424 */ /* 0x000fe400078e00ff */
[----:B------:R-:W-:-:S07]  /*c600*/  IMAD.MOV.U32 R15, RZ, RZ, -0x1 ;  /* 0xffffffffff0f7424 */ /* 0x000fce00078e00ff */
[----:B------:R-:W-:Y:S05]  /*c610*/  WARPSYNC.COLLECTIVE R15, `(.L_x_3087) ;  /* 0x000000000f087348 */ /* 0x000fea0003c00000 */
[----:B------:R1:W2:Y:S02]  /*c620*/  SHFL.IDX P6, R14, R13, R12, R11 ;  /* 0x0000000c0d0e7389 */ /* 0x0002a400000c000b */
[----:B-12---:R-:W-:Y:S01]  /*c630*/  ENDCOLLECTIVE ;  /* 0x000000000000791b */ /* 0x006fe20003800000 */
.L_x_3087:
[----:B------:R-:W-:Y:S05]  /*c640*/  BRA `(.L_x_3088) ;  /* 0xffffff5000847947 */ /* 0x000fea000383ffff */
.L_x_2946:
        /* <DEDUP_REMOVED lines=8> */
.L_x_2950:
[----:B---3--:R3:W4:Y:S02]  /*c6d0*/  SYNCS.PHASECHK.TRANS64.TRYWAIT P1, [R0+URZ+0x30810], R209 ;  /* 0x030810d1000075a7 */ /* 0x008724000802017f */
[----:B----4-:R-:W-:Y:S05]  /*c6e0*/  @!P1 NANOSLEEP.SYNCS 0x989680 ;  /* 0x009896800000995d */ /* 0x010fea0003900000 */
[----:B------:R-:W4:Y:S02]  /*c6f0*/  @!P1 SYNCS.PHASECHK.TRANS64 P1, [R0+URZ+0x30810], R209 ;  /* 0x030810d1000095a7 */ /* 0x000f24000802007f */
[----:B----4-:R-:W-:Y:S05]  /*c700*/  @!P1 BRA `(.L_x_2950) ;  /* 0xfffffffc00f09947 */ /* 0x010fea000383ffff */
[----:B------:R-:W-:Y:S05]  /*c710*/  BRA `(.L_x_2949) ;  /* 0xffffff58006c7947 */ /* 0x000fea000383ffff */
.L_x_2954:
[----:B------:R1:W1:Y:S02]  /*c720*/  SYNCS.PHASECHK.TRANS64.TRYWAIT P1, [R0+URZ+0x30830], R209 ;  /* 0x030830d1000075a7 */ /* 0x000264000802017f */
[----:B-1----:R-:W-:Y:S05]  /*c730*/  @!P1 NANOSLEEP.SYNCS 0x989680 ;  /* 0x009896800000995d */ /* 0x002fea0003900000 */
[----:B------:R-:W1:Y:S02]  /*c740*/  @!P1 SYNCS.PHASECHK.TRANS64 P1, [R0+URZ+0x30830], R209 ;  /* 0x030830d1000095a7 */ /* 0x000e64000802007f */
[----:B-1----:R-:W-:Y:S05]  /*c750*/  @!P1 BRA `(.L_x_2954) ;  /* 0xfffffffc00f09947 */ /* 0x002fea000383ffff */
[----:B------:R-:W-:Y:S05]  /*c760*/  BRA `(.L_x_2953) ;  /* 0xffffff60008c7947 */ /* 0x000fea000383ffff */
.L_x_3061:
[----:B-1----:R1:W2:Y:S02]  /*c770*/  SYNCS.PHASECHK.TRANS64.TRYWAIT P0, [R15+URZ+0x30820], R2 ;  /* 0x030820020f0075a7 */ /* 0x0022a4000800017f */
[----:B--2---:R-:W-:Y:S05]  /*c780*/  @!P0 NANOSLEEP.SYNCS 0x989680 ;  /* 0x009896800000895d */ /* 0x004fea0003900000 */
[----:B------:R-:W2:Y:S02]  /*c790*/  @!P0 SYNCS.PHASECHK.TRANS64 P0, [R15+URZ+0x30820], R2 ;  /* 0x030820020f0085a7 */ /* 0x000ea4000800007f */
[----:B--2---:R-:W-:Y:S05]  /*c7a0*/  @!P0 BRA `(.L_x_3061) ;  /* 0xfffffffc00f08947 */ /* 0x004fea000383ffff */
[----:B------:R-:W-:Y:S05]  /*c7b0*/  BRA `(.L_x_3089) ;  /* 0xffffffe000307947 */ /* 0x000fea000383ffff */
.L_x_3065:
[----:B--2---:R2:W3:Y:S02]  /*c7c0*/  SYNCS.PHASECHK.TRANS64.TRYWAIT P1, [R15+URZ+0x30840], R18 ;  /* 0x030840120f0075a7 */ /* 0x0044e4000802017f */
[----:B---3--:R-:W-:Y:S05]  /*c7d0*/  @!P1 NANOSLEEP.SYNCS 0x989680 ;  /* 0x009896800000995d */ /* 0x008fea0003900000 */
[----:B------:R-:W3:Y:S02]  /*c7e0*/  @!P1 SYNCS.PHASECHK.TRANS64 P1, [R15+URZ+0x30840], R18 ;  /* 0x030840120f0095a7 */ /* 0x000ee4000802007f */
[----:B---3--:R-:W-:Y:S05]  /*c7f0*/  @!P1 BRA `(.L_x_3065) ;  /* 0xfffffffc00f09947 */ /* 0x008fea000383ffff */
[----:B------:R-:W-:Y:S05]  /*c800*/  BRA `(.L_x_3090) ;  /* 0xffffffe400d47947 */ /* 0x000fea000383ffff */
.L_x_3067:
[----:B-1----:R1:W3:Y:S02]  /*c810*/  SYNCS.PHASECHK.TRANS64.TRYWAIT P1, [R15+URZ+0x30828], R18 ;  /* 0x030828120f0075a7 */ /* 0x0022e4000802017f */
[----:B---3--:R-:W-:Y:S05]  /*c820*/  @!P1 NANOSLEEP.SYNCS 0x989680 ;  /* 0x009896800000995d */ /* 0x008fea0003900000 */
[----:B------:R-:W3:Y:S02]  /*c830*/  @!P1 SYNCS.PHASECHK.TRANS64 P1, [R15+URZ+0x30828], R18 ;  /* 0x030828120f0095a7 */ /* 0x000ee4000802007f */
[----:B---3--:R-:W-:Y:S05]  /*c840*/  @!P1 BRA `(.L_x_3067) ;  /* 0xfffffffc00f09947 */ /* 0x008fea000383ffff */
[----:B------:R-:W-:Y:S05]  /*c850*/  BRA `(.L_x_3091) ;  /* 0xffffffe800747947 */ /* 0x000fea000383ffff */
.L_x_3069:
[----:B---3--:R3:W4:Y:S02]  /*c860*/  SYNCS.PHASECHK.TRANS64.TRYWAIT P1, [R15+URZ+0x30848], R18 ;  /* 0x030848120f0075a7 */ /* 0x008724000802017f */
[----:B----4-:R-:W-:Y:S05]  /*c870*/  @!P1 NANOSLEEP.SYNCS 0x989680 ;  /* 0x009896800000995d */ /* 0x010fea0003900000 */
[----:B------:R-:W4:Y:S02]  /*c880*/  @!P1 SYNCS.PHASECHK.TRANS64 P1, [R15+URZ+0x30848], R18 ;  /* 0x030848120f0095a7 */ /* 0x000f24000802007f */
[----:B----4-:R-:W-:Y:S05]  /*c890*/  @!P1 BRA `(.L_x_3069) ;  /* 0xfffffffc00f09947 */ /* 0x010fea000383ffff */
[----:B------:R-:W-:Y:S05]  /*c8a0*/  BRA `(.L_x_3092) ;  /* 0xffffffec00147947 */ /* 0x000fea000383ffff */
.L_x_3071:
[----:B------:R-:W-:-:S07]  /*c8b0*/  SHF.L.U32 R4, R10, 0x1f, RZ ;  /* 0x0000001f0a047819 */ /* 0x000fce00000006ff */
.L_x_3093:
[----:B----4-:R4:W1:Y:S02]  /*c8c0*/  SYNCS.PHASECHK.TRANS64.TRYWAIT P1, [R15+URZ+0x30820], R4 ;  /* 0x030820040f0075a7 */ /* 0x010864000802017f */
[----:B-1----:R-:W-:Y:S05]  /*c8d0*/  @!P1 NANOSLEEP.SYNCS 0x989680 ;  /* 0x009896800000995d */ /* 0x002fea0003900000 */
[----:B------:R-:W1:Y:S02]  /*c8e0*/  @!P1 SYNCS.PHASECHK.TRANS64 P1, [R15+URZ+0x30820], R4 ;  /* 0x030820040f0095a7 */ /* 0x000e64000802007f */
[----:B-1----:R-:W-:Y:S05]  /*c8f0*/  @!P1 BRA `(.L_x_3093) ;  /* 0xfffffffc00f09947 */ /* 0x002fea000383ffff */
[----:B------:R-:W-:Y:S05]  /*c900*/  BRA `(.L_x_3094) ;  /* 0xffffffec00987947 */ /* 0x000fea000383ffff */
.L_x_3074:
[----:B----4-:R4:W1:Y:S02]  /*c910*/  SYNCS.PHASECHK.TRANS64.TRYWAIT P1, [R15+URZ+0x30840], R12 ;  /* 0x0308400c0f0075a7 */ /* 0x010864000802017f */
[----:B-1----:R-:W-:Y:S05]  /*c920*/  @!P1 NANOSLEEP.SYNCS 0x989680 ;  /* 0x009896800000995d */ /* 0x002fea0003900000 */
[----:B------:R-:W1:Y:S02]  /*c930*/  @!P1 SYNCS.PHASECHK.TRANS64 P1, [R15+URZ+0x30840], R12 ;  /* 0x0308400c0f0095a7 */ /* 0x000e64000802007f */
[----:B-1----:R-:W-:Y:S05]  /*c940*/  @!P1 BRA `(.L_x_3074) ;  /* 0xfffffffc00f09947 */ /* 0x002fea000383ffff */
[----:B------:R-:W-:Y:S05]  /*c950*/  BRA `(.L_x_3095) ;  /* 0xfffffff000547947 */ /* 0x000fea000383ffff */
.L_x_3076:
[----:B-1----:R1:W2:Y:S02]  /*c960*/  SYNCS.PHASECHK.TRANS64.TRYWAIT P1, [R15+URZ+0x30828], R12 ;  /* 0x0308280c0f0075a7 */ /* 0x0022a4000802017f */
[----:B--2---:R-:W-:Y:S05]  /*c970*/  @!P1 NANOSLEEP.SYNCS 0x989680 ;  /* 0x009896800000995d */ /* 0x004fea0003900000 */
[----:B------:R-:W2:Y:S02]  /*c980*/  @!P1 SYNCS.PHASECHK.TRANS64 P1, [R15+URZ+0x30828], R12 ;  /* 0x0308280c0f0095a7 */ /* 0x000ea4000802007f */
[----:B--2---:R-:W-:Y:S05]  /*c990*/  @!P1 BRA `(.L_x_3076) ;  /* 0xfffffffc00f09947 */ /* 0x004fea000383ffff */
[----:B------:R-:W-:Y:S05]  /*c9a0*/  BRA `(.L_x_3096) ;  /* 0xfffffff000e87947 */ /* 0x000fea000383ffff */
.L_x_3078:
[----:B------:R1:W1:Y:S02]  /*c9b0*/  SYNCS.PHASECHK.TRANS64.TRYWAIT P0, [R3+URZ+0x30840], R0 ;  /* 0x03084000030075a7 */ /* 0x000264000800017f */
[----:B-1----:R-:W-:Y:S05]  /*c9c0*/  @!P0 NANOSLEEP.SYNCS 0x989680 ;  /* 0x009896800000895d */ /* 0x002fea0003900000 */
[----:B------:R-:W1:Y:S02]  /*c9d0*/  @!P0 SYNCS.PHASECHK.TRANS64 P0, [R3+URZ+0x30840], R0 ;  /* 0x03084000030085a7 */ /* 0x000e64000800007f */
[----:B-1----:R-:W-:Y:S05]  /*c9e0*/  @!P0 BRA `(.L_x_3078) ;  /* 0xfffffffc00f08947 */ /* 0x002fea000383ffff */
[----:B------:R-:W-:Y:S05]  /*c9f0*/  BRA `(.L_x_3097) ;  /* 0xfffffff400987947 */ /* 0x000fea000383ffff */
.L_x_3080:
[----:B------:R-:W-:Y:S01]  /*ca00*/  BSSY B0, `(.L_x_3098) ;  /* 0x0000006000007945 */ /* 0x000fe20003800000 */
[----:B------:R-:W-:-:S07]  /*ca10*/  IMAD.MOV.U32 R15, RZ, RZ, -0x1 ;  /* 0xffffffffff0f7424 */ /* 0x000fce00078e00ff */
[----:B------:R-:W-:Y:S05]  /*ca20*/  WARPSYNC.COLLECTIVE R15, `(.L_x_3099) ;  /* 0x000000000f0c7348 */ /* 0x000fea0003c00000 */
[----:B------:R-:W-:Y:S02]  /*ca30*/  ELECT P6, UR62, PT ;  /* 0x00000000003e782f */ /* 0x000fe400038c0000 */
[----:B------:R-:W-:Y:S01]  /*ca40*/  MOV R14, UR62 ;  /* 0x0000003e000e7c02 */ /* 0x000fe20008000f00 */
[----:B------:R-:W-:Y:S10]  /*ca50*/  ENDCOLLECTIVE ;  /* 0x000000000000791b */ /* 0x000ff40003800000 */
.L_x_3099:
[----:B------:R-:W-:Y:S05]  /*ca60*/  BSYNC B0 ;  /* 0x0000000000007941 */ /* 0x000fea0003800000 */
.L_x_3098:
[----:B------:R-:W-:Y:S05]  /*ca70*/  BRA `(.L_x_3100) ;  /* 0xfffffff800487947 */ /* 0x000fea000383ffff */
.L_x_3082:
[----:B-1----:R1:W2:Y:S02]  /*ca80*/  SYNCS.PHASECHK.TRANS64.TRYWAIT P0, [R7+URZ], R4 ;  /* 0x00000004070075a7 */ /* 0x0022a4000800017f */
[----:B--2---:R-:W-:Y:S05]  /*ca90*/  @!P0 NANOSLEEP.SYNCS 0x989680 ;  /* 0x009896800000895d */ /* 0x004fea0003900000 */
[----:B------:R-:W2:Y:S02]  /*caa0*/  @!P0 SYNCS.PHASECHK.TRANS64 P0, [R7+URZ], R4 ;  /* 0x00000004070085a7 */ /* 0x000ea4000800007f */
[----:B--2---:R-:W-:Y:S05]  /*cab0*/  @!P0 BRA `(.L_x_3082) ;  /* 0xfffffffc00f08947 */ /* 0x004fea000383ffff */
[----:B------:R-:W-:Y:S05]  /*cac0*/  BRA `(.L_x_3101) ;  /* 0xfffffff800887947 */ /* 0x000fea000383ffff */
.L_x_3083:
[----:B--2---:R2:W3:Y:S02]  /*cad0*/  SYNCS.PHASECHK.TRANS64.TRYWAIT P0, [R3+URZ], R0 ;  /* 0x00000000030075a7 */ /* 0x0044e4000800017f */
[----:B---3--:R-:W-:Y:S05]  /*cae0*/  @!P0 NANOSLEEP.SYNCS 0x989680 ;  /* 0x009896800000895d */ /* 0x008fea0003900000 */
[----:B------:R-:W3:Y:S02]  /*caf0*/  @!P0 SYNCS.PHASECHK.TRANS64 P0, [R3+URZ], R0 ;  /* 0x00000000030085a7 */ /* 0x000ee4000800007f */
[----:B---3--:R-:W-:Y:S05]  /*cb00*/  @!P0 BRA `(.L_x_3083) ;  /* 0xfffffffc00f08947 */ /* 0x008fea000383ffff */
[----:B------:R-:W-:Y:S05]  /*cb10*/  BRA `(.L_x_3102) ;  /* 0xfffffff8007c7947 */ /* 0x000fea000383ffff */
.L_x_3085:
[----:B--2---:R2:W3:Y:S02]  /*cb20*/  SYNCS.PHASECHK.TRANS64.TRYWAIT P0, [R5+URZ], R4 ;  /* 0x00000004050075a7 */ /* 0x0044e4000800017f */
[----:B---3--:R-:W-:Y:S05]  /*cb30*/  @!P0 NANOSLEEP.SYNCS 0x989680 ;  /* 0x009896800000895d */ /* 0x008fea0003900000 */
[----:B------:R-:W3:Y:S02]  /*cb40*/  @!P0 SYNCS.PHASECHK.TRANS64 P0, [R5+URZ], R4 ;  /* 0x00000004050085a7 */ /* 0x000ee4000800007f */
[----:B---3--:R-:W-:Y:S05]  /*cb50*/  @!P0 BRA `(.L_x_3085) ;  /* 0xfffffffc00f08947 */ /* 0x008fea000383ffff */
[----:B------:R-:W-:Y:S05]  /*cb60*/  BRA `(.L_x_3103) ;  /* 0xfffffff800807947 */ /* 0x000fea000383ffff */
.L_x_3104:
        /* <DEDUP_REMOVED lines=9> */
.L_x_7310:


//--------------------- .text._ZN7cutlass13device_kernelIN5flash11enable_sm90INS1_16FlashAttnBwdSm90INS1_25CollectiveMainloopBwdSm90ILi2ELi2ELi2EN4cute5tupleIJNS5_1CILi1EEES8_S8_EEENS6_IJNS7_ILi64EEENS7_ILi128EEESB_EEENS_6half_tEfNS_4arch4Sm90ELb1ELb0ELb1ELb1ELb1ELb1ELb0ELb0ELi2ELi1ELi2ELi1ELb0EEENS1_21CollectiveEpilogueBwdISC_SD_SF_Li256ELb1ELb0ELi1EEENS1_25SingleTileBwdLPTSchedulerILb1ELi128ELb1EEEEEEEEEvNT_6ParamsE --------------------------
	.section	.text._ZN7cutlass13device_kernelIN5flash11enable_sm90INS1_16FlashAttnBwdSm90INS1_25CollectiveMainloopBwdSm90ILi2ELi2ELi2EN4cute5tupleIJNS5_1CILi1EEES8_S8_EEENS6_IJNS7_ILi64EEENS7_ILi128EEESB_EEENS_6half_tEfNS_4arch4Sm90ELb1ELb0ELb1ELb1ELb1ELb1ELb0ELb0ELi2ELi1ELi2ELi1ELb0EEENS1_21CollectiveEpilogueBwdISC_SD_SF_Li256ELb1ELb0ELi1EEENS1_25SingleTileBwdLPTSchedulerILb1ELi128ELb1EEEEEEEEEvNT_6ParamsE,"ax",@progbits
	.align	128
.text._ZN7cutlass13device_kernelIN5flash11enable_sm90INS1_16FlashAttnBwdSm90INS1_25CollectiveMainloopBwdSm90ILi2ELi2ELi2EN4cute5tupleIJNS5_1CILi1EEES8_S8_EEENS6_IJNS7_ILi64EEENS7_ILi128EEESB_EEENS_6half_tEfNS_4arch4Sm90ELb1ELb0ELb1ELb1ELb1ELb1ELb0ELb0ELi2ELi1ELi2ELi1ELb0EEENS1_21CollectiveEpilogueBwdISC_SD_SF_Li256ELb1ELb0ELi1EEENS1_25SingleTileBwdLPTSchedulerILb1ELi128ELb1EEEEEEEEEvNT_6ParamsE:
        .type           _ZN7cutlass13device_kernelIN5flash11enable_sm90INS1_16FlashAttnBwdSm90INS1_25CollectiveMainloopBwdSm90ILi2ELi2ELi2EN4cute5tupleIJNS5_1CILi1EEES8_S8_EEENS6_IJNS7_ILi64EEENS7_ILi128EEESB_EEENS_6half_tEfNS_4arch4Sm90ELb1ELb0ELb1ELb1ELb1ELb1ELb0ELb0ELi2ELi1ELi2ELi1ELb0EEENS1_21CollectiveEpilogueBwdISC_SD_SF_Li256ELb1ELb0ELi1EEENS1_25SingleTileBwdLPTSchedulerILb1ELi128ELb1EEEEEEEEEvNT_6ParamsE,@function
        .size           _ZN7cutlass13device_kernelIN5flash11enable_sm90INS1_16FlashAttnBwdSm90INS1_25CollectiveMainloopBwdSm90ILi2ELi2ELi2EN4cute5tupleIJNS5_1CILi1EEES8_S8_EEENS6_IJNS7_ILi64EEENS7_ILi128EEESB_EEENS_6half_tEfNS_4arch4Sm90ELb1ELb0ELb1ELb1ELb1ELb1ELb0ELb0ELi2ELi1ELi2ELi1ELb0EEENS1_21CollectiveEpilogueBwdISC_SD_SF_Li256ELb1ELb0ELi1EEENS1_25SingleTileBwdLPTSchedulerILb1ELi128ELb1EEEEEEEEEvNT_6ParamsE,(.L_x_7311 - _ZN7cutlass13device_kernelIN5flash11enable_sm90INS1_16FlashAttnBwdSm90INS1_25CollectiveMainloopBwdSm90ILi2ELi2ELi2EN4cute5tupleIJNS5_1CILi1EEES8_S8_EEENS6_IJNS7_ILi64EEENS7_ILi128EEESB_EEENS_6half_tEfNS_4arch4Sm90ELb1ELb0ELb1ELb1ELb1ELb1ELb0ELb0ELi2ELi1ELi2ELi1ELb0EEENS1_21CollectiveEpilogueBwdISC_SD_SF_Li256ELb1ELb0ELi1EEENS1_25SingleTileBwdLPTSchedulerILb1ELi128ELb1EEEEEEEEEvNT_6ParamsE)
        .other          _ZN7cutlass13device_kernelIN5flash11enable_sm90INS1_16FlashAttnBwdSm90INS1_25CollectiveMainloopBwdSm90ILi2ELi2ELi2EN4cute5tupleIJNS5_1CILi1EEES8_S8_EEENS6_IJNS7_ILi64EEENS7_ILi128EEESB_EEENS_6half_tEfNS_4arch4Sm90ELb1ELb0ELb1ELb1ELb1ELb1ELb0ELb0ELi2ELi1ELi2ELi1ELb0EEENS1_21CollectiveEpilogueBwdISC_SD_SF_Li256ELb1ELb0ELi1EEENS1_25SingleTileBwdLPTSchedulerILb1ELi128ELb1EEEEEEEEEvNT_6ParamsE,@"STO_CUDA_ENTRY STV_DEFAULT"
_ZN7cutlass13device_kernelIN5flash11enable_sm90INS1_16FlashAttnBwdSm90INS1_25CollectiveMainloopBwdSm90ILi2ELi2ELi2EN4cute5tupleIJNS5_1CILi1EEES8_S8_EEENS6_IJNS7_ILi64EEENS7_ILi128EEESB_EEENS_6half_tEfNS_4arch4Sm90ELb1ELb0ELb1ELb1ELb1ELb1ELb0ELb0ELi2ELi1ELi2ELi1ELb0EEENS1_21CollectiveEpilogueBwdISC_SD_SF_Li256ELb1ELb0ELi1EEENS1_25SingleTileBwdLPTSchedulerILb1ELi128ELb1EEEEEEEEEvNT_6ParamsE:
        /* <DEDUP_REMOVED lines=24> */
.L_x_3106:
[----:B------:R-:W-:Y:S05]  /*0180*/  BSYNC B0 ;  /* 0x0000000000007941 */ /* 0x000fea0003800000 */
.L_x_3105:
        /* <DEDUP_REMOVED lines=37> */
.L_x_3107:
        /* <DEDUP_REMOVED lines=22> */
.L_x_3108:
[----:B------:R-:W-:Y:S01]  /*0540*/  PLOP3.LUT P0, PT, PT, PT, UP0, 0x80, 0x0 ;  /* 0x000000000000781c */ /* 0x000fe20003f0f008 */
[----:B------:R-:W-:Y:S01]  /*0550*/  NOP ;  /* 0x0000000000007918 */ /* 0x000fe20000000000 */
[----:B------:R-:W-:Y:S01]  /*0560*/  ULDC.64 UR46, c[0x0][0x208] ;  /* 0x00008200002e7ab9 */ /* 0x000fe20000000a00 */
[----:B------:R-:W-:Y:S01]  /*0570*/  BSSY B6, `(.L_x_3109) ;  /* 0x0000c97000067945 */ /* 0x000fe20003800000 */
[----:B-12-4-:R-:W-:Y:S09]  /*0580*/  BAR.SYNC.DEFER_BLOCKING 0x0 ;  /* 0x0000000000007b1d */ /* 0x016ff20000010000 */
[----:B------:R-:W-:Y:S05]  /*0590*/  @!P0 BRA `(.L_x_3110) ;  /* 0x0000008000588947 */ /* 0x000fea0003800000 */
.L_x_3111:
        /* <DEDUP_REMOVED lines=32> */
.L_x_3112:
[----:B------:R-:W-:Y:S01]  /*07a0*/  ULDC UR8, c[0x0][0x8c4] ;  /* 0x0002310000087ab9 */ /* 0x000fe20000000800 */
[----:B------:R-:W-:Y:S01]  /*07b0*/  UMOV UR7, UR9 ;  /* 0x0000000900077c82 */ /* 0x000fe20008000000 */
[----:B------:R-:W-:-:S11]  /*07c0*/  UISETP.NE.AND UP0, UPT, UR8, 0x1, UPT ;  /* 0x000000010800788c */ /* 0x000fd6000bf05270 */
[----:B------:R-:W-:Y:S02]  /*07d0*/  @UP0 ULDC.64 UR10, c[0x0][0x8c8] ;  /* 0x00023200000a0ab9 */ /* 0x000fe40000000a00 */
[----:B------:R-:W-:-:S04]  /*07e0*/  UIMAD.WIDE.U32 UR4, UR9, UR10, URZ ;  /* 0x0000000a090472a5 */ /* 0x000fc8000f8e003f */
[----:B------:R-:W-:-:S04]  /*07f0*/  @UP0 USHF.R.U32.HI UR7, URZ, UR11, UR5 ;  /* 0x0000000b3f070299 */ /* 0x000fc80008011605 */
[----:B------:R-:W-:-:S12]  /*0800*/  UIMAD UR4, UR7, UR8, URZ ;  /* 0x00000008070472a4 */ /* 0x000fd8000f8e023f */
.L_x_3113:
        /* <DEDUP_REMOVED lines=23> */
.L_x_3114:
        /* <DEDUP_REMOVED lines=14> */
.L_x_3116:
[----:B------:R-:W-:-:S05]  /*0a60*/  ULDC UR4, c[0x0][0x8ec] ;  /* 0x00023b0000047ab9 */ /* 0x000fca0000000800 */
.L_x_3115:
[----:B------:R-:W-:Y:S02]  /*0a70*/  UIADD3 UR4, UR4, 0x7f, URZ ;  /* 0x0000007f04047890 */ /* 0x000fe4000fffe03f */
[----:B------:R-:W-:Y:S02]  /*0a80*/  ULOP3.LUT UR39, URZ, UR7, URZ, 0x33, !UPT ;  /* 0x000000073f277292 */ /* 0x000fe4000f8e333f */
[----:B------:R-:W-:-:S04]  /*0a90*/  USHF.R.S32.HI UR5, URZ, 0x1f, UR4 ;  /* 0x0000001f3f057899 */ /* 0x000fc80008011404 */
[----:B------:R-:W-:-:S04]  /*0aa0*/  ULEA.HI UR5, UR5, UR4, URZ, 0x7 ;  /* 0x0000000405057291 */ /* 0x000fc8000f8f383f */
[----:B------:R-:W-:-:S04]  /*0ab0*/  USHF.R.S32.HI UR5, URZ, 0x7, UR5 ;  /* 0x000000073f057899 */ /* 0x000fc80008011405 */
[----:B------:R-:W-:Y:S02]  /*0ac0*/  UISETP.GT.AND UP0, UPT, UR5, UR7, UPT ;  /* 0x000000070500728c */ /* 0x000fe4000bf04270 */
[----:B------:R-:W-:Y:S02]  /*0ad0*/  UIADD3 UR39, UR5, UR39, URZ ;  /* 0x0000002705277290 */ /* 0x000fe4000fffe03f */
[----:B------:R-:W-:-:S06]  /*0ae0*/  USEL UR37, UR37, 0xffffffff, UP0 ;  /* 0xffffffff25257887 */ /* 0x000fcc0008000000 */
        /* <DEDUP_REMOVED lines=14> */
.L_x_3118:
        /* <DEDUP_REMOVED lines=14> */
.L_x_3119:
        /* <DEDUP_REMOVED lines=11> */
.L_x_3120:
        /* <DEDUP_REMOVED lines=13> */
.L_x_3121:
        /* <DEDUP_REMOVED lines=104> */
.L_x_3124:
        /* <DEDUP_REMOVED lines=15> */
.L_x_3123:
        /* <DEDUP_REMOVED lines=23> */
.L_x_3126:
        /* <DEDUP_REMOVED lines=15> */
.L_x_3125:
        /* <DEDUP_REMOVED lines=8> */
.L_x_3289:
        /* <DEDUP_REMOVED lines=15> */
.L_x_3128:
        /* <DEDUP_REMOVED lines=104> */
.L_x_3140:
[----:B------:R-:W-:-:S05]  /*1ff0*/  IMAD.U32 R0, RZ, RZ, UR38 ;  /* 0x00000026ff007e24 */ /* 0x000fca000f8e00ff */
[----:B------:R-:W-:-:S04]  /*2000*/  LOP3.LUT R0, R0, 0x1, RZ, 0xfc, !PT ;  /* 0x0000000100007812 */ /* 0x000fc800078efcff */
[----:B------:R-:W-:-:S13]  /*2010*/  ISETP.NE.AND P0, PT, R0, 0x3, PT ;  /* 0x000000030000780c */ /* 0x000fda0003f05270 */
[----:B------:R-:W-:Y:S05]  /*2020*/  @!P0 BRA `(.L_x_3130) ;  /* 0x0000000000048947 */ /* 0x000fea0003800000 */
[----:B------:R-:W-:Y:S01]  /*2030*/  BPT.TRAP 0x1 ;  /* 0x000000040000795c */ /* 0x000fe20000300000 */
.L_x_3130:
        /* <DEDUP_REMOVED lines=8> */
.L_x_3131:
[----:B---3--:R-:W-:Y:S05]  /*20c0*/  @P1 BRA `(.L_x_3132) ;  /* 0x0000000000081947 */ /* 0x008fea0003800000 */
[----:B------:R-:W3:Y:S02]  /*20d0*/  SYNCS.PHASECHK.TRANS64.TRYWAIT P1, [R0+URZ+0x30810], R209 ;  /* 0x030810d1000075a7 */ /* 0x000ee4000802017f */
[----:B---3--:R-:W-:Y:S05]  /*20e0*/  @!P1 BRA `(.L_x_3133) ;  /* 0x000000ac00c09947 */ /* 0x008fea0003800000 */
.L_x_3132:
        /* <DEDUP_REMOVED lines=84> */
.L_x_3134:
[----:B------:R1:W1:Y:S01]  /*2630*/  SYNCS.PHASECHK.TRANS64.TRYWAIT P1, [R0+URZ+0x30830], R209 ;  /* 0x030830d1000075a7 */ /* 0x000262000802017f */
[----:B------:R-:W-:Y:S05]  /*2640*/  @!P0 BRA `(.L_x_3135) ;  /* 0x0000000000048947 */ /* 0x000fea0003800000 */
[----:B------:R-:W-:Y:S01]  /*2650*/  BPT.TRAP 0x1 ;  /* 0x000000040000795c */ /* 0x000fe20000300000 */
.L_x_3135:
        /* <DEDUP_REMOVED lines=54> */
.L_x_3136:
        /* <DEDUP_REMOVED lines=492> */
.L_x_3138:
        /* <DEDUP_REMOVED lines=49> */
.L_x_3139:
        /* <DEDUP_REMOVED lines=78> */
.L_x_3122:
        /* <DEDUP_REMOVED lines=163> */
.L_x_3142:
        /* <DEDUP_REMOVED lines=60> */
.L_x_3144:
[----:B------:R-:W-:Y:S05]  /*5e60*/  BSYNC B0 ;  /* 0x0000000000007941 */ /* 0x000fea0003800000 */
.L_x_3143:
        /* <DEDUP_REMOVED lines=15> */
.L_x_3146:
[----:B------:R-:W-:Y:S05]  /*5f60*/  BSYNC B0 ;  /* 0x0000000000007941 */ /* 0x000fea0003800000 */
.L_x_3145:
        /* <DEDUP_REMOVED lines=18> */
.L_x_3148:
[----:B------:R-:W-:Y:S05]  /*6090*/  BSYNC B0 ;  /* 0x0000000000007941 */ /* 0x000fea0003800000 */
.L_x_3147:
        /* <DEDUP_REMOVED lines=17> */
.L_x_3150:
[----:B------:R-:W-:Y:S05]  /*61b0*/  BSYNC B0 ;  /* 0x0000000000007941 */ /* 0x000fea0003800000 */
.L_x_3149:
        /* <DEDUP_REMOVED lines=18> */
.L_x_3152:
[----:B------:R-:W-:Y:S05]  /*62e0*/  BSYNC B0 ;  /* 0x0000000000007941 */ /* 0x000fea0003800000 */
.L_x_3151:
        /* <DEDUP_REMOVED lines=18> */
.L_x_3154:
[----:B------:R-:W-:Y:S05]  /*6410*/  BSYNC B0 ;  /* 0x0000000000007941 */ /* 0x000fea0003800000 */
.L_x_3153:
        /* <DEDUP_REMOVED lines=19> */
.L_x_3156:
[----:B------:R-:W-:Y:S05]  /*6550*/  BSYNC B0 ;  /* 0x0000000000007941 */ /* 0x000fea0003800000 */
.L_x_3155:
        /* <DEDUP_REMOVED lines=18> */
.L_x_3158:
[----:B------:R-:W-:Y:S05]  /*6680*/  BSYNC B0 ;  /* 0x0000000000007941 */ /* 0x000fea0003800000 */
.L_x_3157:
        /* <DEDUP_REMOVED lines=39> */
.L_x_3160:
[----:B------:R-:W-:Y:S05]  /*6900*/  BSYNC B0 ;  /* 0x0000000000007941 */ /* 0x000fea0003800000 */
.L_x_3159:
        /* <DEDUP_REMOVED lines=17> */
.L_x_3162:
[----:B------:R-:W-:Y:S05]  /*6a20*/  BSYNC B0 ;  /* 0x0000000000007941 */ /* 0x000fea0003800000 */
.L_x_3161:
        /* <DEDUP_REMOVED lines=15> */
.L_x_3164:
[----:B------:R-:W-:Y:S05]  /*6b20*/  BSYNC B0 ;  /* 0x0000000000007941 */ /* 0x000fea0003800000 */
.L_x_3163:
        /* <DEDUP_REMOVED lines=15> */
.L_x_3166:
[----:B------:R-:W-:Y:S05]  /*6c20*/  BSYNC B0 ;  /* 0x0000000000007941 */ /* 0x000fea0003800000 */
.L_x_3165:
        /* <DEDUP_REMOVED lines=15> */
.L_x_3168:
[----:B------:R-:W-:Y:S05]  /*6d20*/  BSYNC B0 ;  /* 0x0000000000007941 */ /* 0x000fea0003800000 */
.L_x_3167:
        /* <DEDUP_REMOVED lines=15> */
.L_x_3170:
[----:B------:R-:W-:Y:S05]  /*6e20*/  BSYNC B0 ;  /* 0x0000000000007941 */ /* 0x000fea0003800000 */
.L_x_3169:
        /* <DEDUP_REMOVED lines=15> */
.L_x_3172:
[----:B------:R-:W-:Y:S05]  /*6f20*/  BSYNC B0 ;  /* 0x0000000000007941 */ /* 0x000fea0003800000 */
.L_x_3171:
        /* <DEDUP_REMOVED lines=15> */
.L_x_3141:
        /* <DEDUP_REMOVED lines=40> */
.L_x_3173:
        /* <DEDUP_REMOVED lines=50> */
.L_x_3175:
[----:B------:R-:W-:Y:S05]  /*75c0*/  BSYNC B0 ;  /* 0x0000000000007941 */ /* 0x000fea0003800000 */
.L_x_3174:
        /* <DEDUP_REMOVED lines=16> */
.L_x_3177:
[----:B------:R-:W-:Y:S05]  /*76d0*/  BSYNC B0 ;  /* 0x0000000000007941 */ /* 0x000fea0003800000 */
.L_x_3176:
        /* <DEDUP_REMOVED lines=16> */
.L_x_3179:
[----:B------:R-:W-:Y:S05]  /*77e0*/  BSYNC B0 ;  /* 0x0000000000007941 */ /* 0x000fea0003800000 */
.L_x_3178:
        /* <DEDUP_REMOVED lines=17> */
.L_x_3181:
[----:B------:R-:W-:Y:S05]  /*7900*/  BSYNC B0 ;  /* 0x0000000000007941 */ /* 0x000fea0003800000 */
.L_x_3180:
        /* <DEDUP_REMOVED lines=16> */
.L_x_3183:
[----:B------:R-:W-:Y:S05]  /*7a10*/  BSYNC B0 ;  /* 0x0000000000007941 */ /* 0x000fea0003800000 */
.L_x_3182:
        /* <DEDUP_REMOVED lines=17> */
.L_x_3185:
[----:B------:R-:W-:Y:S05]  /*7b30*/  BSYNC B0 ;  /* 0x0000000000007941 */ /* 0x000fea0003800000 */
.L_x_3184:
        /* <DEDUP_REMOVED lines=18> */
.L_x_3187:
[----:B------:R-:W-:Y:S05]  /*7c60*/  BSYNC B0 ;  /* 0x0000000000007941 */ /* 0x000fea0003800000 */
.L_x_3186:
        /* <DEDUP_REMOVED lines=17> */
.L_x_3189:
[----:B------:R-:W-:Y:S05]  /*7d80*/  BSYNC B0 ;  /* 0x0000000000007941 */ /* 0x000fea0003800000 */
.L_x_3188:
        /* <DEDUP_REMOVED lines=38> */
.L_x_3191:
[----:B------:R-:W-:Y:S05]  /*7ff0*/  BSYNC B0 ;  /* 0x0000000000007941 */ /* 0x000fea0003800000 */
.L_x_3190:
        /* <DEDUP_REMOVED lines=16> */
.L_x_3193:
[----:B------:R-:W-:Y:S05]  /*8100*/  BSYNC B0 ;  /* 0x0000000000007941 */ /* 0x000fea0003800000 */
.L_x_3192:
        /* <DEDUP_REMOVED lines=15> */
.L_x_3195:
[----:B------:R-:W-:Y:S05]  /*8200*/  BSYNC B0 ;  /* 0x0000000000007941 */ /* 0x000fea0003800000 */
.L_x_3194:
        /* <DEDUP_REMOVED lines=15> */
.L_x_3197:
[----:B------:R-:W-:Y:S05]  /*8300*/  BSYNC B0 ;  /* 0x0000000000007941 */ /* 0x000fea0003800000 */
.L_x_3196:
        /* <DEDUP_REMOVED lines=15> */
.L_x_3199:
[----:B------:R-:W-:Y:S05]  /*8400*/  BSYNC B0 ;  /* 0x0000000000007941 */ /* 0x000fea0003800000 */
.L_x_3198:
        /* <DEDUP_REMOVED lines=15> */
.L_x_3201:
[----:B------:R-:W-:Y:S05]  /*8500*/  BSYNC B0 ;  /* 0x0000000000007941 */ /* 0x000fea0003800000 */
.L_x_3200:
        /* <DEDUP_REMOVED lines=15> */
.L_x_3203:
[----:B------:R-:W-:Y:S05]  /*8600*/  BSYNC B0 ;  /* 0x0000000000007941 */ /* 0x000fea0003800000 */
.L_x_3202:
        /* <DEDUP_REMOVED lines=15> */
.L_x_3110:
        /* <DEDUP_REMOVED lines=29> */
.L_x_3205:
[----:B------:R-:W-:Y:S01]  /*88d0*/  ULDC UR9, c[0x0][0x8c4] ;  /* 0x0002310000097ab9 */ /* 0x000fe20000000800 */
[----:B------:R-:W-:Y:S01]  /*88e0*/  UMOV UR7, UR8 ;  /* 0x0000000800077c82 */ /* 0x000fe20008000000 */
[----:B------:R-:W-:-:S11]  /*88f0*/  UISETP.NE.AND UP0, UPT, UR9, 0x1, UPT ;  /* 0x000000010900788c */ /* 0x000fd6000bf05270 */
[----:B------:R-:W-:Y:S02]  /*8900*/  @UP0 ULDC.64 UR10, c[0x0][0x8c8] ;  /* 0x00023200000a0ab9 */ /* 0x000fe40000000a00 */
[----:B------:R-:W-:-:S04]  /*8910*/  UIMAD.WIDE.U32 UR4, UR8, UR10, URZ ;  /* 0x0000000a080472a5 */ /* 0x000fc8000f8e003f */
[----:B------:R-:W-:-:S04]  /*8920*/  @UP0 USHF.R.U32.HI UR7, URZ, UR11, UR5 ;  /* 0x0000000b3f070299 */ /* 0x000fc80008011605 */
[----:B------:R-:W-:-:S12]  /*8930*/  UIMAD UR4, UR7, UR9, URZ ;  /* 0x00000009070472a4 */ /* 0x000fd8000f8e023f */
.L_x_3206:
        /* <DEDUP_REMOVED lines=23> */
.L_x_3207:
        /* <DEDUP_REMOVED lines=13> */
.L_x_3209:
[----:B------:R-:W-:-:S05]  /*8b80*/  ULDC UR4, c[0x0][0x8ec] ;  /* 0x00023b0000047ab9 */ /* 0x000fca0000000800 */
.L_x_3208:
[----:B------:R-:W-:-:S04]  /*8b90*/  UIADD3 UR4, UR4, 0x7f, URZ ;  /* 0x0000007f04047890 */ /* 0x000fc8000fffe03f */
[----:B------:R-:W-:-:S04]  /*8ba0*/  USHF.R.S32.HI UR5, URZ, 0x1f, UR4 ;  /* 0x0000001f3f057899 */ /* 0x000fc80008011404 */
[----:B------:R-:W-:-:S04]  /*8bb0*/  ULEA.HI UR5, UR5, UR4, URZ, 0x7 ;  /* 0x0000000405057291 */ /* 0x000fc8000f8f383f */
[----:B------:R-:W-:-:S04]  /*8bc0*/  USHF.R.S32.HI UR5, URZ, 0x7, UR5 ;  /* 0x000000073f057899 */ /* 0x000fc80008011405 */
[----:B------:R-:W-:Y:S02]  /*8bd0*/  UISETP.GT.AND UP0, UPT, UR5, UR7, UPT ;  /* 0x000000070500728c */ /* 0x000fe4000bf04270 */
[----:B------:R-:W-:Y:S02]  /*8be0*/  ULOP3.LUT UR7, URZ, UR7, URZ, 0x33, !UPT ;  /* 0x000000073f077292 */ /* 0x000fe4000f8e333f */
[----:B------:R-:W-:Y:S02]  /*8bf0*/  USEL UR10, UR10, 0xffffffff, UP0 ;  /* 0xffffffff0a0a7887 */ /* 0x000fe40008000000 */
[----:B------:R-:W-:-:S04]  /*8c00*/  UIADD3 UR7, UR5, UR7, URZ ;  /* 0x0000000705077290 */ /* 0x000fc8000fffe03f */
        /* <DEDUP_REMOVED lines=40> */
.L_x_3210:
        /* <DEDUP_REMOVED lines=13> */
.L_x_3211:
        /* <DEDUP_REMOVED lines=12> */
.L_x_3212:
[----:B------:R-:W-:Y:S01]  /*9020*/  ULEA UR8, UR7, UR14, 0x7 ;  /* 0x0000000e07087291 */ /* 0x000fe2000f8e383f */
[----:B------:R-:W-:-:S03]  /*9030*/  ULDC UR9, c[0x0][0x74c] ;  /* 0x0001d30000097ab9 */ /* 0x000fc60000000800 */
[----:B------:R-:W-:Y:S02]  /*9040*/  UIADD3 UR9, UR8, -UR9, -UR11 ;  /* 0x8000000908097290 */ /* 0x000fe4000fffe80b */
        /* <DEDUP_REMOVED lines=13> */
[----:B------:R-:W1:Y:S01]  /*9120*/  S2R R0, SR_TID.X ;  /* 0x0000000000007919 */ /* 0x000e620000002100 */
[----:B------:R-:W-:Y:S01]  /*9130*/  UIMAD UR16, UR20, UR18, URZ ;  /* 0x00000012141072a4 */ /* 0x000fe2000f8e023f */
[----:B------:R-:W-:Y:S01]  /*9140*/  LOP3.LUT R8, RZ, UR7, RZ, 0x33, !PT ;  /* 0x00000007ff087c12 */ /* 0x000fe2000f8e33ff */
[----:B------:R-:W-:Y:S02]  /*9150*/  USHF.R.S32.HI UR15, URZ, 0x1f, UR10 ;  /* 0x0000001f3f0f7899 */ /* 0x000fe4000801140a */
[----:B------:R-:W-:Y:S02]  /*9160*/  UIMAD UR17, UR6, UR19, UR16 ;  /* 0x00000013061172a4 */ /* 0x000fe4000f8e0210 */
[----:B------:R-:W-:Y:S02]  /*9170*/  UIADD3 UR19, UR11, 0x7f, URZ ;  /* 0x0000007f0b137890 */ /* 0x000fe4000fffe03f */
[----:B------:R-:W-:Y:S01]  /*9180*/  UIMAD.WIDE.U32 UR8, UR6, UR18, URZ ;  /* 0x00000012060872a5 */ /* 0x000fe2000f8e003f */
[----:B------:R-:W-:Y:S01]  /*9190*/  ULDC UR21, c[0x0][0x288] ;  /* 0x0000a20000157ab9 */ /* 0x000fe20000000800 */
[----:B------:R-:W-:-:S02]  /*91a0*/  UIADD3 UR16, UR12, -UR13, URZ ;  /* 0x8000000d0c107290 */ /* 0x000fc4000fffe03f */
[----:B------:R-:W-:Y:S01]  /*91b0*/  UIADD3 UR14, UR11, 0xbf, -UR14 ;  /* 0x000000bf0b0e7890 */ /* 0x000fe2000fffe80e */
[----:B------:R-:W-:Y:S01]  /*91c0*/  ULDC UR22, c[0x0][0x760] ;  /* 0x0001d80000167ab9 */ /* 0x000fe20000000800 */
[----:B------:R-:W-:Y:S02]  /*91d0*/  USEL UR29, UR10, URZ, !UP0 ;  /* 0x0000003f0a1d7287 */ /* 0x000fe4000c000000 */
[----:B------:R-:W-:Y:S02]  /*91e0*/  USEL UR23, UR15, URZ, !UP0 ;  /* 0x0000003f0f177287 */ /* 0x000fe4000c000000 */
[----:B------:R-:W-:Y:S02]  /*91f0*/  UIMAD UR18, UR10, UR21, URZ ;  /* 0x000000150a1272a4 */ /* 0x000fe4000f8e023f */
[----:B------:R-:W-:Y:S02]  /*9200*/  USHF.R.S32.HI UR11, URZ, 0x1f, UR19 ;  /* 0x0000001f3f0b7899 */ /* 0x000fe40008011413 */
[----:B------:R-:W-:-:S02]  /*9210*/  UIMAD UR15, UR21, UR22, URZ ;  /* 0x00000016150f72a4 */ /* 0x000fc4000f8e023f */
[----:B------:R-:W-:Y:S02]  /*9220*/  UIADD3 UR10, UP0, UR4, UR8, URZ ;  /* 0x00000008040a7290 */ /* 0x000fe4000ff1e03f */
[----:B------:R-:W-:Y:S02]  /*9230*/  UIADD3 UR17, UR9, UR17, URZ ;  /* 0x0000001109117290 */ /* 0x000fe4000fffe03f */
[----:B------:R-:W-:Y:S01]  /*9240*/  ULOP3.LUT UR21, UR16, 0x1, URZ, 0xc0, !UPT ;  /* 0x0000000110157892 */ /* 0x000fe2000f8ec03f */
[----:B-1----:R-:W-:Y:S01]  /*9250*/  LOP3.LUT R0, R0, 0x1f, RZ, 0xc0, !PT ;  /* 0x0000001f00007812 */ /* 0x002fe200078ec0ff */
[----:B------:R-:W-:Y:S02]  /*9260*/  ULEA.HI UR22, UR11, UR19, URZ, 0x7 ;  /* 0x000000130b167291 */ /* 0x000fe4000f8f383f */
[----:B------:R-:W-:Y:S02]  /*9270*/  UIADD3.X UR11, UR5, UR17, URZ, UP0, !UPT ;  /* 0x00000011050b7290 */ /* 0x000fe400087fe43f */
[----:B------:R-:W-:Y:S01]  /*9280*/  UISETP.NE.U32.AND UP0, UPT, UR21, 0x1, UPT ;  /* 0x000000011500788c */ /* 0x000fe2000bf05070 */
[----:B------:R-:W-:Y:S01]  /*9290*/  ULDC.64 UR30, c[0x0][0x2e0] ;  /* 0x0000b800001e7ab9 */ /* 0x000fe20000000a00 */
[----:B------:R-:W-:-:S02]  /*92a0*/  UIADD3 UR16, UP1, UR6, UR18, URZ ;  /* 0x0000001206107290 */ /* 0x000fc4000ff3e03f */
[----:B------:R-:W-:Y:S02]  /*92b0*/  UIMAD UR6, UR23, UR30, URZ ;  /* 0x0000001e170672a4 */ /* 0x000fe4000f8e023f */
[----:B------:R-:W-:Y:S01]  /*92c0*/  PLOP3.LUT P1, PT, PT, PT, UP0, 0x80, 0x0 ;  /* 0x000000000000781c */ /* 0x000fe20003f2f008 */
[----:B------:R-:W-:Y:S02]  /*92d0*/  UIMAD.WIDE.U32 UR10, UR29, UR30, UR10 ;  /* 0x0000001e1d0a72a5 */ /* 0x000fe4000f8e000a */
[----:B------:R-:W-:Y:S01]  /*92e0*/  UIMAD UR21, UR29, UR31, UR6 ;  /* 0x0000001f1d1572a4 */ /* 0x000fe2000f8e0206 */
[----:B------:R-:W-:Y:S01]  /*92f0*/  ELECT P0, URZ, PT ;  /* 0x00000000003f782f */ /* 0x000fe20003800000 */
[----:B------:R-:W-:Y:S02]  /*9300*/  ULEA.HI.X.SX32 UR20, UR18, UR20, 0x1, UP1 ;  /* 0x0000001412147291 */ /* 0x000fe400088f0e3f */
[----:B------:R-:W-:Y:S02]  /*9310*/  USHF.R.S32.HI UR22, URZ, 0x7, UR22 ;  /* 0x000000073f167899 */ /* 0x000fe40008011416 */
[----:B------:R-:W-:-:S04]  /*9320*/  UIADD3 UR32, UR11, UR21, URZ ;  /* 0x000000150b207290 */ /* 0x000fc8000fffe03f */
[----:B------:R-:W-:Y:S08]  /*9330*/  @P1 BRA `(.L_x_3213) ;  /* 0x0000000400881947 */ /* 0x000ff00003800000 */
        /* <DEDUP_REMOVED lines=18> */
.L_x_3216:
[----:B------:R-:W2:Y:S04]  /*9460*/  LDG.E.STRONG.GPU R4, desc[UR46][R2.64] ;  /* 0x0000002e02047981 */ /* 0x000ea8000c1ef900 */
[----:B--2---:R-:W-:Y:S01]  /*9470*/  CCTL.IVALL ;  /* 0x00000000ff00798f */ /* 0x004fe20002000000 */
[----:B------:R-:W-:Y:S05]  /*9480*/  YIELD ;  /* 0x0000000000007946 */ /* 0x000fea0003800000 */
[----:B------:R-:W-:-:S13]  /*9490*/  ISETP.NE.AND P1, PT, R4, R5, PT ;  /* 0x000000050400720c */ /* 0x000fda0003f25270 */
[----:B------:R-:W-:Y:S05]  /*94a0*/  @P1 BRA `(.L_x_3216) ;  /* 0xfffffffc00ec1947 */ /* 0x000fea000383ffff */
.L_x_3215:
[----:B------:R-:W-:Y:S05]  /*94b0*/  BSYNC B0 ;  /* 0x0000000000007941 */ /* 0x000fea0003800000 */
.L_x_3214:
[----:B------:R-:W-:-:S03]  /*94c0*/  UMOV UR6, 0xffffffff ;  /* 0xffffffff00067882 */ /* 0x000fc60000000000 */
[----:B------:R-:W-:Y:S05]  /*94d0*/  BRA.DIV UR6, `(.L_x_3217) ;  /* 0x0000003a06ec7947 */ /* 0x000fea000b800000 */
[----:B------:R-:W-:Y:S01]  /*94e0*/  NOP ;  /* 0x0000000000007918 */ /* 0x000fe20000000000 */
.L_x_3292:
        /* <DEDUP_REMOVED lines=22> */
.L_x_3219:
[----:B------:R-:W-:Y:S05]  /*9650*/  BSYNC B0 ;  /* 0x0000000000007941 */ /* 0x000fea0003800000 */
.L_x_3218:
        /* <DEDUP_REMOVED lines=9> */
[----:B------:R-:W-:Y:S02]  /*96f0*/  UIADD3 UR24, UP0, UR6, UR10, URZ ;  /* 0x0000000a06187290 */ /* 0x000fe4000ff1e03f */
[----:B-1----:R-:W-:Y:S02]  /*9700*/  ULEA UR23, UR23, UR7, 0x18 ;  /* 0x0000000717177291 */ /* 0x002fe4000f8ec03f */
[----:B------:R-:W-:Y:S02]  /*9710*/  ULEA.HI.X.SX32 UR7, UR6, UR32, 0x1, UP0 ;  /* 0x0000002006077291 */ /* 0x000fe400080f0e3f */
        /* <DEDUP_REMOVED lines=8> */
.L_x_3221:
[----:B------:R-:W-:Y:S05]  /*97a0*/  BSYNC B0 ;  /* 0x0000000000007941 */ /* 0x000fea0003800000 */
.L_x_3220:
[----:B------:R-:W-:Y:S06]  /*97b0*/  BAR.ARV 0xa, 0xa0 ;  /* 0x0282800000007b1d */ /* 0x000fec0000002000 */
[----:B------:R-:W-:Y:S04]  /*97c0*/  BSSY B0, `(.L_x_3222) ;  /* 0x0000003000007945 */ /* 0x000fe80003800000 */
[----:B------:R-:W-:Y:S05]  /*97d0*/  @!P0 BRA `(.L_x_3223) ;  /* 0x0000000000048947 */ /* 0x000fea0003800000 */
[----:B------:R-:W-:-:S04]  /*97e0*/  DEPBAR.LE SB0, 0x0 ;  /* 0x000080000000791a */ /* 0x000fc80000000000 */
.L_x_3223:
[----:B------:R-:W-:Y:S05]  /*97f0*/  BSYNC B0 ;  /* 0x0000000000007941 */ /* 0x000fea0003800000 */
.L_x_3222:
        /* <DEDUP_REMOVED lines=19> */
.L_x_3225:
[----:B------:R-:W-:Y:S05]  /*9930*/  BSYNC B0 ;  /* 0x0000000000007941 */ /* 0x000fea0003800000 */
.L_x_3224:
[----:B------:R-:W-:Y:S01]  /*9940*/  UIADD3 UR7, UR13, 0x1, URZ ;  /* 0x000000010d077890 */ /* 0x000fe2000fffe03f */
[----:B------:R-:W-:Y:S11]  /*9950*/  BRA `(.L_x_3226) ;  /* 0x0000000000047947 */ /* 0x000ff60003800000 */
.L_x_3213:
[----:B------:R-:W-:-:S05]  /*9960*/  UMOV UR7, UR13 ;  /* 0x0000000d00077c82 */ /* 0x000fca0008000000 */
.L_x_3226:
[----:B------:R-:W-:-:S04]  /*9970*/  UIADD3 UR6, UR13, 0x1, URZ ;  /* 0x000000010d067890 */ /* 0x000fc8000fffe03f */
[----:B------:R-:W-:-:S06]  /*9980*/  UISETP.NE.AND UP0, UPT, UR12, UR6, UPT ;  /* 0x000000060c00728c */ /* 0x000fcc000bf05270 */
[----:B------:R-:W-:-:S13]  /*9990*/  PLOP3.LUT P1, PT, PT, PT, UP0, 0x80, 0x0 ;  /* 0x000000000000781c */ /* 0x000fda0003f2f008 */
[----:B------:R-:W-:Y:S05]  /*99a0*/  @!P1 BRA `(.L_x_3117) ;  /* 0x00000034004c9947 */ /* 0x000fea0003800000 */
[----:B------:R-:W-:Y:S01]  /*99b0*/  UMOV UR18, UR8 ;  /* 0x0000000800127c82 */ /* 0x000fe20008000000 */
[----:B------:R-:W-:Y:S01]  /*99c0*/  UMOV UR19, UR17 ;  /* 0x0000001100137c82 */ /* 0x000fe20008000000 */
[----:B------:R-:W-:Y:S01]  /*99d0*/  ULDC.64 UR24, c[0x0][0x2c0] ;  /* 0x0000b00000187ab9 */ /* 0x000fe20000000a00 */
[----:B------:R-:W-:Y:S01]  /*99e0*/  UIMAD.WIDE.U32 UR18, UR29, UR30, UR18 ;  /* 0x0000001e1d1272a5 */ /* 0x000fe2000f8e0012 */
[----:B------:R-:W-:Y:S01]  /*99f0*/  UMOV UR23, UR7 ;  /* 0x0000000700177c82 */ /* 0x000fe20008000000 */
[----:B------:R-:W-:Y:S02]  /*9a00*/  UMOV UR6, URZ ;  /* 0x0000003f00067c82 */ /* 0x000fe40008000000 */
[----:B------:R-:W-:-:S04]  /*9a10*/  UIADD3 UR27, UP0, UR4, UR18, URZ ;  /* 0x00000012041b7290 */ /* 0x000fc8000ff1e03f */
[----:B------:R-:W-:Y:S02]  /*9a20*/  UIADD3.X UR18, UR5, UR21, UR19, UP0, !UPT ;  /* 0x0000001505127290 */ /* 0x000fe400087fe413 */
[----:B------:R-:W-:-:S04]  /*9a30*/  ULEA UR26, UP0, UR27, UR24, 0x2 ;  /* 0x000000181b1a7291 */ /* 0x000fc8000f80103f */
[----:B------:R-:W-:Y:S02]  /*9a40*/  ULEA.HI.X UR27, UR27, UR25, UR18, 0x2, UP0 ;  /* 0x000000191b1b7291 */ /* 0x000fe400080f1412 */
[----:B------:R-:W-:-:S04]  /*9a50*/  UIADD3 UR26, UP0, UR26, 0x4000, URZ ;  /* 0x000040001a1a7890 */ /* 0x000fc8000ff1e03f */
[----:B------:R-:W-:-:S12]  /*9a60*/  UIADD3.X UR27, URZ, UR27, URZ, UP0, !UPT ;  /* 0x0000001b3f1b7290 */ /* 0x000fd800087fe43f */
.L_x_3251:
        /* <DEDUP_REMOVED lines=18> */
.L_x_3229:
[----:B------:R-:W2:Y:S04]  /*9b90*/  LDG.E.STRONG.GPU R4, desc[UR46][R2.64] ;  /* 0x0000002e02047981 */ /* 0x000ea8000c1ef900 */
[----:B--2---:R-:W-:Y:S01]  /*9ba0*/  CCTL.IVALL ;  /* 0x00000000ff00798f */ /* 0x004fe20002000000 */
[----:B------:R-:W-:Y:S05]  /*9bb0*/  YIELD ;  /* 0x0000000000007946 */ /* 0x000fea0003800000 */
[----:B------:R-:W-:-:S13]  /*9bc0*/  ISETP.NE.AND P1, PT, R4, R5, PT ;  /* 0x000000050400720c */ /* 0x000fda0003f25270 */
[----:B------:R-:W-:Y:S05]  /*9bd0*/  @P1 BRA `(.L_x_3229) ;  /* 0xfffffffc00ec1947 */ /* 0x000fea000383ffff */
.L_x_3228:
[----:B------:R-:W-:Y:S05]  /*9be0*/  BSYNC B0 ;  /* 0x0000000000007941 */ /* 0x000fea0003800000 */
.L_x_3227:
[----:B------:R-:W-:-:S03]  /*9bf0*/  UMOV UR24, 0xffffffff ;  /* 0xffffffff00187882 */ /* 0x000fc60000000000 */
[----:B------:R-:W-:Y:S05]  /*9c00*/  BRA.DIV UR24, `(.L_x_3230) ;  /* 0x00000036183c7947 */ /* 0x000fea000b800000 */
[----:B------:R-:W-:Y:S01]  /*9c10*/  NOP ;  /* 0x0000000000007918 */ /* 0x000fe20000000000 */
.L_x_3295:
        /* <DEDUP_REMOVED lines=19> */
.L_x_3232:
[----:B------:R-:W-:Y:S05]  /*9d50*/  BSYNC B0 ;  /* 0x0000000000007941 */ /* 0x000fea0003800000 */
.L_x_3231:
        /* <DEDUP_REMOVED lines=15> */
.L_x_3234:
[----:B------:R-:W-:Y:S05]  /*9e50*/  BSYNC B0 ;  /* 0x0000000000007941 */ /* 0x000fea0003800000 */
.L_x_3233:
[----:B------:R-:W-:Y:S06]  /*9e60*/  BAR.ARV 0xa, 0xa0 ;  /* 0x0282800000007b1d */ /* 0x000fec0000002000 */
[----:B------:R-:W-:Y:S04]  /*9e70*/  BSSY B0, `(.L_x_3235) ;  /* 0x0000003000007945 */ /* 0x000fe80003800000 */
[----:B------:R-:W-:Y:S05]  /*9e80*/  @!P0 BRA `(.L_x_3236) ;  /* 0x0000000000048947 */ /* 0x000fea0003800000 */
[----:B------:R-:W-:-:S04]  /*9e90*/  DEPBAR.LE SB0, 0x0 ;  /* 0x000080000000791a */ /* 0x000fc80000000000 */
.L_x_3236:
[----:B------:R-:W-:Y:S05]  /*9ea0*/  BSYNC B0 ;  /* 0x0000000000007941 */ /* 0x000fea0003800000 */
.L_x_3235:
        /* <DEDUP_REMOVED lines=19> */
.L_x_3238:
[----:B------:R-:W-:Y:S05]  /*9fe0*/  BSYNC B0 ;  /* 0x0000000000007941 */ /* 0x000fea0003800000 */
.L_x_3237:
        /* <DEDUP_REMOVED lines=17> */
.L_x_3241:
[----:B------:R-:W2:Y:S04]  /*a100*/  LDG.E.STRONG.GPU R4, desc[UR46][R2.64] ;  /* 0x0000002e02047981 */ /* 0x000ea8000c1ef900 */
[----:B--2---:R-:W-:Y:S01]  /*a110*/  CCTL.IVALL ;  /* 0x00000000ff00798f */ /* 0x004fe20002000000 */
[----:B------:R-:W-:Y:S05]  /*a120*/  YIELD ;  /* 0x0000000000007946 */ /* 0x000fea0003800000 */
[----:B------:R-:W-:-:S13]  /*a130*/  ISETP.NE.AND P1, PT, R4, R5, PT ;  /* 0x000000050400720c */ /* 0x000fda0003f25270 */
[----:B------:R-:W-:Y:S05]  /*a140*/  @P1 BRA `(.L_x_3241) ;  /* 0xfffffffc00ec1947 */ /* 0x000fea000383ffff */
.L_x_3240:
[----:B------:R-:W-:Y:S05]  /*a150*/  BSYNC B0 ;  /* 0x0000000000007941 */ /* 0x000fea0003800000 */
.L_x_3239:
[----:B------:R-:W-:-:S03]  /*a160*/  UMOV UR18, 0xffffffff ;  /* 0xffffffff00127882 */ /* 0x000fc60000000000 */
[----:B------:R-:W-:Y:S05]  /*a170*/  BRA.DIV UR18, `(.L_x_3242) ;  /* 0x0000002e12fc7947 */ /* 0x000fea000b800000 */
[----:B------:R-:W-:Y:S01]  /*a180*/  NOP ;  /* 0x0000000000007918 */ /* 0x000fe20000000000 */
.L_x_3298:
        /* <DEDUP_REMOVED lines=15> */
.L_x_3244:
[----:B------:R-:W-:Y:S05]  /*a280*/  BSYNC B0 ;  /* 0x0000000000007941 */ /* 0x000fea0003800000 */
.L_x_3243:
        /* <DEDUP_REMOVED lines=15> */
.L_x_3246:
[----:B------:R-:W-:Y:S05]  /*a380*/  BSYNC B0 ;  /* 0x0000000000007941 */ /* 0x000fea0003800000 */
.L_x_3245:
[----:B------:R-:W-:Y:S06]  /*a390*/  BAR.ARV 0xa, 0xa0 ;  /* 0x0282800000007b1d */ /* 0x000fec0000002000 */
[----:B------:R-:W-:Y:S04]  /*a3a0*/  BSSY B0, `(.L_x_3247) ;  /* 0x0000003000007945 */ /* 0x000fe80003800000 */
[----:B------:R-:W-:Y:S05]  /*a3b0*/  @!P0 BRA `(.L_x_3248) ;  /* 0x0000000000048947 */ /* 0x000fea0003800000 */
[----:B------:R-:W-:-:S04]  /*a3c0*/  DEPBAR.LE SB0, 0x0 ;  /* 0x000080000000791a */ /* 0x000fc80000000000 */
.L_x_3248:
[----:B------:R-:W-:Y:S05]  /*a3d0*/  BSYNC B0 ;  /* 0x0000000000007941 */ /* 0x000fea0003800000 */
.L_x_3247:
        /* <DEDUP_REMOVED lines=19> */
.L_x_3250:
[----:B------:R-:W-:Y:S05]  /*a510*/  BSYNC B0 ;  /* 0x0000000000007941 */ /* 0x000fea0003800000 */
.L_x_3249:
[----:B------:R-:W-:Y:S02]  /*a520*/  UIADD3 UR7, UR7, 0x2, URZ ;  /* 0x0000000207077890 */ /* 0x000fe4000fffe03f */
[----:B------:R-:W-:Y:S02]  /*a530*/  UIADD3 UR6, UR6, 0x4000, URZ ;  /* 0x0000400006067890 */ /* 0x000fe4000fffe03f */
[----:B------:R-:W-:-:S06]  /*a540*/  UISETP.GE.AND UP0, UPT, UR7, UR12, UPT ;  /* 0x0000000c0700728c */ /* 0x000fcc000bf06270 */
[----:B------:R-:W-:-:S13]  /*a550*/  PLOP3.LUT P1, PT, PT, PT, UP0, 0x80, 0x0 ;  /* 0x000000000000781c */ /* 0x000fda0003f2f008 */
[----:B------:R-:W-:Y:S05]  /*a560*/  @!P1 BRA `(.L_x_3251) ;  /* 0xfffffff400409947 */ /* 0x000fea000383ffff */
[----:B------:R-:W-:Y:S05]  /*a570*/  BRA `(.L_x_3117) ;  /* 0x0000002800587947 */ /* 0x000fea0003800000 */
.L_x_3204:
[----:B------:R-:W1:Y:S01]  /*a580*/  LDC R5, c[0x0][0x8d0] ;  /* 0x00023400ff057b82 */ /* 0x000e620000000800 */
[----:B------:R-:W2:Y:S01]  /*a590*/  S2R R3, SR_CTAID.X ;  /* 0x0000000000037919 */ /* 0x000ea20000002500 */
[----:B------:R-:W-:Y:S01]  /*a5a0*/  ULDC UR4, c[0x0][0x8e8] ;  /* 0x00023a0000047ab9 */ /* 0x000fe20000000800 */
[----:B-1----:R-:W-:Y:S01]  /*a5b0*/  ISETP.NE.AND P0, PT, R5, 0x1, PT ;  /* 0x000000010500780c */ /* 0x002fe20003f05270 */
[----:B--2---:R-:W-:-:S12]  /*a5c0*/  IMAD.MOV.U32 R2, RZ, RZ, R3 ;  /* 0x000000ffff027224 */ /* 0x004fd800078e0003 */
[----:B------:R-:W1:Y:S08]  /*a5d0*/  @P0 LDC R0, c[0x0][0x8d4] ;  /* 0x00023500ff000b82 */ /* 0x000e700000000800 */
[----:B------:R-:W2:Y:S01]  /*a5e0*/  @P0 LDC R7, c[0x0][0x8d8] ;  /* 0x00023600ff070b82 */ /* 0x000ea20000000800 */
[----:B-1----:R-:W-:-:S05]  /*a5f0*/  @P0 IMAD.HI.U32 R0, R3, R0, RZ ;  /* 0x0000000003000227 */ /* 0x002fca00078e00ff */
[----:B--2---:R-:W-:-:S04]  /*a600*/  @P0 SHF.R.U32.HI R2, RZ, R7, R0 ;  /* 0x00000007ff020219 */ /* 0x004fc80000011600 */
[----:B------:R-:W-:Y:S01]  /*a610*/  ISETP.GE.AND P0, PT, R2, UR4, PT ;  /* 0x0000000402007c0c */ /* 0x000fe2000bf06270 */
[----:B------:R-:W-:-:S04]  /*a620*/  IMAD.MOV R0, RZ, RZ, -R2 ;  /* 0x000000ffff007224 */ /* 0x000fc800078e0a02 */
[----:B------:R-:W-:-:S08]  /*a630*/  IMAD R5, R5, R0, R3 ;  /* 0x0000000005057224 */ /* 0x000fd000078e0203 */
[----:B------:R-:W-:Y:S05]  /*a640*/  @!P0 BRA `(.L_x_3252) ;  /* 0x0000000000208947 */ /* 0x000fea0003800000 */
[----:B------:R-:W1:Y:S01]  /*a650*/  LDC R3, c[0x0][0x8dc] ;  /* 0x00023700ff037b82 */ /* 0x000e620000000800 */
[----:B------:R-:W-:Y:S01]  /*a660*/  IMAD.MOV.U32 R0, RZ, RZ, R5 ;  /* 0x000000ffff007224 */ /* 0x000fe200078e0005 */
[----:B-1----:R-:W-:-:S13]  /*a670*/  ISETP.NE.AND P0, PT, R3, 0x1, PT ;  /* 0x000000010300780c */ /* 0x002fda0003f05270 */
[----:B------:R-:W1:Y:S02]  /*a680*/  @P0 LDC.64 R6, c[0x0][0x8e0] ;  /* 0x00023800ff060b82 */ /* 0x000e640000000a00 */
[----:B-1----:R-:W-:-:S05]  /*a690*/  @P0 IMAD.HI.U32 R4, R5, R6, RZ ;  /* 0x0000000605040227 */ /* 0x002fca00078e00ff */
[----:B------:R-:W-:-:S05]  /*a6a0*/  @P0 SHF.R.U32.HI R0, RZ, R7, R4 ;  /* 0x00000007ff000219 */ /* 0x000fca0000011604 */
[----:B------:R-:W-:Y:S01]  /*a6b0*/  IMAD R3, R0, R3, RZ ;  /* 0x0000000300037224 */ /* 0x000fe200078e02ff */
[----:B------:R-:W-:Y:S06]  /*a6c0*/  BRA `(.L_x_3253) ;  /* 0x00000000001c7947 */ /* 0x000fec0003800000 */
.L_x_3252:
[----:B------:R-:W1:Y:S01]  /*a6d0*/  LDC R3, c[0x0][0x8c4] ;  /* 0x00023100ff037b82 */ /* 0x000e620000000800 */
[----:B------:R-:W-:Y:S01]  /*a6e0*/  IMAD.MOV.U32 R0, RZ, RZ, R5 ;  /* 0x000000ffff007224 */ /* 0x000fe200078e0005 */
[----:B-1----:R-:W-:-:S13]  /*a6f0*/  ISETP.NE.AND P0, PT, R3, 0x1, PT ;  /* 0x000000010300780c */ /* 0x002fda0003f05270 */
[----:B------:R-:W1:Y:S02]  /*a700*/  @P0 LDC.64 R6, c[0x0][0x8c8] ;  /* 0x00023200ff060b82 */ /* 0x000e640000000a00 */
[----:B-1----:R-:W-:-:S05]  /*a710*/  @P0 IMAD.HI.U32 R4, R5, R6, RZ ;  /* 0x0000000605040227 */ /* 0x002fca00078e00ff */
[----:B------:R-:W-:-:S05]  /*a720*/  @P0 SHF.R.U32.HI R0, RZ, R7, R4 ;  /* 0x00000007ff000219 */ /* 0x000fca0000011604 */
[----:B------:R-:W-:-:S07]  /*a730*/  IMAD R3, R0, R3, RZ ;  /* 0x0000000300037224 */ /* 0x000fce00078e02ff */
.L_x_3253:
[----:B------:R-:W1:Y:S01]  /*a740*/  LDC R8, c[0x0][0x8b8] ;  /* 0x00022e00ff087b82 */ /* 0x000e620000000800 */
[----:B------:R-:W-:Y:S01]  /*a750*/  IMAD.IADD R3, R5, 0x1, -R3 ;  /* 0x0000000105037824 */ /* 0x000fe200078e0a03 */
[----:B------:R-:W-:-:S06]  /*a760*/  ULDC.64 UR6, c[0x0][0x8f8] ;  /* 0x00023e0000067ab9 */ /* 0x000fcc0000000a00 */
[----:B------:R-:W2:Y:S01]  /*a770*/  LDC R4, c[0x0][0x8c4] ;  /* 0x00023100ff047b82 */ /* 0x000ea20000000800 */
[C---:B-1----:R-:W-:Y:S02]  /*a780*/  ISETP.NE.AND P0, PT, R8.reuse, 0x1, PT ;  /* 0x000000010800780c */ /* 0x042fe40003f05270 */
[----:B------:R-:W-:Y:S01]  /*a790*/  R2UR UR20, R8 ;  /* 0x00000000081472ca */ /* 0x000fe200000e0000 */
[----:B--2---:R-:W-:-:S04]  /*a7a0*/  IMAD R3, R2, R4, R3 ;  /* 0x0000000402037224 */ /* 0x004fc800078e0203 */
[----:B------:R-:W-:-:S06]  /*a7b0*/  IMAD.MOV.U32 R11, RZ, RZ, R3 ;  /* 0x000000ffff0b7224 */ /* 0x000fcc00078e0003 */
[----:B------:R-:W1:Y:S01]  /*a7c0*/  @P0 LDC R6, c[0x0][0x8bc] ;  /* 0x00022f00ff060b82 */ /* 0x000e620000000800 */
[----:B------:R-:W-:-:S07]  /*a7d0*/  R2UR UR5, R3 ;  /* 0x00000000030572ca */ /* 0x000fce00000e0000 */
[----:B------:R-:W2:Y:S01]  /*a7e0*/  @P0 LDC R7, c[0x0][0x8c0] ;  /* 0x00023000ff070b82 */ /* 0x000ea20000000800 */
[----:B-1----:R-:W-:-:S05]  /*a7f0*/  @P0 IMAD.HI.U32 R2, R3, R6, RZ ;  /* 0x0000000603020227 */ /* 0x002fca00078e00ff */
[----:B--2---:R-:W-:Y:S02]  /*a800*/  @P0 SHF.R.U32.HI R11, RZ, R7, R2 ;  /* 0x00000007ff0b0219 */ /* 0x004fe40000011602 */
[----:B------:R-:W-:-:S03]  /*a810*/  ISETP.NE.U32.AND P0, PT, RZ, UR6, PT ;  /* 0x00000006ff007c0c */ /* 0x000fc6000bf05070 */
[----:B------:R-:W-:Y:S01]  /*a820*/  IMAD.MOV R2, RZ, RZ, -R11 ;  /* 0x000000ffff027224 */ /* 0x000fe200078e0a0b */
[----:B------:R-:W-:-:S04]  /*a830*/  ISETP.NE.AND.EX P0, PT, RZ, UR7, PT, P0 ;  /* 0x00000007ff007c0c */ /* 0x000fc8000bf05300 */
[----:B------:R-:W-:-:S13]  /*a840*/  R2UR UR4, R2 ;  /* 0x00000000020472ca */ /* 0x000fda00000e0000 */
[----:B------:R-:W-:Y:S01]  /*a850*/  UIMAD UR20, UR20, UR4, UR5 ;  /* 0x00000004141472a4 */ /* 0x000fe2000f8e0205 */
[----:B------:R-:W-:Y:S11]  /*a860*/  @!P0 BRA `(.L_x_3254) ;  /* 0x0000000000108947 */ /* 0x000ff60003800000 */
[----:B------:R-:W1:Y:S02]  /*a870*/  LDC.64 R2, c[0x0][0x8f8] ;  /* 0x00023e00ff027b82 */ /* 0x000e640000000a00 */
[----:B-1----:R-:W-:-:S05]  /*a880*/  IMAD.WIDE R2, R11, 0x4, R2 ;  /* 0x000000040b027825 */ /* 0x002fca00078e0202 */
[----:B------:R2:W5:Y:S01]  /*a890*/  LDG.E R4, desc[UR46][R2.64] ;  /* 0x0000002e02047981 */ /* 0x000562000c1e1900 */
[----:B------:R-:W-:Y:S05]  /*a8a0*/  BRA `(.L_x_3255) ;  /* 0x00000000002c7947 */ /* 0x000fea0003800000 */
.L_x_3254:
        /* <DEDUP_REMOVED lines=10> */
.L_x_3256:
[----:B------:R-:W1:Y:S02]  /*a950*/  LDC R4, c[0x0][0x8ec] ;  /* 0x00023b00ff047b82 */ /* 0x000e640000000800 */
.L_x_3255:
[----:B-1---5:R-:W-:Y:S01]  /*a960*/  VIADD R4, R4, 0x7f ;  /* 0x0000007f04047836 */ /* 0x022fe20000000000 */
[----:B------:R-:W-:Y:S01]  /*a970*/  LOP3.LUT R12, R0, 0x1ffffff, RZ, 0x3c, !PT ;  /* 0x01ffffff000c7812 */ /* 0x000fe200078e3cff */
[----:B------:R-:W-:Y:S02]  /*a980*/  IMAD.MOV.U32 R10, RZ, RZ, 0x1 ;  /* 0x00000001ff0a7424 */ /* 0x000fe400078e00ff */
[----:B--2---:R-:W-:Y:S01]  /*a990*/  IMAD.MOV.U32 R2, RZ, RZ, RZ ;  /* 0x000000ffff027224 */ /* 0x004fe200078e00ff */
[----:B------:R-:W-:-:S04]  /*a9a0*/  SHF.R.S32.HI R3, RZ, 0x1f, R4 ;  /* 0x0000001fff037819 */ /* 0x000fc80000011404 */
[----:B------:R-:W-:-:S04]  /*a9b0*/  LEA.HI R3, R3, R4, RZ, 0x7 ;  /* 0x0000000403037211 */ /* 0x000fc800078f38ff */
[----:B------:R-:W-:-:S04]  /*a9c0*/  SHF.R.S32.HI R3, RZ, 0x7, R3 ;  /* 0x00000007ff037819 */ /* 0x000fc80000011403 */
[C---:B------:R-:W-:Y:S01]  /*a9d0*/  ISETP.GT.AND P0, PT, R3.reuse, R0, PT ;  /* 0x000000000300720c */ /* 0x040fe20003f04270 */
[----:B------:R-:W-:-:S03]  /*a9e0*/  IMAD.IADD R12, R3, 0x1, R12 ;  /* 0x00000001030c7824 */ /* 0x000fc600078e020c */
[----:B------:R-:W-:-:S04]  /*a9f0*/  SEL R11, R11, 0xffffffff, P0 ;  /* 0xffffffff0b0b7807 */ /* 0x000fc80000000000 */
[----:B------:R-:W-:-:S13]  /*aa00*/  ISETP.GE.AND P0, PT, R11, RZ, PT ;  /* 0x000000ff0b00720c */ /* 0x000fda0003f06270 */
[----:B------:R-:W-:Y:S05]  /*aa10*/  @!P0 BRA `(.L_x_3257) ;  /* 0x00000020009c8947 */ /* 0x000fea0003800000 */
[----:B------:R-:W1:Y:S08]  /*aa20*/  LDC.64 R8, c[0x0][0x770] ;  /* 0x0001dc00ff087b82 */ /* 0x000e700000000a00 */
[----:B------:R-:W2:Y:S08]  /*aa30*/  LDC.64 R2, c[0x0][0x780] ;  /* 0x0001e000ff027b82 */ /* 0x000eb00000000a00 */
[----:B------:R-:W3:Y:S01]  /*aa40*/  LDC.64 R6, c[0x0][0x778] ;  /* 0x0001de00ff067b82 */ /* 0x000ee20000000a00 */
[----:B-1----:R-:W-:-:S07]  /*aa50*/  ISETP.NE.U32.AND P0, PT, R8, RZ, PT ;  /* 0x000000ff0800720c */ /* 0x002fce0003f05070 */
[----:B------:R-:W1:Y:S01]  /*aa60*/  LDC.64 R14, c[0x0][0x778] ;  /* 0x0001de00ff0e7b82 */ /* 0x000e620000000a00 */
[----:B------:R-:W-:Y:S02]  /*aa70*/  ISETP.NE.AND.EX P0, PT, R9, RZ, PT, P0 ;  /* 0x000000ff0900720c */ /* 0x000fe40003f05300 */
[----:B--2---:R-:W-:-:S05]  /*aa80*/  ISETP.NE.U32.AND P1, PT, R2, RZ, PT ;  /* 0x000000ff0200720c */ /* 0x004fca0003f25070 */
[----:B------:R-:W2:Y:S01]  /*aa90*/  LDC.64 R4, c[0x0][0x770] ;  /* 0x0001dc00ff047b82 */ /* 0x000ea20000000a00 */
[----:B------:R-:W-:-:S05]  /*aaa0*/  ISETP.NE.AND.EX P1, PT, R3, RZ, PT, P1 ;  /* 0x000000ff0300720c */ /* 0x000fca0003f25310 */
[----:B------:R-:W-:Y:S01]  /*aab0*/  VOTEU.ANY UP0, P0 ;  /* 0x00000000003f7886 */ /* 0x000fe20000000100 */
[----:B---3--:R-:W-:Y:S02]  /*aac0*/  ISETP.NE.U32.AND P0, PT, R6, RZ, PT ;  /* 0x000000ff0600720c */ /* 0x008fe40003f05070 */
[----:B------:R-:W-:Y:S02]  /*aad0*/  PLOP3.LUT P2, PT, PT, PT, UP0, 0x80, 0x0 ;  /* 0x000000000000781c */ /* 0x000fe40003f4f008 */
[----:B------:R-:W-:-:S03]  /*aae0*/  ISETP.NE.AND.EX P0, PT, R7, RZ, PT, P0 ;  /* 0x000000ff0700720c */ /* 0x000fc60003f05300 */
[----:B------:R-:W3:Y:S01]  /*aaf0*/  @P1 LDC.64 R6, c[0x0][0x780] ;  /* 0x0001e000ff061b82 */ /* 0x000ee20000000a00 */
[----:B-1----:R-:W-:-:S07]  /*ab00*/  IMAD.WIDE R2, R11, 0x4, R14 ;  /* 0x000000040b027825 */ /* 0x002fce00078e020e */
[----:B------:R-:W1:Y:S01]  /*ab10*/  LDC R15, c[0x0][0x280] ;  /* 0x0000a000ff0f7b82 */ /* 0x000e620000000800 */
[----:B--2---:R-:W-:-:S05]  /*ab20*/  IMAD.WIDE R4, R11, 0x4, R4 ;  /* 0x000000040b047825 */ /* 0x004fca00078e0204 */
[----:B------:R-:W2:Y:S01]  /*ab30*/  @P2 LDG.E R16, desc[UR46][R4.64] ;  /* 0x0000002e04102981 */ /* 0x000ea2000c1e1900 */
[----:B------:R-:W-:-:S03]  /*ab40*/  IMAD.MOV.U32 R13, RZ, RZ, RZ ;  /* 0x000000ffff0d7224 */ /* 0x000fc600078e00ff */
[----:B------:R4:W5:Y:S04]  /*ab50*/  @P2 LDG.E R0, desc[UR46][R4.64] ;  /* 0x0000002e04002981 */ /* 0x000968000c1e1900 */
[----:B------:R4:W5:Y:S01]  /*ab60*/  @P0 LDG.E R13, desc[UR46][R2.64] ;  /* 0x0000002e020d0981 */ /* 0x000962000c1e1900 */
[----:B---3--:R-:W-:-:S05]  /*ab70*/  @P1 IMAD.WIDE R6, R11, 0x4, R6 ;  /* 0x000000040b061825 */ /* 0x008fca00078e0206 */
[----:B-1----:R4:W5:Y:S01]  /*ab80*/  @P1 LDG.E R15, desc[UR46][R6.64] ;  /* 0x0000002e060f1981 */ /* 0x002962000c1e1900 */
[----:B--2---:R-:W-:-:S05]  /*ab90*/  @P2 IMAD R16, R11, 0x40, R16 ;  /* 0x000000400b102824 */ /* 0x004fca00078e0210 */
[----:B------:R-:W-:Y:S01]  /*aba0*/  @P2 R2UR UR4, R16 ;  /* 0x00000000100422ca */ /* 0x000fe200000e0000 */
[----:B----4-:R-:W-:-:S14]  /*abb0*/  @P1 BRA `(.L_x_3258) ;  /* 0x0000000000101947 */ /* 0x010fdc0003800000 */
[----:B------:R-:W-:Y:S05]  /*abc0*/  @!P2 BRA `(.L_x_3258) ;  /* 0x00000000000ca947 */ /* 0x000fea0003800000 */
[----:B------:R-:W2:Y:S04]  /*abd0*/  LDG.E R6, desc[UR46][R4.64] ;  /* 0x0000002e04067981 */ /* 0x000ea8000c1e1900 */
[----:B-----5:R-:W2:Y:S02]  /*abe0*/  LDG.E R15, desc[UR46][R4.64+0x4] ;  /* 0x0000042e040f7981 */ /* 0x020ea4000c1e1900 */
[----:B--2---:R-:W-:-:S07]  /*abf0*/  IMAD.IADD R15, R15, 0x1, -R6 ;  /* 0x000000010f0f7824 */ /* 0x004fce00078e0a06 */
.L_x_3258:
[----:B------:R-:W-:Y:S01]  /*ac00*/  @UP0 USHF.R.S32.HI UR5, URZ, 0x1f, UR4 ;  /* 0x0000001f3f050899 */ /* 0x000fe20008011404 */
[----:B------:R-:W-:Y:S01]  /*ac10*/  ULDC.64 UR8, c[0x0][0x788] ;  /* 0x0001e20000087ab9 */ /* 0x000fe20000000a00 */
[----:B------:R-:W-:Y:S01]  /*ac20*/  UMOV UR6, URZ ;  /* 0x0000003f00067c82 */ /* 0x000fe20008000000 */
[----:B------:R-:W-:Y:S01]  /*ac30*/  ISETP.NE.U32.AND P1, PT, RZ, UR8, PT ;  /* 0x00000008ff007c0c */ /* 0x000fe2000bf25070 */
[----:B------:R-:W-:Y:S01]  /*ac40*/  @UP0 ULEA.HI UR5, UR5, UR4, URZ, 0x6 ;  /* 0x0000000405050291 */ /* 0x000fe2000f8f303f */
[----:B-----5:R-:W-:Y:S02]  /*ac50*/  @P2 R2UR UR6, R0 ;  /* 0x00000000000622ca */ /* 0x020fe400000e0000 */
[----:B------:R-:W-:Y:S01]  /*ac60*/  ISETP.NE.AND.EX P1, PT, RZ, UR9, PT, P1 ;  /* 0x00000009ff007c0c */ /* 0x000fe2000bf25310 */
[----:B------:R-:W-:Y:S01]  /*ac70*/  @UP0 ULOP3.LUT UR7, UR5, 0xffffffc0, URZ, 0xc0, !UPT ;  /* 0xffffffc005070892 */ /* 0x000fe2000f8ec03f */
[----:B------:R-:W-:Y:S01]  /*ac80*/  ULDC UR9, c[0x0][0x290] ;  /* 0x0000a40000097ab9 */ /* 0x000fe20000000800 */
[----:B------:R-:W-:-:S02]  /*ac90*/  UMOV UR4, URZ ;  /* 0x0000003f00047c82 */ /* 0x000fc40008000000 */
[----:B------:R-:W-:Y:S01]  /*aca0*/  @UP0 USHF.R.S32.HI UR8, URZ, 0x1f, UR7 ;  /* 0x0000001f3f080899 */ /* 0x000fe20008011407 */
[----:B------:R-:W-:Y:S01]  /*acb0*/  IMAD.U32 R0, RZ, RZ, UR9 ;  /* 0x00000009ff007e24 */ /* 0x000fe2000f8e00ff */
[----:B------:R-:W-:Y:S01]  /*acc0*/  UMOV UR5, URZ ;  /* 0x0000003f00057c82 */ /* 0x000fe20008000000 */
[----:B------:R-:W-:-:S04]  /*acd0*/  @UP0 UMOV UR4, UR7 ;  /* 0x0000000700040c82 */ /* 0x000fc80008000000 */
[----:B------:R-:W-:Y:S01]  /*ace0*/  @UP0 UMOV UR5, UR8 ;  /* 0x0000000800050c82 */ /* 0x000fe20008000000 */
[----:B------:R-:W-:Y:S05]  /*acf0*/  @!P1 BRA `(.L_x_3259) ;  /* 0x0000000000109947 */ /* 0x000fea0003800000 */
[----:B------:R-:W1:Y:S02]  /*ad00*/  LDC.64 R2, c[0x0][0x788] ;  /* 0x0001e200ff027b82 */ /* 0x000e640000000a00 */
[----:B-1----:R-:W-:-:S05]  /*ad10*/  IMAD.WIDE R2, R11, 0x4, R2 ;  /* 0x000000040b027825 */ /* 0x002fca00078e0202 */
[----:B------:R1:W5:Y:S01]  /*ad20*/  LDG.E R0, desc[UR46][R2.64] ;  /* 0x0000002e02007981 */ /* 0x000362000c1e1900 */
[----:B------:R-:W-:Y:S05]  /*ad30*/  BRA `(.L_x_3260) ;  /* 0x0000000000107947 */ /* 0x000fea0003800000 */
.L_x_3259:
[----:B------:R-:W-:Y:S05]  /*ad40*/  @!P0 BRA `(.L_x_3260) ;  /* 0x00000000000c8947 */ /* 0x000fea0003800000 */
[----:B------:R-:W2:Y:S04]  /*ad50*/  LDG.E R5, desc[UR46][R2.64] ;  /* 0x0000002e02057981 */ /* 0x000ea8000c1e1900 */
[----:B------:R-:W2:Y:S02]  /*ad60*/  LDG.E R0, desc[UR46][R2.64+0x4] ;  /* 0x0000042e02007981 */ /* 0x000ea4000c1e1900 */
[----:B--2---:R-:W-:-:S07]  /*ad70*/  IMAD.IADD R0, R0, 0x1, -R5 ;  /* 0x0000000100007824 */ /* 0x004fce00078e0a05 */
.L_x_3260:
[----:B-1----:R-:W-:Y:S01]  /*ad80*/  IMAD R3, R12, 0x80, R15 ;  /* 0x000000800c037824 */ /* 0x002fe200078e020f */
[----:B------:R-:W-:Y:S01]  /*ad90*/  ULDC UR7, c[0x0][0x74c] ;  /* 0x0001d30000077ab9 */ /* 0x000fe20000000800 */
[----:B------:R-:W-:Y:S02]  /*ada0*/  VIADD R15, R15, 0x3f ;  /* 0x0000003f0f0f7836 */ /* 0x000fe40000000000 */
[----:B------:R-:W-:Y:S01]  /*adb0*/  IMAD.MOV.U32 R2, RZ, RZ, RZ ;  /* 0x000000ffff027224 */ /* 0x000fe200078e00ff */
[----:B-----5:R-:W-:-:S04]  /*adc0*/  IADD3 R0, R3, -UR7, -R0 ;  /* 0x8000000703007c10 */ /* 0x020fc8000fffe800 */
[----:B------:R-:W-:-:S04]  /*add0*/  SHF.R.S32.HI R3, RZ, 0x1f, R0 ;  /* 0x0000001fff037819 */ /* 0x000fc80000011400 */
[----:B------:R-:W-:Y:S02]  /*ade0*/  LEA.HI R3, R3, R0, RZ, 0x6 ;  /* 0x0000000003037211 */ /* 0x000fe400078f30ff */
[----:B------:R-:W-:Y:S02]  /*adf0*/  SHF.R.S32.HI R0, RZ, 0x1f, R15 ;  /* 0x0000001fff007819 */ /* 0x000fe4000001140f */
[----:B------:R-:W-:Y:S02]  /*ae00*/  SHF.R.S32.HI R3, RZ, 0x6, R3 ;  /* 0x00000006ff037819 */ /* 0x000fe40000011403 */
[----:B------:R-:W-:Y:S02]  /*ae10*/  LEA.HI R0, R0, R15, RZ, 0x6 ;  /* 0x0000000f00007211 */ /* 0x000fe400078f30ff */
[----:B------:R-:W-:Y:S02]  /*ae20*/  VIMNMX R4, RZ, R3, !PT ;  /* 0x00000003ff047248 */ /* 0x000fe40007fe0100 */
[----:B------:R-:W-:-:S04]  /*ae30*/  SHF.R.S32.HI R0, RZ, 0x6, R0 ;  /* 0x00000006ff007819 */ /* 0x000fc80000011400 */
[----:B------:R-:W-:-:S13]  /*ae40*/  ISETP.GT.AND P1, PT, R0, R4, PT ;  /* 0x000000040000720c */ /* 0x000fda0003f24270 */
[----:B------:R-:W-:Y:S05]  /*ae50*/  @!P1 BRA `(.L_x_3257) ;  /* 0x0000001c008c9947 */ /* 0x000fea0003800000 */
[----:B------:R-:W-:Y:S01]  /*ae60*/  ISETP.NE.U32.AND P1, PT, R8, RZ, PT ;  /* 0x000000ff0800720c */ /* 0x000fe20003f25070 */
[----:B------:R-:W-:Y:S01]  /*ae70*/  USHF.R.S32.HI UR7, URZ, 0x1f, UR20 ;  /* 0x0000001f3f077899 */ /* 0x000fe20008011414 */
[----:B------:R-:W-:Y:S01]  /*ae80*/  SHF.R.S32.HI R2, RZ, 0x1f, R11 ;  /* 0x0000001fff027819 */ /* 0x000fe2000001140b */
[----:B------:R-:W-:Y:S01]  /*ae90*/  ULDC.64 UR10, c[0x0][0x718] ;  /* 0x0001c600000a7ab9 */ /* 0x000fe20000000a00 */
[----:B------:R-:W-:Y:S01]  /*aea0*/  ISETP.NE.AND.EX P1, PT, R9, RZ, PT, P1 ;  /* 0x000000ff0900720c */ /* 0x000fe20003f25310 */
[----:B------:R-:W-:Y:S01]  /*aeb0*/  UMOV UR8, UR4 ;  /* 0x0000000400087c82 */ /* 0x000fe20008000000 */
[----:B------:R-:W-:Y:S01]  /*aec0*/  UMOV UR9, UR5 ;  /* 0x0000000500097c82 */ /* 0x000fe20008000000 */
[----:B------:R-:W-:Y:S01]  /*aed0*/  R2UR UR21, R11 ;  /* 0x000000000b1572ca */ /* 0x000fe200000e0000 */
[----:B------:R-:W-:Y:S01]  /*aee0*/  UIMAD.WIDE.U32 UR4, UR20, UR10, UR8 ;  /* 0x0000000a140472a5 */ /* 0x000fe2000f8e0008 */
[----:B------:R-:W-:Y:S01]  /*aef0*/  SEL R2, R2, RZ, !P1 ;  /* 0x000000ff02027207 */ /* 0x000fe20004800000 */
[----:B------:R-:W-:Y:S01]  /*af00*/  UIMAD UR10, UR7, UR10, URZ ;  /* 0x0000000a070a72a4 */ /* 0x000fe2000f8e023f */
[----:B------:R-:W-:Y:S01]  /*af10*/  R2UR UR18, R12 ;  /* 0x000000000c1272ca */ /* 0x000fe200000e0000 */
[----:B------:R-:W-:Y:S01]  /*af20*/  ULDC.64 UR14, c[0x0][0x730] ;  /* 0x0001cc00000e7ab9 */ /* 0x000fe20000000a00 */
[----:B------:R-:W-:Y:S01]  /*af30*/  R2UR UR12, R2 ;  /* 0x00000000020c72ca */ /* 0x000fe200000e0000 */
[----:B------:R-:W-:Y:S01]  /*af40*/  UIMAD UR7, UR7, UR14, URZ ;  /* 0x0000000e070772a4 */ /* 0x000fe2000f8e023f */
[----:B------:R-:W-:Y:S01]  /*af50*/  R2UR UR19, R13 ;  /* 0x000000000d1372ca */ /* 0x000fe200000e0000 */
[----:B------:R-:W-:Y:S01]  /*af60*/  UIMAD UR10, UR20, UR11, UR10 ;  /* 0x0000000b140a72a4 */ /* 0x000fe2000f8e020a */
[----:B------:R-:W-:Y:S01]  /*af70*/  SEL R11, R11, RZ, !P0 ;  /* 0x000000ff0b0b7207 */ /* 0x000fe20004000000 */
[----:B------:R-:W-:Y:S01]  /*af80*/  UIMAD.WIDE.U32 UR8, UR20, UR14, UR8 ;  /* 0x0000000e140872a5 */ /* 0x000fe2000f8e0008 */
[----:B------:R-:W-:Y:S01]  /*af90*/  BSSY B0, `(.L_x_3257) ;  /* 0x00001cf000007945 */ /* 0x000fe20003800000 */
[----:B------:R-:W-:Y:S01]  /*afa0*/  ULDC UR11, c[0x0][0x2e8] ;  /* 0x0000ba00000b7ab9 */ /* 0x000fe20000000800 */
[----:B------:R-:W-:Y:S01]  /*afb0*/  UIMAD UR7, UR20, UR15, UR7 ;  /* 0x0000000f140772a4 */ /* 0x000fe2000f8e0207 */
[----:B------:R-:W-:Y:S01]  /*afc0*/  R2UR UR13, R11 ;  /* 0x000000000b0d72ca */ /* 0x000fe200000e0000 */
[----:B------:R-:W-:Y:S01]  /*afd0*/  UISETP.NE.AND UP0, UPT, UR11, 0x1, UPT ;  /* 0x000000010b00788c */ /* 0x000fe2000bf05270 */
[----:B------:R-:W-:Y:S01]  /*afe0*/  IMAD.MOV.U32 R2, RZ, RZ, RZ ;  /* 0x000000ffff027224 */ /* 0x000fe200078e00ff */
[----:B------:R-:W-:Y:S01]  /*aff0*/  ULDC.64 UR14, c[0x0][0x720] ;  /* 0x0001c800000e7ab9 */ /* 0x000fe20000000a00 */
[----:B------:R-:W-:Y:S01]  /*b000*/  VOTEU.ANY UP1, P1 ;  /* 0x00000000003f7886 */ /* 0x000fe20000820100 */
[----:B------:R-:W-:-:S02]  /*b010*/  UIADD3 UR5, UR5, UR10, URZ ;  /* 0x0000000a05057290 */ /* 0x000fc4000fffe03f */
[----:B------:R-:W-:Y:S02]  /*b020*/  UIADD3 UR9, UR9, UR7, URZ ;  /* 0x0000000709097290 */ /* 0x000fe4000fffe03f */
[----:B------:R-:W-:Y:S02]  /*b030*/  USEL UR21, UR21, URZ, !UP1 ;  /* 0x0000003f15157287 */ /* 0x000fe4000c800000 */
[----:B------:R-:W-:Y:S01]  /*b040*/  UIMAD UR7, UR12, UR14, URZ ;  /* 0x0000000e0c0772a4 */ /* 0x000fe2000f8e023f */
[----:B------:R-:W-:Y:S01]  /*b050*/  ELECT P0, URZ, PT ;  /* 0x00000000003f782f */ /* 0x000fe20003800000 */
[----:B------:R-:W-:Y:S01]  /*b060*/  ULDC.64 UR16, c[0x0][0x738] ;  /* 0x0001ce0000107ab9 */ /* 0x000fe20000000a00 */
[----:B------:R-:W-:Y:S02]  /*b070*/  UIMAD.WIDE.U32 UR22, UR14, UR21, UR4 ;  /* 0x000000150e1672a5 */ /* 0x000fe4000f8e0004 */
[----:B------:R-:W-:Y:S02]  /*b080*/  UIMAD UR5, UR15, UR21, UR7 ;  /* 0x000000150f0572a4 */ /* 0x000fe4000f8e0207 */
[----:B------:R-:W-:-:S02]  /*b090*/  UIMAD.WIDE.U32 UR14, UR16, UR21, UR8 ;  /* 0x00000015100e72a5 */ /* 0x000fc4000f8e0008 */
[----:B------:R-:W-:Y:S01]  /*b0a0*/  UIMAD UR10, UR12, UR16, URZ ;  /* 0x000000100c0a72a4 */ /* 0x000fe2000f8e023f */
[----:B------:R-:W-:Y:S01]  /*b0b0*/  @UP0 ULDC UR8, c[0x0][0x2ec] ;  /* 0x0000bb0000080ab9 */ /* 0x000fe20000000800 */
[----:B------:R-:W-:Y:S01]  /*b0c0*/  @UP0 ULDC UR7, c[0x0][0x2f0] ;  /* 0x0000bc0000070ab9 */ /* 0x000fe20000000800 */
[----:B------:R-:W-:Y:S02]  /*b0d0*/  UIMAD.WIDE.U32 UR8, UR20, UR8, URZ ;  /* 0x00000008140872a5 */ /* 0x000fe4000f8e003f */
[----:B------:R-:W-:Y:S01]  /*b0e0*/  UMOV UR12, UR20 ;  /* 0x00000014000c7c82 */ /* 0x000fe20008000000 */
[----:B------:R-:W-:Y:S02]  /*b0f0*/  UIMAD UR4, UR17, UR21, UR10 ;  /* 0x00000015110472a4 */ /* 0x000fe4000f8e020a */
[----:B------:R-:W-:Y:S02]  /*b100*/  ULEA UR11, UR18, UR19, 0x7 ;  /* 0x00000013120b7291 */ /* 0x000fe4000f8e383f */
        /* <DEDUP_REMOVED lines=9> */
.L_x_3299:
        /* <DEDUP_REMOVED lines=15> */
.L_x_3263:
        /* <DEDUP_REMOVED lines=92> */
.L_x_3274:
[----:B-123--:R-:W-:-:S04]  /*b850*/  SHF.L.U32 R18, R10, 0x1f, RZ ;  /* 0x0000001f0a127819 */ /* 0x00efc800000006ff */
[----:B------:R-:W2:Y:S02]  /*b860*/  SYNCS.PHASECHK.TRANS64.TRYWAIT P1, [R15+URZ+0x30840], R18 ;  /* 0x030840120f0075a7 */ /* 0x000ea4000802017f */
[----:B--2---:R-:W-:Y:S05]  /*b870*/  @!P1 BRA `(.L_x_3266) ;  /* 0x00000018006c9947 */ /* 0x004fea0003800000 */
.L_x_3300:
        /* <DEDUP_REMOVED lines=8> */
.L_x_3267:
        /* <DEDUP_REMOVED lines=37> */
.L_x_3301:
        /* <DEDUP_REMOVED lines=8> */
.L_x_3269:
        /* <DEDUP_REMOVED lines=37> */
.L_x_3302:
        /* <DEDUP_REMOVED lines=8> */
.L_x_3271:
        /* <DEDUP_REMOVED lines=31> */
.L_x_3304:
        /* <DEDUP_REMOVED lines=8> */
.L_x_3273:
        /* <DEDUP_REMOVED lines=37> */
.L_x_3265:
[----:B------:R-:W4:Y:S02]  /*c360*/  LDL.LU R4, [R1+0x8] ;  /* 0x0000080001047983 */ /* 0x000f240000300800 */
[----:B----4-:R-:W-:Y:S02]  /*c370*/  ISETP.NE.AND P1, PT, R4, RZ, PT ;  /* 0x000000ff0400720c */ /* 0x010fe40003f25270 */
[----:B------:R4:W5:Y:S11]  /*c380*/  LDL R4, [R1+0x4] ;  /* 0x0000040001047983 */ /* 0x0009760000100800 */
[----:B----4-:R-:W-:Y:S05]  /*c390*/  @!P1 BRA `(.L_x_3264) ;  /* 0x00000004005c9947 */ /* 0x010fea0003800000 */
[----:B------:R-:W-:-:S04]  /*c3a0*/  SHF.L.U32 R12, R10, 0x1f, RZ ;  /* 0x0000001f0a0c7819 */ /* 0x000fc800000006ff */
[----:B------:R-:W4:Y:S02]  /*c3b0*/  SYNCS.PHASECHK.TRANS64.TRYWAIT P1, [R15+URZ+0x30840], R12 ;  /* 0x0308400c0f0075a7 */ /* 0x000f24000802017f */
[----:B----4-:R-:W-:Y:S05]  /*c3c0*/  @!P1 BRA `(.L_x_3275) ;  /* 0x0000000c00ec9947 */ /* 0x010fea0003800000 */
.L_x_3305:
        /* <DEDUP_REMOVED lines=8> */
.L_x_3276:
        /* <DEDUP_REMOVED lines=34> */
.L_x_3306:
        /* <DEDUP_REMOVED lines=8> */
.L_x_3278:
        /* <DEDUP_REMOVED lines=34> */
.L_x_3264:
[----:B------:R-:W1:Y:S01]  /*c910*/  S2R R0, SR_TID.X ;  /* 0x0000000000007919 */ /* 0x000e620000002100 */
[----:B------:R-:W-:Y:S01]  /*c920*/  IMAD R3, R16, 0x8, R15 ;  /* 0x0000000810037824 */ /* 0x000fe200078e020f */
[----:B-1----:R-:W-:Y:S02]  /*c930*/  LOP3.LUT R2, R0, 0x7f, RZ, 0xc0, !PT ;  /* 0x0000007f00027812 */ /* 0x002fe400078ec0ff */
[----:B------:R-:W-:Y:S02]  /*c940*/  SHF.L.U32 R0, R10, 0x1f, RZ ;  /* 0x0000001f0a007819 */ /* 0x000fe400000006ff */
[----:B------:R-:W-:Y:S02]  /*c950*/  ISETP.NE.AND P1, PT, R2, RZ, PT ;  /* 0x000000ff0200720c */ /* 0x000fe40003f25270 */
[----:B------:R-:W1:Y:S02]  /*c960*/  SYNCS.PHASECHK.TRANS64.TRYWAIT P0, [R3+URZ+0x30840], R0 ;  /* 0x03084000030075a7 */ /* 0x000e64000800017f */
[----:B-1----:R-:W-:Y:S09]  /*c970*/  @!P0 BRA `(.L_x_3279) ;  /* 0x0000000800a88947 */ /* 0x002ff20003800000 */
.L_x_3307:
[----:B------:R-:W-:Y:S05]  /*c980*/  @P1 BRA `(.L_x_3280) ;  /* 0x0000000000181947 */ /* 0x000fea0003800000 */
[----:B------:R-:W1:Y:S01]  /*c990*/  S2R R2, SR_TID.X ;  /* 0x0000000000027919 */ /* 0x000e620000002100 */
[----:B------:R-:W-:-:S04]  /*c9a0*/  IMAD.MOV.U32 R0, RZ, RZ, 0x4100 ;  /* 0x00004100ff007424 */ /* 0x000fc800078e00ff */
[----:B------:R1:W-:Y:S02]  /*c9b0*/  SYNCS.ARRIVE.TRANS64 RZ, [R3+URZ+0x30830], R0 ;  /* 0x0308300003ff79a7 */ /* 0x0003e4000800003f */
[----:B-1----:R-:W-:-:S13]  /*c9c0*/  LOP3.LUT P0, RZ, R2, 0x1f, RZ, 0xc0, !PT ;  /* 0x0000001f02ff7812 */ /* 0x002fda000780c0ff */
[----:B------:R-:W-:Y:S05]  /*c9d0*/  @!P0 BRA `(.L_x_3280) ;  /* 0x0000000000048947 */ /* 0x000fea0003800000 */
[----:B------:R-:W-:Y:S01]  /*c9e0*/  BPT.TRAP 0x1 ;  /* 0x000000040000795c */ /* 0x000fe20000300000 */
.L_x_3280:
        /* <DEDUP_REMOVED lines=41> */
.L_x_3261:
[----:B------:R-:W-:Y:S05]  /*cc80*/  BSYNC B0 ;  /* 0x0000000000007941 */ /* 0x000fea0003800000 */
.L_x_3257:
[----:B------:R-:W-:-:S03]  /*cc90*/  UMOV UR7, 0xffffffff ;  /* 0xffffffff00077882 */ /* 0x000fc60000000000 */
[----:B------:R-:W-:Y:S05]  /*cca0*/  BRA.DIV UR7, `(.L_x_3281) ;  /* 0x0000000607f07947 */ /* 0x000fea000b800000 */
[----:B------:R-:W-:-:S13]  /*ccb0*/  ELECT P6, URZ, PT ;  /* 0x00000000003f782f */ /* 0x000fda00038c0000 */
.L_x_3310:
[----:B------:R-:W-:Y:S05]  /*ccc0*/  @!P6 BRA `(.L_x_3117) ;  /* 0x000000000084e947 */ /* 0x000fea0003800000 */
[----:B------:R-:W-:-:S06]  /*ccd0*/  ULOP3.LUT UR7, UR38, 0x2, URZ, 0xfc, !UPT ;  /* 0x0000000226077892 */ /* 0x000fcc000f8efc3f */
[----:B------:R-:W-:-:S05]  /*cce0*/  IMAD.U32 R0, RZ, RZ, UR7 ;  /* 0x00000007ff007e24 */ /* 0x000fca000f8e00ff */
[----:B------:R-:W-:-:S13]  /*ccf0*/  ISETP.NE.AND P2, PT, R0, 0x3, PT ;  /* 0x000000030000780c */ /* 0x000fda0003f45270 */
[----:B------:R-:W-:Y:S05]  /*cd00*/  @!P2 BRA `(.L_x_3282) ;  /* 0x000000000004a947 */ /* 0x000fea0003800000 */
[----:B------:R-:W-:Y:S01]  /*cd10*/  BPT.TRAP 0x1 ;  /* 0x000000040000795c */ /* 0x000fe20000300000 */
.L_x_3282:
        /* <DEDUP_REMOVED lines=15> */
.L_x_3311:
[----:B------:R-:W2:Y:S02]  /*ce10*/  SYNCS.PHASECHK.TRANS64.TRYWAIT P0, [R3+URZ], R0 ;  /* 0x00000000030075a7 */ /* 0x000ea4000800017f */
[----:B--2---:R-:W-:Y:S05]  /*ce20*/  @!P0 BRA `(.L_x_3284) ;  /* 0x0000000400c48947 */ /* 0x004fea0003800000 */
.L_x_3312:
[----:B------:R-:W-:Y:S05]  /*ce30*/  @!P2 BRA `(.L_x_3285) ;  /* 0x000000000004a947 */ /* 0x000fea0003800000 */
[----:B------:R-:W-:Y:S01]  /*ce40*/  BPT.TRAP 0x1 ;  /* 0x000000040000795c */ /* 0x000fe20000300000 */
.L_x_3285:
[----:B--2---:R-:W-:-:S04]  /*ce50*/  VIADD R3, R8, 0x30840 ;  /* 0x0003084008037836 */ /* 0x004fc80000000000 */
[----:B------:R-:W-:-:S04]  /*ce60*/  IMAD R5, R2, 0x8, R3 ;  /* 0x0000000802057824 */ /* 0x000fc800078e0203 */
[----:B------:R-:W2:Y:S02]  /*ce70*/  SYNCS.PHASECHK.TRANS64.TRYWAIT P0, [R5+URZ], R4 ;  /* 0x00000004050075a7 */ /* 0x000ea4000800017f */
[----:B--2---:R-:W-:Y:S05]  /*ce80*/  @!P0 BRA `(.L_x_3286) ;  /* 0x0000000400c08947 */ /* 0x004fea0003800000 */
.L_x_3313:
[----:B------:R-:W-:-:S07]  /*ce90*/  IMAD R3, R6, 0x8, R3 ;  /* 0x0000000806037824 */ /* 0x000fce00078e0203 */
.L_x_3287:
[----:B---3--:R3:W4:Y:S02]  /*cea0*/  SYNCS.PHASECHK.TRANS64.TRYWAIT P0, [R3+URZ], R0 ;  /* 0x00000000030075a7 */ /* 0x008724000800017f */
[----:B----4-:R-:W-:Y:S05]  /*ceb0*/  @!P0 NANOSLEEP.SYNCS 0x989680 ;  /* 0x009896800000895d */ /* 0x010fea0003900000 */
[----:B------:R-:W4:Y:S02]  /*cec0*/  @!P0 SYNCS.PHASECHK.TRANS64 P0, [R3+URZ], R0 ;  /* 0x00000000030085a7 */ /* 0x000f24000800007f */
[----:B----4-:R-:W-:Y:S05]  /*ced0*/  @!P0 BRA `(.L_x_3287) ;  /* 0xfffffffc00f08947 */ /* 0x010fea000383ffff */
.L_x_3117:
[----:B------:R-:W-:Y:S05]  /*cee0*/  BSYNC B6 ;  /* 0x0000000000067941 */ /* 0x000fea0003800000 */
.L_x_3109:
[----:B------:R-:W-:Y:S05]  /*cef0*/  EXIT ;  /* 0x000000000000794d */ /* 0x000fea0003800000 */
.L_x_3127:
[----:B------:R-:W-:Y:S02]  /*cf00*/  IMAD.MOV.U32 R12, RZ, RZ, RZ ;  /* 0x000000ffff0c7224 */ /* 0x000fe400078e00ff */
[----:B------:R-:W-:Y:S02]  /*cf10*/  IMAD.MOV.U32 R11, RZ, RZ, 0x1f ;  /* 0x0000001fff0b7424 */ /* 0x000fe400078e00ff */
[----:B------:R-:W-:-:S07]  /*cf20*/  IMAD.MOV.U32 R15, RZ, RZ, -0x1 ;  /* 0xffffffffff0f7424 */ /* 0x000fce00078e00ff */
[----:B------:R-:W-:Y:S05]  /*cf30*/  WARPSYNC.COLLECTIVE R15, `(.L_x_3288) ;  /* 0x000000000f087348 */ /* 0x000fea0003c00000 */
[----:B------:R1:W2:Y:S02]  /*cf40*/  SHFL.IDX P6, R14, R13, R12, R11 ;  /* 0x0000000c0d0e7389 */ /* 0x0002a400000c000b */
[----:B-12---:R-:W-:Y:S01]  /*cf50*/  ENDCOLLECTIVE ;  /* 0x000000000000791b */ /* 0x006fe20003800000 */
.L_x_3288:
[----:B------:R-:W-:Y:S05]  /*cf60*/  BRA `(.L_x_3289) ;  /* 0xffffff4800447947 */ /* 0x000fea000383ffff */
.L_x_3129:
        /* <DEDUP_REMOVED lines=8> */
.L_x_3133:
[----:B---3--:R3:W4:Y:S02]  /*cff0*/  SYNCS.PHASECHK.TRANS64.TRYWAIT P1, [R0+URZ+0x30810], R209 ;  /* 0x030810d1000075a7 */ /* 0x008724000802017f */
[----:B----4-:R-:W-:Y:S05]  /*d000*/  @!P1 NANOSLEEP.SYNCS 0x989680 ;  /* 0x009896800000995d */ /* 0x010fea0003900000 */
[----:B------:R-:W4:Y:S02]  /*d010*/  @!P1 SYNCS.PHASECHK.TRANS64 P1, [R0+URZ+0x30810], R209 ;  /* 0x030810d1000095a7 */ /* 0x000f24000802007f */
[----:B----4-:R-:W-:Y:S05]  /*d020*/  @!P1 BRA `(.L_x_3133) ;  /* 0xfffffffc00f09947 */ /* 0x010fea000383ffff */
[----:B------:R-:W-:Y:S05]  /*d030*/  BRA `(.L_x_3132) ;  /* 0xffffff50002c7947 */ /* 0x000fea000383ffff */
.L_x_3137:
[----:B------:R1:W1:Y:S02]  /*d040*/  SYNCS.PHASECHK.TRANS64.TRYWAIT P1, [R0+URZ+0x30830], R209 ;  /* 0x030830d1000075a7 */ /* 0x000264000802017f */
[----:B-1----:R-:W-:Y:S05]  /*d050*/  @!P1 NANOSLEEP.SYNCS 0x989680 ;  /* 0x009896800000995d */ /* 0x002fea0003900000 */
[----:B------:R-:W1:Y:S02]  /*d060*/  @!P1 SYNCS.PHASECHK.TRANS64 P1, [R0+URZ+0x30830], R209 ;  /* 0x030830d1000095a7 */ /* 0x000e64000802007f */
[----:B-1----:R-:W-:Y:S05]  /*d070*/  @!P1 BRA `(.L_x_3137) ;  /* 0xfffffffc00f09947 */ /* 0x002fea000383ffff */
[----:B------:R-:W-:Y:S05]  /*d080*/  BRA `(.L_x_3136) ;  /* 0xffffff58004c7947 */ /* 0x000fea000383ffff */
.L_x_3217:
[----:B------:R-:W-:Y:S01]  /*d090*/  BSSY B0, `(.L_x_3290) ;  /* 0x0000005000007945 */ /* 0x000fe20003800000 */
[----:B------:R-:W-:-:S07]  /*d0a0*/  IMAD.MOV.U32 R15, RZ, RZ, -0x1 ;  /* 0xffffffffff0f7424 */ /* 0x000fce00078e00ff */
[----:B------:R-:W-:Y:S05]  /*d0b0*/  WARPSYNC.COLLECTIVE R15, `(.L_x_3291) ;  /* 0x000000000f087348 */ /* 0x000fea0003c00000 */
[----:B------:R-:W-:Y:S01]  /*d0c0*/  NOP ;  /* 0x0000000000007918 */ /* 0x000fe20000000000 */
[----:B------:R-:W-:Y:S01]  /*d0d0*/  ENDCOLLECTIVE ;  /* 0x000000000000791b */ /* 0x000fe20003800000 */
.L_x_3291:
[----:B------:R-:W-:Y:S05]  /*d0e0*/  BSYNC B0 ;  /* 0x0000000000007941 */ /* 0x000fea0003800000 */
.L_x_3290:
[----:B------:R-:W-:Y:S05]  /*d0f0*/  BRA `(.L_x_3292) ;  /* 0xffffffc000fc7947 */ /* 0x000fea000383ffff */
.L_x_3230:
[----:B------:R-:W-:Y:S01]  /*d100*/  BSSY B0, `(.L_x_3293) ;  /* 0x0000005000007945 */ /* 0x000fe20003800000 */
[----:B------:R-:W-:-:S07]  /*d110*/  IMAD.MOV.U32 R15, RZ, RZ, -0x1 ;  /* 0xffffffffff0f7424 */ /* 0x000fce00078e00ff */
[----:B------:R-:W-:Y:S05]  /*d120*/  WARPSYNC.COLLECTIVE R15, `(.L_x_3294) ;  /* 0x000000000f087348 */ /* 0x000fea0003c00000 */
[----:B------:R-:W-:Y:S01]  /*d130*/  NOP ;  /* 0x0000000000007918 */ /* 0x000fe20000000000 */
[----:B------:R-:W-:Y:S01]  /*d140*/  ENDCOLLECTIVE ;  /* 0x000000000000791b */ /* 0x000fe20003800000 */
.L_x_3294:
[----:B------:R-:W-:Y:S05]  /*d150*/  BSYNC B0 ;  /* 0x0000000000007941 */ /* 0x000fea0003800000 */
.L_x_3293:
[----:B------:R-:W-:Y:S05]  /*d160*/  BRA `(.L_x_3295) ;  /* 0xffffffc800ac7947 */ /* 0x000fea000383ffff */
.L_x_3242:
[----:B------:R-:W-:Y:S01]  /*d170*/  BSSY B0, `(.L_x_3296) ;  /* 0x0000005000007945 */ /* 0x000fe20003800000 */
[----:B------:R-:W-:-:S07]  /*d180*/  IMAD.MOV.U32 R15, RZ, RZ, -0x1 ;  /* 0xffffffffff0f7424 */ /* 0x000fce00078e00ff */
[----:B------:R-:W-:Y:S05]  /*d190*/  WARPSYNC.COLLECTIVE R15, `(.L_x_3297) ;  /* 0x000000000f087348 */ /* 0x000fea0003c00000 */
[----:B------:R-:W-:Y:S01]  /*d1a0*/  NOP ;  /* 0x0000000000007918 */ /* 0x000fe20000000000 */
[----:B------:R-:W-:Y:S01]  /*d1b0*/  ENDCOLLECTIVE ;  /* 0x000000000000791b */ /* 0x000fe20003800000 */
.L_x_3297:
[----:B------:R-:W-:Y:S05]  /*d1c0*/  BSYNC B0 ;  /* 0x0000000000007941 */ /* 0x000fea0003800000 */
.L_x_3296:
[----:B------:R-:W-:Y:S05]  /*d1d0*/  BRA `(.L_x_3298) ;  /* 0xffffffcc00ec7947 */ /* 0x000fea000383ffff */
.L_x_3262:
[----:B-1----:R1:W2:Y:S02]  /*d1e0*/  SYNCS.PHASECHK.TRANS64.TRYWAIT P0, [R15+URZ+0x30820], R2 ;  /* 0x030820020f0075a7 */ /* 0x0022a4000800017f */
[----:B--2---:R-:W-:Y:S05]  /*d1f0*/  @!P0 NANOSLEEP.SYNCS 0x989680 ;  /* 0x009896800000895d */ /* 0x004fea0003900000 */
[----:B------:R-:W2:Y:S02]  /*d200*/  @!P0 SYNCS.PHASECHK.TRANS64 P0, [R15+URZ+0x30820], R2 ;  /* 0x030820020f0085a7 */ /* 0x000ea4000800007f */
[----:B--2---:R-:W-:Y:S05]  /*d210*/  @!P0 BRA `(.L_x_3262) ;  /* 0xfffffffc00f08947 */ /* 0x004fea000383ffff */
[----:B------:R-:W-:Y:S05]  /*d220*/  BRA `(.L_x_3299) ;  /* 0xffffffdc00dc7947 */ /* 0x000fea000383ffff */
.L_x_3266:
[----:B--2---:R2:W3:Y:S02]  /*d230*/  SYNCS.PHASECHK.TRANS64.TRYWAIT P1, [R15+URZ+0x30840], R18 ;  /* 0x030840120f0075a7 */ /* 0x0044e4000802017f */
[----:B---3--:R-:W-:Y:S05]  /*d240*/  @!P1 NANOSLEEP.SYNCS 0x989680 ;  /* 0x009896800000995d */ /* 0x008fea0003900000 */
[----:B------:R-:W3:Y:S02]  /*d250*/  @!P1 SYNCS.PHASECHK.TRANS64 P1, [R15+URZ+0x30840], R18 ;  /* 0x030840120f0095a7 */ /* 0x000ee4000802007f */
[----:B---3--:R-:W-:Y:S05]  /*d260*/  @!P1 BRA `(.L_x_3266) ;  /* 0xfffffffc00f09947 */ /* 0x008fea000383ffff */
[----:B------:R-:W-:Y:S05]  /*d270*/  BRA `(.L_x_3300) ;  /* 0xffffffe400807947 */ /* 0x000fea000383ffff */
.L_x_3268:
[----:B-1----:R1:W3:Y:S02]  /*d280*/  SYNCS.PHASECHK.TRANS64.TRYWAIT P1, [R15+URZ+0x30828], R18 ;  /* 0x030828120f0075a7 */ /* 0x0022e4000802017f */
[----:B---3--:R-:W-:Y:S05]  /*d290*/  @!P1 NANOSLEEP.SYNCS 0x989680 ;  /* 0x009896800000995d */ /* 0x008fea0003900000 */
[----:B------:R-:W3:Y:S02]  /*d2a0*/  @!P1 SYNCS.PHASECHK.TRANS64 P1, [R15+URZ+0x30828], R18 ;  /* 0x030828120f0095a7 */ /* 0x000ee4000802007f */
[----:B---3--:R-:W-:Y:S05]  /*d2b0*/  @!P1 BRA `(.L_x_3268) ;  /* 0xfffffffc00f09947 */ /* 0x008fea000383ffff */
[----:B------:R-:W-:Y:S05]  /*d2c0*/  BRA `(.L_x_3301) ;  /* 0xffffffe800207947 */ /* 0x000fea000383ffff */
.L_x_3270:
[----:B---3--:R3:W4:Y:S02]  /*d2d0*/  SYNCS.PHASECHK.TRANS64.TRYWAIT P1, [R15+URZ+0x30848], R18 ;  /* 0x030848120f0075a7 */ /* 0x008724000802017f */
[----:B----4-:R-:W-:Y:S05]  /*d2e0*/  @!P1 NANOSLEEP.SYNCS 0x989680 ;  /* 0x009896800000995d */ /* 0x010fea0003900000 */
[----:B------:R-:W4:Y:S02]  /*d2f0*/  @!P1 SYNCS.PHASECHK.TRANS64 P1, [R15+URZ+0x30848], R18 ;  /* 0x030848120f0095a7 */ /* 0x000f24000802007f */
[----:B----4-:R-:W-:Y:S05]  /*d300*/  @!P1 BRA `(.L_x_3270) ;  /* 0xfffffffc00f09947 */ /* 0x010fea000383ffff */
[----:B------:R-:W-:Y:S05]  /*d310*/  BRA `(.L_x_3302) ;  /* 0xffffffe800c07947 */ /* 0x000fea000383ffff */
.L_x_3272:
[----:B------:R-:W-:-:S07]  /*d320*/  SHF.L.U32 R4, R10, 0x1f, RZ ;  /* 0x0000001f0a047819 */ /* 0x000fce00000006ff */
.L_x_3303:
[----:B----4-:R4:W1:Y:S02]  /*d330*/  SYNCS.PHASECHK.TRANS64.TRYWAIT P1, [R15+URZ+0x30820], R4 ;  /* 0x030820040f0075a7 */ /* 0x010864000802017f */
[----:B-1----:R-:W-:Y:S05]  /*d340*/  @!P1 NANOSLEEP.SYNCS 0x989680 ;  /* 0x009896800000995d */ /* 0x002fea0003900000 */
[----:B------:R-:W1:Y:S02]  /*d350*/  @!P1 SYNCS.PHASECHK.TRANS64 P1, [R15+URZ+0x30820], R4 ;  /* 0x030820040f0095a7 */ /* 0x000e64000802007f */
[----:B-1----:R-:W-:Y:S05]  /*d360*/  @!P1 BRA `(.L_x_3303) ;  /* 0xfffffffc00f09947 */ /* 0x002fea000383ffff */
[----:B------:R-:W-:Y:S05]  /*d370*/  BRA `(.L_x_3304) ;  /* 0xffffffec00447947 */ /* 0x000fea000383ffff */
.L_x_3275:
[----:B----4-:R4:W1:Y:S02]  /*d380*/  SYNCS.PHASECHK.TRANS64.TRYWAIT P1, [R15+URZ+0x30840], R12 ;  /* 0x0308400c0f0075a7 */ /* 0x010864000802017f */
[----:B-1----:R-:W-:Y:S05]  /*d390*/  @!P1 NANOSLEEP.SYNCS 0x989680 ;  /* 0x009896800000995d */ /* 0x002fea0003900000 */
[----:B------:R-:W1:Y:S02]  /*d3a0*/  @!P1 SYNCS.PHASECHK.TRANS64 P1, [R15+URZ+0x30840], R12 ;  /* 0x0308400c0f0095a7 */ /* 0x000e64000802007f */
[----:B-1----:R-:W-:Y:S05]  /*d3b0*/  @!P1 BRA `(.L_x_3275) ;  /* 0xfffffffc00f09947 */ /* 0x002fea000383ffff */
[----:B------:R-:W-:Y:S05]  /*d3c0*/  BRA `(.L_x_3305) ;  /* 0xfffffff000007947 */ /* 0x000fea000383ffff */
.L_x_3277:
[----:B-1----:R1:W2:Y:S02]  /*d3d0*/  SYNCS.PHASECHK.TRANS64.TRYWAIT P1, [R15+URZ+0x30828], R12 ;  /* 0x0308280c0f0075a7 */ /* 0x0022a4000802017f */
[----:B--2---:R-:W-:Y:S05]  /*d3e0*/  @!P1 NANOSLEEP.SYNCS 0x989680 ;  /* 0x009896800000995d */ /* 0x004fea0003900000 */
[----:B------:R-:W2:Y:S02]  /*d3f0*/  @!P1 SYNCS.PHASECHK.TRANS64 P1, [R15+URZ+0x30828], R12 ;  /* 0x0308280c0f0095a7 */ /* 0x000ea4000802007f */
[----:B--2---:R-:W-:Y:S05]  /*d400*/  @!P1 BRA `(.L_x_3277) ;  /* 0xfffffffc00f09947 */ /* 0x004fea000383ffff */
[----:B------:R-:W-:Y:S05]  /*d410*/  BRA `(.L_x_3306) ;  /* 0xfffffff000947947 */ /* 0x000fea000383ffff */
.L_x_3279:
[----:B------:R1:W1:Y:S02]  /*d420*/  SYNCS.PHASECHK.TRANS64.TRYWAIT P0, [R3+URZ+0x30840], R0 ;  /* 0x03084000030075a7 */ /* 0x000264000800017f */
[----:B-1----:R-:W-:Y:S05]  /*d430*/  @!P0 NANOSLEEP.SYNCS 0x989680 ;  /* 0x009896800000895d */ /* 0x002fea0003900000 */
[----:B------:R-:W1:Y:S02]  /*d440*/  @!P0 SYNCS.PHASECHK.TRANS64 P0, [R3+URZ+0x30840], R0 ;  /* 0x03084000030085a7 */ /* 0x000e64000800007f */
[----:B-1----:R-:W-:Y:S05]  /*d450*/  @!P0 BRA `(.L_x_3279) ;  /* 0xfffffffc00f08947 */ /* 0x002fea000383ffff */
[----:B------:R-:W-:Y:S05]  /*d460*/  BRA `(.L_x_3307) ;  /* 0xfffffff400447947 */ /* 0x000fea000383ffff */
.L_x_3281:
[----:B------:R-:W-:Y:S01]  /*d470*/  BSSY B0, `(.L_x_3308) ;  /* 0x0000006000007945 */ /* 0x000fe20003800000 */
[----:B------:R-:W-:-:S07]  /*d480*/  IMAD.MOV.U32 R15, RZ, RZ, -0x1 ;  /* 0xffffffffff0f7424 */ /* 0x000fce00078e00ff */
[----:B------:R-:W-:Y:S05]  /*d490*/  WARPSYNC.COLLECTIVE R15, `(.L_x_3309) ;  /* 0x000000000f0c7348 */ /* 0x000fea0003c00000 */
[----:B------:R-:W-:Y:S02]  /*d4a0*/  ELECT P6, UR62, PT ;  /* 0x00000000003e782f */ /* 0x000fe400038c0000 */
[----:B------:R-:W-:Y:S01]  /*d4b0*/  MOV R14, UR62 ;  /* 0x0000003e000e7c02 */ /* 0x000fe20008000f00 */
[----:B------:R-:W-:Y:S10]  /*d4c0*/  ENDCOLLECTIVE ;  /* 0x000000000000791b */ /* 0x000ff40003800000 */
.L_x_3309:
[----:B------:R-:W-:Y:S05]  /*d4d0*/  BSYNC B0 ;  /* 0x0000000000007941 */ /* 0x000fea0003800000 */
.L_x_3308:
[----:B------:R-:W-:Y:S05]  /*d4e0*/  BRA `(.L_x_3310) ;  /* 0xfffffff400f47947 */ /* 0x000fea000383ffff */
.L_x_3283:
[----:B-1----:R1:W2:Y:S02]  /*d4f0*/  SYNCS.PHASECHK.TRANS64.TRYWAIT P0, [R7+URZ], R4 ;  /* 0x00000004070075a7 */ /* 0x0022a4000800017f */
[----:B--2---:R-:W-:Y:S05]  /*d500*/  @!P0 NANOSLEEP.SYNCS 0x989680 ;  /* 0x009896800000895d */ /* 0x004fea0003900000 */
[----:B------:R-:W2:Y:S02]  /*d510*/  @!P0 SYNCS.PHASECHK.TRANS64 P0, [R7+URZ], R4 ;  /* 0x00000004070085a7 */ /* 0x000ea4000800007f */
[----:B--2---:R-:W-:Y:S05]  /*d520*/  @!P0 BRA `(.L_x_3283) ;  /* 0xfffffffc00f08947 */ /* 0x004fea000383ffff */
[----:B------:R-:W-:Y:S05]  /*d530*/  BRA `(.L_x_3311) ;  /* 0xfffffff800347947 */ /* 0x000fea000383ffff */
.L_x_3284:
[----:B--2---:R2:W3:Y:S02]  /*d540*/  SYNCS.PHASECHK.TRANS64.TRYWAIT P0, [R3+URZ], R0 ;  /* 0x00000000030075a7 */ /* 0x0044e4000800017f */
[----:B---3--:R-:W-:Y:S05]  /*d550*/  @!P0 NANOSLEEP.SYNCS 0x989680 ;  /* 0x009896800000895d */ /* 0x008fea0003900000 */
[----:B------:R-:W3:Y:S02]  /*d560*/  @!P0 SYNCS.PHASECHK.TRANS64 P0, [R3+URZ], R0 ;  /* 0x00000000030085a7 */ /* 0x000ee4000800007f */
[----:B---3--:R-:W-:Y:S05]  /*d570*/  @!P0 BRA `(.L_x_3284) ;  /* 0xfffffffc00f08947 */ /* 0x008fea000383ffff */
[----:B------:R-:W-:Y:S05]  /*d580*/  BRA `(.L_x_3312) ;  /* 0xfffffff800287947 */ /* 0x000fea000383ffff */
.L_x_3286:
[----:B--2---:R2:W3:Y:S02]  /*d590*/  SYNCS.PHASECHK.TRANS64.TRYWAIT P0, [R5+URZ], R4 ;  /* 0x00000004050075a7 */ /* 0x0044e4000800017f */
[----:B---3--:R-:W-:Y:S05]  /*d5a0*/  @!P0 NANOSLEEP.SYNCS 0x989680 ;  /* 0x009896800000895d */ /* 0x008fea0003900000 */
[----:B------:R-:W3:Y:S02]  /*d5b0*/  @!P0 SYNCS.PHASECHK.TRANS64 P0, [R5+URZ], R4 ;  /* 0x00000004050085a7 */ /* 0x000ee4000800007f */
[----:B---3--:R-:W-:Y:S05]  /*d5c0*/  @!P0 BRA `(.L_x_3286) ;  /* 0xfffffffc00f08947 */ /* 0x008fea000383ffff */
[----:B------:R-:W-:Y:S05]  /*d5d0*/  BRA `(.L_x_3313) ;  /* 0xfffffff8002c7947 */ /* 0x000fea000383ffff */
.L_x_3314:
        /* <DEDUP_REMOVED lines=10> */
.L_x_7311:


//--------------------- .text._ZN7cutlass13device_kernelIN5flash11enable_sm90INS1_16FlashAttnBwdSm90INS1_25CollectiveMainloopBwdSm90ILi2ELi2ELi2EN4cute5tupleIJNS5_1CILi1EEES8_S8_EEENS6_IJNS7_ILi64EEENS7_ILi128EEESB_EEENS_6half_tEfNS_4arch4Sm90ELb1ELb0ELb1ELb1ELb0ELb1ELb0ELb0ELi2ELi1ELi2ELi1ELb0EEENS1_24CollectiveEpilogueBwdGQAISC_fSF_Li256ELb1ELb0EEENS1_25SingleTileBwdLPTSchedulerILb1ELi128ELb0EEEEEEEEEvNT_6ParamsE --------------------------
	.section	.text._ZN7cutlass13device_kernelIN5flash11enable_sm90INS1_16FlashAttnBwdSm90INS1_25CollectiveMainloopBwdSm90ILi2ELi2ELi2EN4cute5tupleIJNS5_1CILi1EEES8_S8_EEENS6_IJNS7_ILi64EEENS7_ILi128EEESB_EEENS_6half_tEfNS_4arch4Sm90ELb1ELb0ELb1ELb1ELb0ELb1ELb0ELb0ELi2ELi1ELi2ELi1ELb0EEENS1_24CollectiveEpilogueBwdGQAISC_fSF_Li256ELb1ELb0EEENS1_25SingleTileBwdLPTSchedulerILb1ELi128ELb0EEEEEEEEEvNT_6ParamsE,"ax",@progbits
	.align	128
.text._ZN7cutlass13device_kernelIN5flash11enable_sm90INS1_16FlashAttnBwdSm90INS1_25CollectiveMainloopBwdSm90ILi2ELi2ELi2EN4cute5tupleIJNS5_1CILi1EEES8_S8_EEENS6_IJNS7_ILi64EEENS7_ILi128EEESB_EEENS_6half_tEfNS_4arch4Sm90ELb1ELb0ELb1ELb1ELb0ELb1ELb0ELb0ELi2ELi1ELi2ELi1ELb0EEENS1_24CollectiveEpilogueBwdGQAISC_fSF_Li256ELb1ELb0EEENS1_25SingleTileBwdLPTSchedulerILb1ELi128ELb0EEEEEEEEEvNT_6ParamsE:
        .type           _ZN7cutlass13device_kernelIN5flash11enable_sm90INS1_16FlashAttnBwdSm90INS1_25CollectiveMainloopBwdSm90ILi2ELi2ELi2EN4cute5tupleIJNS5_1CILi1EEES8_S8_EEENS6_IJNS7_ILi64EEENS7_ILi128EEESB_EEENS_6half_tEfNS_4arch4Sm90ELb1ELb0ELb1ELb1ELb0ELb1ELb0ELb0ELi2ELi1ELi2ELi1ELb0EEENS1_24CollectiveEpilogueBwdGQAISC_fSF_Li256ELb1ELb0EEENS1_25SingleTileBwdLPTSchedulerILb1ELi128ELb0EEEEEEEEEvNT_6ParamsE,@function
        .size           _ZN7cutlass13device_kernelIN5flash11enable_sm90INS1_16FlashAttnBwdSm90INS1_25CollectiveMainloopBwdSm90ILi2ELi2ELi2EN4cute5tupleIJNS5_1CILi1EEES8_S8_EEENS6_IJNS7_ILi64EEENS7_ILi128EEESB_EEENS_6half_tEfNS_4arch4Sm90ELb1ELb0ELb1ELb1ELb0ELb1ELb0ELb0ELi2ELi1ELi2ELi1ELb0EEENS1_24CollectiveEpilogueBwdGQAISC_fSF_Li256ELb1ELb0EEENS1_25SingleTileBwdLPTSchedulerILb1ELi128ELb0EEEEEEEEEvNT_6ParamsE,(.L_x_7312 - _ZN7cutlass13device_kernelIN5flash11enable_sm90INS1_16FlashAttnBwdSm90INS1_25CollectiveMainloopBwdSm90ILi2ELi2ELi2EN4cute5tupleIJNS5_1CILi1EEES8_S8_EEENS6_IJNS7_ILi64EEENS7_ILi128EEESB_EEENS_6half_tEfNS_4arch4Sm90ELb1ELb0ELb1ELb1ELb0ELb1ELb0ELb0ELi2ELi1ELi2ELi1ELb0EEENS1_24CollectiveEpilogueBwdGQAISC_fSF_Li256ELb1ELb0EEENS1_25SingleTileBwdLPTSchedulerILb1ELi128ELb0EEEEEEEEEvNT_6ParamsE)
        .other          _ZN7cutlass13device_kernelIN5flash11enable_sm90INS1_16FlashAttnBwdSm90INS1_25CollectiveMainloopBwdSm90ILi2ELi2ELi2EN4cute5tupleIJNS5_1CILi1EEES8_S8_EEENS6_IJNS7_ILi64EEENS7_ILi128EEESB_EEENS_6half_tEfNS_4arch4Sm90ELb1ELb0ELb1ELb1ELb0ELb1ELb0ELb0ELi2ELi1ELi2ELi1ELb0EEENS1_24CollectiveEpilogueBwdGQAISC_fSF_Li256ELb1ELb0EEENS1_25SingleTileBwdLPTSchedulerILb1ELi128ELb0EEEEEEEEEvNT_6ParamsE,@"STO_CUDA_ENTRY STV_DEFAULT"
_ZN7cutlass13device_kernelIN5flash11enable_sm90INS1_16FlashAttnBwdSm90INS1_25CollectiveMainloopBwdSm90ILi2ELi2ELi2EN4cute5tupleIJNS5_1CILi1EEES8_S8_EEENS6_IJNS7_ILi64EEENS7_ILi128EEESB_EEENS_6half_tEfNS_4arch4Sm90ELb1ELb0ELb1ELb1ELb0ELb1ELb0ELb0ELi2ELi1ELi2ELi1ELb0EEENS1_24CollectiveEpilogueBwdGQAISC_fSF_Li256ELb1ELb0EEENS1_25SingleTileBwdLPTSchedulerILb1ELi128ELb0EEEEEEEEEvNT_6ParamsE:
        /* <DEDUP_REMOVED lines=24> */
.L_x_3316:
[----:B------:R-:W-:Y:S05]  /*0180*/  BSYNC B0 ;  /* 0x0000000000007941 */ /* 0x000fea0003800000 */
.L_x_3315:
        /* <DEDUP_REMOVED lines=37> */
.L_x_3317:
        /* <DEDUP_REMOVED lines=22> */
.L_x_3318:
[----:B------:R-:W-:Y:S01]  /*0540*/  PLOP3.LUT P0, PT, PT, PT, UP0, 0x80, 0x0 ;  /* 0x000000000000781c */ /* 0x000fe20003f0f008 */
[----:B------:R-:W-:Y:S01]  /*0550*/  NOP ;  /* 0x0000000000007918 */ /* 0x000fe20000000000 */
[----:B------:R-:W-:Y:S01]  /*0560*/  ULDC.64 UR46, c[0x0][0x208] ;  /* 0x00008200002e7ab9 */ /* 0x000fe20000000a00 */
[----:B------:R-:W-:Y:S01]  /*0570*/  BSSY B6, `(.L_x_3319) ;  /* 0x0000931000067945 */ /* 0x000fe20003800000 */
[----:B-12-4-:R-:W-:Y:S09]  /*0580*/  BAR.SYNC.DEFER_BLOCKING 0x0 ;  /* 0x0000000000007b1d */ /* 0x016ff20000010000 */
[----:B------:R-:W-:Y:S05]  /*0590*/  @!P0 BRA `(.L_x_3320) ;  /* 0x0000005400008947 */ /* 0x000fea0003800000 */
.L_x_3321:
        /* <DEDUP_REMOVED lines=32> */
.L_x_3322:
[----:B------:R-:W-:Y:S01]  /*07a0*/  ULDC UR7, c[0x0][0x8cc] ;  /* 0x0002330000077ab9 */ /* 0x000fe20000000800 */
[----:B------:R-:W-:Y:S01]  /*07b0*/  UMOV UR36, UR10 ;  /* 0x0000000a00247c82 */ /* 0x000fe20008000000 */
[----:B------:R-:W-:-:S11]  /*07c0*/  UISETP.NE.AND UP0, UPT, UR7, 0x1, UPT ;  /* 0x000000010700788c */ /* 0x000fd6000bf05270 */
[----:B------:R-:W-:Y:S02]  /*07d0*/  @UP0 ULDC.64 UR8, c[0x0][0x8d0] ;  /* 0x0002340000080ab9 */ /* 0x000fe40000000a00 */
[----:B------:R-:W-:-:S04]  /*07e0*/  UIMAD.WIDE.U32 UR4, UR10, UR8, URZ ;  /* 0x000000080a0472a5 */ /* 0x000fc8000f8e003f */
[----:B------:R-:W-:-:S04]  /*07f0*/  @UP0 USHF.R.U32.HI UR36, URZ, UR9, UR5 ;  /* 0x000000093f240299 */ /* 0x000fc80008011605 */
[----:B------:R-:W-:-:S12]  /*0800*/  UIMAD UR4, UR36, UR7, URZ ;  /* 0x00000007240472a4 */ /* 0x000fd8000f8e023f */
.L_x_3323:
        /* <DEDUP_REMOVED lines=23> */
.L_x_3324:
        /* <DEDUP_REMOVED lines=14> */
.L_x_3326:
[----:B------:R-:W-:-:S05]  /*0a60*/  ULDC UR4, c[0x0][0x8f4] ;  /* 0x00023d0000047ab9 */ /* 0x000fca0000000800 */
.L_x_3325:
        /* <DEDUP_REMOVED lines=20> */
.L_x_3328:
        /* <DEDUP_REMOVED lines=14> */
.L_x_3329:
        /* <DEDUP_REMOVED lines=11> */
.L_x_3330:
        /* <DEDUP_REMOVED lines=13> */
.L_x_3331:
        /* <DEDUP_REMOVED lines=102> */
.L_x_3334:
        /* <DEDUP_REMOVED lines=15> */
.L_x_3333:
        /* <DEDUP_REMOVED lines=23> */
.L_x_3336:
        /* <DEDUP_REMOVED lines=15> */
.L_x_3335:
        /* <DEDUP_REMOVED lines=8> */
.L_x_3422:
        /* <DEDUP_REMOVED lines=15> */
.L_x_3338:
        /* <DEDUP_REMOVED lines=104> */
.L_x_3350:
[----:B------:R-:W-:-:S05]  /*1fb0*/  IMAD.U32 R0, RZ, RZ, UR38 ;  /* 0x00000026ff007e24 */ /* 0x000fca000f8e00ff */
[----:B------:R-:W-:-:S04]  /*1fc0*/  LOP3.LUT R0, R0, 0x1, RZ, 0xfc, !PT ;  /* 0x0000000100007812 */ /* 0x000fc800078efcff */
[----:B------:R-:W-:-:S13]  /*1fd0*/  ISETP.NE.AND P0, PT, R0, 0x3, PT ;  /* 0x000000030000780c */ /* 0x000fda0003f05270 */
[----:B------:R-:W-:Y:S05]  /*1fe0*/  @!P0 BRA `(.L_x_3340) ;  /* 0x0000000000048947 */ /* 0x000fea0003800000 */
[----:B------:R-:W-:Y:S01]  /*1ff0*/  BPT.TRAP 0x1 ;  /* 0x000000040000795c */ /* 0x000fe20000300000 */
.L_x_3340:
        /* <DEDUP_REMOVED lines=8> */
.L_x_3341:
[----:B---3--:R-:W-:Y:S05]  /*2080*/  @P1 BRA `(.L_x_3342) ;  /* 0x0000000000081947 */ /* 0x008fea0003800000 */
[----:B------:R-:W3:Y:S02]  /*2090*/  SYNCS.PHASECHK.TRANS64.TRYWAIT P1, [R0+URZ+0x30810], R209 ;  /* 0x030810d1000075a7 */ /* 0x000ee4000802017f */
[----:B---3--:R-:W-:Y:S05]  /*20a0*/  @!P1 BRA `(.L_x_3343) ;  /* 0x0000007800389947 */ /* 0x008fea0003800000 */
.L_x_3342:
        /* <DEDUP_REMOVED lines=84> */
.L_x_3344:
[----:B------:R1:W1:Y:S01]  /*25f0*/  SYNCS.PHASECHK.TRANS64.TRYWAIT P1, [R0+URZ+0x30830], R209 ;  /* 0x030830d1000075a7 */ /* 0x000262000802017f */
[----:B------:R-:W-:Y:S05]  /*2600*/  @!P0 BRA `(.L_x_3345) ;  /* 0x0000000000048947 */ /* 0x000fea0003800000 */
[----:B------:R-:W-:Y:S01]  /*2610*/  BPT.TRAP 0x1 ;  /* 0x000000040000795c */ /* 0x000fe20000300000 */
.L_x_3345:
        /* <DEDUP_REMOVED lines=54> */
.L_x_3346:
        /* <DEDUP_REMOVED lines=492> */
.L_x_3348:
        /* <DEDUP_REMOVED lines=49> */
.L_x_3349:
        /* <DEDUP_REMOVED lines=78> */
.L_x_3332:
[----:B------:R-:W-:Y:S05]  /*5030*/  @P0 BRA `(.L_x_3327) ;  /* 0x0000004800100947 */ /* 0x000fea0003800000 */
[----:B------:R-:W-:Y:S01]  /*5040*/  ULDC.64 UR4, c[0x0][0x878] ;  /* 0x00021e0000047ab9 */ /* 0x000fe20000000a00 */
[----:B------:R-:W1:Y:S01]  /*5050*/  S2R R4, SR_TID.X ;  /* 0x0000000000047919 */ /* 0x000e620000002100 */
[----:B------:R-:W-:Y:S01]  /*5060*/  UISETP.NE.U32.AND UP0, UPT, UR4, URZ, UPT ;  /* 0x0000003f0400728c */ /* 0x000fe2000bf05070 */
[----:B------:R-:W2:Y:S01]  /*5070*/  S2UR UR10, SR_CgaCtaId ;  /* 0x00000000000a79c3 */ /* 0x000ea20000008800 */
[----:B------:R-:W-:Y:S01]  /*5080*/  UMOV UR7, 0x400 ;  /* 0x0000040000077882 */ /* 0x000fe20000000000 */
[----:B------:R-:W-:Y:S02]  /*5090*/  USHF.L.U32 UR36, UR36, 0xe, URZ ;  /* 0x0000000e24247899 */ /* 0x000fe4000800063f */
[----:B------:R-:W-:Y:S01]  /*50a0*/  UISETP.NE.AND.EX UP0, UPT, UR5, URZ, UPT, UP0 ;  /* 0x0000003f0500728c */ /* 0x000fe2000bf05300 */
[----:B------:R-:W-:Y:S01]  /*50b0*/  ULDC.64 UR12, c[0x0][0x818] ;  /* 0x00020600000c7ab9 */ /* 0x000fe20000000a00 */
[----:B------:R-:W-:Y:S01]  /*50c0*/  ULDC.64 UR14, c[0x0][0x840] ;  /* 0x00021000000e7ab9 */ /* 0x000fe20000000a00 */
[----:B------:R-:W-:-:S03]  /*50d0*/  ULDC.64 UR16, c[0x0][0x848] ;  /* 0x0002120000107ab9 */ /* 0x000fc60000000a00 */
[----:B------:R-:W-:-:S05]  /*50e0*/  PLOP3.LUT P0, PT, PT, PT, UP0, 0x80, 0x0 ;  /* 0x000000000000781c */ /* 0x000fca0003f0f008 */
[----:B------:R-:W-:Y:S02]  /*50f0*/  @UP0 ULDC.64 UR4, c[0x0][0x878] ;  /* 0x00021e0000040ab9 */ /* 0x000fe40000000a00 */
[----:B------:R-:W-:-:S06]  /*5100*/  @UP0 UIMAD.WIDE UR4, UR39, 0x4, UR4 ;  /* 0x00000004270408a5 */ /* 0x000fcc000f8e0204 */
[----:B------:R-:W-:Y:S02]  /*5110*/  IMAD.U32 R2, RZ, RZ, UR4 ;  /* 0x00000004ff027e24 */ /* 0x000fe4000f8e00ff */
[----:B------:R-:W-:Y:S01]  /*5120*/  IMAD.U32 R3, RZ, RZ, UR5 ;  /* 0x00000005ff037e24 */ /* 0x000fe2000f8e00ff */
[----:B------:R-:W-:-:S04]  /*5130*/  ULDC UR5, c[0x0][0x850] ;  /* 0x0002140000057ab9 */ /* 0x000fc80000000800 */
[----:B------:R-:W3:Y:S01]  /*5140*/  @P0 LDG.E R2, desc[UR46][R2.64] ;  /* 0x0000002e02020981 */ /* 0x000ee2000c1e1900 */
[----:B-1----:R-:W-:Y:S01]  /*5150*/  VIADD R5, R4, 0xffffff80 ;  /* 0xffffff8004057836 */ /* 0x002fe20000000000 */
[----:B------:R-:W-:Y:S01]  /*5160*/  UISETP.NE.AND UP1, UPT, UR5, 0x1, UPT ;  /* 0x000000010500788c */ /* 0x000fe2000bf25270 */
[----:B------:R-:W-:Y:S03]  /*5170*/  BSSY B0, `(.L_x_3351) ;  /* 0x000005a000007945 */ /* 0x000fe60003800000 */
[----:B------:R-:W-:-:S07]  /*5180*/  SHF.R.S32.HI R0, RZ, 0x1f, R5 ;  /* 0x0000001fff007819 */ /* 0x000fce0000011405 */
[----:B------:R-:W-:Y:S02]  /*5190*/  @UP1 ULDC UR8, c[0x0][0x854] ;  /* 0x0002150000081ab9 */ /* 0x000fe40000000800 */
[----:B------:R-:W-:Y:S01]  /*51a0*/  UIMAD.WIDE.U32 UR8, UR37, UR8, URZ ;  /* 0x00000008250872a5 */ /* 0x000fe2000f8e003f */
[----:B------:R-:W-:Y:S01]  /*51b0*/  BAR.SYNC.DEFER_BLOCKING 0x1, 0x100 ;  /* 0x0044000000007b1d */ /* 0x000fe20000010000 */
[----:B---3--:R-:W-:Y:S02]  /*51c0*/  @P0 R2UR UR4, R2 ;  /* 0x00000000020402ca */ /* 0x008fe400000e0000 */
        /* <DEDUP_REMOVED lines=10> */
[----:B--2---:R-:W-:Y:S02]  /*5270*/  ULEA UR4, UR10, UR7, 0x18 ;  /* 0x000000070a047291 */ /* 0x004fe4000f8ec03f */
[----:B------:R-:W-:-:S04]  /*5280*/  @UP0 USHF.L.U32 UR5, UR5, 0x7, URZ ;  /* 0x0000000705050899 */ /* 0x000fc8000800063f */
[----:B------:R-:W-:Y:S01]  /*5290*/  @UP0 ULOP3.LUT UR6, UR5, 0xffffc000, URZ, 0xc0, !UPT ;  /* 0xffffc00005060892 */ /* 0x000fe2000f8ec03f */
[----:B------:R-:W-:Y:S02]  /*52a0*/  LEA R0, R0, UR4, 0x2 ;  /* 0x0000000400007c11 */ /* 0x000fe4000f8e10ff */
[----:B------:R-:W-:Y:S01]  /*52b0*/  @UP1 ULDC UR5, c[0x0][0x858] ;  /* 0x0002160000051ab9 */ /* 0x000fe20000000800 */
[----:B------:R-:W-:Y:S02]  /*52c0*/  @UP0 USHF.R.S32.HI UR7, URZ, 0x1f, UR6 ;  /* 0x0000001f3f070899 */ /* 0x000fe40008011406 */
[----:B------:R-:W-:Y:S01]  /*52d0*/  @UP1 USHF.R.U32.HI UR37, URZ, UR5, UR9 ;  /* 0x000000053f251299 */ /* 0x000fe20008011609 */
[----:B------:R1:W-:Y:S01]  /*52e0*/  STS.128 [R0], R24 ;  /* 0x0000001800007388 */ /* 0x0003e20000000c00 */
[----:B------:R-:W-:Y:S02]  /*52f0*/  @!UP0 UMOV UR6, URZ ;  /* 0x0000003f00068c82 */ /* 0x000fe40008000000 */
[----:B------:R-:W-:Y:S01]  /*5300*/  USHF.R.S32.HI UR5, URZ, 0x1f, UR37 ;  /* 0x0000001f3f057899 */ /* 0x000fe20008011425 */
[----:B------:R1:W-:Y:S01]  /*5310*/  STS.128 [R0+0x800], R28 ;  /* 0x0008001c00007388 */ /* 0x0003e20000000c00 */
[----:B------:R-:W-:Y:S01]  /*5320*/  UIADD3 UR8, UP1, UR36, UR6, URZ ;  /* 0x0000000624087290 */ /* 0x000fe2000ff3e03f */
[----:B------:R-:W-:Y:S01]  /*5330*/  @!UP0 UMOV UR7, URZ ;  /* 0x0000003f00078c82 */ /* 0x000fe20008000000 */
[----:B------:R-:W-:Y:S01]  /*5340*/  UIMAD UR6, UR5, UR12, URZ ;  /* 0x0000000c050672a4 */ /* 0x000fe2000f8e023f */
[----:B------:R1:W-:Y:S01]  /*5350*/  STS.128 [R0+0x1000], R32 ;  /* 0x0010002000007388 */ /* 0x0003e20000000c00 */
[----:B------:R-:W-:-:S02]  /*5360*/  ULEA.HI.X.SX32 UR9, UR36, UR7, 0x1, UP1 ;  /* 0x0000000724097291 */ /* 0x000fc400088f0e3f */
[----:B------:R-:W-:Y:S01]  /*5370*/  UIMAD UR5, UR5, UR14, URZ ;  /* 0x0000000e050572a4 */ /* 0x000fe2000f8e023f */
[----:B------:R1:W-:Y:S01]  /*5380*/  STS.128 [R0+0x1800], R36 ;  /* 0x0018002400007388 */ /* 0x0003e20000000c00 */
[----:B------:R-:W-:Y:S02]  /*5390*/  UIMAD UR10, UR37, UR13, UR6 ;  /* 0x0000000d250a72a4 */ /* 0x000fe4000f8e0206 */
[----:B------:R-:W-:Y:S01]  /*53a0*/  UIMAD.WIDE.U32 UR6, UR37, UR12, UR8 ;  /* 0x0000000c250672a5 */ /* 0x000fe2000f8e0008 */
[----:B------:R1:W-:Y:S01]  /*53b0*/  STS.128 [R0+0x2000], R40 ;  /* 0x0020002800007388 */ /* 0x0003e20000000c00 */
[----:B------:R-:W-:Y:S02]  /*53c0*/  UIMAD UR12, UR37, UR15, UR5 ;  /* 0x0000000f250c72a4 */ /* 0x000fe4000f8e0205 */
[----:B------:R-:W-:Y:S01]  /*53d0*/  USHF.R.S32.HI UR5, URZ, 0x1f, UR39 ;  /* 0x0000001f3f057899 */ /* 0x000fe20008011427 */
[----:B------:R1:W-:Y:S01]  /*53e0*/  STS.128 [R0+0x2800], R44 ;  /* 0x0028002c00007388 */ /* 0x0003e20000000c00 */
[----:B------:R-:W-:-:S02]  /*53f0*/  UIMAD.WIDE.U32 UR8, UR37, UR14, UR8 ;  /* 0x0000000e250872a5 */ /* 0x000fc4000f8e0008 */
[----:B------:R-:W-:Y:S01]  /*5400*/  USEL UR5, UR5, URZ, !UP0 ;  /* 0x0000003f05057287 */ /* 0x000fe2000c000000 */
[----:B------:R1:W-:Y:S01]  /*5410*/  STS.128 [R0+0x3000], R48 ;  /* 0x0030003000007388 */ /* 0x0003e20000000c00 */
[----:B------:R-:W-:Y:S01]  /*5420*/  ULDC.64 UR14, c[0x0][0x820] ;  /* 0x00020800000e7ab9 */ /* 0x000fe20000000a00 */
[----:B------:R-:W-:Y:S02]  /*5430*/  USEL UR39, UR39, URZ, !UP0 ;  /* 0x0000003f27277287 */ /* 0x000fe4000c000000 */
[----:B------:R1:W-:Y:S01]  /*5440*/  STS.128 [R0+0x3800], R52 ;  /* 0x0038003400007388 */ /* 0x0003e20000000c00 */
[----:B------:R-:W-:Y:S02]  /*5450*/  UIMAD UR11, UR5, UR14, URZ ;  /* 0x0000000e050b72a4 */ /* 0x000fe4000f8e023f */
[----:B------:R-:W-:Y:S01]  /*5460*/  UIADD3 UR7, UR7, UR10, URZ ;  /* 0x0000000a07077290 */ /* 0x000fe2000fffe03f */
[----:B------:R1:W-:Y:S01]  /*5470*/  STS.128 [R0+0x4000], R56 ;  /* 0x0040003800007388 */ /* 0x0003e20000000c00 */
[----:B------:R-:W-:-:S02]  /*5480*/  UIMAD UR5, UR5, UR16, URZ ;  /* 0x00000010050572a4 */ /* 0x000fc4000f8e023f */
[----:B------:R-:W-:Y:S01]  /*5490*/  UIADD3 UR9, UR9, UR12, URZ ;  /* 0x0000000c09097290 */ /* 0x000fe2000fffe03f */
[----:B------:R1:W-:Y:S01]  /*54a0*/  STS.128 [R0+0x4800], R60 ;  /* 0x0048003c00007388 */ /* 0x0003e20000000c00 */
[----:B------:R-:W-:Y:S02]  /*54b0*/  UIMAD UR11, UR39, UR15, UR11 ;  /* 0x0000000f270b72a4 */ /* 0x000fe4000f8e020b */
[----:B------:R-:W-:Y:S01]  /*54c0*/  UIMAD.WIDE.U32 UR6, UR39, UR14, UR6 ;  /* 0x0000000e270672a5 */ /* 0x000fe2000f8e0006 */
[----:B------:R1:W-:Y:S01]  /*54d0*/  STS.128 [R0+0x5000], R64 ;  /* 0x0050004000007388 */ /* 0x0003e20000000c00 */
[----:B------:R-:W-:Y:S02]  /*54e0*/  UIMAD UR5, UR39, UR17, UR5 ;  /* 0x00000011270572a4 */ /* 0x000fe4000f8e0205 */
[----:B------:R-:W-:Y:S01]  /*54f0*/  UIMAD.WIDE.U32 UR8, UR39, UR16, UR8 ;  /* 0x00000010270872a5 */ /* 0x000fe2000f8e0008 */
[----:B------:R1:W-:Y:S01]  /*5500*/  STS.128 [R0+0x5800], R68 ;  /* 0x0058004400007388 */ /* 0x0003e20000000c00 */
[----:B------:R-:W-:Y:S01]  /*5510*/  ULDC.64 UR12, c[0x0][0x800] ;  /* 0x00020000000c7ab9 */ /* 0x000fe20000000a00 */
[----:B------:R-:W-:Y:S01]  /*5520*/  ULDC.64 UR14, c[0x0][0x828] ;  /* 0x00020a00000e7ab9 */ /* 0x000fe20000000a00 */
[----:B------:R-:W-:Y:S01]  /*5530*/  UIADD3 UR7, UR7, UR11, URZ ;  /* 0x0000000b07077290 */ /* 0x000fe2000fffe03f */
        /* <DEDUP_REMOVED lines=22> */
.L_x_3353:
[----:B------:R-:W-:Y:S01]  /*56a0*/  @P0 ELECT P1, URZ, PT ;  /* 0x00000000003f082f */ /* 0x000fe20003820000 */
[----:B------:R2:W-:-:S12]  /*56b0*/  UBLKRED.G.S.ADD.F32.RN [UR6], [UR4], UR5, desc[UR8] ;  /* 0x00000806040073bb */ /* 0x0005d800080a1405 */
[----:B------:R-:W-:Y:S02]  /*56c0*/  @P1 PLOP3.LUT P0, PT, P1, PT, PT, 0x8, 0x0 ;  /* 0x000000000000181c */ /* 0x000fe40000f0e170 */
[----:B------:R-:W-:-:S11]  /*56d0*/  PLOP3.LUT P1, PT, PT, PT, PT, 0x8, 0x0 ;  /* 0x000000000000781c */ /* 0x000fd60003f2e170 */
[----:B--2---:R-:W-:Y:S05]  /*56e0*/  @P0 BRA.U.ANY `(.L_x_3353) ;  /* 0xfffffffd00ec0947 */ /* 0x004fea000393ffff */
[----:B------:R0:W-:Y:S01]  /*56f0*/  UTMACMDFLUSH ;  /* 0x00000000000079b7 */ /* 0x0001e20000000000 */
[----:B------:R-:W-:-:S04]  /*5700*/  DEPBAR.LE SB0, 0x0 ;  /* 0x000080000000791a */ /* 0x000fc80000000000 */
.L_x_3352:
[----:B------:R-:W-:Y:S05]  /*5710*/  BSYNC B0 ;  /* 0x0000000000007941 */ /* 0x000fea0003800000 */
.L_x_3351:
        /* <DEDUP_REMOVED lines=32> */
.L_x_3354:
[----:B------:R-:W-:Y:S01]  /*5920*/  @P0 ELECT P1, URZ, PT ;  /* 0x00000000003f082f */ /* 0x000fe20003820000 */
[----:B------:R2:W-:-:S12]  /*5930*/  UBLKRED.G.S.ADD.F32.RN [UR6], [UR4], UR5, desc[UR8] ;  /* 0x00000806040073bb */ /* 0x0005d800080a1405 */
[----:B------:R-:W-:Y:S02]  /*5940*/  @P1 PLOP3.LUT P0, PT, P1, PT, PT, 0x8, 0x0 ;  /* 0x000000000000181c */ /* 0x000fe40000f0e170 */
[----:B------:R-:W-:-:S11]  /*5950*/  PLOP3.LUT P1, PT, PT, PT, PT, 0x8, 0x0 ;  /* 0x000000000000781c */ /* 0x000fd60003f2e170 */
[----:B--2---:R-:W-:Y:S05]  /*5960*/  @P0 BRA.U.ANY `(.L_x_3354) ;  /* 0xfffffffd00ec0947 */ /* 0x004fea000393ffff */
[----:B------:R0:W-:Y:S01]  /*5970*/  UTMACMDFLUSH ;  /* 0x00000000000079b7 */ /* 0x0001e20000000000 */
[----:B------:R-:W-:-:S04]  /*5980*/  DEPBAR.LE SB0, 0x0 ;  /* 0x000080000000791a */ /* 0x000fc80000000000 */
[----:B------:R-:W-:Y:S05]  /*5990*/  BRA `(.L_x_3327) ;  /* 0x0000003c00b87947 */ /* 0x000fea0003800000 */
.L_x_3320:
        /* <DEDUP_REMOVED lines=29> */
.L_x_3356:
[----:B------:R-:W-:Y:S01]  /*5b70*/  ULDC UR9, c[0x0][0x8cc] ;  /* 0x0002330000097ab9 */ /* 0x000fe20000000800 */
[----:B------:R-:W-:Y:S01]  /*5b80*/  UMOV UR7, UR8 ;  /* 0x0000000800077c82 */ /* 0x000fe20008000000 */
[----:B------:R-:W-:-:S11]  /*5b90*/  UISETP.NE.AND UP0, UPT, UR9, 0x1, UPT ;  /* 0x000000010900788c */ /* 0x000fd6000bf05270 */
[----:B------:R-:W-:Y:S02]  /*5ba0*/  @UP0 ULDC.64 UR10, c[0x0][0x8d0] ;  /* 0x00023400000a0ab9 */ /* 0x000fe40000000a00 */
[----:B------:R-:W-:-:S04]  /*5bb0*/  UIMAD.WIDE.U32 UR4, UR8, UR10, URZ ;  /* 0x0000000a080472a5 */ /* 0x000fc8000f8e003f */
[----:B------:R-:W-:-:S04]  /*5bc0*/  @UP0 USHF.R.U32.HI UR7, URZ, UR11, UR5 ;  /* 0x0000000b3f070299 */ /* 0x000fc80008011605 */
[----:B------:R-:W-:-:S12]  /*5bd0*/  UIMAD UR4, UR7, UR9, URZ ;  /* 0x00000009070472a4 */ /* 0x000fd8000f8e023f */
.L_x_3357:
        /* <DEDUP_REMOVED lines=23> */
.L_x_3358:
        /* <DEDUP_REMOVED lines=13> */
.L_x_3360:
[----:B------:R-:W-:-:S05]  /*5e20*/  ULDC UR4, c[0x0][0x8f4] ;  /* 0x00023d0000047ab9 */ /* 0x000fca0000000800 */
.L_x_3359:
        /* <DEDUP_REMOVED lines=46> */
.L_x_3361:
        /* <DEDUP_REMOVED lines=13> */
.L_x_3362:
        /* <DEDUP_REMOVED lines=12> */
.L_x_3363:
        /* <DEDUP_REMOVED lines=54> */
.L_x_3366:
[----:B------:R-:W-:Y:S05]  /*6600*/  BSYNC B0 ;  /* 0x0000000000007941 */ /* 0x000fea0003800000 */
.L_x_3365:
        /* <DEDUP_REMOVED lines=19> */
.L_x_3368:
[----:B------:R-:W-:Y:S05]  /*6740*/  BSYNC B0 ;  /* 0x0000000000007941 */ /* 0x000fea0003800000 */
.L_x_3367:
[----:B------:R-:W-:Y:S06]  /*6750*/  BAR.ARV 0xa, 0xa0 ;  /* 0x0282800000007b1d */ /* 0x000fec0000002000 */
[----:B------:R-:W-:Y:S04]  /*6760*/  BSSY B0, `(.L_x_3369) ;  /* 0x0000003000007945 */ /* 0x000fe80003800000 */
[----:B------:R-:W-:Y:S05]  /*6770*/  @!P0 BRA `(.L_x_3370) ;  /* 0x0000000000048947 */ /* 0x000fea0003800000 */
[----:B------:R-:W-:-:S04]  /*6780*/  DEPBAR.LE SB0, 0x0 ;  /* 0x000080000000791a */ /* 0x000fc80000000000 */
.L_x_3370:
[----:B------:R-:W-:Y:S05]  /*6790*/  BSYNC B0 ;  /* 0x0000000000007941 */ /* 0x000fea0003800000 */
.L_x_3369:
[----:B------:R-:W-:Y:S06]  /*67a0*/  BAR.ARV 0xb, 0xa0 ;  /* 0x02c2800000007b1d */ /* 0x000fec0000002000 */
[----:B------:R-:W-:Y:S01]  /*67b0*/  UIADD3 UR18, UR12, 0x1, URZ ;  /* 0x000000010c127890 */ /* 0x000fe2000fffe03f */
[----:B------:R-:W-:Y:S11]  /*67c0*/  BRA `(.L_x_3371) ;  /* 0x0000000000047947 */ /* 0x000ff60003800000 */
.L_x_3364:
[----:B------:R-:W-:-:S05]  /*67d0*/  UMOV UR18, UR12 ;  /* 0x0000000c00127c82 */ /* 0x000fca0008000000 */
.L_x_3371:
        /* <DEDUP_REMOVED lines=22> */
.L_x_3384:
        /* <DEDUP_REMOVED lines=20> */
.L_x_3373:
[----:B------:R-:W-:Y:S05]  /*6a80*/  BSYNC B0 ;  /* 0x0000000000007941 */ /* 0x000fea0003800000 */
.L_x_3372:
        /* <DEDUP_REMOVED lines=13> */
.L_x_3375:
[----:B------:R-:W-:Y:S05]  /*6b60*/  BSYNC B0 ;  /* 0x0000000000007941 */ /* 0x000fea0003800000 */
.L_x_3374:
[----:B------:R-:W-:Y:S06]  /*6b70*/  BAR.ARV 0xa, 0xa0 ;  /* 0x0282800000007b1d */ /* 0x000fec0000002000 */
[----:B------:R-:W-:Y:S04]  /*6b80*/  BSSY B0, `(.L_x_3376) ;  /* 0x0000003000007945 */ /* 0x000fe80003800000 */
[----:B------:R-:W-:Y:S05]  /*6b90*/  @!P0 BRA `(.L_x_3377) ;  /* 0x0000000000048947 */ /* 0x000fea0003800000 */
[----:B------:R-:W-:-:S04]  /*6ba0*/  DEPBAR.LE SB0, 0x0 ;  /* 0x000080000000791a */ /* 0x000fc80000000000 */
.L_x_3377:
[----:B------:R-:W-:Y:S05]  /*6bb0*/  BSYNC B0 ;  /* 0x0000000000007941 */ /* 0x000fea0003800000 */
.L_x_3376:
        /* <DEDUP_REMOVED lines=13> */
.L_x_3379:
[----:B------:R-:W-:Y:S05]  /*6c90*/  BSYNC B0 ;  /* 0x0000000000007941 */ /* 0x000fea0003800000 */
.L_x_3378:
        /* <DEDUP_REMOVED lines=13> */
.L_x_3381:
[----:B------:R-:W-:Y:S05]  /*6d70*/  BSYNC B0 ;  /* 0x0000000000007941 */ /* 0x000fea0003800000 */
.L_x_3380:
[----:B------:R-:W-:Y:S01]  /*6d80*/  UIADD3 UR18, UR18, 0x2, URZ ;  /* 0x0000000212127890 */ /* 0x000fe2000fffe03f */
[----:B------:R-:W-:Y:S06]  /*6d90*/  BAR.ARV 0xa, 0xa0 ;  /* 0x0282800000007b1d */ /* 0x000fec0000002000 */
[----:B------:R-:W-:Y:S01]  /*6da0*/  UISETP.GE.AND UP0, UPT, UR18, UR7, UPT ;  /* 0x000000071200728c */ /* 0x000fe2000bf06270 */
[----:B------:R-:W-:Y:S04]  /*6db0*/  BSSY B0, `(.L_x_3382) ;  /* 0x0000003000007945 */ /* 0x000fe80003800000 */
[----:B------:R-:W-:Y:S06]  /*6dc0*/  @!P0 BRA `(.L_x_3383) ;  /* 0x0000000000048947 */ /* 0x000fec0003800000 */
[----:B------:R-:W-:-:S04]  /*6dd0*/  DEPBAR.LE SB0, 0x0 ;  /* 0x000080000000791a */ /* 0x000fc80000000000 */
.L_x_3383:
[----:B------:R-:W-:Y:S05]  /*6de0*/  BSYNC B0 ;  /* 0x0000000000007941 */ /* 0x000fea0003800000 */
.L_x_3382:
[----:B------:R-:W-:Y:S06]  /*6df0*/  BAR.ARV 0xb, 0xa0 ;  /* 0x02c2800000007b1d */ /* 0x000fec0000002000 */
[----:B------:R-:W-:Y:S01]  /*6e00*/  PLOP3.LUT P1, PT, PT, PT, UP0, 0x80, 0x0 ;  /* 0x000000000000781c */ /* 0x000fe20003f2f008 */
[----:B------:R-:W-:Y:S02]  /*6e10*/  UIADD3 UR26, UR26, 0x4000, URZ ;  /* 0x000040001a1a7890 */ /* 0x000fe4000fffe03f */
[----:B------:R-:W-:-:S10]  /*6e20*/  UIADD3 UR6, UR6, 0x4000, URZ ;  /* 0x0000400006067890 */ /* 0x000fd4000fffe03f */
[----:B------:R-:W-:Y:S05]  /*6e30*/  @!P1 BRA `(.L_x_3384) ;  /* 0xfffffff800c09947 */ /* 0x000fea000383ffff */
[----:B------:R-:W-:Y:S05]  /*6e40*/  BRA `(.L_x_3327) ;  /* 0x00000028008c7947 */ /* 0x000fea0003800000 */
.L_x_3355:
        /* <DEDUP_REMOVED lines=22> */
.L_x_3385:
[----:B------:R-:W-:Y:S01]  /*6fb0*/  ULDC UR9, c[0x0][0x8cc] ;  /* 0x0002330000097ab9 */ /* 0x000fe20000000800 */
[----:B------:R-:W-:Y:S01]  /*6fc0*/  UMOV UR7, UR8 ;  /* 0x0000000800077c82 */ /* 0x000fe20008000000 */
[----:B------:R-:W-:-:S11]  /*6fd0*/  UISETP.NE.AND UP0, UPT, UR9, 0x1, UPT ;  /* 0x000000010900788c */ /* 0x000fd6000bf05270 */
[----:B------:R-:W-:Y:S02]  /*6fe0*/  @UP0 ULDC.64 UR10, c[0x0][0x8d0] ;  /* 0x00023400000a0ab9 */ /* 0x000fe40000000a00 */
[----:B------:R-:W-:-:S04]  /*6ff0*/  UIMAD.WIDE.U32 UR4, UR8, UR10, URZ ;  /* 0x0000000a080472a5 */ /* 0x000fc8000f8e003f */
[----:B------:R-:W-:-:S04]  /*7000*/  @UP0 USHF.R.U32.HI UR7, URZ, UR11, UR5 ;  /* 0x0000000b3f070299 */ /* 0x000fc80008011605 */
[----:B------:R-:W-:-:S12]  /*7010*/  UIMAD UR4, UR7, UR9, URZ ;  /* 0x00000009070472a4 */ /* 0x000fd8000f8e023f */
.L_x_3386:
        /* <DEDUP_REMOVED lines=23> */
.L_x_3387:
        /* <DEDUP_REMOVED lines=14> */
.L_x_3389:
[----:B------:R-:W-:-:S05]  /*7270*/  ULDC UR4, c[0x0][0x8f4] ;  /* 0x00023d0000047ab9 */ /* 0x000fca0000000800 */
.L_x_3388:
        /* <DEDUP_REMOVED lines=60> */
.L_x_3391:
        /* <DEDUP_REMOVED lines=12> */
.L_x_3392:
[----:B------:R-:W-:Y:S05]  /*7700*/  @!P2 BRA `(.L_x_3393) ;  /* 0x000000000014a947 */ /* 0x000fea0003800000 */
[----:B------:R-:W-:Y:S02]  /*7710*/  IMAD.U32 R2, RZ, RZ, UR14 ;  /* 0x0000000eff027e24 */ /* 0x000fe4000f8e00ff */
[----:B------:R-:W-:-:S05]  /*7720*/  IMAD.U32 R3, RZ, RZ, UR15 ;  /* 0x0000000fff037e24 */ /* 0x000fca000f8e00ff */
[----:B------:R-:W2:Y:S04]  /*7730*/  LDG.E R5, desc[UR46][R2.64] ;  /* 0x0000002e02057981 */ /* 0x000ea8000c1e1900 */
[----:B------:R-:W2:Y:S02]  /*7740*/  LDG.E R4, desc[UR46][R2.64+0x4] ;  /* 0x0000042e02047981 */ /* 0x000ea4000c1e1900 */
[----:B--2---:R-:W-:-:S07]  /*7750*/  IMAD.IADD R4, R4, 0x1, -R5 ;  /* 0x0000000104047824 */ /* 0x004fce00078e0a05 */
.L_x_3393:
        /* <DEDUP_REMOVED lines=62> */
.L_x_3423:
        /* <DEDUP_REMOVED lines=15> */
.L_x_3396:
        /* <DEDUP_REMOVED lines=92> */
.L_x_3407:
[----:B-123--:R-:W-:-:S04]  /*81f0*/  SHF.L.U32 R18, R10, 0x1f, RZ ;  /* 0x0000001f0a127819 */ /* 0x00efc800000006ff */
[----:B------:R-:W2:Y:S02]  /*8200*/  SYNCS.PHASECHK.TRANS64.TRYWAIT P1, [R15+URZ+0x30840], R18 ;  /* 0x030840120f0075a7 */ /* 0x000ea4000802017f */
[----:B--2---:R-:W-:Y:S05]  /*8210*/  @!P1 BRA `(.L_x_3399) ;  /* 0x0000001800189947 */ /* 0x004fea0003800000 */
.L_x_3424:
        /* <DEDUP_REMOVED lines=8> */
.L_x_3400:
        /* <DEDUP_REMOVED lines=37> */
.L_x_3425:
        /* <DEDUP_REMOVED lines=8> */
.L_x_3402:
        /* <DEDUP_REMOVED lines=37> */
.L_x_3426:
        /* <DEDUP_REMOVED lines=8> */
.L_x_3404:
        /* <DEDUP_REMOVED lines=31> */
.L_x_3428:
        /* <DEDUP_REMOVED lines=8> */
.L_x_3406:
        /* <DEDUP_REMOVED lines=37> */
.L_x_3398:
[----:B------:R-:W4:Y:S02]  /*8d00*/  LDL.LU R4, [R1+0x8] ;  /* 0x0000080001047983 */ /* 0x000f240000300800 */
[----:B----4-:R-:W-:Y:S02]  /*8d10*/  ISETP.NE.AND P1, PT, R4, RZ, PT ;  /* 0x000000ff0400720c */ /* 0x010fe40003f25270 */
[----:B------:R4:W5:Y:S11]  /*8d20*/  LDL R4, [R1+0x4] ;  /* 0x0000040001047983 */ /* 0x0009760000100800 */
[----:B----4-:R-:W-:Y:S05]  /*8d30*/  @!P1 BRA `(.L_x_3397) ;  /* 0x00000004005c9947 */ /* 0x010fea0003800000 */
[----:B------:R-:W-:-:S04]  /*8d40*/  SHF.L.U32 R12, R10, 0x1f, RZ ;  /* 0x0000001f0a0c7819 */ /* 0x000fc800000006ff */
[----:B------:R-:W4:Y:S02]  /*8d50*/  SYNCS.PHASECHK.TRANS64.TRYWAIT P1, [R15+URZ+0x30840], R12 ;  /* 0x0308400c0f0075a7 */ /* 0x000f24000802017f */
[----:B----4-:R-:W-:Y:S05]  /*8d60*/  @!P1 BRA `(.L_x_3408) ;  /* 0x0000000c00989947 */ /* 0x010fea0003800000 */
.L_x_3429:
        /* <DEDUP_REMOVED lines=8> */
.L_x_3409:
        /* <DEDUP_REMOVED lines=34> */
.L_x_3430:
        /* <DEDUP_REMOVED lines=8> */
.L_x_3411:
        /* <DEDUP_REMOVED lines=34> */
.L_x_3397:
[----:B------:R-:W1:Y:S01]  /*92b0*/  S2R R0, SR_TID.X ;  /* 0x0000000000007919 */ /* 0x000e620000002100 */
[----:B------:R-:W-:Y:S01]  /*92c0*/  IMAD R3, R16, 0x8, R15 ;  /* 0x0000000810037824 */ /* 0x000fe200078e020f */
[----:B-1----:R-:W-:Y:S02]  /*92d0*/  LOP3.LUT R2, R0, 0x7f, RZ, 0xc0, !PT ;  /* 0x0000007f00027812 */ /* 0x002fe400078ec0ff */
[----:B------:R-:W-:Y:S02]  /*92e0*/  SHF.L.U32 R0, R10, 0x1f, RZ ;  /* 0x0000001f0a007819 */ /* 0x000fe400000006ff */
[----:B------:R-:W-:Y:S02]  /*92f0*/  ISETP.NE.AND P1, PT, R2, RZ, PT ;  /* 0x000000ff0200720c */ /* 0x000fe40003f25270 */
[----:B------:R-:W1:Y:S02]  /*9300*/  SYNCS.PHASECHK.TRANS64.TRYWAIT P0, [R3+URZ+0x30840], R0 ;  /* 0x03084000030075a7 */ /* 0x000e64000800017f */
[----:B-1----:R-:W-:Y:S09]  /*9310*/  @!P0 BRA `(.L_x_3412) ;  /* 0x0000000800548947 */ /* 0x002ff20003800000 */
.L_x_3431:
[----:B------:R-:W-:Y:S05]  /*9320*/  @P1 BRA `(.L_x_3413) ;  /* 0x0000000000181947 */ /* 0x000fea0003800000 */
[----:B------:R-:W1:Y:S01]  /*9330*/  S2R R2, SR_TID.X ;  /* 0x0000000000027919 */ /* 0x000e620000002100 */
[----:B------:R-:W-:-:S04]  /*9340*/  IMAD.MOV.U32 R0, RZ, RZ, 0x4100 ;  /* 0x00004100ff007424 */ /* 0x000fc800078e00ff */
[----:B------:R1:W-:Y:S02]  /*9350*/  SYNCS.ARRIVE.TRANS64 RZ, [R3+URZ+0x30830], R0 ;  /* 0x0308300003ff79a7 */ /* 0x0003e4000800003f */
[----:B-1----:R-:W-:-:S13]  /*9360*/  LOP3.LUT P0, RZ, R2, 0x1f, RZ, 0xc0, !PT ;  /* 0x0000001f02ff7812 */ /* 0x002fda000780c0ff */
[----:B------:R-:W-:Y:S05]  /*9370*/  @!P0 BRA `(.L_x_3413) ;  /* 0x0000000000048947 */ /* 0x000fea0003800000 */
[----:B------:R-:W-:Y:S01]  /*9380*/  BPT.TRAP 0x1 ;  /* 0x000000040000795c */ /* 0x000fe20000300000 */
.L_x_3413:
        /* <DEDUP_REMOVED lines=41> */
.L_x_3394:
[----:B------:R-:W-:Y:S05]  /*9620*/  BSYNC B0 ;  /* 0x0000000000007941 */ /* 0x000fea0003800000 */
.L_x_3390:
[----:B------:R-:W-:-:S03]  /*9630*/  UMOV UR7, 0xffffffff ;  /* 0xffffffff00077882 */ /* 0x000fc60000000000 */
[----:B------:R-:W-:Y:S05]  /*9640*/  BRA.DIV UR7, `(.L_x_3414) ;  /* 0x00000006079c7947 */ /* 0x000fea000b800000 */
[----:B------:R-:W-:-:S13]  /*9650*/  ELECT P6, URZ, PT ;  /* 0x00000000003f782f */ /* 0x000fda00038c0000 */
.L_x_3434:
[----:B------:R-:W-:Y:S05]  /*9660*/  @!P6 BRA `(.L_x_3327) ;  /* 0x000000000084e947 */ /* 0x000fea0003800000 */
[----:B------:R-:W-:-:S06]  /*9670*/  ULOP3.LUT UR7, UR38, 0x2, URZ, 0xfc, !UPT ;  /* 0x0000000226077892 */ /* 0x000fcc000f8efc3f */
[----:B------:R-:W-:-:S05]  /*9680*/  IMAD.U32 R0, RZ, RZ, UR7 ;  /* 0x00000007ff007e24 */ /* 0x000fca000f8e00ff */
[----:B------:R-:W-:-:S13]  /*9690*/  ISETP.NE.AND P2, PT, R0, 0x3, PT ;  /* 0x000000030000780c */ /* 0x000fda0003f45270 */
[----:B------:R-:W-:Y:S05]  /*96a0*/  @!P2 BRA `(.L_x_3415) ;  /* 0x000000000004a947 */ /* 0x000fea0003800000 */
[----:B------:R-:W-:Y:S01]  /*96b0*/  BPT.TRAP 0x1 ;  /* 0x000000040000795c */ /* 0x000fe20000300000 */
.L_x_3415:
        /* <DEDUP_REMOVED lines=15> */
.L_x_3435:
[----:B------:R-:W2:Y:S02]  /*97b0*/  SYNCS.PHASECHK.TRANS64.TRYWAIT P0, [R3+URZ], R0 ;  /* 0x00000000030075a7 */ /* 0x000ea4000800017f */
[----:B--2---:R-:W-:Y:S05]  /*97c0*/  @!P0 BRA `(.L_x_3417) ;  /* 0x0000000400708947 */ /* 0x004fea0003800000 */
.L_x_3436:
[----:B------:R-:W-:Y:S05]  /*97d0*/  @!P2 BRA `(.L_x_3418) ;  /* 0x000000000004a947 */ /* 0x000fea0003800000 */
[----:B------:R-:W-:Y:S01]  /*97e0*/  BPT.TRAP 0x1 ;  /* 0x000000040000795c */ /* 0x000fe20000300000 */
.L_x_3418:
[----:B--2---:R-:W-:-:S04]  /*97f0*/  VIADD R3, R8, 0x30840 ;  /* 0x0003084008037836 */ /* 0x004fc80000000000 */
[----:B------:R-:W-:-:S04]  /*9800*/  IMAD R5, R2, 0x8, R3 ;  /* 0x0000000802057824 */ /* 0x000fc800078e0203 */
[----:B------:R-:W2:Y:S02]  /*9810*/  SYNCS.PHASECHK.TRANS64.TRYWAIT P0, [R5+URZ], R4 ;  /* 0x00000004050075a7 */ /* 0x000ea4000800017f */
[----:B--2---:R-:W-:Y:S05]  /*9820*/  @!P0 BRA `(.L_x_3419) ;  /* 0x00000004006c8947 */ /* 0x004fea0003800000 */
.L_x_3437:
[----:B------:R-:W-:-:S07]  /*9830*/  IMAD R3, R6, 0x8, R3 ;  /* 0x0000000806037824 */ /* 0x000fce00078e0203 */
.L_x_3420:
[----:B---3--:R3:W4:Y:S02]  /*9840*/  SYNCS.PHASECHK.TRANS64.TRYWAIT P0, [R3+URZ], R0 ;  /* 0x00000000030075a7 */ /* 0x008724000800017f */
[----:B----4-:R-:W-:Y:S05]  /*9850*/  @!P0 NANOSLEEP.SYNCS 0x989680 ;  /* 0x009896800000895d */ /* 0x010fea0003900000 */
[----:B------:R-:W4:Y:S02]  /*9860*/  @!P0 SYNCS.PHASECHK.TRANS64 P0, [R3+URZ], R0 ;  /* 0x00000000030085a7 */ /* 0x000f24000800007f */
[----:B----4-:R-:W-:Y:S05]  /*9870*/  @!P0 BRA `(.L_x_3420) ;  /* 0xfffffffc00f08947 */ /* 0x010fea000383ffff */
.L_x_3327:
[----:B------:R-:W-:Y:S05]  /*9880*/  BSYNC B6 ;  /* 0x0000000000067941 */ /* 0x000fea0003800000 */
.L_x_3319:
[----:B------:R-:W-:Y:S05]  /*9890*/  EXIT ;  /* 0x000000000000794d */ /* 0x000fea0003800000 */
.L_x_3337:
[----:B------:R-:W-:Y:S02]  /*98a0*/  IMAD.MOV.U32 R12, RZ, RZ, RZ ;  /* 0x000000ffff0c7224 */ /* 0x000fe400078e00ff */
[----:B------:R-:W-:Y:S02]  /*98b0*/  IMAD.MOV.U32 R11, RZ, RZ, 0x1f ;  /* 0x0000001fff0b7424 */ /* 0x000fe400078e00ff */
[----:B------:R-:W-:-:S07]  /*98c0*/  IMAD.MOV.U32 R15, RZ, RZ, -0x1 ;  /* 0xffffffffff0f7424 */ /* 0x000fce00078e00ff */
[----:B------:R-:W-:Y:S05]  /*98d0*/  WARPSYNC.COLLECTIVE R15, `(.L_x_3421) ;  /* 0x000000000f087348 */ /* 0x000fea0003c00000 */
[----:B------:R1:W2:Y:S02]  /*98e0*/  SHFL.IDX P6, R14, R13, R12, R11 ;  /* 0x0000000c0d0e7389 */ /* 0x0002a400000c000b */
[----:B-12---:R-:W-:Y:S01]  /*98f0*/  ENDCOLLECTIVE ;  /* 0x000000000000791b */ /* 0x006fe20003800000 */
.L_x_3421:
[----:B------:R-:W-:Y:S05]  /*9900*/  BRA `(.L_x_3422) ;  /* 0xffffff7c00cc7947 */ /* 0x000fea000383ffff */
.L_x_3339:
        /* <DEDUP_REMOVED lines=8> */
.L_x_3343:
[----:B---3--:R3:W4:Y:S02]  /*9990*/  SYNCS.PHASECHK.TRANS64.TRYWAIT P1, [R0+URZ+0x30810], R209 ;  /* 0x030810d1000075a7 */ /* 0x008724000802017f */
[----:B----4-:R-:W-:Y:S05]  /*99a0*/  @!P1 NANOSLEEP.SYNCS 0x989680 ;  /* 0x009896800000995d */ /* 0x010fea0003900000 */
[----:B------:R-:W4:Y:S02]  /*99b0*/  @!P1 SYNCS.PHASECHK.TRANS64 P1, [R0+URZ+0x30810], R209 ;  /* 0x030810d1000095a7 */ /* 0x000f24000802007f */
[----:B----4-:R-:W-:Y:S05]  /*99c0*/  @!P1 BRA `(.L_x_3343) ;  /* 0xfffffffc00f09947 */ /* 0x010fea000383ffff */
[----:B------:R-:W-:Y:S05]  /*99d0*/  BRA `(.L_x_3342) ;  /* 0xffffff8400b47947 */ /* 0x000fea000383ffff */
.L_x_3347:
[----:B------:R1:W1:Y:S02]  /*99e0*/  SYNCS.PHASECHK.TRANS64.TRYWAIT P1, [R0+URZ+0x30830], R209 ;  /* 0x030830d1000075a7 */ /* 0x000264000802017f */
[----:B-1----:R-:W-:Y:S05]  /*99f0*/  @!P1 NANOSLEEP.SYNCS 0x989680 ;  /* 0x009896800000995d */ /* 0x002fea0003900000 */
[----:B------:R-:W1:Y:S02]  /*9a00*/  @!P1 SYNCS.PHASECHK.TRANS64 P1, [R0+URZ+0x30830], R209 ;  /* 0x030830d1000095a7 */ /* 0x000e64000802007f */
[----:B-1----:R-:W-:Y:S05]  /*9a10*/  @!P1 BRA `(.L_x_3347) ;  /* 0xfffffffc00f09947 */ /* 0x002fea000383ffff */
[----:B------:R-:W-:Y:S05]  /*9a20*/  BRA `(.L_x_3346) ;  /* 0xffffff8c00d47947 */ /* 0x000fea000383ffff */
.L_x_3395:
[----:B-1----:R1:W2:Y:S02]  /*9a30*/  SYNCS.PHASECHK.TRANS64.TRYWAIT P0, [R15+URZ+0x30820], R2 ;  /* 0x030820020f0075a7 */ /* 0x0022a4000800017f */
[----:B--2---:R-:W-:Y:S05]  /*9a40*/  @!P0 NANOSLEEP.SYNCS 0x989680 ;  /* 0x009896800000895d */ /* 0x004fea0003900000 */
[----:B------:R-:W2:Y:S02]  /*9a50*/  @!P0 SYNCS.PHASECHK.TRANS64 P0, [R15+URZ+0x30820], R2 ;  /* 0x030820020f0085a7 */ /* 0x000ea4000800007f */
[----:B--2---:R-:W-:Y:S05]  /*9a60*/  @!P0 BRA `(.L_x_3395) ;  /* 0xfffffffc00f08947 */ /* 0x004fea000383ffff */
[----:B------:R-:W-:Y:S05]  /*9a70*/  BRA `(.L_x_3423) ;  /* 0xffffffe000307947 */ /* 0x000fea000383ffff */
.L_x_3399:
[----:B--2---:R2:W3:Y:S02]  /*9a80*/  SYNCS.PHASECHK.TRANS64.TRYWAIT P1, [R15+URZ+0x30840], R18 ;  /* 0x030840120f0075a7 */ /* 0x0044e4000802017f */
[----:B---3--:R-:W-:Y:S05]  /*9a90*/  @!P1 NANOSLEEP.SYNCS 0x989680 ;  /* 0x009896800000995d */ /* 0x008fea0003900000 */
[----:B------:R-:W3:Y:S02]  /*9aa0*/  @!P1 SYNCS.PHASECHK.TRANS64 P1, [R15+URZ+0x30840], R18 ;  /* 0x030840120f0095a7 */ /* 0x000ee4000802007f */
[----:B---3--:R-:W-:Y:S05]  /*9ab0*/  @!P1 BRA `(.L_x_3399) ;  /* 0xfffffffc00f09947 */ /* 0x008fea000383ffff */
[----:B------:R-:W-:Y:S05]  /*9ac0*/  BRA `(.L_x_3424) ;  /* 0xffffffe400d47947 */ /* 0x000fea000383ffff */
.L_x_3401:
[----:B-1----:R1:W3:Y:S02]  /*9ad0*/  SYNCS.PHASECHK.TRANS64.TRYWAIT P1, [R15+URZ+0x30828], R18 ;  /* 0x030828120f0075a7 */ /* 0x0022e4000802017f */
[----:B---3--:R-:W-:Y:S05]  /*9ae0*/  @!P1 NANOSLEEP.SYNCS 0x989680 ;  /* 0x009896800000995d */ /* 0x008fea0003900000 */
[----:B------:R-:W3:Y:S02]  /*9af0*/  @!P1 SYNCS.PHASECHK.TRANS64 P1, [R15+URZ+0x30828], R18 ;  /* 0x030828120f0095a7 */ /* 0x000ee4000802007f */
[----:B---3--:R-:W-:Y:S05]  /*9b00*/  @!P1 BRA `(.L_x_3401) ;  /* 0xfffffffc00f09947 */ /* 0x008fea000383ffff */
[----:B------:R-:W-:Y:S05]  /*9b10*/  BRA `(.L_x_3425) ;  /* 0xffffffe800747947 */ /* 0x000fea000383ffff */
.L_x_3403:
[----:B---3--:R3:W4:Y:S02]  /*9b20*/  SYNCS.PHASECHK.TRANS64.TRYWAIT P1, [R15+URZ+0x30848], R18 ;  /* 0x030848120f0075a7 */ /* 0x008724000802017f */
[----:B----4-:R-:W-:Y:S05]  /*9b30*/  @!P1 NANOSLEEP.SYNCS 0x989680 ;  /* 0x009896800000995d */ /* 0x010fea0003900000 */
[----:B------:R-:W4:Y:S02]  /*9b40*/  @!P1 SYNCS.PHASECHK.TRANS64 P1, [R15+URZ+0x30848], R18 ;  /* 0x030848120f0095a7 */ /* 0x000f24000802007f */
[----:B----4-:R-:W-:Y:S05]  /*9b50*/  @!P1 BRA `(.L_x_3403) ;  /* 0xfffffffc00f09947 */ /* 0x010fea000383ffff */
[----:B------:R-:W-:Y:S05]  /*9b60*/  BRA `(.L_x_3426) ;  /* 0xffffffec00147947 */ /* 0x000fea000383ffff */
.L_x_3405:
[----:B------:R-:W-:-:S07]  /*9b70*/  SHF.L.U32 R4, R10, 0x1f, RZ ;  /* 0x0000001f0a047819 */ /* 0x000fce00000006ff */
.L_x_3427:
[----:B----4-:R4:W1:Y:S02]  /*9b80*/  SYNCS.PHASECHK.TRANS64.TRYWAIT P1, [R15+URZ+0x30820], R4 ;  /* 0x030820040f0075a7 */ /* 0x010864000802017f */
[----:B-1----:R-:W-:Y:S05]  /*9b90*/  @!P1 NANOSLEEP.SYNCS 0x989680 ;  /* 0x009896800000995d */ /* 0x002fea0003900000 */
[----:B------:R-:W1:Y:S02]  /*9ba0*/  @!P1 SYNCS.PHASECHK.TRANS64 P1, [R15+URZ+0x30820], R4 ;  /* 0x030820040f0095a7 */ /* 0x000e64000802007f */
[----:B-1----:R-:W-:Y:S05]  /*9bb0*/  @!P1 BRA `(.L_x_3427) ;  /* 0xfffffffc00f09947 */ /* 0x002fea000383ffff */
[----:B------:R-:W-:Y:S05]  /*9bc0*/  BRA `(.L_x_3428) ;  /* 0xffffffec00987947 */ /* 0x000fea000383ffff */
.L_x_3408:
[----:B----4-:R4:W1:Y:S02]  /*9bd0*/  SYNCS.PHASECHK.TRANS64.TRYWAIT P1, [R15+URZ+0x30840], R12 ;  /* 0x0308400c0f0075a7 */ /* 0x010864000802017f */
[----:B-1----:R-:W-:Y:S05]  /*9be0*/  @!P1 NANOSLEEP.SYNCS 0x989680 ;  /* 0x009896800000995d */ /* 0x002fea0003900000 */
[----:B------:R-:W1:Y:S02]  /*9bf0*/  @!P1 SYNCS.PHASECHK.TRANS64 P1, [R15+URZ+0x30840], R12 ;  /* 0x0308400c0f0095a7 */ /* 0x000e64000802007f */
[----:B-1----:R-:W-:Y:S05]  /*9c00*/  @!P1 BRA `(.L_x_3408) ;  /* 0xfffffffc00f09947 */ /* 0x002fea000383ffff */
[----:B------:R-:W-:Y:S05]  /*9c10*/  BRA `(.L_x_3429) ;  /* 0xfffffff000547947 */ /* 0x000fea000383ffff */
.L_x_3410:
[----:B-1----:R1:W2:Y:S02]  /*9c20*/  SYNCS.PHASECHK.TRANS64.TRYWAIT P1, [R15+URZ+0x30828], R12 ;  /* 0x0308280c0f0075a7 */ /* 0x0022a4000802017f */
[----:B--2---:R-:W-:Y:S05]  /*9c30*/  @!P1 NANOSLEEP.SYNCS 0x989680 ;  /* 0x009896800000995d */ /* 0x004fea0003900000 */
[----:B------:R-:W2:Y:S02]  /*9c40*/  @!P1 SYNCS.PHASECHK.TRANS64 P1, [R15+URZ+0x30828], R12 ;  /* 0x0308280c0f0095a7 */ /* 0x000ea4000802007f */
[----:B--2---:R-:W-:Y:S05]  /*9c50*/  @!P1 BRA `(.L_x_3410) ;  /* 0xfffffffc00f09947 */ /* 0x004fea000383ffff */
[----:B------:R-:W-:Y:S05]  /*9c60*/  BRA `(.L_x_3430) ;  /* 0xfffffff000e87947 */ /* 0x000fea000383ffff */
.L_x_3412:
[----:B------:R1:W1:Y:S02]  /*9c70*/  SYNCS.PHASECHK.TRANS64.TRYWAIT P0, [R3+URZ+0x30840], R0 ;  /* 0x03084000030075a7 */ /* 0x000264000800017f */
[----:B-1----:R-:W-:Y:S05]  /*9c80*/  @!P0 NANOSLEEP.SYNCS 0x989680 ;  /* 0x009896800000895d */ /* 0x002fea0003900000 */
[----:B------:R-:W1:Y:S02]  /*9c90*/  @!P0 SYNCS.PHASECHK.TRANS64 P0, [R3+URZ+0x30840], R0 ;  /* 0x03084000030085a7 */ /* 0x000e64000800007f */
[----:B-1----:R-:W-:Y:S05]  /*9ca0*/  @!P0 BRA `(.L_x_3412) ;  /* 0xfffffffc00f08947 */ /* 0x002fea000383ffff */
[----:B------:R-:W-:Y:S05]  /*9cb0*/  BRA `(.L_x_3431) ;  /* 0xfffffff400987947 */ /* 0x000fea000383ffff */
.L_x_3414:
[----:B------:R-:W-:Y:S01]  /*9cc0*/  BSSY B0, `(.L_x_3432) ;  /* 0x0000006000007945 */ /* 0x000fe20003800000 */
[----:B------:R-:W-:-:S07]  /*9cd0*/  IMAD.MOV.U32 R15, RZ, RZ, -0x1 ;  /* 0xffffffffff0f7424 */ /* 0x000fce00078e00ff */
[----:B------:R-:W-:Y:S05]  /*9ce0*/  WARPSYNC.COLLECTIVE R15, `(.L_x_3433) ;  /* 0x000000000f0c7348 */ /* 0x000fea0003c00000 */
[----:B------:R-:W-:Y:S02]  /*9cf0*/  ELECT P6, UR62, PT ;  /* 0x00000000003e782f */ /* 0x000fe400038c0000 */
[----:B------:R-:W-:Y:S01]  /*9d00*/  MOV R14, UR62 ;  /* 0x0000003e000e7c02 */ /* 0x000fe20008000f00 */
[----:B------:R-:W-:Y:S10]  /*9d10*/  ENDCOLLECTIVE ;  /* 0x000000000000791b */ /* 0x000ff40003800000 */
.L_x_3433:
[----:B------:R-:W-:Y:S05]  /*9d20*/  BSYNC B0 ;  /* 0x0000000000007941 */ /* 0x000fea0003800000 */
.L_x_3432:
[----:B------:R-:W-:Y:S05]  /*9d30*/  BRA `(.L_x_3434) ;  /* 0xfffffff800487947 */ /* 0x000fea000383ffff */
.L_x_3416:
[----:B-1----:R1:W2:Y:S02]  /*9d40*/  SYNCS.PHASECHK.TRANS64.TRYWAIT P0, [R7+URZ], R4 ;  /* 0x00000004070075a7 */ /* 0x0022a4000800017f */
[----:B--2---:R-:W-:Y:S05]  /*9d50*/  @!P0 NANOSLEEP.SYNCS 0x989680 ;  /* 0x009896800000895d */ /* 0x004fea0003900000 */
[----:B------:R-:W2:Y:S02]  /*9d60*/  @!P0 SYNCS.PHASECHK.TRANS64 P0, [R7+URZ], R4 ;  /* 0x00000004070085a7 */ /* 0x000ea4000800007f */
[----:B--2---:R-:W-:Y:S05]  /*9d70*/  @!P0 BRA `(.L_x_3416) ;  /* 0xfffffffc00f08947 */ /* 0x004fea000383ffff */
[----:B------:R-:W-:Y:S05]  /*9d80*/  BRA `(.L_x_3435) ;  /* 0xfffffff800887947 */ /* 0x000fea000383ffff */
.L_x_3417:
[----:B--2---:R2:W3:Y:S02]  /*9d90*/  SYNCS.PHASECHK.TRANS64.TRYWAIT P0, [R3+URZ], R0 ;  /* 0x00000000030075a7 */ /* 0x0044e4000800017f */
[----:B---3--:R-:W-:Y:S05]  /*9da0*/  @!P0 NANOSLEEP.SYNCS 0x989680 ;  /* 0x009896800000895d */ /* 0x008fea0003900000 */
[----:B------:R-:W3:Y:S02]  /*9db0*/  @!P0 SYNCS.PHASECHK.TRANS64 P0, [R3+URZ], R0 ;  /* 0x00000000030085a7 */ /* 0x000ee4000800007f */
[----:B---3--:R-:W-:Y:S05]  /*9dc0*/  @!P0 BRA `(.L_x_3417) ;  /* 0xfffffffc00f08947 */ /* 0x008fea000383ffff */
[----:B------:R-:W-:Y:S05]  /*9dd0*/  BRA `(.L_x_3436) ;  /* 0xfffffff8007c7947 */ /* 0x000fea000383ffff */
.L_x_3419:
[----:B--2---:R2:W3:Y:S02]  /*9de0*/  SYNCS.PHASECHK.TRANS64.TRYWAIT P0, [R5+URZ], R4 ;  /* 0x00000004050075a7 */ /* 0x0044e4000800017f */
[----:B---3--:R-:W-:Y:S05]  /*9df0*/  @!P0 NANOSLEEP.SYNCS 0x989680 ;  /* 0x009896800000895d */ /* 0x008fea0003900000 */
[----:B------:R-:W3:Y:S02]  /*9e00*/  @!P0 SYNCS.PHASECHK.TRANS64 P0, [R5+URZ], R4 ;  /* 0x00000004050085a7 */ /* 0x000ee4000800007f */
[----:B---3--:R-:W-:Y:S05]  /*9e10*/  @!P0 BRA `(.L_x_3419) ;  /* 0xfffffffc00f08947 */ /* 0x008fea000383ffff */
[----:B------:R-:W-:Y:S05]  /*9e20*/  BRA `(.L_x_3437) ;  /* 0xfffffff800807947 */ /* 0x000fea000383ffff */
.L_x_3438:
        /* <DEDUP_REMOVED lines=13> */
.L_x_7312:


//--------------------- .text._ZN7cutlass13device_kernelIN5flash11enable_sm90INS1_16FlashAttnBwdSm90INS1_25CollectiveMainloopBwdSm90ILi2ELi2ELi2EN4cute5tupleIJNS5_1CILi1EEES8_S8_EEENS6_IJNS7_ILi64EEENS7_ILi128EEESB_EEENS_6half_tEfNS_4arch4Sm90ELb1ELb0ELb1ELb1ELb1ELb1ELb0ELb0ELi2ELi1ELi2ELi1ELb0EEENS1_24CollectiveEpilogueBwdGQAISC_fSF_Li256ELb1ELb1EEENS1_25SingleTileBwdLPTSchedulerILb1ELi128ELb1EEEEEEEEEvNT_6ParamsE --------------------------
	.section	.text._ZN7cutlass13device_kernelIN5flash11enable_sm90INS1_16FlashAttnBwdSm90INS1_25CollectiveMainloopBwdSm90ILi2ELi2ELi2EN4cute5tupleIJNS5_1CILi1EEES8_S8_EEENS6_IJNS7_ILi64EEENS7_ILi128EEESB_EEENS_6half_tEfNS_4arch4Sm90ELb1ELb0ELb1ELb1ELb1ELb1ELb0ELb0ELi2ELi1ELi2ELi1ELb0EEENS1_24CollectiveEpilogueBwdGQAISC_fSF_Li256ELb1ELb1EEENS1_25SingleTileBwdLPTSchedulerILb1ELi128ELb1EEEEEEEEEvNT_6ParamsE,"ax",@progbits
	.align	128
.text._ZN7cutlass13device_kernelIN5flash11enable_sm90INS1_16FlashAttnBwdSm90INS1_25CollectiveMainloopBwdSm90ILi2ELi2ELi2EN4cute5tupleIJNS5_1CILi1EEES8_S8_EEENS6_IJNS7_ILi64EEENS7_ILi128EEESB_EEENS_6half_tEfNS_4arch4Sm90ELb1ELb0ELb1ELb1ELb1ELb1ELb0ELb0ELi2ELi1ELi2ELi1ELb0EEENS1_24CollectiveEpilogueBwdGQAISC_fSF_Li256ELb1ELb1EEENS1_25SingleTileBwdLPTSchedulerILb1ELi128ELb1EEEEEEEEEvNT_6ParamsE:
        .type           _ZN7cutlass13device_kernelIN5flash11enable_sm90INS1_16FlashAttnBwdSm90INS1_25CollectiveMainloopBwdSm90ILi2ELi2ELi2EN4cute5tupleIJNS5_1CILi1EEES8_S8_EEENS6_IJNS7_ILi64EEENS7_ILi128EEESB_EEENS_6half_tEfNS_4arch4Sm90ELb1ELb0ELb1ELb1ELb1ELb1ELb0ELb0ELi2ELi1ELi2ELi1ELb0EEENS1_24CollectiveEpilogueBwdGQAISC_fSF_Li256ELb1ELb1EEENS1_25SingleTileBwdLPTSchedulerILb1ELi128ELb1EEEEEEEEEvNT_6ParamsE,@function
        .size           _ZN7cutlass13device_kernelIN5flash11enable_sm90INS1_16FlashAttnBwdSm90INS1_25CollectiveMainloopBwdSm90ILi2ELi2ELi2EN4cute5tupleIJNS5_1CILi1EEES8_S8_EEENS6_IJNS7_ILi64EEENS7_ILi128EEESB_EEENS_6half_tEfNS_4arch4Sm90ELb1ELb0ELb1ELb1ELb1ELb1ELb0ELb0ELi2ELi1ELi2ELi1ELb0EEENS1_24CollectiveEpilogueBwdGQAISC_fSF_Li256ELb1ELb1EEENS1_25SingleTileBwdLPTSchedulerILb1ELi128ELb1EEEEEEEEEvNT_6ParamsE,(.L_x_7313 - _ZN7cutlass13device_kernelIN5flash11enable_sm90INS1_16FlashAttnBwdSm90INS1_25CollectiveMainloopBwdSm90ILi2ELi2ELi2EN4cute5tupleIJNS5_1CILi1EEES8_S8_EEENS6_IJNS7_ILi64EEENS7_ILi128EEESB_EEENS_6half_tEfNS_4arch4Sm90ELb1ELb0ELb1ELb1ELb1ELb1ELb0ELb0ELi2ELi1ELi2ELi1ELb0EEENS1_24CollectiveEpilogueBwdGQAISC_fSF_Li256ELb1ELb1EEENS1_25SingleTileBwdLPTSchedulerILb1ELi128ELb1EEEEEEEEEvNT_6ParamsE)
        .other          _ZN7cutlass13device_kernelIN5flash11enable_sm90INS1_16FlashAttnBwdSm90INS1_25CollectiveMainloopBwdSm90ILi2ELi2ELi2EN4cute5tupleIJNS5_1CILi1EEES8_S8_EEENS6_IJNS7_ILi64EEENS7_ILi128EEESB_EEENS_6half_tEfNS_4arch4Sm90ELb1ELb0ELb1ELb1ELb1ELb1ELb0ELb0ELi2ELi1ELi2ELi1ELb0EEENS1_24CollectiveEpilogueBwdGQAISC_fSF_Li256ELb1ELb1EEENS1_25SingleTileBwdLPTSchedulerILb1ELi128ELb1EEEEEEEEEvNT_6ParamsE,@"STO_CUDA_ENTRY STV_DEFAULT"
_ZN7cutlass13device_kernelIN5flash11enable_sm90INS1_16FlashAttnBwdSm90INS1_25CollectiveMainloopBwdSm90ILi2ELi2ELi2EN4cute5tupleIJNS5_1CILi1EEES8_S8_EEENS6_IJNS7_ILi64EEENS7_ILi128EEESB_EEENS_6half_tEfNS_4arch4Sm90ELb1ELb0ELb1ELb1ELb1ELb1ELb0ELb0ELi2ELi1ELi2ELi1ELb0EEENS1_24CollectiveEpilogueBwdGQAISC_fSF_Li256ELb1ELb1EEENS1_25SingleTileBwdLPTSchedulerILb1ELi128ELb1EEEEEEEEEvNT_6ParamsE:
        /* <DEDUP_REMOVED lines=24> */
.L_x_3440:
[----:B------:R-:W-:Y:S05]  /*0180*/  BSYNC B0 ;  /* 0x0000000000007941 */ /* 0x000fea0003800000 */
.L_x_3439:
        /* <DEDUP_REMOVED lines=37> */
.L_x_3441:
        /* <DEDUP_REMOVED lines=22> */
.L_x_3442:
[----:B------:R-:W-:Y:S01]  /*0540*/  PLOP3.LUT P0, PT, PT, PT, UP0, 0x80, 0x0 ;  /* 0x000000000000781c */ /* 0x000fe20003f0f008 */
[----:B------:R-:W-:Y:S01]  /*0550*/  NOP ;  /* 0x0000000000007918 */ /* 0x000fe20000000000 */
[----:B------:R-:W-:Y:S01]  /*0560*/  ULDC.64 UR46, c[0x0][0x208] ;  /* 0x00008200002e7ab9 */ /* 0x000fe20000000a00 */
[----:B------:R-:W-:Y:S01]  /*0570*/  BSSY B6, `(.L_x_3443) ;  /* 0x0000a11000067945 */ /* 0x000fe20003800000 */
[----:B-12-4-:R-:W-:Y:S09]  /*0580*/  BAR.SYNC.DEFER_BLOCKING 0x0 ;  /* 0x0000000000007b1d */ /* 0x016ff20000010000 */
[----:B------:R-:W-:Y:S05]  /*0590*/  @!P0 BRA `(.L_x_3444) ;  /* 0x0000005800408947 */ /* 0x000fea0003800000 */
.L_x_3445:
        /* <DEDUP_REMOVED lines=32> */
.L_x_3446:
[----:B------:R-:W-:Y:S01]  /*07a0*/  ULDC UR8, c[0x0][0x8cc] ;  /* 0x0002330000087ab9 */ /* 0x000fe20000000800 */
[----:B------:R-:W-:Y:S01]  /*07b0*/  UMOV UR7, UR9 ;  /* 0x0000000900077c82 */ /* 0x000fe20008000000 */
[----:B------:R-:W-:-:S11]  /*07c0*/  UISETP.NE.AND UP0, UPT, UR8, 0x1, UPT ;  /* 0x000000010800788c */ /* 0x000fd6000bf05270 */
[----:B------:R-:W-:Y:S02]  /*07d0*/  @UP0 ULDC.64 UR10, c[0x0][0x8d0] ;  /* 0x00023400000a0ab9 */ /* 0x000fe40000000a00 */
[----:B------:R-:W-:-:S04]  /*07e0*/  UIMAD.WIDE.U32 UR4, UR9, UR10, URZ ;  /* 0x0000000a090472a5 */ /* 0x000fc8000f8e003f */
[----:B------:R-:W-:-:S04]  /*07f0*/  @UP0 USHF.R.U32.HI UR7, URZ, UR11, UR5 ;  /* 0x0000000b3f070299 */ /* 0x000fc80008011605 */
[----:B------:R-:W-:-:S12]  /*0800*/  UIMAD UR4, UR7, UR8, URZ ;  /* 0x00000008070472a4 */ /* 0x000fd8000f8e023f */
.L_x_3447:
        /* <DEDUP_REMOVED lines=23> */
.L_x_3448:
        /* <DEDUP_REMOVED lines=14> */
.L_x_3450:
[----:B------:R-:W-:-:S05]  /*0a60*/  ULDC UR4, c[0x0][0x8f4] ;  /* 0x00023d0000047ab9 */ /* 0x000fca0000000800 */
.L_x_3449:
        /* <DEDUP_REMOVED lines=22> */
.L_x_3452:
        /* <DEDUP_REMOVED lines=14> */
.L_x_3453:
        /* <DEDUP_REMOVED lines=11> */
.L_x_3454:
        /* <DEDUP_REMOVED lines=13> */
.L_x_3455:
        /* <DEDUP_REMOVED lines=102> */
.L_x_3458:
        /* <DEDUP_REMOVED lines=15> */
.L_x_3457:
        /* <DEDUP_REMOVED lines=23> */
.L_x_3460:
        /* <DEDUP_REMOVED lines=15> */
.L_x_3459:
        /* <DEDUP_REMOVED lines=8> */
.L_x_3576:
        /* <DEDUP_REMOVED lines=15> */
.L_x_3462:
        /* <DEDUP_REMOVED lines=104> */
.L_x_3474:
[----:B------:R-:W-:-:S05]  /*1fd0*/  IMAD.U32 R0, RZ, RZ, UR38 ;  /* 0x00000026ff007e24 */ /* 0x000fca000f8e00ff */
[----:B------:R-:W-:-:S04]  /*1fe0*/  LOP3.LUT R0, R0, 0x1, RZ, 0xfc, !PT ;  /* 0x0000000100007812 */ /* 0x000fc800078efcff */
[----:B------:R-:W-:-:S13]  /*1ff0*/  ISETP.NE.AND P0, PT, R0, 0x3, PT ;  /* 0x000000030000780c */ /* 0x000fda0003f05270 */
[----:B------:R-:W-:Y:S05]  /*2000*/  @!P0 BRA `(.L_x_3464) ;  /* 0x0000000000048947 */ /* 0x000fea0003800000 */
[----:B------:R-:W-:Y:S01]  /*2010*/  BPT.TRAP 0x1 ;  /* 0x000000040000795c */ /* 0x000fe20000300000 */
.L_x_3464:
        /* <DEDUP_REMOVED lines=8> */
.L_x_3465:
[----:B---3--:R-:W-:Y:S05]  /*20a0*/  @P1 BRA `(.L_x_3466) ;  /* 0x0000000000081947 */ /* 0x008fea0003800000 */
[----:B------:R-:W3:Y:S02]  /*20b0*/  SYNCS.PHASECHK.TRANS64.TRYWAIT P1, [R0+URZ+0x30810], R209 ;  /* 0x030810d1000075a7 */ /* 0x000ee4000802017f */
[----:B---3--:R-:W-:Y:S05]  /*20c0*/  @!P1 BRA `(.L_x_3467) ;  /* 0x0000008400b09947 */ /* 0x008fea0003800000 */
.L_x_3466:
        /* <DEDUP_REMOVED lines=84> */
.L_x_3468:
[----:B------:R1:W1:Y:S01]  /*2610*/  SYNCS.PHASECHK.TRANS64.TRYWAIT P1, [R0+URZ+0x30830], R209 ;  /* 0x030830d1000075a7 */ /* 0x000262000802017f */
[----:B------:R-:W-:Y:S05]  /*2620*/  @!P0 BRA `(.L_x_3469) ;  /* 0x0000000000048947 */ /* 0x000fea0003800000 */
[----:B------:R-:W-:Y:S01]  /*2630*/  BPT.TRAP 0x1 ;  /* 0x000000040000795c */ /* 0x000fe20000300000 */
.L_x_3469:
        /* <DEDUP_REMOVED lines=54> */
.L_x_3470:
        /* <DEDUP_REMOVED lines=492> */
.L_x_3472:
        /* <DEDUP_REMOVED lines=49> */
.L_x_3473:
        /* <DEDUP_REMOVED lines=78> */
.L_x_3456:
[----:B------:R-:W-:Y:S05]  /*5050*/  @P0 BRA `(.L_x_3451) ;  /* 0x0000005400880947 */ /* 0x000fea0003800000 */
[----:B------:R-:W-:Y:S01]  /*5060*/  ULDC.64 UR4, c[0x0][0x878] ;  /* 0x00021e0000047ab9 */ /* 0x000fe20000000a00 */
[----:B------:R-:W1:Y:S01]  /*5070*/  S2R R4, SR_TID.X ;  /* 0x0000000000047919 */ /* 0x000e620000002100 */
[----:B------:R-:W-:Y:S01]  /*5080*/  UISETP.NE.U32.AND UP0, UPT, UR4, URZ, UPT ;  /* 0x0000003f0400728c */ /* 0x000fe2000bf05070 */
[----:B------:R-:W-:Y:S01]  /*5090*/  ULDC UR10, c[0x0][0x870] ;  /* 0x00021c00000a7ab9 */ /* 0x000fe20000000800 */
[----:B------:R-:W-:Y:S02]  /*50a0*/  ULDC UR11, c[0x0][0x80c] ;  /* 0x00020300000b7ab9 */ /* 0x000fe40000000800 */
[----:B------:R-:W-:Y:S01]  /*50b0*/  UISETP.NE.AND.EX UP0, UPT, UR5, URZ, UPT, UP0 ;  /* 0x0000003f0500728c */ /* 0x000fe2000bf05300 */
[----:B------:R-:W2:Y:S01]  /*50c0*/  S2UR UR15, SR_CgaCtaId ;  /* 0x00000000000f79c3 */ /* 0x000ea20000008800 */
[----:B------:R-:W-:Y:S01]  /*50d0*/  UMOV UR14, 0x400 ;  /* 0x00000400000e7882 */ /* 0x000fe20000000000 */
[----:B------:R-:W-:Y:S01]  /*50e0*/  ULDC.64 UR18, c[0x0][0x818] ;  /* 0x0002060000127ab9 */ /* 0x000fe20000000a00 */
[----:B------:R-:W-:Y:S01]  /*50f0*/  ULDC.64 UR20, c[0x0][0x840] ;  /* 0x0002100000147ab9 */ /* 0x000fe20000000a00 */
[----:B------:R-:W-:Y:S01]  /*5100*/  ULDC.64 UR22, c[0x0][0x848] ;  /* 0x0002120000167ab9 */ /* 0x000fe20000000a00 */
[----:B------:R-:W-:-:S05]  /*5110*/  PLOP3.LUT P0, PT, PT, PT, UP0, 0x80, 0x0 ;  /* 0x000000000000781c */ /* 0x000fca0003f0f008 */
[----:B------:R-:W-:Y:S02]  /*5120*/  @UP0 ULDC.64 UR4, c[0x0][0x878] ;  /* 0x00021e0000040ab9 */ /* 0x000fe40000000a00 */
[----:B------:R-:W-:-:S06]  /*5130*/  @UP0 UIMAD.WIDE UR4, UR37, 0x4, UR4 ;  /* 0x00000004250408a5 */ /* 0x000fcc000f8e0204 */
[----:B------:R-:W-:Y:S01]  /*5140*/  IMAD.U32 R2, RZ, RZ, UR4 ;  /* 0x00000004ff027e24 */ /* 0x000fe2000f8e00ff */
[----:B------:R-:W-:Y:S01]  /*5150*/  ULDC UR4, c[0x0][0x850] ;  /* 0x0002140000047ab9 */ /* 0x000fe20000000800 */
[----:B------:R-:W-:-:S05]  /*5160*/  IMAD.U32 R3, RZ, RZ, UR5 ;  /* 0x00000005ff037e24 */ /* 0x000fca000f8e00ff */
[----:B------:R-:W3:Y:S01]  /*5170*/  @P0 LDG.E R2, desc[UR46][R2.64] ;  /* 0x0000002e02020981 */ /* 0x000ee2000c1e1900 */
[----:B------:R-:W-:Y:S01]  /*5180*/  UISETP.NE.AND UP1, UPT, UR4, 0x1, UPT ;  /* 0x000000010400788c */ /* 0x000fe2000bf25270 */
[C---:B-1----:R-:W-:Y:S01]  /*5190*/  VIADD R5, R4.reuse, 0xffffff80 ;  /* 0xffffff8004057836 */ /* 0x042fe20000000000 */
[----:B------:R-:W-:Y:S01]  /*51a0*/  UIMAD UR10, UR39, UR10, URZ ;  /* 0x0000000a270a72a4 */ /* 0x000fe2000f8e023f */
[----:B------:R-:W-:Y:S01]  /*51b0*/  BSSY B0, `(.L_x_3475) ;  /* 0x000005e000007945 */ /* 0x000fe20003800000 */
[----:B------:R-:W-:Y:S01]  /*51c0*/  UMOV UR5, UR36 ;  /* 0x0000002400057c82 */ /* 0x000fe20008000000 */
[----:B------:R-:W-:Y:S01]  /*51d0*/  UIMAD UR9, UR37, UR11, URZ ;  /* 0x0000000b250972a4 */ /* 0x000fe2000f8e023f */
[----:B------:R-:W-:Y:S01]  /*51e0*/  SHF.R.S32.HI R0, RZ, 0x1f, R5 ;  /* 0x0000001fff007819 */ /* 0x000fe20000011405 */
[----:B------:R-:W-:Y:S01]  /*51f0*/  UIMAD UR10, UR10, UR11, URZ ;  /* 0x0000000b0a0a72a4 */ /* 0x000fe2000f8e023f */
[----:B------:R-:W-:Y:S01]  /*5200*/  BAR.SYNC.DEFER_BLOCKING 0x1, 0x100 ;  /* 0x0044000000007b1d */ /* 0x000fe20000010000 */
[----:B------:R-:W-:Y:S01]  /*5210*/  USHF.L.U32 UR39, UR39, 0xe, URZ ;  /* 0x0000000e27277899 */ /* 0x000fe2000800063f */
[----:B------:R-:W-:-:S04]  /*5220*/  ISETP.NE.AND P1, PT, R4, 0x80, PT ;  /* 0x000000800400780c */ /* 0x000fc80003f25270 */
[----:B------:R-:W-:Y:S01]  /*5230*/  @UP1 ULDC UR6, c[0x0][0x854] ;  /* 0x0002150000061ab9 */ /* 0x000fe20000000800 */
[----:B------:R-:W-:Y:S01]  /*5240*/  @UP1 ULDC UR12, c[0x0][0x858] ;  /* 0x00021600000c1ab9 */ /* 0x000fe20000000800 */
[----:B------:R-:W-:Y:S02]  /*5250*/  UIMAD.WIDE.U32 UR6, UR36, UR6, URZ ;  /* 0x00000006240672a5 */ /* 0x000fe4000f8e003f */
[----:B------:R-:W-:Y:S02]  /*5260*/  USHF.R.S32.HI UR6, URZ, 0x1f, UR9 ;  /* 0x0000001f3f067899 */ /* 0x000fe40008011409 */
[----:B------:R-:W-:Y:S02]  /*5270*/  @UP1 USHF.R.U32.HI UR5, URZ, UR12, UR7 ;  /* 0x0000000c3f051299 */ /* 0x000fe40008011607 */
[----:B------:R-:W-:Y:S02]  /*5280*/  USHF.R.S32.HI UR7, URZ, 0x1f, UR10 ;  /* 0x0000001f3f077899 */ /* 0x000fe4000801140a */
[----:B------:R-:W-:-:S02]  /*5290*/  UIADD3 UR9, UP1, UP2, UR10, UR9, UR5 ;  /* 0x000000090a097290 */ /* 0x000fc4000fa3e005 */
[----:B------:R-:W-:Y:S01]  /*52a0*/  USHF.R.S32.HI UR11, URZ, 0x1f, UR5 ;  /* 0x0000001f3f0b7899 */ /* 0x000fe20008011405 */
[----:B------:R-:W-:-:S03]  /*52b0*/  ULDC.64 UR12, c[0x0][0x868] ;  /* 0x00021a00000c7ab9 */ /* 0x000fc60000000a00 */
[----:B------:R-:W-:Y:S02]  /*52c0*/  UIADD3.X UR7, UR7, UR6, UR11, UP1, UP2 ;  /* 0x0000000607077290 */ /* 0x000fe40008fe440b */
[----:B------:R-:W-:Y:S02]  /*52d0*/  USHF.L.U32 UR6, UR9, 0x2, URZ ;  /* 0x0000000209067899 */ /* 0x000fe4000800063f */
[----:B------:R-:W-:Y:S02]  /*52e0*/  USHF.L.U64.HI UR7, UR9, 0x2, UR7 ;  /* 0x0000000209077899 */ /* 0x000fe40008010207 */
[----:B------:R-:W-:Y:S01]  /*52f0*/  UIADD3 UR9, UP1, UR6, UR12, URZ ;  /* 0x0000000c06097290 */ /* 0x000fe2000ff3e03f */
[----:B---3--:R-:W-:Y:S02]  /*5300*/  @P0 R2UR UR8, R2 ;  /* 0x00000000020802ca */ /* 0x008fe400000e0000 */
[----:B------:R-:W-:Y:S02]  /*5310*/  LEA.HI R2, R0, R5, RZ, 0x7 ;  /* 0x0000000500027211 */ /* 0x000fe400078f38ff */
[----:B------:R-:W-:-:S02]  /*5320*/  ISETP.NE.AND P0, PT, R5, RZ, PT ;  /* 0x000000ff0500720c */ /* 0x000fc40003f05270 */
[C---:B------:R-:W-:Y:S01]  /*5330*/  LOP3.LUT R0, R2.reuse, 0xfffff80, RZ, 0xc0, !PT ;  /* 0x0fffff8002007812 */ /* 0x040fe200078ec0ff */
[----:B------:R-:W-:-:S04]  /*5340*/  IMAD.SHL.U32 R2, R2, 0x40, RZ ;  /* 0x0000004002027824 */ /* 0x000fc800078e00ff */
[----:B------:R-:W-:Y:S01]  /*5350*/  IMAD.IADD R0, R5, 0x1, -R0 ;  /* 0x0000000105007824 */ /* 0x000fe200078e0a00 */
[----:B------:R-:W-:Y:S01]  /*5360*/  LOP3.LUT R3, R2, 0x3fffe000, RZ, 0xc0, !PT ;  /* 0x3fffe00002037812 */ /* 0x000fe200078ec0ff */
[----:B------:R-:W-:Y:S01]  /*5370*/  @UP0 ULEA UR8, UR37, UR8, 0x7 ;  /* 0x0000000825080291 */ /* 0x000fe2000f8e383f */
[----:B------:R-:W-:-:S03]  /*5380*/  IMAD.U32 R2, RZ, RZ, UR9 ;  /* 0x00000009ff027e24 */ /* 0x000fc6000f8e00ff */
[----:B------:R-:W-:Y:S01]  /*5390*/  @UP0 USHF.R.S32.HI UR10, URZ, 0x1f, UR8 ;  /* 0x0000001f3f0a0899 */ /* 0x000fe20008011408 */
[----:B------:R-:W-:-:S03]  /*53a0*/  IMAD R0, R0, 0x4, R3 ;  /* 0x0000000400007824 */ /* 0x000fc600078e0203 */
[----:B------:R-:W-:Y:S02]  /*53b0*/  @UP0 ULEA.HI UR8, UR10, UR8, URZ, 0x7 ;  /* 0x000000080a080291 */ /* 0x000fe4000f8f383f */
[----:B------:R-:W-:Y:S02]  /*53c0*/  UIADD3.X UR10, UR7, UR13, URZ, UP1, !UPT ;  /* 0x0000000d070a7290 */ /* 0x000fe40008ffe43f */
[----:B------:R-:W-:-:S04]  /*53d0*/  @UP0 USHF.L.U32 UR8, UR8, 0x7, URZ ;  /* 0x0000000708080899 */ /* 0x000fc8000800063f */
[----:B------:R-:W-:Y:S01]  /*53e0*/  @UP0 ULOP3.LUT UR12, UR8, 0xffffc000, URZ, 0xc0, !UPT ;  /* 0xffffc000080c0892 */ /* 0x000fe2000f8ec03f */
[----:B------:R-:W-:Y:S01]  /*53f0*/  IMAD.U32 R3, RZ, RZ, UR10 ;  /* 0x0000000aff037e24 */ /* 0x000fe2000f8e00ff */
[----:B--2---:R-:W-:Y:S02]  /*5400*/  ULEA UR8, UR15, UR14, 0x18 ;  /* 0x0000000e0f087291 */ /* 0x004fe4000f8ec03f */
[----:B------:R-:W-:-:S03]  /*5410*/  @UP0 USHF.R.S32.HI UR13, URZ, 0x1f, UR12 ;  /* 0x0000001f3f0d0899 */ /* 0x000fc6000801140c */
[----:B------:R-:W-:Y:S01]  /*5420*/  @!UP0 UMOV UR12, URZ ;  /* 0x0000003f000c8c82 */ /* 0x000fe20008000000 */
[----:B------:R-:W-:Y:S01]  /*5430*/  LEA R0, R0, UR8, 0x2 ;  /* 0x0000000800007c11 */ /* 0x000fe2000f8e10ff */
[----:B------:R-:W-:Y:S02]  /*5440*/  UIADD3 UR14, UP1, UR39, UR12, URZ ;  /* 0x0000000c270e7290 */ /* 0x000fe4000ff3e03f */
[----:B------:R-:W-:Y:S01]  /*5450*/  @!UP0 UMOV UR13, URZ ;  /* 0x0000003f000d8c82 */ /* 0x000fe20008000000 */
[----:B------:R-:W-:Y:S01]  /*5460*/  UIMAD UR12, UR11, UR18, URZ ;  /* 0x000000120b0c72a4 */ /* 0x000fe2000f8e023f */
[----:B------:R1:W-:Y:S01]  /*5470*/  STS.128 [R0], R24 ;  /* 0x0000001800007388 */ /* 0x0003e20000000c00 */
[----:B------:R-:W-:Y:S02]  /*5480*/  ULEA.HI.X.SX32 UR15, UR39, UR13, 0x1, UP1 ;  /* 0x0000000d270f7291 */ /* 0x000fe400088f0e3f */
[----:B------:R-:W-:Y:S01]  /*5490*/  UIMAD UR11, UR11, UR20, URZ ;  /* 0x000000140b0b72a4 */ /* 0x000fe2000f8e023f */
[----:B------:R1:W-:Y:S01]  /*54a0*/  STS.128 [R0+0x800], R28 ;  /* 0x0008001c00007388 */ /* 0x0003e20000000c00 */
[----:B------:R-:W-:-:S02]  /*54b0*/  UIMAD UR16, UR5, UR19, UR12 ;  /* 0x00000013051072a4 */ /* 0x000fc4000f8e020c */
[----:B------:R-:W-:Y:S01]  /*54c0*/  UIMAD.WIDE.U32 UR12, UR5, UR18, UR14 ;  /* 0x00000012050c72a5 */ /* 0x000fe2000f8e000e */
[----:B------:R1:W-:Y:S01]  /*54d0*/  STS.128 [R0+0x1000], R32 ;  /* 0x0010002000007388 */ /* 0x0003e20000000c00 */
[----:B------:R-:W-:Y:S02]  /*54e0*/  UIMAD UR18, UR5, UR21, UR11 ;  /* 0x00000015051272a4 */ /* 0x000fe4000f8e020b */
[----:B------:R-:W-:Y:S01]  /*54f0*/  USHF.R.S32.HI UR11, URZ, 0x1f, UR37 ;  /* 0x0000001f3f0b7899 */ /* 0x000fe20008011425 */
[----:B------:R1:W-:Y:S01]  /*5500*/  STS.128 [R0+0x1800], R36 ;  /* 0x0018002400007388 */ /* 0x0003e20000000c00 */
[----:B------:R-:W-:Y:S02]  /*5510*/  UIMAD.WIDE.U32 UR14, UR5, UR20, UR14 ;  /* 0x00000014050e72a5 */ /* 0x000fe4000f8e000e */
[----:B------:R-:W-:Y:S01]  /*5520*/  USEL UR11, UR11, URZ, !UP0 ;  /* 0x0000003f0b0b7287 */ /* 0x000fe2000c000000 */
[----:B------:R1:W-:Y:S01]  /*5530*/  STS.128 [R0+0x2000], R40 ;  /* 0x0020002800007388 */ /* 0x0003e20000000c00 */
[----:B------:R-:W-:Y:S01]  /*5540*/  ULDC.64 UR20, c[0x0][0x820] ;  /* 0x0002080000147ab9 */ /* 0x000fe20000000a00 */
[----:B------:R-:W-:-:S02]  /*5550*/  UIADD3 UR13, UR13, UR16, URZ ;  /* 0x000000100d0d7290 */ /* 0x000fc4000fffe03f */
[----:B------:R1:W-:Y:S01]  /*5560*/  STS.128 [R0+0x2800], R44 ;  /* 0x0028002c00007388 */ /* 0x0003e20000000c00 */
[----:B------:R-:W-:Y:S02]  /*5570*/  USEL UR37, UR37, URZ, !UP0 ;  /* 0x0000003f25257287 */ /* 0x000fe4000c000000 */
        /* <DEDUP_REMOVED lines=16> */
[----:B------:R-:W-:Y:S01]  /*5680*/  UIADD3 UR5, UR15, UR16, URZ ;  /* 0x000000100f057290 */ /* 0x000fe2000fffe03f */
[----:B------:R1:W-:Y:S01]  /*5690*/  STS.128 [R0+0x5800], R68 ;  /* 0x0058004400007388 */ /* 0x0003e20000000c00 */
[----:B------:R-:W-:-:S02]  /*56a0*/  ULEA UR18, UP0, UR12, UR18, 0x2 ;  /* 0x000000120c127291 */ /* 0x000fc4000f80103f */
[----:B------:R-:W-:Y:S01]  /*56b0*/  ULEA UR20, UP1, UR14, UR20, 0x2 ;  /* 0x000000140e147291 */ /* 0x000fe2000f82103f */
[----:B------:R1:W-:Y:S01]  /*56c0*/  STS.128 [R0+0x6000], R72 ;  /* 0x0060004800007388 */ /* 0x0003e20000000c00 */
[----:B------:R-:W-:Y:S02]  /*56d0*/  ULEA.HI.X UR19, UR12, UR19, UR11, 0x2, UP0 ;  /* 0x000000130c137291 */ /* 0x000fe400080f140b */
[----:B------:R-:W-:Y:S01]  /*56e0*/  ULEA.HI.X UR5, UR14, UR21, UR5, 0x2, UP1 ;  /* 0x000000150e057291 */ /* 0x000fe200088f1405 */
[----:B------:R1:W-:Y:S01]  /*56f0*/  STS.128 [R0+0x6800], R76 ;  /* 0x0068004c00007388 */ /* 0x0003e20000000c00 */
[----:B------:R-:W-:-:S03]  /*5700*/  UIMAD UR17, UR4, UR17, UR36 ;  /* 0x00000011041172a4 */ /* 0x000fc6000f8e0224 */
[----:B------:R1:W-:Y:S04]  /*5710*/  STS.128 [R0+0x7000], R80 ;  /* 0x0070005000007388 */ /* 0x0003e80000000c00 */
[----:B------:R1:W-:Y:S01]  /*5720*/  STS.128 [R0+0x7800], R84 ;  /* 0x0078005400007388 */ /* 0x0003e20000000c00 */
[----:B------:R-:W-:Y:S05]  /*5730*/  @P0 BRA `(.L_x_3476) ;  /* 0x0000000000140947 */ /* 0x000fea0003800000 */
.L_x_3477:
[----:B------:R-:W2:Y:S04]  /*5740*/  LDG.E.STRONG.GPU R4, desc[UR46][R2.64] ;  /* 0x0000002e02047981 */ /* 0x000ea8000c1ef900 */
[----:B--2---:R-:W-:Y:S01]  /*5750*/  CCTL.IVALL ;  /* 0x00000000ff00798f */ /* 0x004fe20002000000 */
[----:B------:R-:W-:Y:S05]  /*5760*/  YIELD ;  /* 0x0000000000007946 */ /* 0x000fea0003800000 */
[----:B------:R-:W-:-:S13]  /*5770*/  ISETP.NE.AND P0, PT, R4, UR17, PT ;  /* 0x0000001104007c0c */ /* 0x000fda000bf05270 */
[----:B------:R-:W-:Y:S05]  /*5780*/  @P0 BRA `(.L_x_3477) ;  /* 0xfffffffc00ec0947 */ /* 0x000fea000383ffff */
.L_x_3476:
[----:B------:R-:W-:Y:S05]  /*5790*/  BSYNC B0 ;  /* 0x0000000000007941 */ /* 0x000fea0003800000 */
.L_x_3475:
[----:B------:R-:W-:-:S03]  /*57a0*/  UMOV UR4, 0xffffffff ;  /* 0xffffffff00047882 */ /* 0x000fc60000000000 */
[----:B------:R-:W-:Y:S05]  /*57b0*/  BRA.DIV UR4, `(.L_x_3478) ;  /* 0x00000052041c7947 */ /* 0x000fea000b800000 */
[----:B------:R-:W-:Y:S01]  /*57c0*/  NOP ;  /* 0x0000000000007918 */ /* 0x000fe20000000000 */
.L_x_3579:
        /* <DEDUP_REMOVED lines=15> */
.L_x_3481:
[----:B------:R-:W-:Y:S01]  /*58c0*/  @P0 ELECT P2, URZ, PT ;  /* 0x00000000003f082f */ /* 0x000fe20003840000 */
[----:B------:R2:W-:-:S12]  /*58d0*/  UBLKRED.G.S.ADD.F32.RN [UR4], [UR8], UR9, desc[UR10] ;  /* 0x00000a04080073bb */ /* 0x0005d800080a1409 */
[----:B------:R-:W-:Y:S02]  /*58e0*/  @P2 PLOP3.LUT P0, PT, P2, PT, PT, 0x8, 0x0 ;  /* 0x000000000000281c */ /* 0x000fe4000170e170 */
[----:B------:R-:W-:-:S11]  /*58f0*/  PLOP3.LUT P2, PT, PT, PT, PT, 0x8, 0x0 ;  /* 0x000000000000781c */ /* 0x000fd60003f4e170 */
[----:B--2---:R-:W-:Y:S05]  /*5900*/  @P0 BRA.U.ANY `(.L_x_3481) ;  /* 0xfffffffd00ec0947 */ /* 0x004fea000393ffff */
[----:B------:R0:W-:Y:S01]  /*5910*/  UTMACMDFLUSH ;  /* 0x00000000000079b7 */ /* 0x0001e20000000000 */
[----:B------:R-:W-:-:S04]  /*5920*/  DEPBAR.LE SB0, 0x0 ;  /* 0x000080000000791a */ /* 0x000fc80000000000 */
.L_x_3480:
[----:B------:R-:W-:Y:S05]  /*5930*/  BSYNC B0 ;  /* 0x0000000000007941 */ /* 0x000fea0003800000 */
.L_x_3479:
        /* <DEDUP_REMOVED lines=14> */
.L_x_3483:
[----:B------:R-:W-:Y:S05]  /*5a20*/  BSYNC B0 ;  /* 0x0000000000007941 */ /* 0x000fea0003800000 */
.L_x_3482:
        /* <DEDUP_REMOVED lines=24> */
.L_x_3486:
[----:B-12---:R-:W2:Y:S04]  /*5bb0*/  LDG.E.STRONG.GPU R0, desc[UR46][R2.64] ;  /* 0x0000002e02007981 */ /* 0x006ea8000c1ef900 */
[----:B--2---:R-:W-:Y:S01]  /*5bc0*/  CCTL.IVALL ;  /* 0x00000000ff00798f */ /* 0x004fe20002000000 */
[----:B------:R-:W-:Y:S05]  /*5bd0*/  YIELD ;  /* 0x0000000000007946 */ /* 0x000fea0003800000 */
[----:B------:R-:W-:-:S13]  /*5be0*/  ISETP.NE.AND P0, PT, R0, UR17, PT ;  /* 0x0000001100007c0c */ /* 0x000fda000bf05270 */
[----:B------:R-:W-:Y:S05]  /*5bf0*/  @P0 BRA `(.L_x_3486) ;  /* 0xfffffffc00ec0947 */ /* 0x000fea000383ffff */
.L_x_3485:
[----:B------:R-:W-:Y:S05]  /*5c00*/  BSYNC B0 ;  /* 0x0000000000007941 */ /* 0x000fea0003800000 */
.L_x_3484:
[----:B------:R-:W-:-:S03]  /*5c10*/  UMOV UR4, 0xffffffff ;  /* 0xffffffff00047882 */ /* 0x000fc60000000000 */
[----:B------:R-:W-:Y:S05]  /*5c20*/  BRA.DIV UR4, `(.L_x_3487) ;  /* 0x0000004e041c7947 */ /* 0x000fea000b800000 */
[----:B------:R-:W-:Y:S01]  /*5c30*/  NOP ;  /* 0x0000000000007918 */ /* 0x000fe20000000000 */
.L_x_3582:
        /* <DEDUP_REMOVED lines=16> */
.L_x_3490:
[----:B------:R-:W-:Y:S01]  /*5d40*/  @P0 ELECT P2, URZ, PT ;  /* 0x00000000003f082f */ /* 0x000fe20003840000 */
[----:B------:R3:W-:-:S12]  /*5d50*/  UBLKRED.G.S.ADD.F32.RN [UR4], [UR8], UR6, desc[UR10] ;  /* 0x00000a04080073bb */ /* 0x0007d800080a1406 */
[----:B------:R-:W-:Y:S02]  /*5d60*/  @P2 PLOP3.LUT P0, PT, P2, PT, PT, 0x8, 0x0 ;  /* 0x000000000000281c */ /* 0x000fe4000170e170 */
[----:B------:R-:W-:-:S11]  /*5d70*/  PLOP3.LUT P2, PT, PT, PT, PT, 0x8, 0x0 ;  /* 0x000000000000781c */ /* 0x000fd60003f4e170 */
[----:B---3--:R-:W-:Y:S05]  /*5d80*/  @P0 BRA.U.ANY `(.L_x_3490) ;  /* 0xfffffffd00ec0947 */ /* 0x008fea000393ffff */
[----:B------:R0:W-:Y:S01]  /*5d90*/  UTMACMDFLUSH ;  /* 0x00000000000079b7 */ /* 0x0001e20000000000 */
[----:B------:R-:W-:-:S04]  /*5da0*/  DEPBAR.LE SB0, 0x0 ;  /* 0x000080000000791a */ /* 0x000fc80000000000 */
.L_x_3489:
[----:B------:R-:W-:Y:S05]  /*5db0*/  BSYNC B0 ;  /* 0x0000000000007941 */ /* 0x000fea0003800000 */
.L_x_3488:
        /* <DEDUP_REMOVED lines=14> */
.L_x_3444:
        /* <DEDUP_REMOVED lines=29> */
.L_x_3492:
[----:B------:R-:W-:Y:S01]  /*6070*/  ULDC UR9, c[0x0][0x8cc] ;  /* 0x0002330000097ab9 */ /* 0x000fe20000000800 */
[----:B------:R-:W-:Y:S01]  /*6080*/  UMOV UR7, UR8 ;  /* 0x0000000800077c82 */ /* 0x000fe20008000000 */
[----:B------:R-:W-:-:S11]  /*6090*/  UISETP.NE.AND UP0, UPT, UR9, 0x1, UPT ;  /* 0x000000010900788c */ /* 0x000fd6000bf05270 */
[----:B------:R-:W-:Y:S02]  /*60a0*/  @UP0 ULDC.64 UR10, c[0x0][0x8d0] ;  /* 0x00023400000a0ab9 */ /* 0x000fe40000000a00 */
[----:B------:R-:W-:-:S04]  /*60b0*/  UIMAD.WIDE.U32 UR4, UR8, UR10, URZ ;  /* 0x0000000a080472a5 */ /* 0x000fc8000f8e003f */
[----:B------:R-:W-:-:S04]  /*60c0*/  @UP0 USHF.R.U32.HI UR7, URZ, UR11, UR5 ;  /* 0x0000000b3f070299 */ /* 0x000fc80008011605 */
[----:B------:R-:W-:-:S12]  /*60d0*/  UIMAD UR4, UR7, UR9, URZ ;  /* 0x00000009070472a4 */ /* 0x000fd8000f8e023f */
.L_x_3493:
        /* <DEDUP_REMOVED lines=23> */
.L_x_3494:
        /* <DEDUP_REMOVED lines=13> */
.L_x_3496:
[----:B------:R-:W-:-:S05]  /*6320*/  ULDC UR4, c[0x0][0x8f4] ;  /* 0x00023d0000047ab9 */ /* 0x000fca0000000800 */
.L_x_3495:
        /* <DEDUP_REMOVED lines=48> */
.L_x_3497:
        /* <DEDUP_REMOVED lines=13> */
.L_x_3498:
        /* <DEDUP_REMOVED lines=12> */
.L_x_3499:
        /* <DEDUP_REMOVED lines=68> */
.L_x_3503:
[----:B------:R-:W2:Y:S04]  /*6c00*/  LDG.E.STRONG.GPU R4, desc[UR46][R2.64] ;  /* 0x0000002e02047981 */ /* 0x000ea8000c1ef900 */
[----:B--2---:R-:W-:Y:S01]  /*6c10*/  CCTL.IVALL ;  /* 0x00000000ff00798f */ /* 0x004fe20002000000 */
[----:B------:R-:W-:Y:S05]  /*6c20*/  YIELD ;  /* 0x0000000000007946 */ /* 0x000fea0003800000 */
[----:B------:R-:W-:-:S13]  /*6c30*/  ISETP.NE.AND P1, PT, R4, R5, PT ;  /* 0x000000050400720c */ /* 0x000fda0003f25270 */
[----:B------:R-:W-:Y:S05]  /*6c40*/  @P1 BRA `(.L_x_3503) ;  /* 0xfffffffc00ec1947 */ /* 0x000fea000383ffff */
.L_x_3502:
[----:B------:R-:W-:Y:S05]  /*6c50*/  BSYNC B0 ;  /* 0x0000000000007941 */ /* 0x000fea0003800000 */
.L_x_3501:
[----:B------:R-:W-:-:S03]  /*6c60*/  UMOV UR6, 0xffffffff ;  /* 0xffffffff00067882 */ /* 0x000fc60000000000 */
[----:B------:R-:W-:Y:S05]  /*6c70*/  BRA.DIV UR6, `(.L_x_3504) ;  /* 0x0000003e06247947 */ /* 0x000fea000b800000 */
[----:B------:R-:W-:Y:S01]  /*6c80*/  NOP ;  /* 0x0000000000007918 */ /* 0x000fe20000000000 */
.L_x_3585:
        /* <DEDUP_REMOVED lines=22> */
.L_x_3506:
[----:B------:R-:W-:Y:S05]  /*6df0*/  BSYNC B0 ;  /* 0x0000000000007941 */ /* 0x000fea0003800000 */
.L_x_3505:
        /* <DEDUP_REMOVED lines=20> */
.L_x_3508:
[----:B------:R-:W-:Y:S05]  /*6f40*/  BSYNC B0 ;  /* 0x0000000000007941 */ /* 0x000fea0003800000 */
.L_x_3507:
[----:B------:R-:W-:Y:S06]  /*6f50*/  BAR.ARV 0xa, 0xa0 ;  /* 0x0282800000007b1d */ /* 0x000fec0000002000 */
[----:B------:R-:W-:Y:S04]  /*6f60*/  BSSY B0, `(.L_x_3509) ;  /* 0x0000003000007945 */ /* 0x000fe80003800000 */
[----:B------:R-:W-:Y:S05]  /*6f70*/  @!P0 BRA `(.L_x_3510) ;  /* 0x0000000000048947 */ /* 0x000fea0003800000 */
[----:B------:R-:W-:-:S04]  /*6f80*/  DEPBAR.LE SB0, 0x0 ;  /* 0x000080000000791a */ /* 0x000fc80000000000 */
.L_x_3510:
[----:B------:R-:W-:Y:S05]  /*6f90*/  BSYNC B0 ;  /* 0x0000000000007941 */ /* 0x000fea0003800000 */
.L_x_3509:
        /* <DEDUP_REMOVED lines=19> */
.L_x_3512:
[----:B------:R-:W-:Y:S05]  /*70d0*/  BSYNC B0 ;  /* 0x0000000000007941 */ /* 0x000fea0003800000 */
.L_x_3511:
[----:B------:R-:W-:Y:S01]  /*70e0*/  UIADD3 UR7, UR13, 0x1, URZ ;  /* 0x000000010d077890 */ /* 0x000fe2000fffe03f */
[----:B------:R-:W-:Y:S11]  /*70f0*/  BRA `(.L_x_3513) ;  /* 0x0000000000047947 */ /* 0x000ff60003800000 */
.L_x_3500:
[----:B------:R-:W-:-:S05]  /*7100*/  UMOV UR7, UR13 ;  /* 0x0000000d00077c82 */ /* 0x000fca0008000000 */
.L_x_3513:
        /* <DEDUP_REMOVED lines=16> */
.L_x_3538:
        /* <DEDUP_REMOVED lines=18> */
.L_x_3516:
[----:B------:R-:W2:Y:S04]  /*7330*/  LDG.E.STRONG.GPU R4, desc[UR46][R2.64] ;  /* 0x0000002e02047981 */ /* 0x000ea8000c1ef900 */
[----:B--2---:R-:W-:Y:S01]  /*7340*/  CCTL.IVALL ;  /* 0x00000000ff00798f */ /* 0x004fe20002000000 */
[----:B------:R-:W-:Y:S05]  /*7350*/  YIELD ;  /* 0x0000000000007946 */ /* 0x000fea0003800000 */
[----:B------:R-:W-:-:S13]  /*7360*/  ISETP.NE.AND P1, PT, R4, R5, PT ;  /* 0x000000050400720c */ /* 0x000fda0003f25270 */
[----:B------:R-:W-:Y:S05]  /*7370*/  @P1 BRA `(.L_x_3516) ;  /* 0xfffffffc00ec1947 */ /* 0x000fea000383ffff */
.L_x_3515:
[----:B------:R-:W-:Y:S05]  /*7380*/  BSYNC B0 ;  /* 0x0000000000007941 */ /* 0x000fea0003800000 */
.L_x_3514:
[----:B------:R-:W-:-:S03]  /*7390*/  UMOV UR24, 0xffffffff ;  /* 0xffffffff00187882 */ /* 0x000fc60000000000 */
[----:B------:R-:W-:Y:S05]  /*73a0*/  BRA.DIV UR24, `(.L_x_3517) ;  /* 0x0000003618747947 */ /* 0x000fea000b800000 */
[----:B------:R-:W-:Y:S01]  /*73b0*/  NOP ;  /* 0x0000000000007918 */ /* 0x000fe20000000000 */
.L_x_3588:
        /* <DEDUP_REMOVED lines=19> */
.L_x_3519:
[----:B------:R-:W-:Y:S05]  /*74f0*/  BSYNC B0 ;  /* 0x0000000000007941 */ /* 0x000fea0003800000 */
.L_x_3518:
        /* <DEDUP_REMOVED lines=15> */
.L_x_3521:
[----:B------:R-:W-:Y:S05]  /*75f0*/  BSYNC B0 ;  /* 0x0000000000007941 */ /* 0x000fea0003800000 */
.L_x_3520:
[----:B------:R-:W-:Y:S06]  /*7600*/  BAR.ARV 0xa, 0xa0 ;  /* 0x0282800000007b1d */ /* 0x000fec0000002000 */
[----:B------:R-:W-:Y:S04]  /*7610*/  BSSY B0, `(.L_x_3522) ;  /* 0x0000003000007945 */ /* 0x000fe80003800000 */
[----:B------:R-:W-:Y:S05]  /*7620*/  @!P0 BRA `(.L_x_3523) ;  /* 0x0000000000048947 */ /* 0x000fea0003800000 */
[----:B------:R-:W-:-:S04]  /*7630*/  DEPBAR.LE SB0, 0x0 ;  /* 0x000080000000791a */ /* 0x000fc80000000000 */
.L_x_3523:
[----:B------:R-:W-:Y:S05]  /*7640*/  BSYNC B0 ;  /* 0x0000000000007941 */ /* 0x000fea0003800000 */
.L_x_3522:
        /* <DEDUP_REMOVED lines=19> */
.L_x_3525:
[----:B------:R-:W-:Y:S05]  /*7780*/  BSYNC B0 ;  /* 0x0000000000007941 */ /* 0x000fea0003800000 */
.L_x_3524:
        /* <DEDUP_REMOVED lines=17> */
.L_x_3528:
[----:B------:R-:W2:Y:S04]  /*78a0*/  LDG.E.STRONG.GPU R4, desc[UR46][R2.64] ;  /* 0x0000002e02047981 */ /* 0x000ea8000c1ef900 */
[----:B--2---:R-:W-:Y:S01]  /*78b0*/  CCTL.IVALL ;  /* 0x00000000ff00798f */ /* 0x004fe20002000000 */
[----:B------:R-:W-:Y:S05]  /*78c0*/  YIELD ;  /* 0x0000000000007946 */ /* 0x000fea0003800000 */
[----:B------:R-:W-:-:S13]  /*78d0*/  ISETP.NE.AND P1, PT, R4, R5, PT ;  /* 0x000000050400720c */ /* 0x000fda0003f25270 */
[----:B------:R-:W-:Y:S05]  /*78e0*/  @P1 BRA `(.L_x_3528) ;  /* 0xfffffffc00ec1947 */ /* 0x000fea000383ffff */
.L_x_3527:
[----:B------:R-:W-:Y:S05]  /*78f0*/  BSYNC B0 ;  /* 0x0000000000007941 */ /* 0x000fea0003800000 */
.L_x_3526:
[----:B------:R-:W-:-:S03]  /*7900*/  UMOV UR18, 0xffffffff ;  /* 0xffffffff00127882 */ /* 0x000fc60000000000 */
[----:B------:R-:W-:Y:S05]  /*7910*/  BRA.DIV UR18, `(.L_x_3529) ;  /* 0x0000003212347947 */ /* 0x000fea000b800000 */
[----:B------:R-:W-:Y:S01]  /*7920*/  NOP ;  /* 0x0000000000007918 */ /* 0x000fe20000000000 */
.L_x_3591:
        /* <DEDUP_REMOVED lines=15> */
.L_x_3531:
[----:B------:R-:W-:Y:S05]  /*7a20*/  BSYNC B0 ;  /* 0x0000000000007941 */ /* 0x000fea0003800000 */
.L_x_3530:
        /* <DEDUP_REMOVED lines=15> */
.L_x_3533:
[----:B------:R-:W-:Y:S05]  /*7b20*/  BSYNC B0 ;  /* 0x0000000000007941 */ /* 0x000fea0003800000 */
.L_x_3532:
[----:B------:R-:W-:Y:S06]  /*7b30*/  BAR.ARV 0xa, 0xa0 ;  /* 0x0282800000007b1d */ /* 0x000fec0000002000 */
[----:B------:R-:W-:Y:S04]  /*7b40*/  BSSY B0, `(.L_x_3534) ;  /* 0x0000003000007945 */ /* 0x000fe80003800000 */
[----:B------:R-:W-:Y:S05]  /*7b50*/  @!P0 BRA `(.L_x_3535) ;  /* 0x0000000000048947 */ /* 0x000fea0003800000 */
[----:B------:R-:W-:-:S04]  /*7b60*/  DEPBAR.LE SB0, 0x0 ;  /* 0x000080000000791a */ /* 0x000fc80000000000 */
.L_x_3535:
[----:B------:R-:W-:Y:S05]  /*7b70*/  BSYNC B0 ;  /* 0x0000000000007941 */ /* 0x000fea0003800000 */
.L_x_3534:
        /* <DEDUP_REMOVED lines=19> */
.L_x_3537:
[----:B------:R-:W-:Y:S05]  /*7cb0*/  BSYNC B0 ;  /* 0x0000000000007941 */ /* 0x000fea0003800000 */
.L_x_3536:
[----:B------:R-:W-:Y:S02]  /*7cc0*/  UIADD3 UR7, UR7, 0x2, URZ ;  /* 0x0000000207077890 */ /* 0x000fe4000fffe03f */
[----:B------:R-:W-:Y:S02]  /*7cd0*/  UIADD3 UR6, UR6, 0x4000, URZ ;  /* 0x0000400006067890 */ /* 0x000fe4000fffe03f */
[----:B------:R-:W-:-:S06]  /*7ce0*/  UISETP.GE.AND UP0, UPT, UR7, UR12, UPT ;  /* 0x0000000c0700728c */ /* 0x000fcc000bf06270 */
[----:B------:R-:W-:-:S13]  /*7cf0*/  PLOP3.LUT P1, PT, PT, PT, UP0, 0x80, 0x0 ;  /* 0x000000000000781c */ /* 0x000fda0003f2f008 */
[----:B------:R-:W-:Y:S05]  /*7d00*/  @!P1 BRA `(.L_x_3538) ;  /* 0xfffffff400409947 */ /* 0x000fea000383ffff */
[----:B------:R-:W-:Y:S05]  /*7d10*/  BRA `(.L_x_3451) ;  /* 0x0000002800587947 */ /* 0x000fea0003800000 */
.L_x_3491:
        /* <DEDUP_REMOVED lines=21> */
.L_x_3539:
[----:B------:R-:W1:Y:S01]  /*7e70*/  LDC R3, c[0x0][0x8cc] ;  /* 0x00023300ff037b82 */ /* 0x000e620000000800 */
[----:B------:R-:W-:Y:S01]  /*7e80*/  IMAD.MOV.U32 R0, RZ, RZ, R5 ;  /* 0x000000ffff007224 */ /* 0x000fe200078e0005 */
[----:B-1----:R-:W-:-:S13]  /*7e90*/  ISETP.NE.AND P0, PT, R3, 0x1, PT ;  /* 0x000000010300780c */ /* 0x002fda0003f05270 */
[----:B------:R-:W1:Y:S02]  /*7ea0*/  @P0 LDC.64 R6, c[0x0][0x8d0] ;  /* 0x00023400ff060b82 */ /* 0x000e640000000a00 */
[----:B-1----:R-:W-:-:S05]  /*7eb0*/  @P0 IMAD.HI.U32 R4, R5, R6, RZ ;  /* 0x0000000605040227 */ /* 0x002fca00078e00ff */
[----:B------:R-:W-:-:S05]  /*7ec0*/  @P0 SHF.R.U32.HI R0, RZ, R7, R4 ;  /* 0x00000007ff000219 */ /* 0x000fca0000011604 */
[----:B------:R-:W-:-:S07]  /*7ed0*/  IMAD R3, R0, R3, RZ ;  /* 0x0000000300037224 */ /* 0x000fce00078e02ff */
.L_x_3540:
        /* <DEDUP_REMOVED lines=23> */
.L_x_3541:
        /* <DEDUP_REMOVED lines=10> */
.L_x_3543:
[----:B------:R-:W2:Y:S02]  /*80f0*/  LDC R4, c[0x0][0x8f4] ;  /* 0x00023d00ff047b82 */ /* 0x000ea40000000800 */
.L_x_3542:
[----:B--2--5:R-:W-:Y:S01]  /*8100*/  VIADD R4, R4, 0x7f ;  /* 0x0000007f04047836 */ /* 0x024fe20000000000 */
[----:B------:R-:W-:Y:S01]  /*8110*/  LOP3.LUT R12, R0, 0x1ffffff, RZ, 0x3c, !PT ;  /* 0x01ffffff000c7812 */ /* 0x000fe200078e3cff */
[----:B------:R-:W-:Y:S02]  /*8120*/  IMAD.MOV.U32 R10, RZ, RZ, 0x1 ;  /* 0x00000001ff0a7424 */ /* 0x000fe400078e00ff */
[----:B-1----:R-:W-:Y:S01]  /*8130*/  IMAD.MOV.U32 R2, RZ, RZ, RZ ;  /* 0x000000ffff027224 */ /* 0x002fe200078e00ff */
        /* <DEDUP_REMOVED lines=38> */
.L_x_3545:
        /* <DEDUP_REMOVED lines=20> */
.L_x_3546:
[----:B------:R-:W-:Y:S05]  /*84e0*/  @!P0 BRA `(.L_x_3547) ;  /* 0x00000000000c8947 */ /* 0x000fea0003800000 */
[----:B------:R-:W2:Y:S04]  /*84f0*/  LDG.E R5, desc[UR46][R2.64] ;  /* 0x0000002e02057981 */ /* 0x000ea8000c1e1900 */
[----:B------:R-:W2:Y:S02]  /*8500*/  LDG.E R0, desc[UR46][R2.64+0x4] ;  /* 0x0000042e02007981 */ /* 0x000ea4000c1e1900 */
[----:B--2---:R-:W-:-:S07]  /*8510*/  IMAD.IADD R0, R0, 0x1, -R5 ;  /* 0x0000000100007824 */ /* 0x004fce00078e0a05 */
.L_x_3547:
        /* <DEDUP_REMOVED lines=66> */
.L_x_3592:
        /* <DEDUP_REMOVED lines=15> */
.L_x_3550:
        /* <DEDUP_REMOVED lines=92> */
.L_x_3561:
[----:B-123--:R-:W-:-:S04]  /*8ff0*/  SHF.L.U32 R18, R10, 0x1f, RZ ;  /* 0x0000001f0a127819 */ /* 0x00efc800000006ff */
[----:B------:R-:W2:Y:S02]  /*9000*/  SYNCS.PHASECHK.TRANS64.TRYWAIT P1, [R15+URZ+0x30840], R18 ;  /* 0x030840120f0075a7 */ /* 0x000ea4000802017f */
[----:B--2---:R-:W-:Y:S05]  /*9010*/  @!P1 BRA `(.L_x_3553) ;  /* 0x0000001800a49947 */ /* 0x004fea0003800000 */
.L_x_3593:
        /* <DEDUP_REMOVED lines=8> */
.L_x_3554:
        /* <DEDUP_REMOVED lines=37> */
.L_x_3594:
        /* <DEDUP_REMOVED lines=8> */
.L_x_3556:
        /* <DEDUP_REMOVED lines=37> */
.L_x_3595:
        /* <DEDUP_REMOVED lines=8> */
.L_x_3558:
        /* <DEDUP_REMOVED lines=31> */
.L_x_3597:
        /* <DEDUP_REMOVED lines=8> */
.L_x_3560:
        /* <DEDUP_REMOVED lines=37> */
.L_x_3552:
[----:B------:R-:W4:Y:S02]  /*9b00*/  LDL.LU R4, [R1+0x8] ;  /* 0x0000080001047983 */ /* 0x000f240000300800 */
[----:B----4-:R-:W-:Y:S02]  /*9b10*/  ISETP.NE.AND P1, PT, R4, RZ, PT ;  /* 0x000000ff0400720c */ /* 0x010fe40003f25270 */
[----:B------:R4:W5:Y:S11]  /*9b20*/  LDL R4, [R1+0x4] ;  /* 0x0000040001047983 */ /* 0x0009760000100800 */
[----:B----4-:R-:W-:Y:S05]  /*9b30*/  @!P1 BRA `(.L_x_3551) ;  /* 0x00000004005c9947 */ /* 0x010fea0003800000 */
[----:B------:R-:W-:-:S04]  /*9b40*/  SHF.L.U32 R12, R10, 0x1f, RZ ;  /* 0x0000001f0a0c7819 */ /* 0x000fc800000006ff */
[----:B------:R-:W4:Y:S02]  /*9b50*/  SYNCS.PHASECHK.TRANS64.TRYWAIT P1, [R15+URZ+0x30840], R12 ;  /* 0x0308400c0f0075a7 */ /* 0x000f24000802017f */
[----:B----4-:R-:W-:Y:S05]  /*9b60*/  @!P1 BRA `(.L_x_3562) ;  /* 0x0000001000249947 */ /* 0x010fea0003800000 */
.L_x_3598:
        /* <DEDUP_REMOVED lines=8> */
.L_x_3563:
        /* <DEDUP_REMOVED lines=34> */
.L_x_3599:
        /* <DEDUP_REMOVED lines=8> */
.L_x_3565:
        /* <DEDUP_REMOVED lines=34> */
.L_x_3551:
[----:B------:R-:W1:Y:S01]  /*a0b0*/  S2R R0, SR_TID.X ;  /* 0x0000000000007919 */ /* 0x000e620000002100 */
[----:B------:R-:W-:Y:S01]  /*a0c0*/  IMAD R3, R16, 0x8, R15 ;  /* 0x0000000810037824 */ /* 0x000fe200078e020f */
[----:B-1----:R-:W-:Y:S02]  /*a0d0*/  LOP3.LUT R2, R0, 0x7f, RZ, 0xc0, !PT ;  /* 0x0000007f00027812 */ /* 0x002fe400078ec0ff */
[----:B------:R-:W-:Y:S02]  /*a0e0*/  SHF.L.U32 R0, R10, 0x1f, RZ ;  /* 0x0000001f0a007819 */ /* 0x000fe400000006ff */
[----:B------:R-:W-:Y:S02]  /*a0f0*/  ISETP.NE.AND P1, PT, R2, RZ, PT ;  /* 0x000000ff0200720c */ /* 0x000fe40003f25270 */
[----:B------:R-:W1:Y:S02]  /*a100*/  SYNCS.PHASECHK.TRANS64.TRYWAIT P0, [R3+URZ+0x30840], R0 ;  /* 0x03084000030075a7 */ /* 0x000e64000800017f */
[----:B-1----:R-:W-:Y:S09]  /*a110*/  @!P0 BRA `(.L_x_3566) ;  /* 0x0000000800e08947 */ /* 0x002ff20003800000 */
.L_x_3600:
[----:B------:R-:W-:Y:S05]  /*a120*/  @P1 BRA `(.L_x_3567) ;  /* 0x0000000000181947 */ /* 0x000fea0003800000 */
[----:B------:R-:W1:Y:S01]  /*a130*/  S2R R2, SR_TID.X ;  /* 0x0000000000027919 */ /* 0x000e620000002100 */
[----:B------:R-:W-:-:S04]  /*a140*/  IMAD.MOV.U32 R0, RZ, RZ, 0x4100 ;  /* 0x00004100ff007424 */ /* 0x000fc800078e00ff */
[----:B------:R1:W-:Y:S02]  /*a150*/  SYNCS.ARRIVE.TRANS64 RZ, [R3+URZ+0x30830], R0 ;  /* 0x0308300003ff79a7 */ /* 0x0003e4000800003f */
[----:B-1----:R-:W-:-:S13]  /*a160*/  LOP3.LUT P0, RZ, R2, 0x1f, RZ, 0xc0, !PT ;  /* 0x0000001f02ff7812 */ /* 0x002fda000780c0ff */
[----:B------:R-:W-:Y:S05]  /*a170*/  @!P0 BRA `(.L_x_3567) ;  /* 0x0000000000048947 */ /* 0x000fea0003800000 */
[----:B------:R-:W-:Y:S01]  /*a180*/  BPT.TRAP 0x1 ;  /* 0x000000040000795c */ /* 0x000fe20000300000 */
.L_x_3567:
        /* <DEDUP_REMOVED lines=41> */
.L_x_3548:
[----:B------:R-:W-:Y:S05]  /*a420*/  BSYNC B0 ;  /* 0x0000000000007941 */ /* 0x000fea0003800000 */
.L_x_3544:
[----:B------:R-:W-:-:S03]  /*a430*/  UMOV UR7, 0xffffffff ;  /* 0xffffffff00077882 */ /* 0x000fc60000000000 */
[----:B------:R-:W-:Y:S05]  /*a440*/  BRA.DIV UR7, `(.L_x_3568) ;  /* 0x0000000a07287947 */ /* 0x000fea000b800000 */
[----:B------:R-:W-:-:S13]  /*a450*/  ELECT P6, URZ, PT ;  /* 0x00000000003f782f */ /* 0x000fda00038c0000 */
.L_x_3603:
[----:B------:R-:W-:Y:S05]  /*a460*/  @!P6 BRA `(.L_x_3451) ;  /* 0x000000000084e947 */ /* 0x000fea0003800000 */
[----:B------:R-:W-:-:S06]  /*a470*/  ULOP3.LUT UR7, UR38, 0x2, URZ, 0xfc, !UPT ;  /* 0x0000000226077892 */ /* 0x000fcc000f8efc3f */
[----:B------:R-:W-:-:S05]  /*a480*/  IMAD.U32 R0, RZ, RZ, UR7 ;  /* 0x00000007ff007e24 */ /* 0x000fca000f8e00ff */
[----:B------:R-:W-:-:S13]  /*a490*/  ISETP.NE.AND P2, PT, R0, 0x3, PT ;  /* 0x000000030000780c */ /* 0x000fda0003f45270 */
[----:B------:R-:W-:Y:S05]  /*a4a0*/  @!P2 BRA `(.L_x_3569) ;  /* 0x000000000004a947 */ /* 0x000fea0003800000 */
[----:B------:R-:W-:Y:S01]  /*a4b0*/  BPT.TRAP 0x1 ;  /* 0x000000040000795c */ /* 0x000fe20000300000 */
.L_x_3569:
        /* <DEDUP_REMOVED lines=15> */
.L_x_3604:
[----:B------:R-:W2:Y:S02]  /*a5b0*/  SYNCS.PHASECHK.TRANS64.TRYWAIT P0, [R3+URZ], R0 ;  /* 0x00000000030075a7 */ /* 0x000ea4000800017f */
[----:B--2---:R-:W-:Y:S05]  /*a5c0*/  @!P0 BRA `(.L_x_3571) ;  /* 0x0000000400fc8947 */ /* 0x004fea0003800000 */
.L_x_3605:
[----:B------:R-:W-:Y:S05]  /*a5d0*/  @!P2 BRA `(.L_x_3572) ;  /* 0x000000000004a947 */ /* 0x000fea0003800000 */
[----:B------:R-:W-:Y:S01]  /*a5e0*/  BPT.TRAP 0x1 ;  /* 0x000000040000795c */ /* 0x000fe20000300000 */
.L_x_3572:
[----:B--2---:R-:W-:-:S04]  /*a5f0*/  VIADD R3, R8, 0x30840 ;  /* 0x0003084008037836 */ /* 0x004fc80000000000 */
[----:B------:R-:W-:-:S04]  /*a600*/  IMAD R5, R2, 0x8, R3 ;  /* 0x0000000802057824 */ /* 0x000fc800078e0203 */
[----:B------:R-:W2:Y:S02]  /*a610*/  SYNCS.PHASECHK.TRANS64.TRYWAIT P0, [R5+URZ], R4 ;  /* 0x00000004050075a7 */ /* 0x000ea4000800017f */
[----:B--2---:R-:W-:Y:S05]  /*a620*/  @!P0 BRA `(.L_x_3573) ;  /* 0x0000000400f88947 */ /* 0x004fea0003800000 */
.L_x_3606:
[----:B------:R-:W-:-:S07]  /*a630*/  IMAD R3, R6, 0x8, R3 ;  /* 0x0000000806037824 */ /* 0x000fce00078e0203 */
.L_x_3574:
[----:B---3--:R3:W4:Y:S02]  /*a640*/  SYNCS.PHASECHK.TRANS64.TRYWAIT P0, [R3+URZ], R0 ;  /* 0x00000000030075a7 */ /* 0x008724000800017f */
[----:B----4-:R-:W-:Y:S05]  /*a650*/  @!P0 NANOSLEEP.SYNCS 0x989680 ;  /* 0x009896800000895d */ /* 0x010fea0003900000 */
[----:B------:R-:W4:Y:S02]  /*a660*/  @!P0 SYNCS.PHASECHK.TRANS64 P0, [R3+URZ], R0 ;  /* 0x00000000030085a7 */ /* 0x000f24000800007f */
[----:B----4-:R-:W-:Y:S05]  /*a670*/  @!P0 BRA `(.L_x_3574) ;  /* 0xfffffffc00f08947 */ /* 0x010fea000383ffff */
.L_x_3451:
[----:B------:R-:W-:Y:S05]  /*a680*/  BSYNC B6 ;  /* 0x0000000000067941 */ /* 0x000fea0003800000 */
.L_x_3443:
[----:B------:R-:W-:Y:S05]  /*a690*/  EXIT ;  /* 0x000000000000794d */ /* 0x000fea0003800000 */
.L_x_3461:
[----:B------:R-:W-:Y:S02]  /*a6a0*/  IMAD.MOV.U32 R12, RZ, RZ, RZ ;  /* 0x000000ffff0c7224 */ /* 0x000fe400078e00ff */
[----:B------:R-:W-:Y:S02]  /*a6b0*/  IMAD.MOV.U32 R11, RZ, RZ, 0x1f ;  /* 0x0000001fff0b7424 */ /* 0x000fe400078e00ff */
[----:B------:R-:W-:-:S07]  /*a6c0*/  IMAD.MOV.U32 R15, RZ, RZ, -0x1 ;  /* 0xffffffffff0f7424 */ /* 0x000fce00078e00ff */
[----:B------:R-:W-:Y:S05]  /*a6d0*/  WARPSYNC.COLLECTIVE R15, `(.L_x_3575) ;  /* 0x000000000f087348 */ /* 0x000fea0003c00000 */
[----:B------:R1:W2:Y:S02]  /*a6e0*/  SHFL.IDX P6, R14, R13, R12, R11 ;  /* 0x0000000c0d0e7389 */ /* 0x0002a400000c000b */
[----:B-12---:R-:W-:Y:S01]  /*a6f0*/  ENDCOLLECTIVE ;  /* 0x000000000000791b */ /* 0x006fe20003800000 */
.L_x_3575:
[----:B------:R-:W-:Y:S05]  /*a700*/  BRA `(.L_x_3576) ;  /* 0xffffff7000547947 */ /* 0x000fea000383ffff */
.L_x_3463:
        /* <DEDUP_REMOVED lines=8> */
.L_x_3467:
[----:B---3--:R3:W4:Y:S02]  /*a790*/  SYNCS.PHASECHK.TRANS64.TRYWAIT P1, [R0+URZ+0x30810], R209 ;  /* 0x030810d1000075a7 */ /* 0x008724000802017f */
[----:B----4-:R-:W-:Y:S05]  /*a7a0*/  @!P1 NANOSLEEP.SYNCS 0x989680 ;  /* 0x009896800000995d */ /* 0x010fea0003900000 */
[----:B------:R-:W4:Y:S02]  /*a7b0*/  @!P1 SYNCS.PHASECHK.TRANS64 P1, [R0+URZ+0x30810], R209 ;  /* 0x030810d1000095a7 */ /* 0x000f24000802007f */
[----:B----4-:R-:W-:Y:S05]  /*a7c0*/  @!P1 BRA `(.L_x_3467) ;  /* 0xfffffffc00f09947 */ /* 0x010fea000383ffff */
[----:B------:R-:W-:Y:S05]  /*a7d0*/  BRA `(.L_x_3466) ;  /* 0xffffff78003c7947 */ /* 0x000fea000383ffff */
.L_x_3471:
[----:B------:R1:W1:Y:S02]  /*a7e0*/  SYNCS.PHASECHK.TRANS64.TRYWAIT P1, [R0+URZ+0x30830], R209 ;  /* 0x030830d1000075a7 */ /* 0x000264000802017f */
[----:B-1----:R-:W-:Y:S05]  /*a7f0*/  @!P1 NANOSLEEP.SYNCS 0x989680 ;  /* 0x009896800000995d */ /* 0x002fea0003900000 */
[----:B------:R-:W1:Y:S02]  /*a800*/  @!P1 SYNCS.PHASECHK.TRANS64 P1, [R0+URZ+0x30830], R209 ;  /* 0x030830d1000095a7 */ /* 0x000e64000802007f */
[----:B-1----:R-:W-:Y:S05]  /*a810*/  @!P1 BRA `(.L_x_3471) ;  /* 0xfffffffc00f09947 */ /* 0x002fea000383ffff */
[----:B------:R-:W-:Y:S05]  /*a820*/  BRA `(.L_x_3470) ;  /* 0xffffff80005c7947 */ /* 0x000fea000383ffff */
.L_x_3478:
[----:B------:R-:W-:Y:S01]  /*a830*/  BSSY B0, `(.L_x_3577) ;  /* 0x0000005000007945 */ /* 0x000fe20003800000 */
[----:B------:R-:W-:-:S07]  /*a840*/  IMAD.MOV.U32 R15, RZ, RZ, -0x1 ;  /* 0xffffffffff0f7424 */ /* 0x000fce00078e00ff */
[----:B-1----:R-:W-:Y:S05]  /*a850*/  WARPSYNC.COLLECTIVE R15, `(.L_x_3578) ;  /* 0x000000000f087348 */ /* 0x002fea0003c00000 */
[----:B------:R-:W-:Y:S01]  /*a860*/  NOP ;  /* 0x0000000000007918 */ /* 0x000fe20000000000 */
[----:B-1----:R-:W-:Y:S01]  /*a870*/  ENDCOLLECTIVE ;  /* 0x000000000000791b */ /* 0x002fe20003800000 */
.L_x_3578:
[----:B------:R-:W-:Y:S05]  /*a880*/  BSYNC B0 ;  /* 0x0000000000007941 */ /* 0x000fea0003800000 */
.L_x_3577:
[----:B------:R-:W-:Y:S05]  /*a890*/  BRA `(.L_x_3579) ;  /* 0xffffffac00cc7947 */ /* 0x000fea000383ffff */
.L_x_3487:
[----:B------:R-:W-:Y:S01]  /*a8a0*/  BSSY B0, `(.L_x_3580) ;  /* 0x0000005000007945 */ /* 0x000fe20003800000 */
[----:B------:R-:W-:-:S07]  /*a8b0*/  IMAD.MOV.U32 R15, RZ, RZ, -0x1 ;  /* 0xffffffffff0f7424 */ /* 0x000fce00078e00ff */
[----:B-12---:R-:W-:Y:S05]  /*a8c0*/  WARPSYNC.COLLECTIVE R15, `(.L_x_3581) ;  /* 0x000000000f087348 */ /* 0x006fea0003c00000 */
[----:B------:R-:W-:Y:S01]  /*a8d0*/  NOP ;  /* 0x0000000000007918 */ /* 0x000fe20000000000 */
[----:B-12---:R-:W-:Y:S01]  /*a8e0*/  ENDCOLLECTIVE ;  /* 0x000000000000791b */ /* 0x006fe20003800000 */
.L_x_3581:
[----:B------:R-:W-:Y:S05]  /*a8f0*/  BSYNC B0 ;  /* 0x0000000000007941 */ /* 0x000fea0003800000 */
.L_x_3580:
[----:B------:R-:W-:Y:S05]  /*a900*/  BRA `(.L_x_3582) ;  /* 0xffffffb000cc7947 */ /* 0x000fea000383ffff */
.L_x_3504:
[----:B------:R-:W-:Y:S01]  /*a910*/  BSSY B0, `(.L_x_3583) ;  /* 0x0000005000007945 */ /* 0x000fe20003800000 */
[----:B------:R-:W-:-:S07]  /*a920*/  IMAD.MOV.U32 R15, RZ, RZ, -0x1 ;  /* 0xffffffffff0f7424 */ /* 0x000fce00078e00ff */
[----:B------:R-:W-:Y:S05]  /*a930*/  WARPSYNC.COLLECTIVE R15, `(.L_x_3584) ;  /* 0x000000000f087348 */ /* 0x000fea0003c00000 */
[----:B------:R-:W-:Y:S01]  /*a940*/  NOP ;  /* 0x0000000000007918 */ /* 0x000fe20000000000 */
[----:B------:R-:W-:Y:S01]  /*a950*/  ENDCOLLECTIVE ;  /* 0x000000000000791b */ /* 0x000fe20003800000 */
.L_x_3584:
[----:B------:R-:W-:Y:S05]  /*a960*/  BSYNC B0 ;  /* 0x0000000000007941 */ /* 0x000fea0003800000 */
.L_x_3583:
[----:B------:R-:W-:Y:S05]  /*a970*/  BRA `(.L_x_3585) ;  /* 0xffffffc000c47947 */ /* 0x000fea000383ffff */
.L_x_3517:
[----:B------:R-:W-:Y:S01]  /*a980*/  BSSY B0, `(.L_x_3586) ;  /* 0x0000005000007945 */ /* 0x000fe20003800000 */
[----:B------:R-:W-:-:S07]  /*a990*/  IMAD.MOV.U32 R15, RZ, RZ, -0x1 ;  /* 0xffffffffff0f7424 */ /* 0x000fce00078e00ff */
[----:B------:R-:W-:Y:S05]  /*a9a0*/  WARPSYNC.COLLECTIVE R15, `(.L_x_3587) ;  /* 0x000000000f087348 */ /* 0x000fea0003c00000 */
[----:B------:R-:W-:Y:S01]  /*a9b0*/  NOP ;  /* 0x0000000000007918 */ /* 0x000fe20000000000 */
[----:B------:R-:W-:Y:S01]  /*a9c0*/  ENDCOLLECTIVE ;  /* 0x000000000000791b */ /* 0x000fe20003800000 */
.L_x_3587:
[----:B------:R-:W-:Y:S05]  /*a9d0*/  BSYNC B0 ;  /* 0x0000000000007941 */ /* 0x000fea0003800000 */
.L_x_3586:
[----:B------:R-:W-:Y:S05]  /*a9e0*/  BRA `(.L_x_3588) ;  /* 0xffffffc800747947 */ /* 0x000fea000383ffff */
.L_x_3529:
[----:B------:R-:W-:Y:S01]  /*a9f0*/  BSSY B0, `(.L_x_3589) ;  /* 0x0000005000007945 */ /* 0x000fe20003800000 */
[----:B------:R-:W-:-:S07]  /*aa00*/  IMAD.MOV.U32 R15, RZ, RZ, -0x1 ;  /* 0xffffffffff0f7424 */ /* 0x000fce00078e00ff */
[----:B------:R-:W-:Y:S05]  /*aa10*/  WARPSYNC.COLLECTIVE R15, `(.L_x_3590) ;  /* 0x000000000f087348 */ /* 0x000fea0003c00000 */
[----:B------:R-:W-:Y:S01]  /*aa20*/  NOP ;  /* 0x0000000000007918 */ /* 0x000fe20000000000 */
[----:B------:R-:W-:Y:S01]  /*aa30*/  ENDCOLLECTIVE ;  /* 0x000000000000791b */ /* 0x000fe20003800000 */
.L_x_3590:
[----:B------:R-:W-:Y:S05]  /*aa40*/  BSYNC B0 ;  /* 0x0000000000007941 */ /* 0x000fea0003800000 */
.L_x_3589:
[----:B------:R-:W-:Y:S05]  /*aa50*/  BRA `(.L_x_3591) ;  /* 0xffffffcc00b47947 */ /* 0x000fea000383ffff */
.L_x_3549:
[----:B-1----:R1:W2:Y:S02]  /*aa60*/  SYNCS.PHASECHK.TRANS64.TRYWAIT P0, [R15+URZ+0x30820], R2 ;  /* 0x030820020f0075a7 */ /* 0x0022a4000800017f */
[----:B--2---:R-:W-:Y:S05]  /*aa70*/  @!P0 NANOSLEEP.SYNCS 0x989680 ;  /* 0x009896800000895d */ /* 0x004fea0003900000 */
[----:B------:R-:W2:Y:S02]  /*aa80*/  @!P0 SYNCS.PHASECHK.TRANS64 P0, [R15+URZ+0x30820], R2 ;  /* 0x030820020f0085a7 */ /* 0x000ea4000800007f */
[----:B--2---:R-:W-:Y:S05]  /*aa90*/  @!P0 BRA `(.L_x_3549) ;  /* 0xfffffffc00f08947 */ /* 0x004fea000383ffff */
[----:B------:R-:W-:Y:S05]  /*aaa0*/  BRA `(.L_x_3592) ;  /* 0xffffffdc00a47947 */ /* 0x000fea000383ffff */
.L_x_3553:
[----:B--2---:R2:W3:Y:S02]  /*aab0*/  SYNCS.PHASECHK.TRANS64.TRYWAIT P1, [R15+URZ+0x30840], R18 ;  /* 0x030840120f0075a7 */ /* 0x0044e4000802017f */
[----:B---3--:R-:W-:Y:S05]  /*aac0*/  @!P1 NANOSLEEP.SYNCS 0x989680 ;  /* 0x009896800000995d */ /* 0x008fea0003900000 */
[----:B------:R-:W3:Y:S02]  /*aad0*/  @!P1 SYNCS.PHASECHK.TRANS64 P1, [R15+URZ+0x30840], R18 ;  /* 0x030840120f0095a7 */ /* 0x000ee4000802007f */
[----:B---3--:R-:W-:Y:S05]  /*aae0*/  @!P1 BRA `(.L_x_3553) ;  /* 0xfffffffc00f09947 */ /* 0x008fea000383ffff */
[----:B------:R-:W-:Y:S05]  /*aaf0*/  BRA `(.L_x_3593) ;  /* 0xffffffe400487947 */ /* 0x000fea000383ffff */
.L_x_3555:
[----:B-1----:R1:W3:Y:S02]  /*ab00*/  SYNCS.PHASECHK.TRANS64.TRYWAIT P1, [R15+URZ+0x30828], R18 ;  /* 0x030828120f0075a7 */ /* 0x0022e4000802017f */
[----:B---3--:R-:W-:Y:S05]  /*ab10*/  @!P1 NANOSLEEP.SYNCS 0x989680 ;  /* 0x009896800000995d */ /* 0x008fea0003900000 */
[----:B------:R-:W3:Y:S02]  /*ab20*/  @!P1 SYNCS.PHASECHK.TRANS64 P1, [R15+URZ+0x30828], R18 ;  /* 0x030828120f0095a7 */ /* 0x000ee4000802007f */
[----:B---3--:R-:W-:Y:S05]  /*ab30*/  @!P1 BRA `(.L_x_3555) ;  /* 0xfffffffc00f09947 */ /* 0x008fea000383ffff */
[----:B------:R-:W-:Y:S05]  /*ab40*/  BRA `(.L_x_3594) ;  /* 0xffffffe400e87947 */ /* 0x000fea000383ffff */
.L_x_3557:
[----:B---3--:R3:W4:Y:S02]  /*ab50*/  SYNCS.PHASECHK.TRANS64.TRYWAIT P1, [R15+URZ+0x30848], R18 ;  /* 0x030848120f0075a7 */ /* 0x008724000802017f */
[----:B----4-:R-:W-:Y:S05]  /*ab60*/  @!P1 NANOSLEEP.SYNCS 0x989680 ;  /* 0x009896800000995d */ /* 0x010fea0003900000 */
[----:B------:R-:W4:Y:S02]  /*ab70*/  @!P1 SYNCS.PHASECHK.TRANS64 P1, [R15+URZ+0x30848], R18 ;  /* 0x030848120f0095a7 */ /* 0x000f24000802007f */
[----:B----4-:R-:W-:Y:S05]  /*ab80*/  @!P1 BRA `(.L_x_3557) ;  /* 0xfffffffc00f09947 */ /* 0x010fea000383ffff */
[----:B------:R-:W-:Y:S05]  /*ab90*/  BRA `(.L_x_3595) ;  /* 0xffffffe800887947 */ /* 0x000fea000383ffff */
.L_x_3559:
[----:B------:R-:W-:-:S07]  /*aba0*/  SHF.L.U32 R4, R10, 0x1f, RZ ;  /* 0x0000001f0a047819 */ /* 0x000fce00000006ff */
.L_x_3596:
[----:B----4-:R4:W1:Y:S02]  /*abb0*/  SYNCS.PHASECHK.TRANS64.TRYWAIT P1, [R15+URZ+0x30820], R4 ;  /* 0x030820040f0075a7 */ /* 0x010864000802017f */
[----:B-1----:R-:W-:Y:S05]  /*abc0*/  @!P1 NANOSLEEP.SYNCS 0x989680 ;  /* 0x009896800000995d */ /* 0x002fea0003900000 */
[----:B------:R-:W1:Y:S02]  /*abd0*/  @!P1 SYNCS.PHASECHK.TRANS64 P1, [R15+URZ+0x30820], R4 ;  /* 0x030820040f0095a7 */ /* 0x000e64000802007f */
[----:B-1----:R-:W-:Y:S05]  /*abe0*/  @!P1 BRA `(.L_x_3596) ;  /* 0xfffffffc00f09947 */ /* 0x002fea000383ffff */
[----:B------:R-:W-:Y:S05]  /*abf0*/  BRA `(.L_x_3597) ;  /* 0xffffffec000c7947 */ /* 0x000fea000383ffff */
.L_x_3562:
[----:B----4-:R4:W1:Y:S02]  /*ac00*/  SYNCS.PHASECHK.TRANS64.TRYWAIT P1, [R15+URZ+0x30840], R12 ;  /* 0x0308400c0f0075a7 */ /* 0x010864000802017f */
[----:B-1----:R-:W-:Y:S05]  /*ac10*/  @!P1 NANOSLEEP.SYNCS 0x989680 ;  /* 0x009896800000995d */ /* 0x002fea0003900000 */
[----:B------:R-:W1:Y:S02]  /*ac20*/  @!P1 SYNCS.PHASECHK.TRANS64 P1, [R15+URZ+0x30840], R12 ;  /* 0x0308400c0f0095a7 */ /* 0x000e64000802007f */
[----:B-1----:R-:W-:Y:S05]  /*ac30*/  @!P1 BRA `(.L_x_3562) ;  /* 0xfffffffc00f09947 */ /* 0x002fea000383ffff */
[----:B------:R-:W-:Y:S05]  /*ac40*/  BRA `(.L_x_3598) ;  /* 0xffffffec00c87947 */ /* 0x000fea000383ffff */
.L_x_3564:
[----:B-1----:R1:W2:Y:S02]  /*ac50*/  SYNCS.PHASECHK.TRANS64.TRYWAIT P1, [R15+URZ+0x30828], R12 ;  /* 0x0308280c0f0075a7 */ /* 0x0022a4000802017f */
[----:B--2---:R-:W-:Y:S05]  /*ac60*/  @!P1 NANOSLEEP.SYNCS 0x989680 ;  /* 0x009896800000995d */ /* 0x004fea0003900000 */
[----:B------:R-:W2:Y:S02]  /*ac70*/  @!P1 SYNCS.PHASECHK.TRANS64 P1, [R15+URZ+0x30828], R12 ;  /* 0x0308280c0f0095a7 */ /* 0x000ea4000802007f */
[----:B--2---:R-:W-:Y:S05]  /*ac80*/  @!P1 BRA `(.L_x_3564) ;  /* 0xfffffffc00f09947 */ /* 0x004fea000383ffff */
[----:B------:R-:W-:Y:S05]  /*ac90*/  BRA `(.L_x_3599) ;  /* 0xfffffff0005c7947 */ /* 0x000fea000383ffff */
.L_x_3566:
[----:B------:R1:W1:Y:S02]  /*aca0*/  SYNCS.PHASECHK.TRANS64.TRYWAIT P0, [R3+URZ+0x30840], R0 ;  /* 0x03084000030075a7 */ /* 0x000264000800017f */
[----:B-1----:R-:W-:Y:S05]  /*acb0*/  @!P0 NANOSLEEP.SYNCS 0x989680 ;  /* 0x009896800000895d */ /* 0x002fea0003900000 */
[----:B------:R-:W1:Y:S02]  /*acc0*/  @!P0 SYNCS.PHASECHK.TRANS64 P0, [R3+URZ+0x30840], R0 ;  /* 0x03084000030085a7 */ /* 0x000e64000800007f */
[----:B-1----:R-:W-:Y:S05]  /*acd0*/  @!P0 BRA `(.L_x_3566) ;  /* 0xfffffffc00f08947 */ /* 0x002fea000383ffff */
[----:B------:R-:W-:Y:S05]  /*ace0*/  BRA `(.L_x_3600) ;  /* 0xfffffff4000c7947 */ /* 0x000fea000383ffff */
.L_x_3568:
[----:B------:R-:W-:Y:S01]  /*acf0*/  BSSY B0, `(.L_x_3601) ;  /* 0x0000006000007945 */ /* 0x000fe20003800000 */
[----:B------:R-:W-:-:S07]  /*ad00*/  IMAD.MOV.U32 R15, RZ, RZ, -0x1 ;  /* 0xffffffffff0f7424 */ /* 0x000fce00078e00ff */
[----:B------:R-:W-:Y:S05]  /*ad10*/  WARPSYNC.COLLECTIVE R15, `(.L_x_3602) ;  /* 0x000000000f0c7348 */ /* 0x000fea0003c00000 */
[----:B------:R-:W-:Y:S02]  /*ad20*/  ELECT P6, UR62, PT ;  /* 0x00000000003e782f */ /* 0x000fe400038c0000 */
[----:B------:R-:W-:Y:S01]  /*ad30*/  MOV R14, UR62 ;  /* 0x0000003e000e7c02 */ /* 0x000fe20008000f00 */
[----:B------:R-:W-:Y:S10]  /*ad40*/  ENDCOLLECTIVE ;  /* 0x000000000000791b */ /* 0x000ff40003800000 */
.L_x_3602:
[----:B------:R-:W-:Y:S05]  /*ad50*/  BSYNC B0 ;  /* 0x0000000000007941 */ /* 0x000fea0003800000 */
.L_x_3601:
[----:B------:R-:W-:Y:S05]  /*ad60*/  BRA `(.L_x_3603) ;  /* 0xfffffff400bc7947 */ /* 0x000fea000383ffff */
.L_x_3570:
[----:B-1----:R1:W2:Y:S02]  /*ad70*/  SYNCS.PHASECHK.TRANS64.TRYWAIT P0, [R7+URZ], R4 ;  /* 0x00000004070075a7 */ /* 0x0022a4000800017f */
[----:B--2---:R-:W-:Y:S05]  /*ad80*/  @!P0 NANOSLEEP.SYNCS 0x989680 ;  /* 0x009896800000895d */ /* 0x004fea0003900000 */
[----:B------:R-:W2:Y:S02]  /*ad90*/  @!P0 SYNCS.PHASECHK.TRANS64 P0, [R7+URZ], R4 ;  /* 0x00000004070085a7 */ /* 0x000ea4000800007f */
[----:B--2---:R-:W-:Y:S05]  /*ada0*/  @!P0 BRA `(.L_x_3570) ;  /* 0xfffffffc00f08947 */ /* 0x004fea000383ffff */
[----:B------:R-:W-:Y:S05]  /*adb0*/  BRA `(.L_x_3604) ;  /* 0xfffffff400fc7947 */ /* 0x000fea000383ffff */
.L_x_3571:
[----:B--2---:R2:W3:Y:S02]  /*adc0*/  SYNCS.PHASECHK.TRANS64.TRYWAIT P0, [R3+URZ], R0 ;  /* 0x00000000030075a7 */ /* 0x0044e4000800017f */
[----:B---3--:R-:W-:Y:S05]  /*add0*/  @!P0 NANOSLEEP.SYNCS 0x989680 ;  /* 0x009896800000895d */ /* 0x008fea0003900000 */
[----:B------:R-:W3:Y:S02]  /*ade0*/  @!P0 SYNCS.PHASECHK.TRANS64 P0, [R3+URZ], R0 ;  /* 0x00000000030085a7 */ /* 0x000ee4000800007f */
[----:B---3--:R-:W-:Y:S05]  /*adf0*/  @!P0 BRA `(.L_x_3571) ;  /* 0xfffffffc00f08947 */ /* 0x008fea000383ffff */
[----:B------:R-:W-:Y:S05]  /*ae00*/  BRA `(.L_x_3605) ;  /* 0xfffffff400f07947 */ /* 0x000fea000383ffff */
.L_x_3573:
[----:B--2---:R2:W3:Y:S02]  /*ae10*/  SYNCS.PHASECHK.TRANS64.TRYWAIT P0, [R5+URZ], R4 ;  /* 0x00000004050075a7 */ /* 0x0044e4000800017f */
[----:B---3--:R-:W-:Y:S05]  /*ae20*/  @!P0 NANOSLEEP.SYNCS 0x989680 ;  /* 0x009896800000895d */ /* 0x008fea0003900000 */
[----:B------:R-:W3:Y:S02]  /*ae30*/  @!P0 SYNCS.PHASECHK.TRANS64 P0, [R5+URZ], R4 ;  /* 0x00000004050085a7 */ /* 0x000ee4000800007f */
[----:B---3--:R-:W-:Y:S05]  /*ae40*/  @!P0 BRA `(.L_x_3573) ;  /* 0xfffffffc00f08947 */ /* 0x008fea000383ffff */
[----:B------:R-:W-:Y:S05]  /*ae50*/  BRA `(.L_x_3606) ;  /* 0xfffffff400f47947 */ /* 0x000fea000383ffff */
.L_x_3607:
        /* <DEDUP_REMOVED lines=10> */
.L_x_7313:


//--------------------- .text._ZN7cutlass13device_kernelIN5flash11enable_sm90INS1_16FlashAttnBwdSm90INS1_25CollectiveMainloopBwdSm90ILi2ELi2ELi2EN4cute5tupleIJNS5_1CILi1EEES8_S8_EEENS6_IJNS7_ILi80EEENS7_ILi128EEESB_EEENS_6half_tEfNS_4arch4Sm90ELb0ELb0ELb0ELb0ELb0ELb1ELb0ELb1ELi2ELi1ELi2ELi1ELb0EEENS1_21CollectiveEpilogueBwdISC_SD_SF_Li256ELb0ELb0ELi1EEENS1_19SingleTileSchedulerILb0ELb0ELb0ELi128EEEEEEEEEvNT_6ParamsE --------------------------
	.section	.text._ZN7cutlass13device_kernelIN5flash11enable_sm90INS1_16FlashAttnBwdSm90INS1_25CollectiveMainloopBwdSm90ILi2ELi2ELi2EN4cute5tupleIJNS5_1CILi1EEES8_S8_EEENS6_IJNS7_ILi80EEENS7_ILi128EEESB_EEENS_6half_tEfNS_4arch4Sm90ELb0ELb0ELb0ELb0ELb0ELb1ELb0ELb1ELi2ELi1ELi2ELi1ELb0EEENS1_21CollectiveEpilogueBwdISC_SD_SF_Li256ELb0ELb0ELi1EEENS1_19SingleTileSchedulerILb0ELb0ELb0ELi128EEEEEEEEEvNT_6ParamsE,"ax",@progbits
	.align	128
.text._ZN7cutlass13device_kernelIN5flash11enable_sm90INS1_16FlashAttnBwdSm90INS1_25CollectiveMainloopBwdSm90ILi2ELi2ELi2EN4cute5tupleIJNS5_1CILi1EEES8_S8_EEENS6_IJNS7_ILi80EEENS7_ILi128EEESB_EEENS_6half_tEfNS_4arch4Sm90ELb0ELb0ELb0ELb0ELb0ELb1ELb0ELb1ELi2ELi1ELi2ELi1ELb0EEENS1_21CollectiveEpilogueBwdISC_SD_SF_Li256ELb0ELb0ELi1EEENS1_19SingleTileSchedulerILb0ELb0ELb0ELi128EEEEEEEEEvNT_6ParamsE:
        .type           _ZN7cutlass13device_kernelIN5flash11enable_sm90INS1_16FlashAttnBwdSm90INS1_25CollectiveMainloopBwdSm90ILi2ELi2ELi2EN4cute5tupleIJNS5_1CILi1EEES8_S8_EEENS6_IJNS7_ILi80EEENS7_ILi128EEESB_EEENS_6half_tEfNS_4arch4Sm90ELb0ELb0ELb0ELb0ELb0ELb1ELb0ELb1ELi2ELi1ELi2ELi1ELb0EEENS1_21CollectiveEpilogueBwdISC_SD_SF_Li256ELb0ELb0ELi1EEENS1_19SingleTileSchedulerILb0ELb0ELb0ELi128EEEEEEEEEvNT_6ParamsE,@function
        .size           _ZN7cutlass13device_kernelIN5flash11enable_sm90INS1_16FlashAttnBwdSm90INS1_25CollectiveMainloopBwdSm90ILi2ELi2ELi2EN4cute5tupleIJNS5_1CILi1EEES8_S8_EEENS6_IJNS7_ILi80EEENS7_ILi128EEESB_EEENS_6half_tEfNS_4arch4Sm90ELb0ELb0ELb0ELb0ELb0ELb1ELb0ELb1ELi2ELi1ELi2ELi1ELb0EEENS1_21CollectiveEpilogueBwdISC_SD_SF_Li256ELb0ELb0ELi1EEENS1_19SingleTileSchedulerILb0ELb0ELb0ELi128EEEEEEEEEvNT_6ParamsE,(.L_x_7314 - _ZN7cutlass13device_kernelIN5flash11enable_sm90INS1_16FlashAttnBwdSm90INS1_25CollectiveMainloopBwdSm90ILi2ELi2ELi2EN4cute5tupleIJNS5_1CILi1EEES8_S8_EEENS6_IJNS7_ILi80EEENS7_ILi128EEESB_EEENS_6half_tEfNS_4arch4Sm90ELb0ELb0ELb0ELb0ELb0ELb1ELb0ELb1ELi2ELi1ELi2ELi1ELb0EEENS1_21CollectiveEpilogueBwdISC_SD_SF_Li256ELb0ELb0ELi1EEENS1_19SingleTileSchedulerILb0ELb0ELb0ELi128EEEEEEEEEvNT_6ParamsE)
        .other          _ZN7cutlass13device_kernelIN5flash11enable_sm90INS1_16FlashAttnBwdSm90INS1_25CollectiveMainloopBwdSm90ILi2ELi2ELi2EN4cute5tupleIJNS5_1CILi1EEES8_S8_EEENS6_IJNS7_ILi80EEENS7_ILi128EEESB_EEENS_6half_tEfNS_4arch4Sm90ELb0ELb0ELb0ELb0ELb0ELb1ELb0ELb1ELi2ELi1ELi2ELi1ELb0EEENS1_21CollectiveEpilogueBwdISC_SD_SF_Li256ELb0ELb0ELi1EEENS1_19SingleTileSchedulerILb0ELb0ELb0ELi128EEEEEEEEEvNT_6ParamsE,@"STO_CUDA_ENTRY STV_DEFAULT"
_ZN7cutlass13device_kernelIN5flash11enable_sm90INS1_16FlashAttnBwdSm90INS1_25CollectiveMainloopBwdSm90ILi2ELi2ELi2EN4cute5tupleIJNS5_1CILi1EEES8_S8_EEENS6_IJNS7_ILi80EEENS7_ILi128EEESB_EEENS_6half_tEfNS_4arch4Sm90ELb0ELb0ELb0ELb0ELb0ELb1ELb0ELb1ELi2ELi1ELi2ELi1ELb0EEENS1_21CollectiveEpilogueBwdISC_SD_SF_Li256ELb0ELb0ELi1EEENS1_19SingleTileSchedulerILb0ELb0ELb0ELi128EEEEEEEEEvNT_6ParamsE:
        /* <DEDUP_REMOVED lines=29> */
.L_x_3609:
[----:B------:R-:W-:Y:S05]  /*01d0*/  BSYNC B0 ;  /* 0x0000000000007941 */ /* 0x000fea0003800000 */
.L_x_3608:
        /* <DEDUP_REMOVED lines=34> */
.L_x_3610:
        /* <DEDUP_REMOVED lines=22> */
.L_x_3611:
[----:B---3--:R-:W-:Y:S01]  /*0560*/  ISETP.NE.AND P0, PT, R2, RZ, PT ;  /* 0x000000ff0200720c */ /* 0x008fe20003f05270 */
[----:B------:R-:W-:Y:S01]  /*0570*/  IMAD.MOV.U32 R2, RZ, RZ, 0x1 ;  /* 0x00000001ff027424 */ /* 0x000fe200078e00ff */
[----:B------:R-:W-:Y:S01]  /*0580*/  NOP ;  /* 0x0000000000007918 */ /* 0x000fe20000000000 */
[----:B------:R-:W-:Y:S03]  /*0590*/  BSSY B6, `(.L_x_3612) ;  /* 0x000095a000067945 */ /* 0x000fe60003800000 */
[----:B------:R-:W-:-:S05]  /*05a0*/  SEL R2, R2, 0x2, !P0 ;  /* 0x0000000202027807 */ /* 0x000fca0004000000 */
[----:B------:R3:W-:Y:S01]  /*05b0*/  STL [R1], R2 ;  /* 0x0000000201007387 */ /* 0x0007e20000100800 */
[----:B-12-4-:R-:W-:Y:S06]  /*05c0*/  BAR.SYNC.DEFER_BLOCKING 0x0 ;  /* 0x0000000000007b1d */ /* 0x016fec0000010000 */
[----:B------:R-:W-:Y:S05]  /*05d0*/  @!P0 BRA `(.L_x_3613) ;  /* 0x0000006c00348947 */ /* 0x000fea0003800000 */
.L_x_3614:
[----:B------:R-:W-:-:S08]  /*05e0*/  NOP ;  /* 0x0000000000007918 */ /* 0x000fd00000000000 */
[----:B------:R-:W1:Y:S02]  /*05f0*/  USETMAXREG.TRY_ALLOC.CTAPOOL UP0, 0xf0 ;  /* 0x000000f0000079c8 */ /* 0x000e640008000600 */
[----:B-1----:R-:W-:-:S13]  /*0600*/  PLOP3.LUT P0, PT, PT, PT, UP0, 0x80, 0x0 ;  /* 0x000000000000781c */ /* 0x002fda0003f0f008 */
[----:B------:R-:W-:Y:S05]  /*0610*/  @!P0 BRA `(.L_x_3614) ;  /* 0xfffffffc00f08947 */ /* 0x000fea000383ffff */
[----:B------:R-:W-:Y:S01]  /*0620*/  LOP3.LUT R0, R0, 0x3, RZ, 0xc0, !PT ;  /* 0x0000000300007812 */ /* 0x000fe200078ec0ff */
[----:B---3--:R-:W1:Y:S01]  /*0630*/  S2R R2, SR_TID.X ;  /* 0x0000000000027919 */ /* 0x008e620000002100 */
        /* <DEDUP_REMOVED lines=27> */
.L_x_3617:
        /* <DEDUP_REMOVED lines=15> */
.L_x_3616:
[----:B------:R-:W1:Y:S01]  /*08e0*/  S2R R3, SR_CgaCtaId ;  /* 0x0000000000037919 */ /* 0x000e620000008800 */
[----:B------:R-:W-:-:S04]  /*08f0*/  MOV R0, 0x400 ;  /* 0x0000040000007802 */ /* 0x000fc80000000f00 */
[----:B-1----:R-:W-:-:S05]  /*0900*/  LEA R16, R3, R0, 0x18 ;  /* 0x0000000003107211 */ /* 0x002fca00078ec0ff */
[----:B------:R1:W-:Y:S01]  /*0910*/  STL [R1+0xc], R16 ;  /* 0x00000c1001007387 */ /* 0x0003e20000100800 */
        /* <DEDUP_REMOVED lines=19> */
.L_x_3619:
        /* <DEDUP_REMOVED lines=15> */
.L_x_3618:
        /* <DEDUP_REMOVED lines=8> */
.L_x_3691:
        /* <DEDUP_REMOVED lines=9> */
[----:B------:R-:W-:-:S05]  /*0c50*/  IMAD.IADD R4, R6, 0x1, -R7 ;  /* 0x0000000106047824 */ /* 0x000fca00078e0a07 */
[----:B------:R2:W-:Y:S04]  /*0c60*/  STL [R1+0x1c], R4 ;  /* 0x00001c0401007387 */ /* 0x0005e80000100800 */
[----:B------:R2:W-:Y:S02]  /*0c70*/  STL [R1+0x4], R5 ;  /* 0x0000040501007387 */ /* 0x0005e40000100800 */
[----:B--23--:R-:W-:Y:S05]  /*0c80*/  @P0 BRA `(.L_x_3621) ;  /* 0x0000000000080947 */ /* 0x00cfea0003800000 */
[----:B------:R-:W2:Y:S02]  /*0c90*/  SYNCS.PHASECHK.TRANS64.TRYWAIT P0, [R16+URZ+0x38800], R8 ;  /* 0x03880008100075a7 */ /* 0x000ea4000800017f */
[----:B--2---:R-:W-:Y:S05]  /*0ca0*/  @!P0 BRA `(.L_x_3622) ;  /* 0x0000008c00c48947 */ /* 0x004fea0003800000 */
.L_x_3621:
[----:B------:R-:W-:Y:S01]  /*0cb0*/  LOP3.LUT R5, R2, 0xffffff80, RZ, 0xc0, !PT ;  /* 0xffffff8002057812 */ /* 0x000fe200078ec0ff */
[----:B------:R-:W3:Y:S01]  /*0cc0*/  LDC R10, c[0x0][0x280] ;  /* 0x0000a000ff0a7b82 */ /* 0x000ee20000000800 */
[----:B------:R-:W-:Y:S02]  /*0cd0*/  LEA.HI R2, R3, R0, RZ, 0x5 ;  /* 0x0000000003027211 */ /* 0x000fe400078f28ff */
[----:B------:R-:W-:Y:S02]  /*0ce0*/  CS2R R150, SRZ ;  /* 0x0000000000967805 */ /* 0x000fe4000001ff00 */
[----:B------:R-:W-:Y:S01]  /*0cf0*/  CS2R R148, SRZ ;  /* 0x0000000000947805 */ /* 0x000fe2000001ff00 */
[----:B------:R-:W-:Y:S01]  /*0d00*/  IMAD.IADD R5, R0, 0x1, -R5 ;  /* 0x0000000100057824 */ /* 0x000fe200078e0a05 */
[----:B------:R-:W-:Y:S02]  /*0d10*/  CS2R R146, SRZ ;  /* 0x0000000000927805 */ /* 0x000fe4000001ff00 */
[----:B------:R-:W-:-:S02]  /*0d20*/  CS2R R144, SRZ ;  /* 0x0000000000907805 */ /* 0x000fc4000001ff00 */
[----:B------:R-:W-:Y:S02]  /*0d30*/  CS2R R142, SRZ ;  /* 0x00000000008e7805 */ /* 0x000fe4000001ff00 */
[----:B------:R-:W-:Y:S02]  /*0d40*/  CS2R R140, SRZ ;  /* 0x00000000008c7805 */ /* 0x000fe4000001ff00 */
[----:B--2---:R-:W-:Y:S02]  /*0d50*/  SHF.R.S32.HI R4, RZ, 0x1f, R5 ;  /* 0x0000001fff047819 */ /* 0x004fe40000011405 */
[----:B------:R-:W-:Y:S02]  /*0d60*/  CS2R R138, SRZ ;  /* 0x00000000008a7805 */ /* 0x000fe4000001ff00 */
[----:B------:R-:W-:Y:S02]  /*0d70*/  CS2R R136, SRZ ;  /* 0x0000000000887805 */ /* 0x000fe4000001ff00 */
[----:B------:R-:W-:-:S02]  /*0d80*/  CS2R R134, SRZ ;  /* 0x0000000000867805 */ /* 0x000fc4000001ff00 */
[----:B------:R-:W-:Y:S02]  /*0d90*/  LEA.HI R6, R4, R5, RZ, 0x2 ;  /* 0x0000000504067211 */ /* 0x000fe400078f10ff */
[----:B------:R-:W-:Y:S02]  /*0da0*/  CS2R R132, SRZ ;  /* 0x0000000000847805 */ /* 0x000fe4000001ff00 */
[----:B------:R-:W-:Y:S02]  /*0db0*/  CS2R R130, SRZ ;  /* 0x0000000000827805 */ /* 0x000fe4000001ff00 */
[----:B------:R-:W-:Y:S02]  /*0dc0*/  CS2R R128, SRZ ;  /* 0x0000000000807805 */ /* 0x000fe4000001ff00 */
[----:B------:R-:W-:Y:S02]  /*0dd0*/  LOP3.LUT R8, R6, 0x7ffffffc, RZ, 0xc0, !PT ;  /* 0x7ffffffc06087812 */ /* 0x000fe400078ec0ff */
[----:B------:R-:W-:-:S02]  /*0de0*/  CS2R R126, SRZ ;  /* 0x00000000007e7805 */ /* 0x000fc4000001ff00 */
[----:B------:R-:W-:Y:S02]  /*0df0*/  CS2R R124, SRZ ;  /* 0x00000000007c7805 */ /* 0x000fe4000001ff00 */
[----:B------:R-:W-:Y:S02]  /*0e00*/  CS2R R122, SRZ ;  /* 0x00000000007a7805 */ /* 0x000fe4000001ff00 */
[----:B------:R-:W-:Y:S01]  /*0e10*/  CS2R R120, SRZ ;  /* 0x0000000000787805 */ /* 0x000fe2000001ff00 */
[----:B------:R-:W-:Y:S01]  /*0e20*/  IMAD.IADD R7, R5, 0x1, -R8 ;  /* 0x0000000105077824 */ /* 0x000fe200078e0a08 */
[----:B------:R-:W-:Y:S02]  /*0e30*/  CS2R R118, SRZ ;  /* 0x0000000000767805 */ /* 0x000fe4000001ff00 */
[----:B---3--:R-:W-:Y:S02]  /*0e40*/  ISETP.GE.AND P0, PT, R10, 0x1, PT ;  /* 0x000000010a00780c */ /* 0x008fe40003f06270 */
[----:B------:R-:W-:-:S02]  /*0e50*/  CS2R R116, SRZ ;  /* 0x0000000000747805 */ /* 0x000fc4000001ff00 */
[----:B------:R-:W-:Y:S01]  /*0e60*/  CS2R R114, SRZ ;  /* 0x0000000000727805 */ /* 0x000fe2000001ff00 */
[----:B------:R2:W-:Y:S01]  /*0e70*/  STL [R1+0x18], R7 ;  /* 0x0000180701007387 */ /* 0x0005e20000100800 */
        /* <DEDUP_REMOVED lines=46> */
[----:B--2---:R-:W-:Y:S06]  /*1160*/  @!P0 BRA `(.L_x_3623) ;  /* 0x0000004c00a48947 */ /* 0x004fec0003800000 */
[----:B------:R-:W2:Y:S01]  /*1170*/  LDL R15, [R1+0x1c] ;  /* 0x00001c00010f7983 */ /* 0x000ea20000100800 */
[----:B------:R-:W3:Y:S03]  /*1180*/  LDC R12, c[0x0][0x290] ;  /* 0x0000a400ff0c7b82 */ /* 0x000ee60000000800 */
[----:B------:R-:W4:Y:S01]  /*1190*/  LDL.LU R14, [R1] ;  /* 0x00000000010e7983 */ /* 0x000f220000300800 */
[----:B------:R-:W-:Y:S01]  /*11a0*/  IMAD.SHL.U32 R7, R0, 0x40, RZ ;  /* 0x0000004000077824 */ /* 0x000fe200078e00ff */
[----:B------:R-:W-:Y:S01]  /*11b0*/  LEA.HI R8, R3, R0, RZ, 0x3 ;  /* 0x0000000003087211 */ /* 0x000fe200078f18ff */
[----:B------:R-:W-:Y:S01]  /*11c0*/  IMAD.SHL.U32 R0, R2, 0x10, RZ ;  /* 0x0000001002007824 */ /* 0x000fe200078e00ff */
[----:B------:R-:W3:Y:S01]  /*11d0*/  S2R R9, SR_CTAID.X ;  /* 0x0000000000097919 */ /* 0x000ee20000002500 */
[----:B------:R-:W-:Y:S02]  /*11e0*/  LEA.HI R4, R4, R5, RZ, 0x5 ;  /* 0x0000000504047211 */ /* 0x000fe400078f28ff */
[----:B------:R-:W-:-:S02]  /*11f0*/  CS2R R236, SRZ ;  /* 0x0000000000ec7805 */ /* 0x000fc4000001ff00 */
[----:B------:R-:W-:Y:S01]  /*1200*/  LOP3.LUT R7, R7, 0x1c0, RZ, 0xc0, !PT ;  /* 0x000001c007077812 */ /* 0x000fe200078ec0ff */
[----:B------:R-:W-:Y:S01]  /*1210*/  IMAD.MOV.U32 R151, RZ, RZ, RZ ;  /* 0x000000ffff977224 */ /* 0x000fe200078e00ff */
[--C-:B------:R-:W-:Y:S02]  /*1220*/  SHF.R.S32.HI R2, RZ, 0x2, R6.reuse ;  /* 0x00000002ff027819 */ /* 0x100fe40000011406 */
[----:B------:R-:W-:Y:S01]  /*1230*/  SHF.R.S32.HI R3, RZ, 0x1f, R6 ;  /* 0x0000001fff037819 */ /* 0x000fe20000011406 */
[----:B------:R-:W-:Y:S01]  /*1240*/  VIADD R6, R10, 0x4f ;  /* 0x0000004f0a067836 */ /* 0x000fe20000000000 */
[----:B------:R-:W-:Y:S02]  /*1250*/  SHF.R.S32.HI R4, RZ, 0x5, R4 ;  /* 0x00000005ff047819 */ /* 0x000fe40000011404 */
[----:B------:R-:W-:Y:S01]  /*1260*/  LOP3.LUT R11, R7, 0x30, R0, 0xf8, !PT ;  /* 0x00000030070b7812 */ /* 0x000fe200078ef800 */
[----:B------:R-:W-:Y:S01]  /*1270*/  IMAD.HI R6, R6, 0x66666667, RZ ;  /* 0x6666666706067827 */ /* 0x000fe200078e02ff */
[----:B------:R-:W-:-:S02]  /*1280*/  LEA.HI R0, R13, R13, RZ, 0x1 ;  /* 0x0000000d0d007211 */ /* 0x000fc400078f08ff */
[----:B------:R-:W-:Y:S02]  /*1290*/  LEA.HI R3, R3, R2, RZ, 0x3 ;  /* 0x0000000203037211 */ /* 0x000fe400078f18ff */
[----:B------:R-:W-:Y:S02]  /*12a0*/  LOP3.LUT R8, R11, 0x8, R8, 0xf8, !PT ;  /* 0x000000080b087812 */ /* 0x000fe400078ef808 */
[----:B------:R-:W-:Y:S02]  /*12b0*/  LOP3.LUT R3, R3, 0xfffffff8, RZ, 0xc0, !PT ;  /* 0xfffffff803037812 */ /* 0x000fe400078ec0ff */
[----:B------:R-:W-:-:S04]  /*12c0*/  SHF.R.U32.HI R7, RZ, 0x3, R7 ;  /* 0x00000003ff077819 */ /* 0x000fc80000011607 */
[----:B------:R-:W-:Y:S01]  /*12d0*/  LOP3.LUT R7, R8, R7, RZ, 0x3c, !PT ;  /* 0x0000000708077212 */ /* 0x000fe200078e3cff */
[----:B---3--:R-:W-:-:S04]  /*12e0*/  IMAD R9, R9, -0x80, R12 ;  /* 0xffffff8009097824 */ /* 0x008fc800078e020c */
[----:B------:R-:W-:Y:S01]  /*12f0*/  IMAD R9, R4, -0x10, R9 ;  /* 0xfffffff004097824 */ /* 0x000fe200078e0209 */
[----:B------:R-:W-:Y:S01]  /*1300*/  LOP3.LUT R4, R0, 0xfffffffe, RZ, 0xc0, !PT ;  /* 0xfffffffe00047812 */ /* 0x000fe200078ec0ff */
[----:B------:R-:W-:-:S03]  /*1310*/  IMAD R0, R13, 0x1400, RZ ;  /* 0x000014000d007824 */ /* 0x000fc600078e02ff */
[----:B------:R-:W-:Y:S01]  /*1320*/  IADD3 R3, R9, R3, -R2 ;  /* 0x0000000309037210 */ /* 0x000fe20007ffe802 */
[----:B------:R-:W-:Y:S01]  /*1330*/  IMAD R5, R5, 0x4, R0 ;  /* 0x0000000405057824 */ /* 0x000fe200078e0200 */
[----:B------:R-:W-:Y:S01]  /*1340*/  SHF.R.U32.HI R9, RZ, 0x1f, R6 ;  /* 0x0000001fff097819 */ /* 0x000fe20000011606 */
[----:B------:R-:W-:Y:S02]  /*1350*/  IMAD.IADD R4, R13, 0x1, -R4 ;  /* 0x000000010d047824 */ /* 0x000fe400078e0a04 */
[----:B--2---:R-:W-:Y:S01]  /*1360*/  IMAD R2, R15, 0x200, R0 ;  /* 0x000002000f027824 */ /* 0x004fe200078e0200 */
[----:B------:R-:W-:Y:S01]  /*1370*/  LEA.HI.SX32 R0, R6, R9, 0x1b ;  /* 0x0000000906007211 */ /* 0x000fe200078fdaff */
[----:B------:R-:W2:Y:S02]  /*1380*/  S2R R15, SR_CgaCtaId ;  /* 0x00000000000f7919 */ /* 0x000ea40000008800 */
[----:B------:R-:W-:Y:S02]  /*1390*/  IMAD.IADD R6, R2, 0x1, R7 ;  /* 0x0000000102067824 */ /* 0x000fe400078e0207 */
[----:B------:R4:W-:Y:S01]  /*13a0*/  STL [R1+0x10], R0 ;  /* 0x0000100001007387 */ /* 0x0009e20000100800 */
[----:B------:R-:W-:-:S03]  /*13b0*/  IMAD R2, R4, -0x40, R3 ;  /* 0xffffffc004027824 */ /* 0x000fc600078e0203 */
[----:B------:R-:W-:Y:S04]  /*13c0*/  STL [R1+0x14], R6 ;  /* 0x0000140601007387 */ /* 0x000fe80000100800 */
[----:B------:R-:W-:Y:S01]  /*13d0*/  STL [R1+0x8], R2 ;  /* 0x0000080201007387 */ /* 0x000fe20000100800 */
[----:B----4-:R-:W-:Y:S02]  /*13e0*/  LOP3.LUT R0, R14, 0x1, RZ, 0xfc, !PT ;  /* 0x000000010e007812 */ /* 0x010fe400078efcff */
[----:B------:R-:W-:-:S03]  /*13f0*/  MOV R14, 0x400 ;  /* 0x00000400000e7802 */ /* 0x000fc60000000f00 */
[----:B------:R3:W-:Y:S02]  /*1400*/  STL [R1], R0 ;  /* 0x0000000001007387 */ /* 0x0007e40000100800 */
[----:B---3--:R-:W-:Y:S01]  /*1410*/  IMAD.MOV.U32 R0, RZ, RZ, RZ ;  /* 0x000000ffff007224 */ /* 0x008fe200078e00ff */
[----:B--2---:R-:W-:-:S05]  /*1420*/  LEA R14, R15, R14, 0x18 ;  /* 0x0000000e0f0e7211 */ /* 0x004fca00078ec0ff */
[----:B------:R-:W-:-:S07]  /*1430*/  IMAD R2, R5, 0x4, R14 ;  /* 0x0000000405027824 */ /* 0x000fce00078e020e */
.L_x_3634:
[----:B------:R-:W2:Y:S01]  /*1440*/  LDL R3, [R1] ;  /* 0x0000000001037983 */ /* 0x000ea20000100800 */
[----:B------:R-:W-:Y:S05]  /*1450*/  YIELD ;  /* 0x0000000000007946 */ /* 0x000fea0003800000 */
[----:B--2---:R-:W-:-:S13]  /*1460*/  ISETP.NE.AND P0, PT, R3, 0x3, PT ;  /* 0x000000030300780c */ /* 0x004fda0003f05270 */
[----:B------:R-:W-:Y:S05]  /*1470*/  @!P0 BRA `(.L_x_3624) ;  /* 0x0000000000048947 */ /* 0x000fea0003800000 */
[----:B------:R-:W-:Y:S01]  /*1480*/  BPT.TRAP 0x1 ;  /* 0x000000040000795c */ /* 0x000fe20000300000 */
.L_x_3624:
        /* <DEDUP_REMOVED lines=8> */
.L_x_3625:
[----:B---3--:R-:W-:Y:S05]  /*1510*/  @P1 BRA `(.L_x_3626) ;  /* 0x0000000000081947 */ /* 0x008fea0003800000 */
[----:B------:R-:W3:Y:S02]  /*1520*/  SYNCS.PHASECHK.TRANS64.TRYWAIT P1, [R3+URZ+0x38810], R152 ;  /* 0x03881098030075a7 */ /* 0x000ee4000802017f */
[----:B---3--:R-:W-:Y:S05]  /*1530*/  @!P1 BRA `(.L_x_3627) ;  /* 0x0000008400c09947 */ /* 0x008fea0003800000 */
.L_x_3626:
[----:B------:R-:W-:Y:S05]  /*1540*/  WARPSYNC.ALL ;  /* 0x0000000000007948 */ /* 0x000fea0003800000 */
[----:B------:R-:W4:Y:S01]  /*1550*/  LDL R5, [R1+0x4] ;  /* 0x0000040001057983 */ /* 0x000f220000100800 */
[----:B------:R-:W-:Y:S01]  /*1560*/  MOV R153, 0x400 ;  /* 0x0000040000997802 */ /* 0x000fe20000000f00 */
[----:B------:R-:W5:Y:S02]  /*1570*/  S2R R154, SR_CgaCtaId ;  /* 0x00000000009a7919 */ /* 0x000f640000008800 */
[----:B------:R-:W2:Y:S01]  /*1580*/  LDL R6, [R1+0x18] ;  /* 0x0000180001067983 */ /* 0x000ea20000100800 */
[----:B-----5:R-:W-:-:S05]  /*1590*/  LEA R153, R154, R153, 0x18 ;  /* 0x000000999a997211 */ /* 0x020fca00078ec0ff */
[----:B------:R-:W-:-:S05]  /*15a0*/  VIADD R4, R153, 0x1a000 ;  /* 0x0001a00099047836 */ /* 0x000fca0000000000 */
[----:B------:R-:W-:-:S04]  /*15b0*/  SHF.R.U32.HI R4, RZ, 0x4, R4 ;  /* 0x00000004ff047819 */ /* 0x000fc80000011604 */
[----:B------:R-:W-:Y:S01]  /*15c0*/  LOP3.LUT R235, R4, 0x3fff, RZ, 0xc0, !PT ;  /* 0x00003fff04eb7812 */ /* 0x000fe200078ec0ff */
[----:B------:R-:W-:Y:S01]  /*15d0*/  WARPGROUP.ARRIVE ;  /* 0x00000000000079c5 */ /* 0x000fe20000000000 */
[----:B------:R-:W-:Y:S01]  /*15e0*/  UMOV UR9, 0x40000040 ;  /* 0x4000004000097882 */ /* 0x000fe20000000000 */
[----:B------:R-:W-:Y:S01]  /*15f0*/  UMOV UR11, 0x40000040 ;  /* 0x40000040000b7882 */ /* 0x000fe20000000000 */
[----:B------:R-:W-:Y:S01]  /*1600*/  UMOV UR13, UR9 ;  /* 0x00000009000d7c82 */ /* 0x000fe20008000000 */
[----:B------:R-:W-:Y:S01]  /*1610*/  UMOV UR15, 0x40000040 ;  /* 0x40000040000f7882 */ /* 0x000fe20000000000 */
[----:B----4-:R-:W-:-:S05]  /*1620*/  IMAD R5, R5, 0x2000, R153 ;  /* 0x0000200005057824 */ /* 0x010fca00078e0299 */
[----:B------:R-:W-:Y:S02]  /*1630*/  R2UR UR4, R5 ;  /* 0x00000000050472ca */ /* 0x000fe400000e0000 */
[----:B------:R-:W-:-:S05]  /*1640*/  LOP3.LUT R5, R235, 0x10000, RZ, 0xfc, !PT ;  /* 0x00010000eb057812 */ /* 0x000fca00078efcff */
[----:B------:R-:W-:-:S06]  /*1650*/  IMAD R5, R0, 0x500, R5 ;  /* 0x0000050000057824 */ /* 0x000fcc00078e0205 */
[----:B------:R-:W-:Y:S01]  /*1660*/  USHF.R.U32.HI UR5, URZ, 0x4, UR4 ;  /* 0x000000043f057899 */ /* 0x000fe20008011604 */
[----:B------:R-:W-:-:S03]  /*1670*/  R2UR UR6, R5 ;  /* 0x00000000050672ca */ /* 0x000fc600000e0000 */
[----:B------:R-:W-:-:S04]  /*1680*/  ULOP3.LUT UR5, UR5, 0x3fff, URZ, 0xc0, !UPT ;  /* 0x00003fff05057892 */ /* 0x000fc8000f8ec03f */
[----:B------:R-:W-:-:S06]  /*1690*/  ULOP3.LUT UR8, UR5, 0x10000, URZ, 0xfc, !UPT ;  /* 0x0001000005087892 */ /* 0x000fcc000f8efc3f */
[----:B------:R-:W-:-:S03]  /*16a0*/  UMOV UR10, UR6 ;  /* 0x00000006000a7c82 */ /* 0x000fc60008000000 */
[----:B------:R-:W-:Y:S01]  /*16b0*/  HGMMA.64x16x16.F32 R224, gdesc[UR8], RZ, !UPT, gsb0 ;  /* 0x0020000008e079f0 */ /* 0x000fe2000c0008ff */
[----:B------:R-:W-:Y:S01]  /*16c0*/  UIADD3 UR14, UR6, 0x80, URZ ;  /* 0x00000080060e7890 */ /* 0x000fe2000fffe03f */
[----:B------:R-:W-:Y:S01]  /*16d0*/  UMOV UR12, UR8 ;  /* 0x00000008000c7c82 */ /* 0x000fe20008000000 */
[----:B------:R-:W-:Y:S02]  /*16e0*/  WARPGROUP.DEPBAR.LE gsb0, 0x0 ;  /* 0x00008000000079c5 */ /* 0x000fe40000010000 */
[----:B------:R-:W-:-:S06]  /*16f0*/  WARPGROUP.ARRIVE ;  /* 0x00000000000079c5 */ /* 0x000fcc0000000000 */
[----:B------:R-:W-:Y:S01]  /*1700*/  HGMMA.64x16x16.F32 R216, gdesc[UR12], RZ, !UPT, gsb0 ;  /* 0x002000000cd879f0 */ /* 0x000fe2000c0008ff */
[----:B------:R-:W-:Y:S01]  /*1710*/  UIADD3 UR5, UR6, 0x100, URZ ;  /* 0x0000010006057890 */ /* 0x000fe2000fffe03f */
[----:B------:R-:W-:Y:S01]  /*1720*/  UMOV UR12, UR8 ;  /* 0x00000008000c7c82 */ /* 0x000fe20008000000 */
[----:B------:R-:W-:Y:S01]  /*1730*/  UMOV UR13, UR9 ;  /* 0x00000009000d7c82 */ /* 0x000fe20008000000 */
[----:B------:R-:W-:-:S04]  /*1740*/  UMOV UR15, 0x40000040 ;  /* 0x40000040000f7882 */ /* 0x000fc80000000000 */
        /* <DEDUP_REMOVED lines=20> */
[----:B------:R-:W-:Y:S02]  /*1890*/  UIADD3 UR12, UR8, 0x2, URZ ;  /* 0x00000002080c7890 */ /* 0x000fe4000fffe03f */
[----:B------:R-:W-:Y:S01]  /*18a0*/  UIADD3 UR14, UR6, 0x2, URZ ;  /* 0x00000002060e7890 */ /* 0x000fe2000fffe03f */
[----:B------:R-:W-:Y:S01]  /*18b0*/  UMOV UR13, 0x40000040 ;  /* 0x40000040000d7882 */ /* 0x000fe20000000000 */
[----:B------:R-:W-:Y:S01]  /*18c0*/  UMOV UR15, 0x40000040 ;  /* 0x40000040000f7882 */ /* 0x000fe20000000000 */
[----:B------:R-:W-:Y:S02]  /*18d0*/  WARPGROUP.DEPBAR.LE gsb0, 0x0 ;  /* 0x00008000000079c5 */ /* 0x000fe40000010000 */
[----:B------:R-:W-:-:S06]  /*18e0*/  WARPGROUP.ARRIVE ;  /* 0x00000000000079c5 */ /* 0x000fcc0000000000 */
[----:B------:R-:W-:Y:S01]  /*18f0*/  HGMMA.64x16x16.F32 R224, gdesc[UR12], R224, gsb0 ;  /* 0x002000000ce079f0 */ /* 0x000fe200080008e0 */
[----:B------:R-:W-:Y:S01]  /*1900*/  UIADD3 UR5, UR6, 0x82, URZ ;  /* 0x0000008206057890 */ /* 0x000fe2000fffe03f */
[----:B------:R-:W-:-:S06]  /*1910*/  UMOV UR15, 0x40000040 ;  /* 0x40000040000f7882 */ /* 0x000fcc0000000000 */
[----:B------:R-:W-:Y:S01]  /*1920*/  UMOV UR14, UR5 ;  /* 0x00000005000e7c82 */ /* 0x000fe20008000000 */
        /* <DEDUP_REMOVED lines=207> */
[----:B--2---:R-:W-:-:S04]  /*2620*/  IMAD R5, R0, 0x40, R6 ;  /* 0x0000004000057824 */ /* 0x004fc800078e0206 */
[----:B------:R-:W-:-:S04]  /*2630*/  IMAD.SHL.U32 R5, R5, 0x2, RZ ;  /* 0x0000000205057824 */ /* 0x000fc800078e00ff */
[----:B------:R-:W-:Y:S01]  /*2640*/  IMAD R5, R5, 0x4, R153 ;  /* 0x0000000405057824 */ /* 0x000fe200078e0299 */
[----:B------:R-:W-:-:S04]  /*2650*/  WARPGROUP.DEPBAR.LE gsb0, 0x0 ;  /* 0x00008000000079c5 */ /* 0x000fc80000010000 */
[----:B------:R2:W4:Y:S04]  /*2660*/  LDS.64 R6, [R5+0x2e000] ;  /* 0x02e0000005067984 */ /* 0x0005280000000a00 */
[----:B------:R2:W2:Y:S04]  /*2670*/  LDS.64 R8, [R5+0x2e020] ;  /* 0x02e0200005087984 */ /* 0x0004a80000000a00 */
[----:B------:R2:W2:Y:S04]  /*2680*/  LDS.64 R10, [R5+0x2e040] ;  /* 0x02e04000050a7984 */ /* 0x0004a80000000a00 */
[----:B-1----:R1:W1:Y:S04]  /*2690*/  LDS.64 R12, [R5+0x2e060] ;  /* 0x02e06000050c7984 */ /* 0x0022680000000a00 */
        /* <DEDUP_REMOVED lines=8> */
.L_x_3628:
[----:B------:R1:W1:Y:S01]  /*2720*/  SYNCS.PHASECHK.TRANS64.TRYWAIT P1, [R3+URZ+0x38830], R152 ;  /* 0x03883098030075a7 */ /* 0x000262000802017f */
[----:B------:R-:W-:Y:S05]  /*2730*/  @!P0 BRA `(.L_x_3629) ;  /* 0x0000000000048947 */ /* 0x000fea0003800000 */
[----:B------:R-:W-:Y:S01]  /*2740*/  BPT.TRAP 0x1 ;  /* 0x000000040000795c */ /* 0x000fe20000300000 */
.L_x_3629:
[----:B------:R-:W-:-:S05]  /*2750*/  VIADD R4, R153, 0x24000 ;  /* 0x0002400099047836 */ /* 0x000fca0000000000 */
[----:B------:R-:W-:-:S04]  /*2760*/  SHF.R.U32.HI R4, RZ, 0x4, R4 ;  /* 0x00000004ff047819 */ /* 0x000fc80000011604 */
[----:B------:R-:W-:-:S04]  /*2770*/  LOP3.LUT R4, R4, 0x3fff, RZ, 0xc0, !PT ;  /* 0x00003fff04047812 */ /* 0x000fc800078ec0ff */
[----:B------:R-:W-:Y:S01]  /*2780*/  LOP3.LUT R153, R4, 0x10000, RZ, 0xfc, !PT ;  /* 0x0001000004997812 */ /* 0x000fe200078efcff */
[----:B-1----:R-:W-:Y:S06]  /*2790*/  @P1 BRA `(.L_x_3630) ;  /* 0x0000000000081947 */ /* 0x002fec0003800000 */
[----:B------:R-:W1:Y:S02]  /*27a0*/  SYNCS.PHASECHK.TRANS64.TRYWAIT P1, [R3+URZ+0x38830], R152 ;  /* 0x03883098030075a7 */ /* 0x000e64000802017f */
[----:B-1----:R-:W-:Y:S05]  /*27b0*/  @!P1 BRA `(.L_x_3631) ;  /* 0x0000007400349947 */ /* 0x002fea0003800000 */
.L_x_3630:
[----:B------:R-:W-:Y:S01]  /*27c0*/  UIADD3 UR4, UR4, 0x8000, URZ ;  /* 0x0000800004047890 */ /* 0x000fe2000fffe03f */
[----:B------:R-:W-:Y:S01]  /*27d0*/  IMAD R153, R0, 0x500, R153 ;  /* 0x0000050000997824 */ /* 0x000fe200078e0299 */
[----:B------:R-:W5:Y:S01]  /*27e0*/  LDL R234, [R1+0x8] ;  /* 0x0000080001ea7983 */ /* 0x000f620000100800 */
[----:B------:R-:W-:Y:S01]  /*27f0*/  WARPGROUP.ARRIVE ;  /* 0x00000000000079c5 */ /* 0x000fe20000000000 */
[----:B------:R-:W-:Y:S01]  /*2800*/  USHF.R.U32.HI UR5, URZ, 0x4, UR4 ;  /* 0x000000043f057899 */ /* 0x000fe20008011604 */
[----:B------:R-:W-:Y:S02]  /*2810*/  UMOV UR11, 0x40000040 ;  /* 0x40000040000b7882 */ /* 0x000fe40000000000 */
[----:B------:R-:W-:Y:S01]  /*2820*/  R2UR UR4, R153 ;  /* 0x00000000990472ca */ /* 0x000fe200000e0000 */
[----:B------:R-:W-:Y:S01]  /*2830*/  ULOP3.LUT UR5, UR5, 0x3fff, URZ, 0xc0, !UPT ;  /* 0x00003fff05057892 */ /* 0x000fe2000f8ec03f */
[----:B------:R-:W-:Y:S01]  /*2840*/  UMOV UR9, 0x40000040 ;  /* 0x4000004000097882 */ /* 0x000fe20000000000 */
[----:B------:R-:W-:-:S02]  /*2850*/  UMOV UR15, 0x40000040 ;  /* 0x40000040000f7882 */ /* 0x000fc40000000000 */
[----:B------:R-:W-:Y:S01]  /*2860*/  ULOP3.LUT UR6, UR5, 0x10000, URZ, 0xfc, !UPT ;  /* 0x0001000005067892 */ /* 0x000fe2000f8efc3f */
[----:B------:R-:W-:Y:S01]  /*2870*/  UMOV UR13, UR9 ;  /* 0x00000009000d7c82 */ /* 0x000fe20008000000 */
[----:B------:R-:W-:Y:S01]  /*2880*/  UMOV UR19, 0x40000040 ;  /* 0x4000004000137882 */ /* 0x000fe20000000000 */
[----:B------:R-:W-:Y:S01]  /*2890*/  UMOV UR17, UR9 ;  /* 0x0000000900117c82 */ /* 0x000fe20008000000 */
[----:B------:R-:W-:Y:S01]  /*28a0*/  UMOV UR23, 0x40000040 ;  /* 0x4000004000177882 */ /* 0x000fe20000000000 */
[----:B------:R-:W-:Y:S02]  /*28b0*/  UMOV UR21, UR9 ;  /* 0x0000000900157c82 */ /* 0x000fe40008000000 */
[----:B------:R-:W-:Y:S01]  /*28c0*/  UMOV UR8, UR6 ;  /* 0x0000000600087c82 */ /* 0x000fe20008000000 */
[----:B------:R-:W-:Y:S01]  /*28d0*/  UMOV UR10, UR4 ;  /* 0x00000004000a7c82 */ /* 0x000fe20008000000 */
[----:B------:R-:W-:Y:S01]  /*28e0*/  UIADD3 UR14, UR4, 0x80, URZ ;  /* 0x00000080040e7890 */ /* 0x000fe2000fffe03f */
[----:B------:R-:W-:Y:S01]  /*28f0*/  HGMMA.64x16x16.F32 R184, gdesc[UR8], RZ, !UPT, gsb0 ;  /* 0x0020000008b879f0 */ /* 0x000fe2000c0008ff */
[----:B------:R-:W-:Y:S01]  /*2900*/  UMOV UR12, UR8 ;  /* 0x00000008000c7c82 */ /* 0x000fe20008000000 */
[----:B------:R-:W-:Y:S01]  /*2910*/  UIADD3 UR18, UR4, 0x100, URZ ;  /* 0x0000010004127890 */ /* 0x000fe2000fffe03f */
[----:B------:R-:W-:Y:S01]  /*2920*/  UMOV UR16, UR8 ;  /* 0x0000000800107c82 */ /* 0x000fe20008000000 */
[----:B------:R-:W-:Y:S01]  /*2930*/  UIADD3 UR22, UR4, 0x180, URZ ;  /* 0x0000018004167890 */ /* 0x000fe2000fffe03f */
[----:B------:R-:W-:Y:S01]  /*2940*/  UMOV UR20, UR8 ;  /* 0x0000000800147c82 */ /* 0x000fe20008000000 */
[----:B------:R-:W-:Y:S01]  /*2950*/  UIADD3 UR26, UR4, 0x200, URZ ;  /* 0x00000200041a7890 */ /* 0x000fe2000fffe03f */
[----:B------:R-:W-:Y:S01]  /*2960*/  UMOV UR27, 0x40000040 ;  /* 0x40000040001b7882 */ /* 0x000fe20000000000 */
[----:B------:R-:W-:Y:S01]  /*2970*/  UMOV UR24, UR8 ;  /* 0x0000000800187c82 */ /* 0x000fe20008000000 */
[----:B------:R-:W-:Y:S01]  /*2980*/  UMOV UR25, UR9 ;  /* 0x0000000900197c82 */ /* 0x000fe20008000000 */
[----:B------:R-:W-:-:S02]  /*2990*/  UIADD3 UR10, UR4, 0x2, URZ ;  /* 0x00000002040a7890 */ /* 0x000fc4000fffe03f */
[----:B------:R-:W-:Y:S01]  /*29a0*/  UIADD3 UR5, UR6, 0x2, URZ ;  /* 0x0000000206057890 */ /* 0x000fe2000fffe03f */
[----:B------:R-:W-:Y:S01]  /*29b0*/  UMOV UR11, 0x40000040 ;  /* 0x40000040000b7882 */ /* 0x000fe20000000000 */
[----:B------:R-:W-:Y:S01]  /*29c0*/  UMOV UR9, 0x40000040 ;  /* 0x4000004000097882 */ /* 0x000fe20000000000 */
[----:B------:R-:W-:-:S04]  /*29d0*/  UIADD3 UR7, UR4, 0x182, URZ ;  /* 0x0000018204077890 */ /* 0x000fc8000fffe03f */
[----:B------:R-:W-:Y:S01]  /*29e0*/  UMOV UR8, UR5 ;  /* 0x0000000500087c82 */ /* 0x000fe20008000000 */
[----:B------:R-:W-:Y:S01]  /*29f0*/  UIADD3 UR5, UR4, 0x102, URZ ;  /* 0x0000010204057890 */ /* 0x000fe2000fffe03f */
[----:B------:R-:W-:Y:S02]  /*2a00*/  WARPGROUP.DEPBAR.LE gsb0, 0x0 ;  /* 0x00008000000079c5 */ /* 0x000fe40000010000 */
[----:B------:R-:W-:-:S06]  /*2a10*/  WARPGROUP.ARRIVE ;  /* 0x00000000000079c5 */ /* 0x000fcc0000000000 */
[----:B------:R-:W-:Y:S01]  /*2a20*/  HGMMA.64x16x16.F32 R176, gdesc[UR12], RZ, !UPT, gsb0 ;  /* 0x002000000cb079f0 */ /* 0x000fe2000c0008ff */
[----:B------:R-:W-:Y:S02]  /*2a30*/  UIADD3 UR12, UR4, 0x202, URZ ;  /* 0x00000202040c7890 */ /* 0x000fe4000fffe03f */
[----:B------:R-:W-:Y:S01]  /*2a40*/  UIADD3 UR13, UR4, 0x206, URZ ;  /* 0x00000206040d7890 */ /* 0x000fe2000fffe03f */
[----:B------:R-:W-:Y:S02]  /*2a50*/  WARPGROUP.DEPBAR.LE gsb0, 0x0 ;  /* 0x00008000000079c5 */ /* 0x000fe40000010000 */
[----:B------:R-:W-:-:S06]  /*2a60*/  WARPGROUP.ARRIVE ;  /* 0x00000000000079c5 */ /* 0x000fcc0000000000 */
[----:B------:R-:W-:Y:S03]  /*2a70*/  HGMMA.64x16x16.F32 R168, gdesc[UR16], RZ, !UPT, gsb0 ;  /* 0x0020000010a879f0 */ /* 0x000fe6000c0008ff */
[----:B------:R-:W-:Y:S02]  /*2a80*/  WARPGROUP.DEPBAR.LE gsb0, 0x0 ;  /* 0x00008000000079c5 */ /* 0x000fe40000010000 */
[----:B------:R-:W-:-:S06]  /*2a90*/  WARPGROUP.ARRIVE ;  /* 0x00000000000079c5 */ /* 0x000fcc0000000000 */
[----:B------:R-:W-:Y:S03]  /*2aa0*/  HGMMA.64x16x16.F32 R160, gdesc[UR20], RZ, !UPT, gsb0 ;  /* 0x0020000014a079f0 */ /* 0x000fe6000c0008ff */
[----:B------:R-:W-:Y:S02]  /*2ab0*/  WARPGROUP.DEPBAR.LE gsb0, 0x0 ;  /* 0x00008000000079c5 */ /* 0x000fe40000010000 */
[----:B---3--:R-:W-:-:S06]  /*2ac0*/  WARPGROUP.ARRIVE ;  /* 0x00000000000079c5 */ /* 0x008fcc0000000000 */
[----:B------:R-:W-:Y:S01]  /*2ad0*/  HGMMA.64x16x16.F32 R152, gdesc[UR24], RZ, !UPT, gsb0 ;  /* 0x00200000189879f0 */ /* 0x000fe2000c0008ff */
[C---:B-----5:R-:W-:Y:S02]  /*2ae0*/  ISETP.GT.AND P2, PT, R234.reuse, RZ, PT ;  /* 0x000000ffea00720c */ /* 0x060fe40003f44270 */
[----:B------:R-:W-:Y:S02]  /*2af0*/  ISETP.GT.AND P1, PT, R234, 0x8, PT ;  /* 0x00000008ea00780c */ /* 0x000fe40003f24270 */
[----:B------:R-:W-:Y:S02]  /*2b00*/  FSEL R224, R224, -INF , P2 ;  /* 0xff800000e0e07808 */ /* 0x000fe40001000000 */
[----:B------:R-:W-:Y:S02]  /*2b10*/  FSEL R226, R226, -INF , P1 ;  /* 0xff800000e2e27808 */ /* 0x000fe40000800000 */
[----:B------:R-:W-:Y:S02]  /*2b20*/  FSEL R227, R227, -INF , P1 ;  /* 0xff800000e3e37808 */ /* 0x000fe40000800000 */
[----:B------:R-:W-:Y:S01]  /*2b30*/  FSEL R225, R225, -INF , P2 ;  /* 0xff800000e1e17808 */ /* 0x000fe20001000000 */
[----:B------:R-:W-:-:S02]  /*2b40*/  WARPGROUP.DEPBAR.LE gsb0, 0x0 ;  /* 0x00008000000079c5 */ /* 0x000fc40000010000 */
[----:B------:R-:W-:Y:S01]  /*2b50*/  WARPGROUP.ARRIVE ;  /* 0x00000000000079c5 */ /* 0x000fe20000000000 */
[----:B------:R-:W-:-:S05]  /*2b60*/  FSEL R230, R230, -INF , P1 ;  /* 0xff800000e6e67808 */ /* 0x000fca0000800000 */
[----:B------:R-:W-:Y:S01]  /*2b70*/  HGMMA.64x16x16.F32 R184, gdesc[UR8], R184, gsb0 ;  /* 0x0020000008b879f0 */ /* 0x000fe200080008b8 */
[----:B------:R-:W-:Y:S01]  /*2b80*/  UIADD3 UR10, UR4, 0x82, URZ ;  /* 0x00000082040a7890 */ /* 0x000fe2000fffe03f */
[----:B------:R-:W-:Y:S01]  /*2b90*/  UMOV UR11, 0x40000040 ;  /* 0x40000040000b7882 */ /* 0x000fe20000000000 */
[----:B------:R-:W-:Y:S02]  /*2ba0*/  WARPGROUP.DEPBAR.LE gsb0, 0x0 ;  /* 0x00008000000079c5 */ /* 0x000fe40000010000 */
[----:B------:R-:W-:-:S06]  /*2bb0*/  WARPGROUP.ARRIVE ;  /* 0x00000000000079c5 */ /* 0x000fcc0000000000 */
[----:B------:R-:W-:Y:S01]  /*2bc0*/  HGMMA.64x16x16.F32 R176, gdesc[UR8], R176, gsb0 ;  /* 0x0020000008b079f0 */ /* 0x000fe200080008b0 */
[----:B------:R-:W-:Y:S01]  /*2bd0*/  UMOV UR10, UR5 ;  /* 0x00000005000a7c82 */ /* 0x000fe20008000000 */
[----:B------:R-:W-:Y:S01]  /*2be0*/  UMOV UR11, 0x40000040 ;  /* 0x40000040000b7882 */ /* 0x000fe20000000000 */
[----:B------:R-:W-:Y:S01]  /*2bf0*/  UIADD3 UR5, UR4, 0x4, URZ ;  /* 0x0000000404057890 */ /* 0x000fe2000fffe03f */
        /* <DEDUP_REMOVED lines=17> */
[----:B------:R-:W-:Y:S01]  /*2d10*/  UMOV UR8, UR7 ;  /* 0x0000000700087c82 */ /* 0x000fe20008000000 */
[----:B------:R-:W-:Y:S01]  /*2d20*/  UMOV UR9, 0x40000040 ;  /* 0x4000004000097882 */ /* 0x000fe20000000000 */
[----:B------:R-:W-:Y:S02]  /*2d30*/  UIADD3 UR5, UR4, 0x104, URZ ;  /* 0x0000010404057890 */ /* 0x000fe4000fffe03f */
[----:B------:R-:W-:Y:S01]  /*2d40*/  UIADD3 UR7, UR4, 0x184, URZ ;  /* 0x0000018404077890 */ /* 0x000fe2000fffe03f */
[----:B------:R-:W-:Y:S02]  /*2d50*/  WARPGROUP.DEPBAR.LE gsb0, 0x0 ;  /* 0x00008000000079c5 */ /* 0x000fe40000010000 */
[----:B------:R-:W-:-:S06]  /*2d60*/  WARPGROUP.ARRIVE ;  /* 0x00000000000079c5 */ /* 0x000fcc0000000000 */
        /* <DEDUP_REMOVED lines=28> */
[----:B------:R-:W-:Y:S01]  /*2f30*/  UIADD3 UR7, UR4, 0x106, URZ ;  /* 0x0000010604077890 */ /* 0x000fe2000fffe03f */
[----:B------:R-:W-:Y:S02]  /*2f40*/  ULDC UR5, c[0x0][0x744] ;  /* 0x0001d10000057ab9 */ /* 0x000fe40000000800 */
[--C-:B----4-:R-:W-:Y:S01]  /*2f50*/  FFMA.FTZ R224, R224, UR5, -R6.reuse ;  /* 0x00000005e0e07c23 */ /* 0x110fe20008010806 */
[----:B------:R-:W-:Y:S01]  /*2f60*/  FFMA.FTZ R226, R226, UR5, -R6 ;  /* 0x00000005e2e27c23 */ /* 0x000fe20008010806 */
[--C-:B------:R-:W-:Y:S01]  /*2f70*/  FFMA.FTZ R227, R227, UR5, -R7.reuse ;  /* 0x00000005e3e37c23 */ /* 0x100fe20008010807 */
[----:B------:R-:W-:Y:S01]  /*2f80*/  FSEL R6, R228, -INF , P2 ;  /* 0xff800000e4067808 */ /* 0x000fe20001000000 */
[----:B------:R-:W-:Y:S01]  /*2f90*/  FFMA.FTZ R225, R225, UR5, -R7 ;  /* 0x00000005e1e17c23 */ /* 0x000fe20008010807 */
[----:B------:R-:W-:Y:S01]  /*2fa0*/  FSEL R229, R229, -INF , P2 ;  /* 0xff800000e5e57808 */ /* 0x000fe20001000000 */
[----:B------:R1:W-:Y:S01]  /*2fb0*/  MUFU.EX2 R228, R227 ;  /* 0x000000e300e47308 */ /* 0x0003e20000000800 */
[----:B------:R-:W-:-:S02]  /*2fc0*/  WARPGROUP.DEPBAR.LE gsb0, 0x0 ;  /* 0x00008000000079c5 */ /* 0x000fc40000010000 */
[----:B------:R-:W-:Y:S01]  /*2fd0*/  WARPGROUP.ARRIVE ;  /* 0x00000000000079c5 */ /* 0x000fe20000000000 */
[--C-:B--2---:R-:W-:Y:S01]  /*2fe0*/  FFMA.FTZ R6, R6, UR5, -R8.reuse ;  /* 0x0000000506067c23 */ /* 0x104fe20008010808 */
[----:B-1----:R-:W-:Y:S01]  /*2ff0*/  FFMA.FTZ R227, R230, UR5, -R8 ;  /* 0x00000005e6e37c23 */ /* 0x002fe20008010808 */
[----:B------:R-:W-:Y:S02]  /*3000*/  FSEL R7, R231, -INF , P1 ;  /* 0xff800000e7077808 */ /* 0x000fe40000800000 */
[----:B------:R-:W-:Y:S01]  /*3010*/  MUFU.EX2 R234, R226 ;  /* 0x000000e200ea7308 */ /* 0x000fe20000000800 */
[----:B------:R-:W-:Y:S01]  /*3020*/  HGMMA.64x16x16.F32 R184, gdesc[UR8], R184, gsb0 ;  /* 0x0020000008b879f0 */ /* 0x000fe200080008b8 */
[----:B------:R-:W-:Y:S01]  /*3030*/  UIADD3 UR10, UR4, 0x86, URZ ;  /* 0x00000086040a7890 */ /* 0x000fe2000fffe03f */
[----:B------:R-:W-:Y:S01]  /*3040*/  FSEL R216, R216, -INF , P2 ;  /* 0xff800000d8d87808 */ /* 0x000fe20001000000 */
[----:B------:R-:W-:Y:S01]  /*3050*/  UMOV UR11, 0x40000040 ;  /* 0x40000040000b7882 */ /* 0x000fe20000000000 */
[----:B------:R-:W-:Y:S01]  /*3060*/  FSEL R8, R218, -INF , P1 ;  /* 0xff800000da087808 */ /* 0x000fe20000800000 */
[----:B------:R-:W2:Y:S01]  /*3070*/  LDL R231, [R1+0x14] ;  /* 0x0000140001e77983 */ /* 0x000ea20000100800 */
[----:B------:R-:W-:Y:S01]  /*3080*/  FSEL R222, R222, -INF , P1 ;  /* 0xff800000dede7808 */ /* 0x000fe20000800000 */
[----:B------:R-:W1:Y:S01]  /*3090*/  MUFU.EX2 R224, R224 ;  /* 0x000000e000e07308 */ /* 0x000e620000000800 */
[----:B------:R-:W-:Y:S01]  /*30a0*/  FSEL R208, R208, -INF , P2 ;  /* 0xff800000d0d07808 */ /* 0x000fe20001000000 */
[----:B------:R-:W3:Y:S01]  /*30b0*/  LDL R230, [R1+0xc] ;  /* 0x00000c0001e67983 */ /* 0x000ee20000100800 */
[----:B------:R-:W-:-:S05]  /*30c0*/  FSEL R212, R212, -INF , P2 ;  /* 0xff800000d4d47808 */ /* 0x000fca0001000000 */
[----:B------:R-:W4:Y:S01]  /*30d0*/  MUFU.EX2 R225, R225 ;  /* 0x000000e100e17308 */ /* 0x000f220000000800 */
        /* <DEDUP_REMOVED lines=17> */
[----:B------:R-:W-:Y:S02]  /*31f0*/  WARPGROUP.DEPBAR.LE gsb0, 0x0 ;  /* 0x00008000000079c5 */ /* 0x000fe40000010000 */
[----:B------:R-:W-:-:S06]  /*3200*/  WARPGROUP.ARRIVE ;  /* 0x00000000000079c5 */ /* 0x000fcc0000000000 */
[----:B------:R-:W-:Y:S01]  /*3210*/  HGMMA.64x16x16.F32 R152, gdesc[UR8], R152, gsb0 ;  /* 0x00200000089879f0 */ /* 0x000fe20008000898 */
[----:B------:R-:W-:Y:S01]  /*3220*/  UMOV UR10, UR7 ;  /* 0x00000007000a7c82 */ /* 0x000fe20008000000 */
[----:B------:R-:W-:Y:S01]  /*3230*/  UMOV UR11, 0x40000040 ;  /* 0x40000040000b7882 */ /* 0x000fe20000000000 */
[----:B------:R-:W-:Y:S01]  /*3240*/  UMOV UR8, UR12 ;  /* 0x0000000c00087c82 */ /* 0x000fe20008000000 */
[----:B------:R-:W-:Y:S01]  /*3250*/  UMOV UR9, 0x40000040 ;  /* 0x4000004000097882 */ /* 0x000fe20000000000 */
        /* <DEDUP_REMOVED lines=29> */
[----:B------:R-:W-:-:S03]  /*3430*/  UMOV UR9, 0x40000040 ;  /* 0x4000004000097882 */ /* 0x000fc60000000000 */
[----:B------:R-:W-:Y:S02]  /*3440*/  UMOV UR10, UR7 ;  /* 0x00000007000a7c82 */ /* 0x000fe40008000000 */
[----:B------:R-:W-:Y:S01]  /*3450*/  UMOV UR8, UR12 ;  /* 0x0000000c00087c82 */ /* 0x000fe20008000000 */
        /* <DEDUP_REMOVED lines=64> */
[----:B------:R5:W-:Y:S01]  /*3860*/  MUFU.EX2 R226, R6 ;  /* 0x0000000600e27308 */ /* 0x000be20000000800 */
[--C-:B------:R-:W-:Y:S01]  /*3870*/  FFMA.FTZ R7, R7, UR5, -R9.reuse ;  /* 0x0000000507077c23 */ /* 0x100fe20008010809 */
[--C-:B------:R-:W-:Y:S01]  /*3880*/  FFMA.FTZ R216, R216, UR5, -R10.reuse ;  /* 0x00000005d8d87c23 */ /* 0x100fe2000801080a */
[----:B------:R-:W-:Y:S01]  /*3890*/  FFMA.FTZ R8, R8, UR5, -R10 ;  /* 0x0000000508087c23 */ /* 0x000fe2000801080a */
[----:B------:R-:W-:Y:S01]  /*38a0*/  FSEL R10, R219, -INF , P1 ;  /* 0xff800000db0a7808 */ /* 0x000fe20000800000 */
[----:B-----5:R-:W-:Y:S01]  /*38b0*/  FFMA.FTZ R6, R229, UR5, -R9 ;  /* 0x00000005e5067c23 */ /* 0x020fe20008010809 */
[----:B------:R-:W-:-:S03]  /*38c0*/  FSEL R9, R217, -INF , P2 ;  /* 0xff800000d9097808 */ /* 0x000fc60001000000 */
[----:B------:R-:W-:Y:S01]  /*38d0*/  FFMA.FTZ R10, R10, UR5, -R11 ;  /* 0x000000050a0a7c23 */ /* 0x000fe2000801080b */
[----:B------:R-:W-:Y:S02]  /*38e0*/  FSEL R218, R221, -INF , P2 ;  /* 0xff800000ddda7808 */ /* 0x000fe40001000000 */
[----:B------:R-:W-:Y:S01]  /*38f0*/  FSEL R219, R223, -INF , P1 ;  /* 0xff800000dfdb7808 */ /* 0x000fe20000800000 */
[----:B------:R-:W-:Y:S02]  /*3900*/  WARPGROUP.DEPBAR.LE gsb0, 0x0 ;  /* 0x00008000000079c5 */ /* 0x000fe40000010000 */
[----:B------:R-:W-:-:S06]  /*3910*/  WARPGROUP.ARRIVE ;  /* 0x00000000000079c5 */ /* 0x000fcc0000000000 */
[----:B------:R-:W-:Y:S01]  /*3920*/  HGMMA.64x16x16.F32 R184, gdesc[UR8], R184, gsb0 ;  /* 0x0020000008b879f0 */ /* 0x000fe200080008b8 */
[----:B------:R-:W-:Y:S01]  /*3930*/  FFMA.FTZ R9, R9, UR5, -R11 ;  /* 0x0000000509097c23 */ /* 0x000fe2000801080b */
[----:B------:R-:W-:Y:S01]  /*3940*/  FSEL R11, R220, -INF , P2 ;  /* 0xff800000dc0b7808 */ /* 0x000fe20001000000 */
[--C-:B------:R-:W-:Y:S01]  /*3950*/  FFMA.FTZ R218, R218, UR5, -R13.reuse ;  /* 0x00000005dada7c23 */ /* 0x100fe2000801080d */
[----:B------:R-:W-:Y:S01]  /*3960*/  FFMA.FTZ R219, R219, UR5, -R13 ;  /* 0x00000005dbdb7c23 */ /* 0x000fe2000801080d */
[----:B------:R-:W-:Y:S02]  /*3970*/  FSEL R13, R210, -INF , P1 ;  /* 0xff800000d20d7808 */ /* 0x000fe40000800000 */
[--C-:B------:R-:W-:Y:S01]  /*3980*/  FFMA.FTZ R11, R11, UR5, -R12.reuse ;  /* 0x000000050b0b7c23 */ /* 0x100fe2000801080c */
[----:B------:R-:W-:Y:S01]  /*3990*/  FFMA.FTZ R12, R222, UR5, -R12 ;  /* 0x00000005de0c7c23 */ /* 0x000fe2000801080c */
[--C-:B------:R-:W-:Y:S01]  /*39a0*/  FFMA.FTZ R210, R208, UR5, -R14.reuse ;  /* 0x00000005d0d27c23 */ /* 0x100fe2000801080e */
[----:B------:R-:W-:-:S02]  /*39b0*/  FFMA.FTZ R208, R13, UR5, -R14 ;  /* 0x000000050dd07c23 */ /* 0x000fc4000801080e */
[----:B------:R-:W-:Y:S01]  /*39c0*/  MUFU.EX2 R13, R12 ;  /* 0x0000000c000d7308 */ /* 0x000fe20000000800 */
[----:B------:R-:W-:Y:S02]  /*39d0*/  FSEL R220, R209, -INF , P2 ;  /* 0xff800000d1dc7808 */ /* 0x000fe40001000000 */
[----:B------:R-:W-:-:S05]  /*39e0*/  FSEL R217, R211, -INF , P1 ;  /* 0xff800000d3d97808 */ /* 0x000fca0000800000 */
[----:B------:R5:W-:Y:S02]  /*39f0*/  MUFU.EX2 R12, R218 ;  /* 0x000000da000c7308 */ /* 0x000be40000000800 */
[----:B-----5:R-:W-:-:S06]  /*3a00*/  FSEL R218, R214, -INF , P1 ;  /* 0xff800000d6da7808 */ /* 0x020fcc0000800000 */
[----:B------:R5:W-:Y:S01]  /*3a10*/  MUFU.EX2 R14, R219 ;  /* 0x000000db000e7308 */ /* 0x000be20000000800 */
[--C-:B------:R-:W-:Y:S01]  /*3a20*/  FFMA.FTZ R218, R218, UR5, -R16.reuse ;  /* 0x00000005dada7c23 */ /* 0x100fe20008010810 */
[--C-:B------:R-:W-:Y:S01]  /*3a30*/  FFMA.FTZ R220, R220, UR5, -R15.reuse ;  /* 0x00000005dcdc7c23 */ /* 0x100fe2000801080f */
[----:B-----5:R-:W-:Y:S01]  /*3a40*/  FFMA.FTZ R219, R212, UR5, -R16 ;  /* 0x00000005d4db7c23 */ /* 0x020fe20008010810 */
[----:B------:R-:W-:Y:S02]  /*3a50*/  FSEL R16, R213, -INF , P2 ;  /* 0xff800000d5107808 */ /* 0x000fe40001000000 */
[----:B------:R-:W-:Y:S01]  /*3a60*/  FSEL R212, R215, -INF , P1 ;  /* 0xff800000d7d47808 */ /* 0x000fe20000800000 */
[----:B------:R-:W-:Y:S02]  /*3a70*/  FFMA.FTZ R217, R217, UR5, -R15 ;  /* 0x00000005d9d97c23 */ /* 0x000fe4000801080f */
[----:B------:R5:W-:Y:S01]  /*3a80*/  MUFU.EX2 R15, R210 ;  /* 0x000000d2000f7308 */ /* 0x000be20000000800 */
[--C-:B------:R-:W-:Y:S01]  /*3a90*/  FFMA.FTZ R211, R16, UR5, -R17.reuse ;  /* 0x0000000510d37c23 */ /* 0x100fe20008010811 */
[----:B------:R-:W-:Y:S01]  /*3aa0*/  UIADD3 UR10, UR4, 0x306, URZ ;  /* 0x00000306040a7890 */ /* 0x000fe2000fffe03f */
[----:B-----5:R-:W-:Y:S01]  /*3ab0*/  FFMA.FTZ R210, R212, UR5, -R17 ;  /* 0x00000005d4d27c23 */ /* 0x020fe20008010811 */
[----:B------:R-:W-:-:S02]  /*3ac0*/  FSEL R17, R200, -INF , P2 ;  /* 0xff800000c8117808 */ /* 0x000fc40001000000 */
[----:B------:R-:W-:Y:S01]  /*3ad0*/  FSEL R200, R205, -INF , P2 ;  /* 0xff800000cdc87808 */ /* 0x000fe20001000000 */
[----:B------:R-:W-:Y:S02]  /*3ae0*/  WARPGROUP.DEPBAR.LE gsb0, 0x0 ;  /* 0x00008000000079c5 */ /* 0x000fe40000010000 */
[----:B------:R-:W-:Y:S02]  /*3af0*/  FSEL R209, R202, -INF , P1 ;  /* 0xff800000cad17808 */ /* 0x000fe40000800000 */
[----:B------:R-:W-:Y:S01]  /*3b00*/  FSEL R212, R201, -INF , P2 ;  /* 0xff800000c9d47808 */ /* 0x000fe20001000000 */
[----:B------:R-:W-:Y:S01]  /*3b10*/  FFMA.FTZ R205, R200, UR5, -R21 ;  /* 0x00000005c8cd7c23 */ /* 0x000fe20008010815 */
[----:B------:R-:W-:Y:S01]  /*3b20*/  FSEL R214, R203, -INF , P1 ;  /* 0xff800000cbd67808 */ /* 0x000fe20000800000 */
[----:B------:R-:W-:Y:S04]  /*3b30*/  LDS.64 R200, [R5+0x2e3a0] ;  /* 0x02e3a00005c87984 */ /* 0x000fe80000000a00 */
[----:B------:R-:W5:Y:S01]  /*3b40*/  LDS.64 R202, [R5+0x2e380] ;  /* 0x02e3800005ca7984 */ /* 0x000f620000000a00 */
[----:B------:R-:W-:Y:S01]  /*3b50*/  WARPGROUP.ARRIVE ;  /* 0x00000000000079c5 */ /* 0x000fe20000000000 */
[----:B------:R-:W-:-:S05]  /*3b60*/  UMOV UR11, 0x40000040 ;  /* 0x40000040000b7882 */ /* 0x000fca0000000000 */
[----:B------:R-:W-:Y:S01]  /*3b70*/  HGMMA.64x16x16.F32 R176, gdesc[UR8], R176, gsb0 ;  /* 0x0020000008b079f0 */ /* 0x000fe200080008b0 */
[----:B------:R1:W-:Y:S01]  /*3b80*/  MUFU.EX2 R16, R208 ;  /* 0x000000d000107308 */ /* 0x0003e20000000800 */
[--C-:B------:R-:W-:Y:S01]  /*3b90*/  FFMA.FTZ R209, R209, UR5, -R18.reuse ;  /* 0x00000005d1d17c23 */ /* 0x100fe20008010812 */
[----:B------:R-:W-:Y:S02]  /*3ba0*/  FSEL R221, R192, -INF , P2 ;  /* 0xff800000c0dd7808 */ /* 0x000fe40001000000 */
[----:B------:R-:W-:Y:S01]  /*3bb0*/  FSEL R192, R195, -INF , P1 ;  /* 0xff800000c3c07808 */ /* 0x000fe20000800000 */
[----:B-1----:R-:W-:-:S03]  /*3bc0*/  FFMA.FTZ R208, R17, UR5, -R18 ;  /* 0x0000000511d07c23 */ /* 0x002fc60008010812 */
[----:B------:R1:W-:Y:S01]  /*3bd0*/  MUFU.EX2 R18, R217 ;  /* 0x000000d900127308 */ /* 0x0003e20000000800 */
[----:B------:R-:W-:Y:S02]  /*3be0*/  FSEL R215, R206, -INF , P1 ;  /* 0xff800000ced77808 */ /* 0x000fe40000800000 */
[----:B------:R-:W-:Y:S02]  /*3bf0*/  FSEL R206, R193, -INF , P2 ;  /* 0xff800000c1ce7808 */ /* 0x000fe40001000000 */
[----:B-1----:R-:W-:Y:S02]  /*3c00*/  FSEL R217, R204, -INF , P2 ;  /* 0xff800000ccd97808 */ /* 0x002fe40001000000 */
[----:B------:R-:W-:Y:S01]  /*3c10*/  FSEL R204, R207, -INF , P1 ;  /* 0xff800000cfcc7808 */ /* 0x000fe20000800000 */
[----:B------:R-:W-:Y:S01]  /*3c20*/  FFMA.FTZ R207, R192, UR5, -R23 ;  /* 0x00000005c0cf7c23 */ /* 0x000fe20008010817 */
[----:B------:R-:W-:Y:S02]  /*3c30*/  FSEL R193, R196, -INF , P2 ;  /* 0xff800000c4c17808 */ /* 0x000fe40001000000 */
[----:B------:R-:W-:Y:S01]  /*3c40*/  FSEL R192, R197, -INF , P2 ;  /* 0xff800000c5c07808 */ /* 0x000fe20001000000 */
[----:B------:R-:W-:Y:S01]  /*3c50*/  FFMA.FTZ R204, R204, UR5, -R21 ;  /* 0x00000005cccc7c23 */ /* 0x000fe20008010815 */
[----:B------:R-:W-:-:S02]  /*3c60*/  FSEL R21, R194, -INF , P1 ;  /* 0xff800000c2157808 */ /* 0x000fc40000800000 */
[----:B------:R-:W-:Y:S02]  /*3c70*/  FSEL R195, R198, -INF , P1 ;  /* 0xff800000c6c37808 */ /* 0x000fe40000800000 */
[----:B------:R-:W-:Y:S01]  /*3c80*/  FSEL R194, R199, -INF , P1 ;  /* 0xff800000c7c27808 */ /* 0x000fe20000800000 */
[--C-:B------:R-:W-:Y:S01]  /*3c90*/  FFMA.FTZ R212, R212, UR5, -R19.reuse ;  /* 0x00000005d4d47c23 */ /* 0x100fe20008010813 */
[----:B------:R-:W-:Y:S01]  /*3ca0*/  FFMA.FTZ R214, R214, UR5, -R19 ;  /* 0x00000005d6d67c23 */ /* 0x000fe20008010813 */
[----:B------:R-:W-:Y:S01]  /*3cb0*/  FFMA.FTZ R206, R206, UR5, -R23 ;  /* 0x00000005cece7c23 */ /* 0x000fe20008010817 */
[----:B------:R1:W-:Y:S01]  /*3cc0*/  MUFU.EX2 R19, R219 ;  /* 0x000000db00137308 */ /* 0x0003e20000000800 */
[--C-:B------:R-:W-:Y:S01]  /*3cd0*/  FFMA.FTZ R217, R217, UR5, -R20.reuse ;  /* 0x00000005d9d97c23 */ /* 0x100fe20008010814 */
[----:B------:R-:W-:Y:S01]  /*3ce0*/  FFMA.FTZ R215, R215, UR5, -R20 ;  /* 0x00000005d7d77c23 */ /* 0x000fe20008010814 */
[----:B------:R-:W-:-:S05]  /*3cf0*/  FFMA.FTZ R221, R221, UR5, -R22 ;  /* 0x00000005dddd7c23 */ /* 0x000fca0008010816 */
[----:B------:R4:W-:Y:S01]  /*3d00*/  MUFU.EX2 R23, R208 ;  /* 0x000000d000177308 */ /* 0x0009e20000000800 */
[--C-:B-1----:R-:W-:Y:S01]  /*3d10*/  FFMA.FTZ R219, R192, UR5, -R233.reuse ;  /* 0x00000005c0db7c23 */ /* 0x102fe200080108e9 */
[----:B------:R-:W-:-:S06]  /*3d20*/  FFMA.FTZ R233, R194, UR5, -R233 ;  /* 0x00000005c2e97c23 */ /* 0x000fcc00080108e9 */
[----:B------:R1:W-:Y:S01]  /*3d30*/  MUFU.EX2 R17, R220 ;  /* 0x000000dc00117308 */ /* 0x0003e20000000800 */
[--C-:B----4-:R-:W-:Y:S01]  /*3d40*/  FFMA.FTZ R208, R193, UR5, -R232.reuse ;  /* 0x00000005c1d07c23 */ /* 0x110fe200080108e8 */
[----:B------:R-:W-:Y:S01]  /*3d50*/  FFMA.FTZ R232, R195, UR5, -R232 ;  /* 0x00000005c3e87c23 */ /* 0x000fe200080108e8 */
[----:B------:R-:W-:Y:S02]  /*3d60*/  WARPGROUP.DEPBAR.LE gsb0, 0x0 ;  /* 0x00008000000079c5 */ /* 0x000fe40000010000 */
[----:B------:R-:W-:Y:S01]  /*3d70*/  WARPGROUP.ARRIVE ;  /* 0x00000000000079c5 */ /* 0x000fe20000000000 */
[----:B-1----:R-:W-:Y:S01]  /*3d80*/  FFMA.FTZ R220, R21, UR5, -R22 ;  /* 0x0000000515dc7c23 */ /* 0x002fe20008010816 */
[----:B------:R-:W-:Y:S01]  /*3d90*/  UIADD3 UR5, UR4, 0x386, URZ ;  /* 0x0000038604057890 */ /* 0x000fe2000fffe03f */
[----:B------:R-:W-:-:S06]  /*3da0*/  UMOV UR11, 0x40000040 ;  /* 0x40000040000b7882 */ /* 0x000fcc0000000000 */
[----:B------:R-:W-:Y:S02]  /*3db0*/  UMOV UR10, UR5 ;  /* 0x00000005000a7c82 */ /* 0x000fe40008000000 */
[----:B------:R-:W-:Y:S01]  /*3dc0*/  HGMMA.64x16x16.F32 R168, gdesc[UR8], R168, gsb0 ;  /* 0x0020000008a879f0 */ /* 0x000fe200080008a8 */
[----:B------:R-:W-:Y:S01]  /*3dd0*/  LOP3.LUT R193, R4, 0x2800000, RZ, 0xfc, !PT ;  /* 0x0280000004c17812 */ /* 0x000fe200078efcff */
[----:B------:R-:W-:-:S04]  /*3de0*/  UIADD3 UR6, UR4, 0x406, URZ ;  /* 0x0000040604067890 */ /* 0x000fc8000fffe03f */
[----:B------:R-:W-:-:S05]  /*3df0*/  IMAD R193, R0, 0x500, R193 ;  /* 0x0000050000c17824 */ /* 0x000fca00078e02c1 */
[----:B------:R-:W-:Y:S01]  /*3e00*/  R2UR UR12, R193 ;  /* 0x00000000c10c72ca */ /* 0x000fe200000e0000 */
[----:B------:R-:W-:Y:S01]  /*3e10*/  UMOV UR10, UR6 ;  /* 0x00000006000a7c82 */ /* 0x000fe20008000000 */
[----:B------:R-:W-:Y:S01]  /*3e20*/  UMOV UR11, 0x40000040 ;  /* 0x40000040000b7882 */ /* 0x000fe20000000000 */
[----:B------:R-:W-:Y:S02]  /*3e30*/  WARPGROUP.DEPBAR.LE gsb0, 0x0 ;  /* 0x00008000000079c5 */ /* 0x000fe40000010000 */
[----:B------:R-:W1:Y:S01]  /*3e40*/  LDS.64 R192, [R5+0x2e3c0] ;  /* 0x02e3c00005c07984 */ /* 0x000e620000000a00 */
[----:B------:R-:W-:-:S06]  /*3e50*/  WARPGROUP.ARRIVE ;  /* 0x00000000000079c5 */ /* 0x000fcc0000000000 */
[----:B------:R-:W-:Y:S01]  /*3e60*/  HGMMA.64x16x16.F32 R160, gdesc[UR8], R160, gsb0 ;  /* 0x0020000008a079f0 */ /* 0x000fe200080008a0 */
[----:B------:R-:W-:Y:S01]  /*3e70*/  UIADD3 UR4, UR4, 0x486, URZ ;  /* 0x0000048604047890 */ /* 0x000fe2000fffe03f */
[----:B------:R4:W-:Y:S01]  /*3e80*/  MUFU.EX2 R21, R211 ;  /* 0x000000d300157308 */ /* 0x0009e20000000800 */
[----:B-----5:R-:W-:-:S07]  /*3e90*/  FADD.FTZ R213, R187, -R203 ;  /* 0x800000cbbbd57221 */ /* 0x020fce0000010000 */
[----:B------:R5:W-:Y:S01]  /*3ea0*/  MUFU.EX2 R22, R210 ;  /* 0x000000d200167308 */ /* 0x000be20000000800 */
[----:B----4-:R-:W-:Y:S01]  /*3eb0*/  FADD.FTZ R211, R185, -R203 ;  /* 0x800000cbb9d37221 */ /* 0x010fe20000010000 */
[----:B------:R-:W-:-:S06]  /*3ec0*/  UMOV UR6, UR4 ;  /* 0x0000000400067c82 */ /* 0x000fcc0008000000 */
[----:B------:R4:W2:Y:S01]  /*3ed0*/  MUFU.EX2 R4, R209 ;  /* 0x000000d100047308 */ /* 0x0008a20000000800 */
[--C-:B-----5:R-:W-:Y:S01]  /*3ee0*/  FADD.FTZ R210, R184, -R202.reuse ;  /* 0x800000cab8d27221 */ /* 0x120fe20000010000 */
[----:B------:R-:W-:Y:S01]  /*3ef0*/  UMOV UR7, 0x40000040 ;  /* 0x4000004000077882 */ /* 0x000fe20000000000 */
[----:B------:R-:W-:Y:S01]  /*3f00*/  UMOV UR4, UR8 ;  /* 0x0000000800047c82 */ /* 0x000fe20008000000 */
[----:B----4-:R-:W-:Y:S01]  /*3f10*/  FADD.FTZ R209, R186, -R202 ;  /* 0x800000cabad17221 */ /* 0x010fe20000010000 */
[----:B------:R-:W-:Y:S01]  /*3f20*/  UMOV UR5, UR9 ;  /* 0x0000000900057c82 */ /* 0x000fe20008000000 */
[----:B------:R-:W-:Y:S02]  /*3f30*/  WARPGROUP.DEPBAR.LE gsb0, 0x0 ;  /* 0x00008000000079c5 */ /* 0x000fe40000010000 */
[----:B------:R-:W-:Y:S04]  /*3f40*/  LDS.64 R202, [R5+0x2e3e0] ;  /* 0x02e3e00005ca7984 */ /* 0x000fe80000000a00 */
[----:B------:R-:W4:Y:S01]  /*3f50*/  LDS.64 R194, [R5+0x2e400] ;  /* 0x02e4000005c27984 */ /* 0x000f220000000a00 */
[----:B------:R-:W-:-:S06]  /*3f60*/  WARPGROUP.ARRIVE ;  /* 0x00000000000079c5 */ /* 0x000fcc0000000000 */
[----:B------:R-:W-:Y:S01]  /*3f70*/  HGMMA.64x16x16.F32 R152, gdesc[UR4], R152, gsb0 ;  /* 0x00200000049879f0 */ /* 0x000fe20008000898 */
[----:B------:R5:W-:Y:S01]  /*3f80*/  MUFU.EX2 R20, R218 ;  /* 0x000000da00147308 */ /* 0x000be20000000800 */
[----:B------:R-:W-:-:S07]  /*3f90*/  FADD.FTZ R189, R189, -R201 ;  /* 0x800000c9bdbd7221 */ /* 0x000fce0000010000 */
[----:B------:R3:W2:Y:S01]  /*3fa0*/  MUFU.EX2 R184, R214 ;  /* 0x000000d600b87308 */ /* 0x0006a20000000800 */
[----:B-----5:R-:W-:-:S07]  /*3fb0*/  FADD.FTZ R218, R190, -R200 ;  /* 0x800000c8beda7221 */ /* 0x020fce0000010000 */
[----:B------:R5:W-:Y:S01]  /*3fc0*/  MUFU.EX2 R185, R217 ;  /* 0x000000d900b97308 */ /* 0x000be20000000800 */
[----:B---3--:R-:W-:Y:S01]  /*3fd0*/  FADD.FTZ R214, R188, -R200 ;  /* 0x800000c8bcd67221 */ /* 0x008fe20000010000 */
[----:B-----5:R-:W-:-:S06]  /*3fe0*/  FADD.FTZ R217, R191, -R201 ;  /* 0x800000c9bfd97221 */ /* 0x020fcc0000010000 */
[----:B------:R-:W-:Y:S08]  /*3ff0*/  MUFU.EX2 R186, R205 ;  /* 0x000000cd00ba7308 */ /* 0x000ff00000000800 */
[----:B------:R3:W-:Y:S01]  /*4000*/  MUFU.EX2 R187, R204 ;  /* 0x000000cc00bb7308 */ /* 0x0007e20000000800 */
[----:B------:R-:W-:Y:S02]  /*4010*/  WARPGROUP.DEPBAR.LE gsb0, 0x0 ;  /* 0x00008000000079c5 */ /* 0x000fe40000010000 */
[----:B------:R-:W5:Y:S04]  /*4020*/  LDS.64 R196, [R5+0x2e420] ;  /* 0x02e4200005c47984 */ /* 0x000f680000000a00 */
[----:B------:R-:W2:Y:S04]  /*4030*/  LDS.64 R200, [R5+0x2e440] ;  /* 0x02e4400005c87984 */ /* 0x000ea80000000a00 */
[----:B------:R-:W2:Y:S04]  /*4040*/  LDS.64 R198, [R5+0x2e460] ;  /* 0x02e4600005c67984 */ /* 0x000ea80000000a00 */
[----:B------:R-:W2:Y:S04]  /*4050*/  LDS.64 R190, [R5+0x2e480] ;  /* 0x02e4800005be7984 */ /* 0x000ea80000000a00 */
[----:B---3--:R3:W3:Y:S01]  /*4060*/  LDS.64 R204, [R5+0x2e4a0] ;  /* 0x02e4a00005cc7984 */ /* 0x0086e20000000a00 */
[----:B------:R-:W3:Y:S01]  /*4070*/  MUFU.EX2 R216, R216 ;  /* 0x000000d800d87308 */ /* 0x000ee20000000800 */
[--C-:B-1----:R-:W-:Y:S01]  /*4080*/  FADD.FTZ R176, R176, -R192.reuse ;  /* 0x800000c0b0b07221 */ /* 0x102fe20000010000 */
[----:B------:R-:W-:Y:S01]  /*4090*/  FADD.FTZ R178, R178, -R192 ;  /* 0x800000c0b2b27221 */ /* 0x000fe20000010000 */
[----:B------:R-:W-:-:S05]  /*40a0*/  FADD.FTZ R177, R177, -R193 ;  /* 0x800000c1b1b17221 */ /* 0x000fca0000010000 */
[----:B------:R-:W1:Y:S01]  /*40b0*/  MUFU.EX2 R9, R9 ;  /* 0x0000000900097308 */ /* 0x000e620000000800 */
[----:B------:R-:W-:Y:S01]  /*40c0*/  FADD.FTZ R179, R179, -R193 ;  /* 0x800000c1b3b37221 */ /* 0x000fe20000010000 */
[--C-:B----4-:R-:W-:Y:S01]  /*40d0*/  FADD.FTZ R192, R168, -R194.reuse ;  /* 0x800000c2a8c07221 */ /* 0x110fe20000010000 */
[----:B------:R-:W-:-:S05]  /*40e0*/  FADD.FTZ R170, R170, -R194 ;  /* 0x800000c2aaaa7221 */ /* 0x000fca0000010000 */
[----:B------:R-:W4:Y:S01]  /*40f0*/  MUFU.EX2 R227, R227 ;  /* 0x000000e300e37308 */ /* 0x000f220000000800 */
[--C-:B------:R-:W-:Y:S01]  /*4100*/  FADD.FTZ R193, R169, -R195.reuse ;  /* 0x800000c3a9c17221 */ /* 0x100fe20000010000 */
[----:B------:R-:W-:-:S06]  /*4110*/  FADD.FTZ R171, R171, -R195 ;  /* 0x800000c3abab7221 */ /* 0x000fcc0000010000 */
[----:B------:R-:W4:Y:S01]  /*4120*/  MUFU.EX2 R7, R7 ;  /* 0x0000000700077308 */ /* 0x000f220000000800 */
[----:B-----5:R-:W-:Y:S01]  /*4130*/  FADD.FTZ R194, R173, -R197 ;  /* 0x800000c5adc27221 */ /* 0x020fe20000010000 */
[----:B--2---:R-:W-:Y:S01]  /*4140*/  FADD.FTZ R173, R160, -R200 ;  /* 0x800000c8a0ad7221 */ /* 0x004fe20000010000 */
[----:B------:R-:W-:-:S05]  /*4150*/  FADD.FTZ R195, R161, -R201 ;  /* 0x800000c9a1c37221 */ /* 0x000fca0000010000 */
[----:B------:R-:W2:Y:S01]  /*4160*/  MUFU.EX2 R6, R6 ;  /* 0x0000000600067308 */ /* 0x000ea20000000800 */
[----:B------:R-:W-:-:S07]  /*4170*/  FADD.FTZ R162, R162, -R200 ;  /* 0x800000c8a2a27221 */ /* 0x000fce0000010000 */
[----:B------:R-:W5:Y:S01]  /*4180*/  MUFU.EX2 R8, R8 ;  /* 0x0000000800087308 */ /* 0x000f620000000800 */
[----:B------:R-:W-:-:S07]  /*4190*/  FADD.FTZ R163, R163, -R201 ;  /* 0x800000c9a3a37221 */ /* 0x000fce0000010000 */
[----:B------:R-:W5:Y:S01]  /*41a0*/  MUFU.EX2 R10, R10 ;  /* 0x0000000a000a7308 */ /* 0x000f620000000800 */
[----:B------:R-:W-:-:S07]  /*41b0*/  FMUL.FTZ R210, R224, R210 ;  /* 0x000000d2e0d27220 */ /* 0x000fce0000410000 */
[----:B------:R-:W5:Y:S01]  /*41c0*/  MUFU.EX2 R11, R11 ;  /* 0x0000000b000b7308 */ /* 0x000f620000000800 */
[----:B------:R-:W-:-:S07]  /*41d0*/  FMUL.FTZ R211, R225, R211 ;  /* 0x000000d3e1d37220 */ /* 0x000fce0000410000 */
[----:B------:R-:W5:Y:S08]  /*41e0*/  MUFU.EX2 R212, R212 ;  /* 0x000000d400d47308 */ /* 0x000f700000000800 */
[----:B------:R-:W5:Y:S08]  /*41f0*/  MUFU.EX2 R188, R215 ;  /* 0x000000d700bc7308 */ /* 0x000f700000000800 */
[----:B---3--:R-:W3:Y:S08]  /*4200*/  MUFU.EX2 R5, R221 ;  /* 0x000000dd00057308 */ /* 0x008ef00000000800 */
[----:B------:R-:W3:Y:S08]  /*4210*/  MUFU.EX2 R168, R220 ;  /* 0x000000dc00a87308 */ /* 0x000ef00000000800 */
[----:B------:R-:W3:Y:S08]  /*4220*/  MUFU.EX2 R169, R206 ;  /* 0x000000ce00a97308 */ /* 0x000ef00000000800 */
[----:B------:R-:W3:Y:S08]  /*4230*/  MUFU.EX2 R160, R207 ;  /* 0x000000cf00a07308 */ /* 0x000ef00000000800 */
[----:B------:R1:W3:Y:S08]  /*4240*/  MUFU.EX2 R161, R208 ;  /* 0x000000d000a17308 */ /* 0x0002f00000000800 */
[----:B------:R-:W3:Y:S08]  /*4250*/  MUFU.EX2 R232, R232 ;  /* 0x000000e800e87308 */ /* 0x000ef00000000800 */
[----:B------:R-:W3:Y:S08]  /*4260*/  MUFU.EX2 R219, R219 ;  /* 0x000000db00db7308 */ /* 0x000ef00000000800 */
[----:B------:R-:W3:Y:S01]  /*4270*/  MUFU.EX2 R233, R233 ;  /* 0x000000e900e97308 */ /* 0x000ee20000000800 */
[----:B------:R-:W-:Y:S01]  /*4280*/  FMUL.FTZ R162, R4, R162 ;  /* 0x000000a204a27220 */ /* 0x000fe20000410000 */
[----:B------:R-:W-:Y:S01]  /*4290*/  FMUL.FTZ R163, R184, R163 ;  /* 0x000000a3b8a37220 */ /* 0x000fe20000410000 */
[--C-:B------:R-:W-:Y:S01]  /*42a0*/  FADD.FTZ R172, R172, -R196.reuse ;  /* 0x800000c4acac7221 */ /* 0x100fe20000010000 */
[----:B------:R-:W-:Y:S01]  /*42b0*/  FADD.FTZ R174, R174, -R196 ;  /* 0x800000c4aeae7221 */ /* 0x000fe20000010000 */
[----:B-1----:R-:W-:Y:S01]  /*42c0*/  F2FP.F16.F32.PACK_AB R208, R211, R210 ;  /* 0x000000d2d3d0723e */ /* 0x002fe200000000ff */
[----:B------:R-:W-:Y:S01]  /*42d0*/  FMUL.FTZ R176, R216, R176 ;  /* 0x000000b0d8b07220 */ /* 0x000fe20000410000 */
[----:B------:R-:W-:Y:S01]  /*42e0*/  FMUL.FTZ R177, R9, R177 ;  /* 0x000000b109b17220 */ /* 0x000fe20000410000 */
[--C-:B------:R-:W-:Y:S01]  /*42f0*/  FADD.FTZ R180, R180, -R202.reuse ;  /* 0x800000cab4b47221 */ /* 0x100fe20000010000 */
[----:B------:R-:W-:Y:S01]  /*4300*/  FADD.FTZ R182, R182, -R202 ;  /* 0x800000cab6b67221 */ /* 0x000fe20000010000 */
[--C-:B------:R-:W-:Y:S01]  /*4310*/  FADD.FTZ R181, R181, -R203.reuse ;  /* 0x800000cbb5b57221 */ /* 0x100fe20000010000 */
[----:B------:R-:W-:Y:S01]  /*4320*/  FADD.FTZ R183, R183, -R203 ;  /* 0x800000cbb7b77221 */ /* 0x000fe20000010000 */
[----:B----4-:R-:W-:Y:S01]  /*4330*/  FMUL.FTZ R211, R227, R218 ;  /* 0x000000dae3d37220 */ /* 0x010fe20000410000 */
[----:B------:R-:W-:Y:S01]  /*4340*/  FMUL.FTZ R196, R7, R217 ;  /* 0x000000d907c47220 */ /* 0x000fe20000410000 */
[----:B------:R-:W-:Y:S01]  /*4350*/  FADD.FTZ R175, R175, -R197 ;  /* 0x800000c5afaf7221 */ /* 0x000fe20000010000 */
[--C-:B------:R-:W-:Y:S01]  /*4360*/  FADD.FTZ R164, R164, -R198.reuse ;  /* 0x800000c6a4a47221 */ /* 0x100fe20000010000 */
        /* <DEDUP_REMOVED lines=11> */
[----:B------:R-:W-:Y:S01]  /*4420*/  FMUL.FTZ R209, R234, R209 ;  /* 0x000000d1ead17220 */ /* 0x000fe20000410000 */
[----:B------:R-:W-:Y:S01]  /*4430*/  FMUL.FTZ R190, R228, R213 ;  /* 0x000000d5e4be7220 */ /* 0x000fe20000410000 */
[----:B------:R-:W-:Y:S01]  /*4440*/  FMUL.FTZ R210, R226, R214 ;  /* 0x000000d6e2d27220 */ /* 0x000fe20000410000 */
[----:B--2---:R-:W-:Y:S01]  /*4450*/  FMUL.FTZ R189, R6, R189 ;  /* 0x000000bd06bd7220 */ /* 0x004fe20000410000 */
[----:B------:R-:W-:Y:S01]  /*4460*/  F2FP.F16.F32.PACK_AB R197, R163, R162 ;  /* 0x000000a2a3c5723e */ /* 0x000fe200000000ff */
[----:B-----5:R-:W-:Y:S01]  /*4470*/  FMUL.FTZ R178, R8, R178 ;  /* 0x000000b208b27220 */ /* 0x020fe20000410000 */
[----:B------:R-:W-:Y:S01]  /*4480*/  FMUL.FTZ R179, R10, R179 ;  /* 0x000000b30ab37220 */ /* 0x000fe20000410000 */
[----:B------:R-:W-:Y:S01]  /*4490*/  F2FP.F16.F32.PACK_AB R204, R177, R176 ;  /* 0x000000b0b1cc723e */ /* 0x000fe200000000ff */
[----:B------:R-:W-:Y:S01]  /*44a0*/  FMUL.FTZ R180, R11, R180 ;  /* 0x000000b40bb47220 */ /* 0x000fe20000410000 */
[----:B------:R-:W-:Y:S01]  /*44b0*/  FMUL.FTZ R182, R13, R182 ;  /* 0x000000b60db67220 */ /* 0x000fe20000410000 */
[----:B------:R-:W-:Y:S01]  /*44c0*/  FMUL.FTZ R181, R12, R181 ;  /* 0x000000b50cb57220 */ /* 0x000fe20000410000 */
[----:B------:R-:W-:Y:S01]  /*44d0*/  FMUL.FTZ R183, R14, R183 ;  /* 0x000000b70eb77220 */ /* 0x000fe20000410000 */
[----:B------:R-:W-:Y:S01]  /*44e0*/  IMAD R162, R0, 0x2800, R231 ;  /* 0x0000280000a27824 */ /* 0x000fe200078e02e7 */
        /* <DEDUP_REMOVED lines=15> */
[----:B---3--:R-:W-:Y:S01]  /*45e0*/  FMUL.FTZ R152, R5, R152 ;  /* 0x0000009805987220 */ /* 0x008fe20000410000 */
[----:B------:R-:W-:Y:S01]  /*45f0*/  FMUL.FTZ R154, R168, R154 ;  /* 0x0000009aa89a7220 */ /* 0x000fe20000410000 */
[----:B------:R-:W-:Y:S01]  /*4600*/  FMUL.FTZ R153, R169, R153 ;  /* 0x00000099a9997220 */ /* 0x000fe20000410000 */
[----:B------:R-:W-:Y:S01]  /*4610*/  FMUL.FTZ R155, R160, R155 ;  /* 0x0000009ba09b7220 */ /* 0x000fe20000410000 */
[----:B------:R-:W-:Y:S01]  /*4620*/  FMUL.FTZ R156, R161, R156 ;  /* 0x0000009ca19c7220 */ /* 0x000fe20000410000 */
[----:B------:R-:W-:Y:S01]  /*4630*/  FMUL.FTZ R158, R232, R158 ;  /* 0x0000009ee89e7220 */ /* 0x000fe20000410000 */
[----:B------:R-:W-:Y:S01]  /*4640*/  FMUL.FTZ R157, R219, R157 ;  /* 0x0000009ddb9d7220 */ /* 0x000fe20000410000 */
[----:B------:R-:W-:Y:S01]  /*4650*/  FMUL.FTZ R159, R233, R159 ;  /* 0x0000009fe99f7220 */ /* 0x000fe20000410000 */
[----:B------:R-:W-:Y:S01]  /*4660*/  F2FP.F16.F32.PACK_AB R209, R190, R209 ;  /* 0x000000d1bed1723e */ /* 0x000fe200000000ff */
[----:B------:R-:W-:Y:S01]  /*4670*/  IMAD R162, R162, 0x2, R230 ;  /* 0x00000002a2a27824 */ /* 0x000fe200078e02e6 */
[----:B------:R-:W-:Y:S01]  /*4680*/  F2FP.F16.F32.PACK_AB R210, R189, R210 ;  /* 0x000000d2bdd2723e */ /* 0x000fe200000000ff */
[----:B------:R-:W-:Y:S01]  /*4690*/  UMOV UR6, UR12 ;  /* 0x0000000c00067c82 */ /* 0x000fe20008000000 */
[----:B------:R-:W-:Y:S01]  /*46a0*/  F2FP.F16.F32.PACK_AB R205, R179, R178 ;  /* 0x000000b2b3cd723e */ /* 0x000fe200000000ff */
[----:B------:R-:W-:Y:S01]  /*46b0*/  UMOV UR7, 0x40000040 ;  /* 0x4000004000077882 */ /* 0x000fe20000000000 */
[----:B------:R-:W-:Y:S01]  /*46c0*/  F2FP.F16.F32.PACK_AB R206, R181, R180 ;  /* 0x000000b4b5ce723e */ /* 0x000fe200000000ff */
[----:B------:R-:W-:Y:S01]  /*46d0*/  UIADD3 UR4, UR12, 0x80, URZ ;  /* 0x000000800c047890 */ /* 0x000fe2000fffe03f */
[----:B------:R-:W-:Y:S01]  /*46e0*/  F2FP.F16.F32.PACK_AB R207, R183, R182 ;  /* 0x000000b6b7cf723e */ /* 0x000fe200000000ff */
[----:B------:R-:W2:Y:S01]  /*46f0*/  LDL R163, [R1+0x4] ;  /* 0x0000040001a37983 */ /* 0x000ea20000100800 */
[----:B------:R-:W-:-:S02]  /*4700*/  F2FP.F16.F32.PACK_AB R200, R193, R192 ;  /* 0x000000c0c1c8723e */ /* 0x000fc400000000ff */
[----:B------:R-:W-:Y:S02]  /*4710*/  F2FP.F16.F32.PACK_AB R201, R171, R170 ;  /* 0x000000aaabc9723e */ /* 0x000fe400000000ff */
[----:B------:R-:W-:Y:S02]  /*4720*/  F2FP.F16.F32.PACK_AB R202, R177, R172 ;  /* 0x000000acb1ca723e */ /* 0x000fe400000000ff */
[----:B------:R-:W-:Y:S02]  /*4730*/  F2FP.F16.F32.PACK_AB R203, R175, R174 ;  /* 0x000000aeafcb723e */ /* 0x000fe400000000ff */
[----:B------:R-:W-:Y:S02]  /*4740*/  F2FP.F16.F32.PACK_AB R196, R196, R173 ;  /* 0x000000adc4c4723e */ /* 0x000fe400000000ff */
[----:B------:R-:W-:Y:S02]  /*4750*/  F2FP.F16.F32.PACK_AB R198, R165, R164 ;  /* 0x000000a4a5c6723e */ /* 0x000fe400000000ff */
[----:B------:R-:W-:Y:S01]  /*4760*/  F2FP.F16.F32.PACK_AB R199, R167, R166 ;  /* 0x000000a6a7c7723e */ /* 0x000fe200000000ff */
[----:B------:R-:W-:Y:S01]  /*4770*/  STSM.16.MT88.4 [R162+0x2e800], R208 ;  /* 0x02e800d0a2007844 */ /* 0x000fe20000004200 */
[----:B------:R-:W-:-:S02]  /*4780*/  F2FP.F16.F32.PACK_AB R192, R153, R152 ;  /* 0x0000009899c0723e */ /* 0x000fc400000000ff */
[----:B------:R-:W-:Y:S02]  /*4790*/  F2FP.F16.F32.PACK_AB R193, R155, R154 ;  /* 0x0000009a9bc1723e */ /* 0x000fe400000000ff */
[----:B------:R-:W-:Y:S02]  /*47a0*/  F2FP.F16.F32.PACK_AB R194, R157, R156 ;  /* 0x0000009c9dc2723e */ /* 0x000fe400000000ff */
[----:B------:R-:W-:Y:S01]  /*47b0*/  F2FP.F16.F32.PACK_AB R195, R159, R158 ;  /* 0x0000009e9fc3723e */ /* 0x000fe200000000ff */
[----:B------:R-:W-:Y:S01]  /*47c0*/  STSM.16.MT88.4 [R162+0x2f000], R204 ;  /* 0x02f000cca2007844 */ /* 0x000fe20000004200 */
[----:B------:R-:W-:Y:S02]  /*47d0*/  F2FP.F16.F32.PACK_AB R224, R225, R224 ;  /* 0x000000e0e1e0723e */ /* 0x000fe400000000ff */
[----:B------:R-:W-:Y:S01]  /*47e0*/  F2FP.F16.F32.PACK_AB R225, R228, R234 ;  /* 0x000000eae4e1723e */ /* 0x000fe200000000ff */
[----:B------:R-:W-:Y:S01]  /*47f0*/  STSM.16.MT88.4 [R162+0x2f800], R200 ;  /* 0x02f800c8a2007844 */ /* 0x000fe20000004200 */
[----:B------:R-:W-:-:S02]  /*4800*/  F2FP.F16.F32.PACK_AB R226, R6, R226 ;  /* 0x000000e206e2723e */ /* 0x000fc400000000ff */
[----:B------:R-:W-:Y:S01]  /*4810*/  F2FP.F16.F32.PACK_AB R227, R7, R227 ;  /* 0x000000e307e3723e */ /* 0x000fe200000000ff */
[----:B------:R-:W-:Y:S04]  /*4820*/  STSM.16.MT88.4 [R162+0x30000], R196 ;  /* 0x030000c4a2007844 */ /* 0x000fe80000004200 */
[----:B------:R1:W-:Y:S01]  /*4830*/  STSM.16.MT88.4 [R162+0x30800], R192 ;  /* 0x030800c0a2007844 */ /* 0x0003e20000004200 */
[----:B------:R-:W-:-:S06]  /*4840*/  WARPGROUP.ARRIVE ;  /* 0x00000000000079c5 */ /* 0x000fcc0000000000 */
[----:B------:R-:W-:Y:S01]  /*4850*/  HGMMA.64x128x16.F32 R24, R224, gdesc[UR4].tnspB, R24, gsb0 ;  /* 0x41e00004e0187df0 */ /* 0x000fe20008000818 */
[----:B------:R-:W-:Y:S02]  /*4860*/  F2FP.F16.F32.PACK_AB R152, R9, R216 ;  /* 0x000000d80998723e */ /* 0x000fe400000000ff */
[----:B------:R-:W-:Y:S02]  /*4870*/  F2FP.F16.F32.PACK_AB R153, R10, R8 ;  /* 0x000000080a99723e */ /* 0x000fe400000000ff */
[----:B------:R-:W-:Y:S02]  /*4880*/  F2FP.F16.F32.PACK_AB R154, R12, R11 ;  /* 0x0000000b0c9a723e */ /* 0x000fe400000000ff */
[----:B------:R-:W-:Y:S01]  /*4890*/  F2FP.F16.F32.PACK_AB R155, R14, R13 ;  /* 0x0000000d0e9b723e */ /* 0x000fe200000000ff */
[----:B------:R-:W-:Y:S01]  /*48a0*/  UMOV UR6, UR4 ;  /* 0x0000000400067c82 */ /* 0x000fe20008000000 */
[----:B------:R-:W-:Y:S01]  /*48b0*/  UMOV UR7, 0x40000040 ;  /* 0x4000004000077882 */ /* 0x000fe20000000000 */
[----:B------:R-:W-:Y:S01]  /*48c0*/  UIADD3 UR4, UR12, 0x100, URZ ;  /* 0x000001000c047890 */ /* 0x000fe2000fffe03f */
[----:B------:R-:W-:-:S02]  /*48d0*/  WARPGROUP.DEPBAR.LE gsb0, 0x0 ;  /* 0x00008000000079c5 */ /* 0x000fc40000010000 */
[----:B------:R-:W-:-:S06]  /*48e0*/  WARPGROUP.ARRIVE ;  /* 0x00000000000079c5 */ /* 0x000fcc0000000000 */
[----:B------:R-:W-:Y:S01]  /*48f0*/  HGMMA.64x128x16.F32 R24, R152, gdesc[UR4].tnspB, R24, gsb0 ;  /* 0x41e0000498187df0 */ /* 0x000fe20008000818 */
[----:B------:R-:W-:Y:S01]  /*4900*/  UMOV UR6, UR4 ;  /* 0x0000000400067c82 */ /* 0x000fe20008000000 */
[----:B------:R-:W-:Y:S01]  /*4910*/  UMOV UR7, 0x40000040 ;  /* 0x4000004000077882 */ /* 0x000fe20000000000 */
[----:B------:R-:W-:Y:S01]  /*4920*/  F2FP.F16.F32.PACK_AB R212, R212, R23 ;  /* 0x00000017d4d4723e */ /* 0x000fe200000000ff */
[----:B------:R-:W-:Y:S01]  /*4930*/  UIADD3 UR4, UR12, 0x180, URZ ;  /* 0x000001800c047890 */ /* 0x000fe2000fffe03f */
[----:B------:R-:W-:Y:S02]  /*4940*/  F2FP.F16.F32.PACK_AB R213, R184, R4 ;  /* 0x00000004b8d5723e */ /* 0x000fe400000000ff */
[----:B------:R-:W-:Y:S02]  /*4950*/  F2FP.F16.F32.PACK_AB R214, R186, R185 ;  /* 0x000000b9bad6723e */ /* 0x000fe400000000ff */
[----:B------:R-:W-:Y:S01]  /*4960*/  F2FP.F16.F32.PACK_AB R215, R187, R188 ;  /* 0x000000bcbbd7723e */ /* 0x000fe200000000ff */
[----:B------:R-:W-:-:S02]  /*4970*/  WARPGROUP.DEPBAR.LE gsb0, 0x0 ;  /* 0x00008000000079c5 */ /* 0x000fc40000010000 */
[----:B------:R-:W-:Y:S02]  /*4980*/  F2FP.F16.F32.PACK_AB R152, R17, R15 ;  /* 0x0000000f1198723e */ /* 0x000fe400000000ff */
[----:B------:R-:W-:Y:S02]  /*4990*/  F2FP.F16.F32.PACK_AB R153, R18, R16 ;  /* 0x000000101299723e */ /* 0x000fe400000000ff */
[----:B------:R-:W-:Y:S02]  /*49a0*/  F2FP.F16.F32.PACK_AB R154, R21, R19 ;  /* 0x00000013159a723e */ /* 0x000fe400000000ff */
[----:B------:R-:W-:-:S04]  /*49b0*/  F2FP.F16.F32.PACK_AB R155, R22, R20 ;  /* 0x00000014169b723e */ /* 0x000fc800000000ff */
[----:B------:R-:W-:-:S06]  /*49c0*/  WARPGROUP.ARRIVE ;  /* 0x00000000000079c5 */ /* 0x000fcc0000000000 */
[----:B------:R-:W-:Y:S01]  /*49d0*/  HGMMA.64x128x16.F32 R24, R152, gdesc[UR4].tnspB, R24, gsb0 ;  /* 0x41e0000498187df0 */ /* 0x000fe20008000818 */
[----:B------:R-:W-:Y:S01]  /*49e0*/  UMOV UR6, UR4 ;  /* 0x0000000400067c82 */ /* 0x000fe20008000000 */
[----:B------:R-:W-:Y:S01]  /*49f0*/  UMOV UR7, 0x40000040 ;  /* 0x4000004000077882 */ /* 0x000fe20000000000 */
[----:B------:R-:W-:Y:S01]  /*4a00*/  UIADD3 UR12, UR12, 0x200, URZ ;  /* 0x000002000c0c7890 */ /* 0x000fe2000fffe03f */
[----:B------:R-:W-:-:S06]  /*4a10*/  UMOV UR11, 0x40000040 ;  /* 0x40000040000b7882 */ /* 0x000fcc0000000000 */
[----:B------:R-:W-:Y:S01]  /*4a20*/  UMOV UR10, UR12 ;  /* 0x0000000c000a7c82 */ /* 0x000fe20008000000 */
[----:B------:R-:W-:Y:S02]  /*4a30*/  WARPGROUP.DEPBAR.LE gsb0, 0x0 ;  /* 0x00008000000079c5 */ /* 0x000fe40000010000 */
[----:B------:R-:W-:-:S06]  /*4a40*/  WARPGROUP.ARRIVE ;  /* 0x00000000000079c5 */ /* 0x000fcc0000000000 */
[----:B------:R-:W-:Y:S01]  /*4a50*/  HGMMA.64x128x16.F32 R24, R212, gdesc[UR4].tnspB, R24, gsb0 ;  /* 0x41e00004d4187df0 */ /* 0x000fe20008000818 */
[----:B------:R-:W-:Y:S02]  /*4a60*/  F2FP.F16.F32.PACK_AB R152, R169, R5 ;  /* 0x00000005a998723e */ /* 0x000fe400000000ff */
[----:B------:R-:W-:Y:S02]  /*4a70*/  F2FP.F16.F32.PACK_AB R153, R160, R168 ;  /* 0x000000a8a099723e */ /* 0x000fe400000000ff */
[----:B------:R-:W-:Y:S02]  /*4a80*/  F2FP.F16.F32.PACK_AB R154, R219, R161 ;  /* 0x000000a1db9a723e */ /* 0x000fe400000000ff */
[----:B------:R-:W-:Y:S01]  /*4a90*/  F2FP.F16.F32.PACK_AB R155, R233, R232 ;  /* 0x000000e8e99b723e */ /* 0x000fe200000000ff */
[----:B------:R-:W3:Y:S01]  /*4aa0*/  S2R R165, SR_CgaCtaId ;  /* 0x0000000000a57919 */ /* 0x000ee20000008800 */
[----:B------:R-:W-:Y:S01]  /*4ab0*/  MOV R164, 0x400 ;  /* 0x0000040000a47802 */ /* 0x000fe20000000f00 */
[----:B--2---:R-:W-:Y:S01]  /*4ac0*/  IMAD R6, R163, 0x4000, R230 ;  /* 0x00004000a3067824 */ /* 0x004fe200078e02e6 */
[----:B------:R-:W-:-:S02]  /*4ad0*/  WARPGROUP.DEPBAR.LE gsb0, 0x0 ;  /* 0x00008000000079c5 */ /* 0x000fc40000010000 */
[----:B------:R-:W-:-:S06]  /*4ae0*/  WARPGROUP.ARRIVE ;  /* 0x00000000000079c5 */ /* 0x000fcc0000000000 */
[----:B------:R-:W-:Y:S01]  /*4af0*/  HGMMA.64x128x16.F32 R24, R152, gdesc[UR8].tnspB, R24, gsb0 ;  /* 0x41e0000898187df0 */ /* 0x000fe20008000818 */
[----:B---3--:R-:W-:-:S05]  /*4b00*/  LEA R164, R165, R164, 0x18 ;  /* 0x000000a4a5a47211 */ /* 0x008fca00078ec0ff */
        /* <DEDUP_REMOVED lines=22> */
[----:B------:R-:W-:Y:S01]  /*4c70*/  HGMMA.64x16x16.F32 R184, gdesc[UR8].tnspA, RZ, !UPT, gsb0 ;  /* 0x2020000008b879f0 */ /* 0x000fe2000c0008ff */
[----:B------:R-:W-:Y:S01]  /*4c80*/  UIADD3 UR5, UR4, 0x80, URZ ;  /* 0x0000008004057890 */ /* 0x000fe2000fffe03f */
[----:B------:R-:W-:-:S06]  /*4c90*/  UMOV UR11, 0x40000040 ;  /* 0x40000040000b7882 */ /* 0x000fcc0000000000 */
[----:B------:R-:W-:Y:S01]  /*4ca0*/  UMOV UR10, UR5 ;  /* 0x00000005000a7c82 */ /* 0x000fe20008000000 */
[----:B------:R-:W-:Y:S02]  /*4cb0*/  WARPGROUP.DEPBAR.LE gsb0, 0x0 ;  /* 0x00008000000079c5 */ /* 0x000fe40000010000 */
        /* <DEDUP_REMOVED lines=12> */
[----:B-1----:R-:W-:-:S06]  /*4d80*/  WARPGROUP.ARRIVE ;  /* 0x00000000000079c5 */ /* 0x002fcc0000000000 */
[----:B------:R-:W-:Y:S01]  /*4d90*/  HGMMA.64x16x16.F32 R160, gdesc[UR8].tnspA, RZ, !UPT, gsb0 ;  /* 0x2020000008a079f0 */ /* 0x000fe2000c0008ff */
[----:B------:R-:W-:Y:S01]  /*4da0*/  UIADD3 UR5, UR4, 0x200, URZ ;  /* 0x0000020004057890 */ /* 0x000fe2000fffe03f */
[----:B------:R-:W-:-:S06]  /*4db0*/  UMOV UR11, 0x40000040 ;  /* 0x40000040000b7882 */ /* 0x000fcc0000000000 */
[----:B------:R-:W-:Y:S01]  /*4dc0*/  UMOV UR10, UR5 ;  /* 0x00000005000a7c82 */ /* 0x000fe20008000000 */
[----:B------:R-:W-:Y:S02]  /*4dd0*/  WARPGROUP.DEPBAR.LE gsb0, 0x0 ;  /* 0x00008000000079c5 */ /* 0x000fe40000010000 */
[----:B------:R-:W-:-:S06]  /*4de0*/  WARPGROUP.ARRIVE ;  /* 0x00000000000079c5 */ /* 0x000fcc0000000000 */
[----:B------:R-:W-:Y:S01]  /*4df0*/  HGMMA.64x16x16.F32 R152, gdesc[UR8].tnspA, RZ, !UPT, gsb0 ;  /* 0x20200000089879f0 */ /* 0x000fe2000c0008ff */
[----:B------:R-:W-:Y:S02]  /*4e00*/  UIADD3 UR10, UR4, 0x2, URZ ;  /* 0x00000002040a7890 */ /* 0x000fe4000fffe03f */
[----:B------:R-:W-:Y:S01]  /*4e10*/  UIADD3 UR8, UR6, 0x80, URZ ;  /* 0x0000008006087890 */ /* 0x000fe2000fffe03f */
[----:B------:R-:W-:Y:S01]  /*4e20*/  UMOV UR11, 0x40000040 ;  /* 0x40000040000b7882 */ /* 0x000fe20000000000 */
[----:B------:R-:W-:Y:S01]  /*4e30*/  UMOV UR9, 0x40000040 ;  /* 0x4000004000097882 */ /* 0x000fe20000000000 */
[----:B------:R-:W-:Y:S02]  /*4e40*/  WARPGROUP.DEPBAR.LE gsb0, 0x0 ;  /* 0x00008000000079c5 */ /* 0x000fe40000010000 */
[----:B------:R-:W-:-:S06]  /*4e50*/  WARPGROUP.ARRIVE ;  /* 0x00000000000079c5 */ /* 0x000fcc0000000000 */
[----:B------:R-:W-:Y:S01]  /*4e60*/  HGMMA.64x16x16.F32 R184, gdesc[UR8].tnspA, R184, gsb0 ;  /* 0x2020000008b879f0 */ /* 0x000fe200080008b8 */
[----:B------:R-:W-:Y:S01]  /*4e70*/  UIADD3 UR5, UR4, 0x82, URZ ;  /* 0x0000008204057890 */ /* 0x000fe2000fffe03f */
[----:B------:R-:W-:-:S06]  /*4e80*/  UMOV UR11, 0x40000040 ;  /* 0x40000040000b7882 */ /* 0x000fcc0000000000 */
[----:B------:R-:W-:Y:S01]  /*4e90*/  UMOV UR10, UR5 ;  /* 0x00000005000a7c82 */ /* 0x000fe20008000000 */
        /* <DEDUP_REMOVED lines=206> */
[----:B------:R-:W-:Y:S03]  /*5b80*/  HGMMA.64x16x16.F32 R152, gdesc[UR8].tnspA, R152, gsb0 ;  /* 0x20200000089879f0 */ /* 0x000fe60008000898 */
[----:B------:R-:W-:Y:S02]  /*5b90*/  WARPGROUP.DEPBAR.LE gsb0, 0x0 ;  /* 0x00008000000079c5 */ /* 0x000fe40000010000 */
[----:B------:R-:W-:Y:S05]  /*5ba0*/  @!P0 BRA `(.L_x_3632) ;  /* 0x0000000000048947 */ /* 0x000fea0003800000 */
[----:B------:R-:W-:Y:S01]  /*5bb0*/  BPT.TRAP 0x1 ;  /* 0x000000040000795c */ /* 0x000fe20000300000 */
.L_x_3632:
        /* <DEDUP_REMOVED lines=14> */
[----:B--2---:R-:W-:Y:S01]  /*5ca0*/  VIADD R4, R5, 0x9 ;  /* 0x0000000905047836 */ /* 0x004fe20000000000 */
        /* <DEDUP_REMOVED lines=20> */
[----:B------:R1:W-:Y:S02]  /*5df0*/  BAR.SYNC.DEFER_BLOCKING R4, 0xa0 ;  /* 0x000280040000751d */ /* 0x0003e40000010000 */
[----:B-1----:R-:W-:-:S04]  /*5e00*/  VIADD R4, R5, 0xc ;  /* 0x0000000c05047836 */ /* 0x002fc80000000000 */
        /* <DEDUP_REMOVED lines=19> */
.L_x_3633:
[----:B-1----:R-:W2:Y:S01]  /*5f40*/  LDL R4, [R1+0x10] ;  /* 0x0000100001047983 */ /* 0x002ea20000100800 */
[----:B------:R-:W-:Y:S02]  /*5f50*/  VIADD R236, R236, 0x1 ;  /* 0x00000001ecec7836 */ /* 0x000fe40000000000 */
[----:B------:R-:W-:Y:S02]  /*5f60*/  VIADD R0, R0, 0x1 ;  /* 0x0000000100007836 */ /* 0x000fe40000000000 */
[----:B------:R-:W-:-:S03]  /*5f70*/  VIADD R3, R3, 0x38820 ;  /* 0x0003882003037836 */ /* 0x000fc60000000000 */
[C---:B------:R-:W-:Y:S02]  /*5f80*/  ISETP.NE.AND P0, PT, R0.reuse, 0x2, PT ;  /* 0x000000020000780c */ /* 0x040fe40003f05270 */
[----:B------:R-:W-:Y:S02]  /*5f90*/  PRMT R3, RZ, 0x654, R3 ;  /* 0x00000654ff037816 */ /* 0x000fe40000000003 */
[----:B------:R-:W-:Y:S02]  /*5fa0*/  SEL R0, R0, RZ, P0 ;  /* 0x000000ff00007207 */ /* 0x000fe40000000000 */
[----:B------:R3:W-:Y:S01]  /*5fb0*/  SYNCS.ARRIVE.TRANS64.RED.A1T0 RZ, [R3+URZ], RZ ;  /* 0x000000ff03ff79a7 */ /* 0x0007e2000810043f */
[----:B--2---:R-:W-:Y:S02]  /*5fc0*/  ISETP.GE.AND P1, PT, R236, R4, PT ;  /* 0x00000004ec00720c */ /* 0x004fe40003f26270 */
[----:B------:R-:W-:-:S04]  /*5fd0*/  SEL R4, RZ, 0x1, P0 ;  /* 0x00000001ff047807 */ /* 0x000fc80000000000 */
[----:B------:R-:W-:-:S07]  /*5fe0*/  LOP3.LUT R237, R237, R4, RZ, 0x3c, !PT ;  /* 0x00000004eded7212 */ /* 0x000fce00078e3cff */
[----:B---3--:R-:W-:Y:S05]  /*5ff0*/  @!P1 BRA `(.L_x_3634) ;  /* 0xffffffb400109947 */ /* 0x008fea000383ffff */
.L_x_3623:
[----:B------:R-:W2:Y:S01]  /*6000*/  S2R R18, SR_CgaCtaId ;  /* 0x0000000000127919 */ /* 0x000ea20000008800 */
[----:B------:R-:W-:Y:S01]  /*6010*/  MOV R17, 0x400 ;  /* 0x0000040000117802 */ /* 0x000fe20000000f00 */
        /* <DEDUP_REMOVED lines=29> */
[----:B--2---:R-:W-:Y:S01]  /*61f0*/  LEA R17, R18, R17, 0x18 ;  /* 0x0000001112117211 */ /* 0x004fe200078ec0ff */
[----:B------:R-:W-:Y:S01]  /*6200*/  FMUL.FTZ R116, R116, UR4 ;  /* 0x0000000474747c20 */ /* 0x000fe20008410000 */
[----:B------:R-:W-:Y:S01]  /*6210*/  FMUL.FTZ R117, R117, UR4 ;  /* 0x0000000475757c20 */ /* 0x000fe20008410000 */
[----:B------:R-:W-:Y:S01]  /*6220*/  FMUL.FTZ R118, R118, UR4 ;  /* 0x0000000476767c20 */ /* 0x000fe20008410000 */
[----:B------:R-:W-:Y:S01]  /*6230*/  LOP3.LUT P0, RZ, R17, 0x3ff, RZ, 0xc0, !PT ;  /* 0x000003ff11ff7812 */ /* 0x000fe2000780c0ff */
        /* <DEDUP_REMOVED lines=38> */
[----:B------:R2:W3:Y:S01]  /*64a0*/  LDC.64 R2, c[0x4][R0] ;  /* 0x0100000000027b82 */ /* 0x0004e20000000a00 */
        /* <DEDUP_REMOVED lines=8> */
[----:B-12---:R-:W-:-:S07]  /*6530*/  IMAD.MOV.U32 R13, RZ, RZ, RZ ;  /* 0x000000ffff0d7224 */ /* 0x006fce00078e00ff */
[----:B------:R-:W-:-:S07]  /*6540*/  LEPC R20, `(.L_x_3635) ;  /* 0x000000001014794e */ /* 0x000fce0000000000 */
[----:B---3--:R-:W-:Y:S05]  /*6550*/  CALL.ABS.NOINC R2 ;  /* 0x0000000002007343 */ /* 0x008fea0003c00000 */
.L_x_3635:
[----:B------:R-:W-:-:S05]  /*6560*/  VIADD R16, R17, 0x8000 ;  /* 0x0000800011107836 */ /* 0x000fca0000000000 */
[----:B------:R-:W-:-:S13]  /*6570*/  LOP3.LUT P0, RZ, R16, 0x3ff, RZ, 0xc0, !PT ;  /* 0x000003ff10ff7812 */ /* 0x000fda000780c0ff */
[----:B------:R-:W-:Y:S05]  /*6580*/  @!P0 BRA `(.L_x_3636) ;  /* 0x0000000000408947 */ /* 0x000fea0003800000 */
        /* <DEDUP_REMOVED lines=16> */
.L_x_3636:
        /* <DEDUP_REMOVED lines=18> */
.L_x_3637:
        /* <DEDUP_REMOVED lines=18> */
.L_x_3638:
[----:B------:R-:W2:Y:S01]  /*68d0*/  LDL.LU R16, [R1+0x1c] ;  /* 0x00001c0001107983 */ /* 0x000ea20000300800 */
[----:B------:R-:W-:Y:S02]  /*68e0*/  F2FP.F16.F32.PACK_AB R24, R25, R24 ;  /* 0x000000181918723e */ /* 0x000fe400000000ff */
[----:B------:R-:W-:Y:S01]  /*68f0*/  F2FP.F16.F32.PACK_AB R25, R27, R26 ;  /* 0x0000001a1b19723e */ /* 0x000fe200000000ff */
[----:B------:R-:W3:Y:S01]  /*6900*/  S2R R0, SR_TID.X ;  /* 0x0000000000007919 */ /* 0x000ee20000002100 */
        /* <DEDUP_REMOVED lines=16> */
[----:B---3--:R-:W-:Y:S01]  /*6a10*/  VIADD R9, R0, 0xffffff80 ;  /* 0xffffff8000097836 */ /* 0x008fe20000000000 */
[----:B------:R-:W-:-:S02]  /*6a20*/  F2FP.F16.F32.PACK_AB R64, R65, R64 ;  /* 0x000000404140723e */ /* 0x000fc400000000ff */
[----:B------:R-:W-:Y:S02]  /*6a30*/  F2FP.F16.F32.PACK_AB R58, R61, R60 ;  /* 0x0000003c3d3a723e */ /* 0x000fe400000000ff */
[----:B------:R-:W-:Y:S02]  /*6a40*/  SHF.R.S32.HI R2, RZ, 0x1f, R9 ;  /* 0x0000001fff027819 */ /* 0x000fe40000011409 */
[----:B------:R-:W-:Y:S02]  /*6a50*/  F2FP.F16.F32.PACK_AB R59, R63, R62 ;  /* 0x0000003e3f3b723e */ /* 0x000fe400000000ff */
[CC--:B------:R-:W-:Y:S02]  /*6a60*/  LEA.HI R0, R2.reuse, R9.reuse, RZ, 0x4 ;  /* 0x0000000902007211 */ /* 0x0c0fe400078f20ff */
[----:B------:R-:W-:Y:S02]  /*6a70*/  LEA.HI R2, R2, R9, RZ, 0x5 ;  /* 0x0000000902027211 */ /* 0x000fe400078f28ff */
[----:B------:R-:W-:-:S02]  /*6a80*/  LOP3.LUT R0, R0, 0xfffffff0, RZ, 0xc0, !PT ;  /* 0xfffffff000007812 */ /* 0x000fc400078ec0ff */
[----:B------:R-:W-:Y:S01]  /*6a90*/  SHF.R.S32.HI R6, RZ, 0x5, R2 ;  /* 0x00000005ff067819 */ /* 0x000fe20000011402 */
[----:B------:R-:W-:Y:S01]  /*6aa0*/  IMAD.MOV.U32 R2, RZ, RZ, 0x40 ;  /* 0x00000040ff027424 */ /* 0x000fe200078e00ff */
[----:B------:R-:W-:Y:S01]  /*6ab0*/  F2FP.F16.F32.PACK_AB R65, R67, R66 ;  /* 0x000000424341723e */ /* 0x000fe200000000ff */
[----:B------:R-:W-:Y:S01]  /*6ac0*/  IMAD.IADD R0, R9, 0x1, -R0 ;  /* 0x0000000109007824 */ /* 0x000fe200078e0a00 */
[----:B------:R-:W-:Y:S02]  /*6ad0*/  F2FP.F16.F32.PACK_AB R72, R73, R72 ;  /* 0x000000484948723e */ /* 0x000fe400000000ff */
[----:B------:R-:W-:Y:S02]  /*6ae0*/  F2FP.F16.F32.PACK_AB R66, R69, R68 ;  /* 0x000000444542723e */ /* 0x000fe400000000ff */
[----:B------:R-:W-:Y:S02]  /*6af0*/  SHF.R.S32.HI R3, RZ, 0x1f, R0 ;  /* 0x0000001fff037819 */ /* 0x000fe40000011400 */
[----:B------:R-:W-:-:S02]  /*6b00*/  F2FP.F16.F32.PACK_AB R67, R71, R70 ;  /* 0x000000464743723e */ /* 0x000fc400000000ff */
[----:B------:R-:W-:Y:S02]  /*6b10*/  LEA.HI R3, R3, R0, RZ, 0x3 ;  /* 0x0000000003037211 */ /* 0x000fe400078f18ff */
[----:B------:R-:W-:Y:S02]  /*6b20*/  F2FP.F16.F32.PACK_AB R73, R75, R74 ;  /* 0x0000004a4b49723e */ /* 0x000fe400000000ff */
[C---:B------:R-:W-:Y:S01]  /*6b30*/  LOP3.LUT R5, R3.reuse, 0xfffffff8, RZ, 0xc0, !PT ;  /* 0xfffffff803057812 */ /* 0x040fe200078ec0ff */
[----:B------:R-:W-:Y:S01]  /*6b40*/  IMAD.SHL.U32 R3, R3, 0x40, RZ ;  /* 0x0000004003037824 */ /* 0x000fe200078e00ff */
[----:B------:R-:W-:Y:S02]  /*6b50*/  F2FP.F16.F32.PACK_AB R80, R81, R80 ;  /* 0x000000505150723e */ /* 0x000fe400000000ff */
[----:B------:R-:W-:Y:S01]  /*6b60*/  F2FP.F16.F32.PACK_AB R74, R77, R76 ;  /* 0x0000004c4d4a723e */ /* 0x000fe200000000ff */
[----:B------:R-:W-:Y:S01]  /*6b70*/  IMAD.IADD R5, R0, 0x1, -R5 ;  /* 0x0000000100057824 */ /* 0x000fe200078e0a05 */
[----:B------:R-:W-:-:S02]  /*6b80*/  LOP3.LUT R3, R3, 0x7ffffe00, RZ, 0xc0, !PT ;  /* 0x7ffffe0003037812 */ /* 0x000fc400078ec0ff */
[----:B------:R-:W-:Y:S01]  /*6b90*/  F2FP.F16.F32.PACK_AB R75, R79, R78 ;  /* 0x0000004e4f4b723e */ /* 0x000fe200000000ff */
[C---:B------:R-:W-:Y:S01]  /*6ba0*/  IMAD.SHL.U32 R0, R5.reuse, 0x40, RZ ;  /* 0x0000004005007824 */ /* 0x040fe200078e00ff */
[----:B------:R-:W-:Y:S01]  /*6bb0*/  R2P PR, R5, 0x6 ;  /* 0x0000000605007804 */ /* 0x000fe20000000000 */
[----:B------:R-:W-:Y:S01]  /*6bc0*/  IMAD R3, R6, 0x400, R3 ;  /* 0x0000040006037824 */ /* 0x000fe200078e0203 */
[----:B------:R-:W-:Y:S01]  /*6bd0*/  F2FP.F16.F32.PACK_AB R81, R83, R82 ;  /* 0x000000525351723e */ /* 0x000fe200000000ff */
[----:B------:R-:W3:Y:S01]  /*6be0*/  SHFL.IDX PT, R5, R6, RZ, 0x1f ;  /* 0x00001fff06057589 */ /* 0x000ee200000e0000 */
[----:B------:R-:W-:Y:S02]  /*6bf0*/  LOP3.LUT R0, R0, 0x1c0, RZ, 0xc0, !PT ;  /* 0x000001c000007812 */ /* 0x000fe400078ec0ff */
[----:B------:R-:W-:Y:S02]  /*6c00*/  SEL R2, R2, 0xffffffc0, !P2 ;  /* 0xffffffc002027807 */ /* 0x000fe40005000000 */
        /* <DEDUP_REMOVED lines=33> */
[----:B------:R-:W-:Y:S01]  /*6e20*/  F2FP.F16.F32.PACK_AB R147, R151, R150 ;  /* 0x000000969793723e */ /* 0x000fe200000000ff */
[----:B------:R-:W-:Y:S01]  /*6e30*/  BAR.SYNC.DEFER_BLOCKING 0x1, 0x100 ;  /* 0x0044000000007b1d */ /* 0x000fe20000010000 */
[----:B---3--:R-:W-:Y:S01]  /*6e40*/  ISETP.NE.AND P0, PT, R5, 0x7, PT ;  /* 0x000000070500780c */ /* 0x008fe20003f05270 */
[----:B--2---:R-:W-:-:S05]  /*6e50*/  IMAD.SHL.U32 R7, R16, 0x8, RZ ;  /* 0x0000000810077824 */ /* 0x004fca00078e00ff */
[----:B------:R-:W-:Y:S02]  /*6e60*/  LOP3.LUT R7, R0, 0x8, R7, 0xf8, !PT ;  /* 0x0000000800077812 */ /* 0x000fe400078ef807 */
[----:B------:R-:W-:-:S04]  /*6e70*/  SHF.R.U32.HI R0, RZ, 0x3, R0 ;  /* 0x00000003ff007819 */ /* 0x000fc80000011600 */
[----:B------:R-:W-:-:S05]  /*6e80*/  LOP3.LUT R0, R7, R0, RZ, 0x3c, !PT ;  /* 0x0000000007007212 */ /* 0x000fca00078e3cff */
[----:B------:R-:W-:Y:S02]  /*6e90*/  IMAD.IADD R0, R0, 0x1, R3 ;  /* 0x0000000100007824 */ /* 0x000fe400078e0203 */
[----:B------:R-:W-:Y:S02]  /*6ea0*/  IMAD.MOV.U32 R3, RZ, RZ, 0x20 ;  /* 0x00000020ff037424 */ /* 0x000fe400078e00ff */
[----:B------:R-:W-:-:S03]  /*6eb0*/  IMAD R0, R0, 0x2, R17 ;  /* 0x0000000200007824 */ /* 0x000fc600078e0211 */
[----:B------:R-:W-:Y:S02]  /*6ec0*/  SEL R3, R3, 0xffffffe0, !P1 ;  /* 0xffffffe003037807 */ /* 0x000fe40004800000 */
[--C-:B------:R-:W-:Y:S01]  /*6ed0*/  IADD3 R4, R2, 0x8000, R0.reuse ;  /* 0x0000800002047810 */ /* 0x100fe20007ffe000 */
[----:B------:R2:W-:Y:S01]  /*6ee0*/  STSM.16.M88.4 [R0+0x8000], R24 ;  /* 0x0080001800007844 */ /* 0x0005e20000000200 */
[----:B------:R-:W-:-:S05]  /*6ef0*/  IADD3 R3, R3, 0x8000, R0 ;  /* 0x0000800003037810 */ /* 0x000fca0007ffe000 */
[----:B------:R-:W-:Y:S01]  /*6f00*/  IMAD.IADD R2, R3, 0x1, R2 ;  /* 0x0000000103027824 */ /* 0x000fe200078e0202 */
[----:B------:R2:W-:Y:S04]  /*6f10*/  STSM.16.M88.4 [R3], R32 ;  /* 0x0000002003007844 */ /* 0x0005e80000000200 */
[----:B------:R2:W-:Y:S04]  /*6f20*/  STSM.16.M88.4 [R4], R40 ;  /* 0x0000002804007844 */ /* 0x0005e80000000200 */
[----:B------:R2:W-:Y:S04]  /*6f30*/  STSM.16.M88.4 [R2], R48 ;  /* 0x0000003002007844 */ /* 0x0005e80000000200 */
[----:B------:R2:W-:Y:S04]  /*6f40*/  STSM.16.M88.4 [R0+0xc000], R56 ;  /* 0x00c0003800007844 */ /* 0x0005e80000000200 */
[----:B------:R2:W-:Y:S04]  /*6f50*/  STSM.16.M88.4 [R3+0x4000], R64 ;  /* 0x0040004003007844 */ /* 0x0005e80000000200 */
[----:B------:R2:W-:Y:S04]  /*6f60*/  STSM.16.M88.4 [R4+0x4000], R72 ;  /* 0x0040004804007844 */ /* 0x0005e80000000200 */
[----:B------:R2:W-:Y:S04]  /*6f70*/  STSM.16.M88.4 [R2+0x4000], R80 ;  /* 0x0040005002007844 */ /* 0x0005e80000000200 */
[----:B------:R2:W-:Y:S04]  /*6f80*/  STSM.16.M88.4 [R0], R88 ;  /* 0x0000005800007844 */ /* 0x0005e80000000200 */
[----:B------:R2:W-:Y:S04]  /*6f90*/  STSM.16.M88.4 [R3+-0x8000], R96 ;  /* 0xff80006003007844 */ /* 0x0005e80000000200 */
[----:B------:R2:W-:Y:S04]  /*6fa0*/  STSM.16.M88.4 [R4+-0x8000], R104 ;  /* 0xff80006804007844 */ /* 0x0005e80000000200 */
[----:B------:R2:W-:Y:S04]  /*6fb0*/  STSM.16.M88.4 [R2+-0x8000], R112 ;  /* 0xff80007002007844 */ /* 0x0005e80000000200 */
[----:B------:R2:W-:Y:S04]  /*6fc0*/  STSM.16.M88.4 [R0+0x4000], R120 ;  /* 0x0040007800007844 */ /* 0x0005e80000000200 */
[----:B------:R2:W-:Y:S04]  /*6fd0*/  STSM.16.M88.4 [R3+-0x4000], R128 ;  /* 0xffc0008003007844 */ /* 0x0005e80000000200 */
[----:B------:R2:W-:Y:S04]  /*6fe0*/  STSM.16.M88.4 [R4+-0x4000], R136 ;  /* 0xffc0008804007844 */ /* 0x0005e80000000200 */
[----:B------:R2:W-:Y:S01]  /*6ff0*/  STSM.16.M88.4 [R2+-0x4000], R144 ;  /* 0xffc0009002007844 */ /* 0x0005e20000000200 */
[----:B------:R-:W-:Y:S01]  /*7000*/  @!PT LDS RZ, [RZ] ;  /* 0x00000000fffff984 */ /* 0x000fe20000000800 */
[----:B------:R-:W-:Y:S01]  /*7010*/  @!PT LDS RZ, [RZ] ;  /* 0x00000000fffff984 */ /* 0x000fe20000000800 */
[----:B------:R-:W-:Y:S01]  /*7020*/  @!PT LDS RZ, [RZ] ;  /* 0x00000000fffff984 */ /* 0x000fe20000000800 */
[----:B------:R-:W-:Y:S01]  /*7030*/  @!PT LDS RZ, [RZ] ;  /* 0x00000000fffff984 */ /* 0x000fe20000000800 */
[----:B------:R3:W-:Y:S06]  /*7040*/  MEMBAR.ALL.CTA ;  /* 0x0000000000007992 */ /* 0x0007ec0000008000 */
[----:B---3--:R-:W3:Y:S02]  /*7050*/  FENCE.VIEW.ASYNC.S ;  /* 0x00000000000073c6 */ /* 0x008ee40000000000 */
[----:B---3--:R-:W-:Y:S06]  /*7060*/  BAR.ARV 0x1, 0x120 ;  /* 0x0044800000007b1d */ /* 0x008fec0000002000 */
[----:B------:R-:W-:Y:S05]  /*7070*/  @P0 BRA `(.L_x_3639) ;  /* 0x0000000000840947 */ /* 0x000fea0003800000 */
[----:B------:R-:W-:Y:S01]  /*7080*/  BAR.SYNC.DEFER_BLOCKING 0x1, 0x120 ;  /* 0x0044800000007b1d */ /* 0x000fe20000010000 */
[----:B------:R-:W-:-:S05]  /*7090*/  ELECT P0, URZ, PT ;  /* 0x00000000003f782f */ /* 0x000fca0003800000 */
[----:B------:R-:W-:Y:S08]  /*70a0*/  BSSY B0, `(.L_x_3639) ;  /* 0x000001e000007945 */ /* 0x000ff00003800000 */
[----:B------:R-:W-:Y:S05]  /*70b0*/  @!P0 BRA `(.L_x_3640) ;  /* 0x0000000000708947 */ /* 0x000fea0003800000 */
[----:B------:R-:W3:Y:S01]  /*70c0*/  S2UR UR10, SR_CTAID.X ;  /* 0x00000000000a79c3 */ /* 0x000ee20000002500 */
        /* <DEDUP_REMOVED lines=14> */
[----:B---3--:R-:W-:-:S07]  /*71b0*/  USHF.L.U32 UR10, UR10, 0x7, URZ ;  /* 0x000000070a0a7899 */ /* 0x008fce000800063f */
        /* <DEDUP_REMOVED lines=8> */
[----:B---3--:R-:W-:Y:S02]  /*7240*/  UMOV UR8, UR13 ;  /* 0x0000000d00087c82 */ /* 0x008fe40008000000 */
[----:B------:R4:W-:Y:S01]  /*7250*/  UTMASTG.4D [UR8], [UR6] ;  /* 0x00000008060073b5 */ /* 0x0009e20008018000 */
[----:B------:R4:W-:Y:S02]  /*7260*/  UTMASTG.4D [UR16], [UR6] ;  /* 0x00000010060073b5 */ /* 0x0009e40008018000 */
[----:B----4-:R0:W-:Y:S02]  /*7270*/  UTMACMDFLUSH ;  /* 0x00000000000079b7 */ /* 0x0101e40000000000 */
.L_x_3640:
[----:B------:R-:W-:Y:S05]  /*7280*/  BSYNC B0 ;  /* 0x0000000000007941 */ /* 0x000fea0003800000 */
.L_x_3639:
[----:B------:R-:W-:-:S04]  /*7290*/  DEPBAR.LE SB0, 0x0 ;  /* 0x000080000000791a */ /* 0x000fc80000000000 */
[----:B------:R-:W-:Y:S05]  /*72a0*/  BRA `(.L_x_3615) ;  /* 0x0000002800207947 */ /* 0x000fea0003800000 */
.L_x_3613:
[----:B------:R-:W-:-:S08]  /*72b0*/  NOP ;  /* 0x0000000000007918 */ /* 0x000fd00000000000 */
[----:B---3--:R-:W1:-:S00]  /*72c0*/  USETMAXREG.DEALLOC.CTAPOOL 0x18 ;  /* 0x00000018000079c8 */ /* 0x008e4000080e0500 */
        /* <DEDUP_REMOVED lines=12> */
[----:B------:R-:W-:Y:S01]  /*7390*/  ULDC.64 UR10, c[0x0][0x2e0] ;  /* 0x0000b800000a7ab9 */ /* 0x000fe20000000a00 */
[----:B------:R-:W-:-:S05]  /*73a0*/  ELECT P0, URZ, PT ;  /* 0x00000000003f782f */ /* 0x000fca0003800000 */
[----:B------:R-:W2:Y:S01]  /*73b0*/  LDC R2, c[0x0][0x280] ;  /* 0x0000a000ff027b82 */ /* 0x000ea20000000800 */
[----:B-1----:R-:W-:-:S04]  /*73c0*/  USHF.R.S32.HI UR4, URZ, 0x1f, UR7 ;  /* 0x0000001f3f047899 */ /* 0x002fc80008011407 */
[----:B------:R-:W-:Y:S02]  /*73d0*/  UIMAD UR6, UR4, UR8, URZ ;  /* 0x00000008040672a4 */ /* 0x000fe4000f8e023f */
[----:B------:R-:W-:Y:S01]  /*73e0*/  UIMAD.WIDE.U32 UR4, UR7, UR8, URZ ;  /* 0x00000008070472a5 */ /* 0x000fe2000f8e003f */
[----:B--2---:R-:W-:Y:S01]  /*73f0*/  ISETP.GE.AND P1, PT, R2, 0x1, PT ;  /* 0x000000010200780c */ /* 0x004fe20003f26270 */
[----:B------:R-:W-:Y:S02]  /*7400*/  UIMAD UR7, UR7, UR9, UR6 ;  /* 0x00000009070772a4 */ /* 0x000fe4000f8e0206 */
[----:B------:R-:W-:Y:S02]  /*7410*/  USHF.R.S32.HI UR6, URZ, 0x1f, UR12 ;  /* 0x0000001f3f067899 */ /* 0x000fe4000801140c */
[----:B------:R-:W-:Y:S02]  /*7420*/  UIADD3 UR5, UR5, UR7, URZ ;  /* 0x0000000705057290 */ /* 0x000fe4000fffe03f */
[----:B------:R-:W-:-:S04]  /*7430*/  UIMAD UR6, UR6, UR10, URZ ;  /* 0x0000000a060672a4 */ /* 0x000fc8000f8e023f */
[----:B------:R-:W-:Y:S02]  /*7440*/  UIMAD UR8, UR12, UR11, UR6 ;  /* 0x0000000b0c0872a4 */ /* 0x000fe4000f8e0206 */
[----:B------:R-:W-:Y:S01]  /*7450*/  UIMAD.WIDE.U32 UR6, UR12, UR10, UR4 ;  /* 0x0000000a0c0672a5 */ /* 0x000fe2000f8e0004 */
[----:B------:R-:W-:Y:S11]  /*7460*/  @!P1 BRA `(.L_x_3615) ;  /* 0x0000002400b09947 */ /* 0x000ff60003800000 */
[C---:B------:R-:W-:Y:S01]  /*7470*/  VIADD R0, R2.reuse, 0x4f ;  /* 0x0000004f02007836 */ /* 0x040fe20000000000 */
[----:B------:R-:W-:Y:S01]  /*7480*/  ISETP.GE.AND P1, PT, R2, 0x51, PT ;  /* 0x000000510200780c */ /* 0x000fe20003f26270 */
[----:B------:R-:W-:Y:S02]  /*7490*/  UIADD3 UR8, UR7, UR8, URZ ;  /* 0x0000000807087290 */ /* 0x000fe4000fffe03f */
[----:B------:R-:W-:Y:S01]  /*74a0*/  IMAD.HI R0, R0, 0x66666667, RZ ;  /* 0x6666666700007827 */ /* 0x000fe200078e02ff */
[----:B------:R-:W-:-:S04]  /*74b0*/  UMOV UR4, URZ ;  /* 0x0000003f00047c82 */ /* 0x000fc80008000000 */
[----:B------:R-:W-:-:S04]  /*74c0*/  SHF.R.U32.HI R3, RZ, 0x1f, R0 ;  /* 0x0000001fff037819 */ /* 0x000fc80000011600 */
[----:B------:R-:W-:-:S04]  /*74d0*/  LEA.HI.SX32 R0, R0, R3, 0x1b ;  /* 0x0000000300007211 */ /* 0x000fc800078fdaff */
        /* <DEDUP_REMOVED lines=16> */
.L_x_3655:
[----:B------:R-:W-:Y:S01]  /*75e0*/  UIMAD UR10, UR4, 0x5000, URZ ;  /* 0x00005000040a78a4 */ /* 0x000fe2000f8e023f */
[----:B------:R-:W-:Y:S01]  /*75f0*/  BAR.SYNC.DEFER_BLOCKING 0xd, 0xa0 ;  /* 0x0342800000007b1d */ /* 0x000fe20000010000 */
[----:B------:R-:W-:Y:S02]  /*7600*/  UIMAD UR9, UR5, 0x2800, URZ ;  /* 0x00002800050978a4 */ /* 0x000fe4000f8e023f */
        /* <DEDUP_REMOVED lines=18> */
.L_x_3644:
[----:B------:R-:W-:Y:S05]  /*7730*/  BSYNC B0 ;  /* 0x0000000000007941 */ /* 0x000fea0003800000 */
.L_x_3643:
        /* <DEDUP_REMOVED lines=13> */
.L_x_3646:
[----:B------:R-:W-:Y:S05]  /*7810*/  BSYNC B0 ;  /* 0x0000000000007941 */ /* 0x000fea0003800000 */
.L_x_3645:
[----:B------:R-:W-:Y:S06]  /*7820*/  BAR.ARV 0xa, 0xa0 ;  /* 0x0282800000007b1d */ /* 0x000fec0000002000 */
[----:B------:R-:W-:Y:S04]  /*7830*/  BSSY B0, `(.L_x_3647) ;  /* 0x0000003000007945 */ /* 0x000fe80003800000 */
[----:B------:R-:W-:Y:S05]  /*7840*/  @!P0 BRA `(.L_x_3648) ;  /* 0x0000000000048947 */ /* 0x000fea0003800000 */
[----:B------:R-:W-:-:S04]  /*7850*/  DEPBAR.LE SB0, 0x0 ;  /* 0x000080000000791a */ /* 0x000fc80000000000 */
.L_x_3648:
[----:B------:R-:W-:Y:S05]  /*7860*/  BSYNC B0 ;  /* 0x0000000000007941 */ /* 0x000fea0003800000 */
.L_x_3647:
        /* <DEDUP_REMOVED lines=13> */
.L_x_3650:
[----:B------:R-:W-:Y:S05]  /*7940*/  BSYNC B0 ;  /* 0x0000000000007941 */ /* 0x000fea0003800000 */
.L_x_3649:
        /* <DEDUP_REMOVED lines=13> */
.L_x_3652:
[----:B------:R-:W-:Y:S05]  /*7a20*/  BSYNC B0 ;  /* 0x0000000000007941 */ /* 0x000fea0003800000 */
.L_x_3651:
[----:B------:R-:W-:Y:S01]  /*7a30*/  VIADD R0, R0, 0xfffffffe ;  /* 0xfffffffe00007836 */ /* 0x000fe20000000000 */
[----:B------:R-:W-:Y:S06]  /*7a40*/  BAR.ARV 0xa, 0xa0 ;  /* 0x0282800000007b1d */ /* 0x000fec0000002000 */
[----:B------:R-:W-:Y:S01]  /*7a50*/  BSSY B0, `(.L_x_3653) ;  /* 0x0000004000007945 */ /* 0x000fe20003800000 */
[----:B------:R-:W-:-:S03]  /*7a60*/  ISETP.NE.AND P1, PT, R0, RZ, PT ;  /* 0x000000ff0000720c */ /* 0x000fc60003f25270 */
[----:B------:R-:W-:Y:S10]  /*7a70*/  @!P0 BRA `(.L_x_3654) ;  /* 0x0000000000048947 */ /* 0x000ff40003800000 */
[----:B------:R-:W-:-:S04]  /*7a80*/  DEPBAR.LE SB0, 0x0 ;  /* 0x000080000000791a */ /* 0x000fc80000000000 */
.L_x_3654:
[----:B------:R-:W-:Y:S05]  /*7a90*/  BSYNC B0 ;  /* 0x0000000000007941 */ /* 0x000fea0003800000 */
.L_x_3653:
[----:B------:R-:W-:Y:S06]  /*7aa0*/  BAR.ARV 0xb, 0xa0 ;  /* 0x02c2800000007b1d */ /* 0x000fec0000002000 */
[----:B------:R-:W-:Y:S02]  /*7ab0*/  UIADD3 UR5, UR5, 0x2, URZ ;  /* 0x0000000205057890 */ /* 0x000fe4000fffe03f */
[----:B------:R-:W-:Y:S01]  /*7ac0*/  UIADD3 UR4, UR4, 0x1, URZ ;  /* 0x0000000104047890 */ /* 0x000fe2000fffe03f */
[----:B------:R-:W-:Y:S11]  /*7ad0*/  @P1 BRA `(.L_x_3655) ;  /* 0xfffffff800c01947 */ /* 0x000ff6000383ffff */
[----:B------:R-:W-:-:S12]  /*7ae0*/  UIADD3 UR4, UR9, 0x5000, URZ ;  /* 0x0000500009047890 */ /* 0x000fd8000fffe03f */
.L_x_3642:
        /* <DEDUP_REMOVED lines=19> */
.L_x_3657:
[----:B------:R-:W-:Y:S05]  /*7c20*/  BSYNC B0 ;  /* 0x0000000000007941 */ /* 0x000fea0003800000 */
.L_x_3656:
        /* <DEDUP_REMOVED lines=19> */
.L_x_3659:
[----:B------:R-:W-:Y:S05]  /*7d60*/  BSYNC B0 ;  /* 0x0000000000007941 */ /* 0x000fea0003800000 */
.L_x_3658:
[----:B------:R-:W-:Y:S06]  /*7d70*/  BAR.ARV 0xa, 0xa0 ;  /* 0x0282800000007b1d */ /* 0x000fec0000002000 */
[----:B------:R-:W-:Y:S04]  /*7d80*/  BSSY B0, `(.L_x_3660) ;  /* 0x0000003000007945 */ /* 0x000fe80003800000 */
[----:B------:R-:W-:Y:S05]  /*7d90*/  @!P0 BRA `(.L_x_3661) ;  /* 0x0000000000048947 */ /* 0x000fea0003800000 */
[----:B------:R-:W-:-:S04]  /*7da0*/  DEPBAR.LE SB0, 0x0 ;  /* 0x000080000000791a */ /* 0x000fc80000000000 */
.L_x_3661:
[----:B------:R-:W-:Y:S05]  /*7db0*/  BSYNC B0 ;  /* 0x0000000000007941 */ /* 0x000fea0003800000 */
.L_x_3660:
[----:B------:R-:W-:Y:S06]  /*7dc0*/  BAR.ARV 0xb, 0xa0 ;  /* 0x02c2800000007b1d */ /* 0x000fec0000002000 */
[----:B------:R-:W-:Y:S05]  /*7dd0*/  BRA `(.L_x_3615) ;  /* 0x0000001c00547947 */ /* 0x000fea0003800000 */
.L_x_3641:
        /* <DEDUP_REMOVED lines=55> */
.L_x_3692:
        /* <DEDUP_REMOVED lines=10> */
.L_x_3665:
[----:B-1----:R-:W1:Y:S01]  /*81f0*/  LDC.64 R2, c[0x0][0x198] ;  /* 0x00006600ff027b82 */ /* 0x002e620000000a00 */
[----:B------:R-:W-:Y:S01]  /*8200*/  R2UR UR11, R0 ;  /* 0x00000000000b72ca */ /* 0x000fe200000e0000 */
[----:B------:R-:W-:Y:S01]  /*8210*/  UMOV UR19, URZ ;  /* 0x0000003f00137c82 */ /* 0x000fe20008000000 */
[----:B------:R-:W-:Y:S01]  /*8220*/  R2UR UR8, R20 ;  /* 0x00000000140872ca */ /* 0x000fe200000e0000 */
[----:B------:R-:W-:Y:S01]  /*8230*/  UMOV UR22, 0x0 ;  /* 0x0000000000167882 */ /* 0x000fe20000000000 */
[----:B------:R-:W-:Y:S01]  /*8240*/  UMOV UR23, 0x14f00000 ;  /* 0x14f0000000177882 */ /* 0x000fe20000000000 */
[----:B------:R-:W-:Y:S01]  /*8250*/  UMOV UR18, URZ ;  /* 0x0000003f00127c82 */ /* 0x000fe20008000000 */
[----:B------:R-:W-:Y:S01]  /*8260*/  IMAD.MOV.U32 R5, RZ, RZ, 0x10000 ;  /* 0x00010000ff057424 */ /* 0x000fe200078e00ff */
[----:B------:R-:W-:Y:S01]  /*8270*/  UMOV UR26, 0x40 ;  /* 0x00000040001a7882 */ /* 0x000fe20000000000 */
        /* <DEDUP_REMOVED lines=12> */
[----:B-1----:R-:W-:Y:S02]  /*8340*/  IMAD.MOV.U32 R17, RZ, RZ, R2 ;  /* 0x000000ffff117224 */ /* 0x002fe400078e0002 */
[----:B------:R-:W-:Y:S01]  /*8350*/  UMOV UR25, UR17 ;  /* 0x0000001100197c82 */ /* 0x000fe20008000000 */
[----:B------:R-:W-:Y:S01]  /*8360*/  IMAD.MOV.U32 R16, RZ, RZ, R3 ;  /* 0x000000ffff107224 */ /* 0x000fe200078e0003 */
[----:B------:R-:W-:Y:S01]  /*8370*/  UMOV UR33, UR17 ;  /* 0x0000001100217c82 */ /* 0x000fe20008000000 */
[----:B------:R-:W-:Y:S01]  /*8380*/  UIADD3 UR9, UR8, 0x38800, URZ ;  /* 0x0003880008097890 */ /* 0x000fe2000fffe03f */
[----:B------:R-:W-:Y:S01]  /*8390*/  IADD3 R0, P1, R17, 0x2f0, RZ ;  /* 0x000002f011007810 */ /* 0x000fe20007f3e0ff */
[----:B------:R-:W-:Y:S01]  /*83a0*/  UIADD3 UR40, UR8, 0x4000, URZ ;  /* 0x0000400008287890 */ /* 0x000fe2000fffe03f */
[----:B------:R-:W-:-:S02]  /*83b0*/  UMOV UR42, 0x40 ;  /* 0x00000040002a7882 */ /* 0x000fc40000000000 */
        /* <DEDUP_REMOVED lines=16> */
[----:B------:R-:W-:-:S02]  /*84c0*/  UMOV UR34, UR18 ;  /* 0x0000001200227c82 */ /* 0x000fc40008000000 */
[----:B------:R-:W-:Y:S02]  /*84d0*/  R2UR UR15, R3 ;  /* 0x00000000030f72ca */ /* 0x000fe400000e0000 */
[----:B------:R-:W-:Y:S01]  /*84e0*/  R2UR UR39, R0 ;  /* 0x00000000002772ca */ /* 0x000fe200000e0000 */
[----:B------:R-:W-:-:S10]  /*84f0*/  IMAD.MOV.U32 R0, RZ, RZ, RZ ;  /* 0x000000ffff007224 */ /* 0x000fd400078e00ff */
[----:B------:R-:W-:Y:S01]  /*8500*/  UTMALDG.4D [UR16], [UR14], desc[UR22] ;  /* 0x000016100e0075b4 */ /* 0x000fe20008019000 */
[----:B------:R-:W-:Y:S01]  /*8510*/  UTMALDG.4D [UR24], [UR14], desc[UR22] ;  /* 0x000016180e0075b4 */ /* 0x000fe20008019000 */
[----:B------:R1:W-:Y:S01]  /*8520*/  UBLKCP.S.G [UR32], [UR4], UR10 ;  /* 0x00000020040073ba */ /* 0x0003e2000800020a */
[----:B------:R2:W-:Y:S01]  /*8530*/  SYNCS.ARRIVE.TRANS64 RZ, [R20+URZ+0x38800], R5 ;  /* 0x0388000514ff79a7 */ /* 0x0005e2000800003f */
[----:B-1----:R-:W-:Y:S01]  /*8540*/  UIADD3 UR32, UR8, 0x8000, URZ ;  /* 0x0000800008207890 */ /* 0x002fe2000fffe03f */
[----:B--2---:R-:W1:Y:S01]  /*8550*/  LDC R5, c[0x0][0x280] ;  /* 0x0000a000ff057b82 */ /* 0x004e620000000800 */
        /* <DEDUP_REMOVED lines=9> */
[----:B-1----:R-:W-:Y:S01]  /*85f0*/  ISETP.GE.AND P1, PT, R5, 0x51, PT ;  /* 0x000000510500780c */ /* 0x002fe20003f26270 */
[----:B------:R2:W-:-:S12]  /*8600*/  UTMALDG.4D [UR24], [UR38], desc[UR30] ;  /* 0x00001e18260075b4 */ /* 0x0005d80008019000 */
[----:B--2---:R-:W-:Y:S05]  /*8610*/  @!P1 BRA `(.L_x_3666) ;  /* 0x0000000c00d49947 */ /* 0x004fea0003800000 */
[----:B------:R-:W1:Y:S01]  /*8620*/  S2R R8, SR_TID.X ;  /* 0x0000000000087919 */ /* 0x000e620000002100 */
[C---:B------:R-:W-:Y:S01]  /*8630*/  VIADD R4, R5.reuse, 0x4f ;  /* 0x0000004f05047836 */ /* 0x040fe20000000000 */
[----:B------:R-:W-:Y:S01]  /*8640*/  ISETP.GE.AND P1, PT, R5, 0xa1, PT ;  /* 0x000000a10500780c */ /* 0x000fe20003f26270 */
[----:B------:R-:W-:Y:S02]  /*8650*/  IMAD.MOV.U32 R9, RZ, RZ, 0x1 ;  /* 0x00000001ff097424 */ /* 0x000fe400078e00ff */
[----:B------:R-:W-:-:S04]  /*8660*/  IMAD.HI R4, R4, 0x66666667, RZ ;  /* 0x6666666704047827 */ /* 0x000fc800078e02ff */
[----:B------:R-:W-:Y:S01]  /*8670*/  IMAD.MOV.U32 R18, RZ, RZ, 0x1 ;  /* 0x00000001ff127424 */ /* 0x000fe200078e00ff */
[----:B------:R-:W-:Y:S01]  /*8680*/  SHF.R.U32.HI R5, RZ, 0x1f, R4 ;  /* 0x0000001fff057819 */ /* 0x000fe20000011604 */
[----:B------:R-:W-:Y:S02]  /*8690*/  IMAD.MOV.U32 R13, RZ, RZ, RZ ;  /* 0x000000ffff0d7224 */ /* 0x000fe400078e00ff */
[----:B------:R-:W-:Y:S01]  /*86a0*/  IMAD.MOV.U32 R11, RZ, RZ, RZ ;  /* 0x000000ffff0b7224 */ /* 0x000fe200078e00ff */
[----:B------:R-:W-:-:S04]  /*86b0*/  LEA.HI.SX32 R4, R4, R5, 0x1b ;  /* 0x0000000504047211 */ /* 0x000fc800078fdaff */
[----:B------:R-:W-:-:S04]  /*86c0*/  VIADDMNMX R9, R4, -R9, 0x1, !PT ;  /* 0x0000000104097446 */ /* 0x000fc80007800909 */
[----:B------:R-:W-:Y:S02]  /*86d0*/  LOP3.LUT R10, R9, 0x1, RZ, 0xc0, !PT ;  /* 0x00000001090a7812 */ /* 0x000fe400078ec0ff */
[----:B-1----:R-:W-:Y:S01]  /*86e0*/  LOP3.LUT R12, R8, 0x1f, RZ, 0xc0, !PT ;  /* 0x0000001f080c7812 */ /* 0x002fe200078ec0ff */
[----:B------:R-:W-:Y:S06]  /*86f0*/  @!P1 BRA `(.L_x_3667) ;  /* 0x00000008006c9947 */ /* 0x000fec0003800000 */
[----:B------:R-:W-:Y:S02]  /*8700*/  IMAD.IADD R9, R9, 0x1, -R10 ;  /* 0x0000000109097824 */ /* 0x000fe400078e0a0a */
[----:B------:R-:W-:Y:S02]  /*8710*/  IMAD.MOV.U32 R18, RZ, RZ, 0x1 ;  /* 0x00000001ff127424 */ /* 0x000fe400078e00ff */
[----:B------:R-:W-:-:S07]  /*8720*/  IMAD.MOV.U32 R11, RZ, RZ, RZ ;  /* 0x000000ffff0b7224 */ /* 0x000fce00078e00ff */
.L_x_3676:
[----:B------:R-:W-:-:S04]  /*8730*/  SHF.L.U32 R21, R18, 0x1f, RZ ;  /* 0x0000001f12157819 */ /* 0x000fc800000006ff */
[----:B-1----:R-:W1:Y:S02]  /*8740*/  SYNCS.PHASECHK.TRANS64.TRYWAIT P1, [R20+URZ+0x38840], R21 ;  /* 0x03884015140075a7 */ /* 0x002e64000802017f */
[----:B-12---:R-:W-:Y:S05]  /*8750*/  @!P1 BRA `(.L_x_3668) ;  /* 0x0000001400749947 */ /* 0x006fea0003800000 */
.L_x_3693:
[----:B------:R-:W-:Y:S05]  /*8760*/  @P0 BRA `(.L_x_3669) ;  /* 0x0000000000140947 */ /* 0x000fea0003800000 */
[----:B------:R-:W-:Y:S01]  /*8770*/  ISETP.NE.AND P1, PT, R12, RZ, PT ;  /* 0x000000ff0c00720c */ /* 0x000fe20003f25270 */
[----:B------:R-:W-:-:S04]  /*8780*/  IMAD.MOV.U32 R3, RZ, RZ, 0x5140 ;  /* 0x00005140ff037424 */ /* 0x000fc800078e00ff */
[----:B------:R2:W-:Y:S08]  /*8790*/  SYNCS.ARRIVE.TRANS64 RZ, [R20+URZ+0x38830], R3 ;  /* 0x0388300314ff79a7 */ /* 0x0005f0000800003f */
[----:B------:R-:W-:Y:S05]  /*87a0*/  @!P1 BRA `(.L_x_3669) ;  /* 0x0000000000049947 */ /* 0x000fea0003800000 */
[----:B------:R-:W-:Y:S01]  /*87b0*/  BPT.TRAP 0x1 ;  /* 0x000000040000795c */ /* 0x000fe20000300000 */
.L_x_3669:
[----:B------:R-:W3:Y:S01]  /*87c0*/  LDC.64 R14, c[0x0][0x728] ;  /* 0x0001ca00ff0e7b82 */ /* 0x000ee20000000a00 */
[----:B------:R-:W-:Y:S01]  /*87d0*/  IMAD R8, R11, 0x50, RZ ;  /* 0x000000500b087824 */ /* 0x000fe200078e02ff */
[----:B------:R-:W-:Y:S01]  /*87e0*/  R2UR UR10, R20 ;  /* 0x00000000140a72ca */ /* 0x000fe200000e0000 */
[----:B------:R-:W-:Y:S01]  /*87f0*/  UMOV UR8, 0x0 ;  /* 0x0000000000087882 */ /* 0x000fe20000000000 */
[----:B------:R-:W-:Y:S01]  /*8800*/  UMOV UR9, 0x14f00000 ;  /* 0x14f0000000097882 */ /* 0x000fe20000000000 */
[----:B------:R-:W-:Y:S01]  /*8810*/  UMOV UR18, URZ ;  /* 0x0000003f00127c82 */ /* 0x000fe20008000000 */
[C---:B------:R-:W-:Y:S01]  /*8820*/  IADD3 R0, P1, R8.reuse, R6, RZ ;  /* 0x0000000608007210 */ /* 0x040fe20007f3e0ff */
[----:B------:R-:W-:Y:S01]  /*8830*/  UMOV UR26, 0x40 ;  /* 0x00000040001a7882 */ /* 0x000fe20000000000 */
[----:B------:R-:W4:Y:S01]  /*8840*/  LDC.64 R4, c[0x0][0x198] ;  /* 0x00006600ff047b82 */ /* 0x000f220000000a00 */
        /* <DEDUP_REMOVED lines=14> */
[----:B----4-:R-:W-:Y:S02]  /*8930*/  IMAD.MOV.U32 R17, RZ, RZ, R4 ;  /* 0x000000ffff117224 */ /* 0x010fe400078e0004 */
        /* <DEDUP_REMOVED lines=10> */
[----:B------:R-:W4:Y:S02]  /*89e0*/  SYNCS.PHASECHK.TRANS64.TRYWAIT P1, [R20+URZ+0x38828], R21 ;  /* 0x03882815140075a7 */ /* 0x000f24000802017f */
[----:B---34-:R-:W-:Y:S05]  /*89f0*/  @!P1 BRA `(.L_x_3670) ;  /* 0x0000001000e09947 */ /* 0x018fea0003800000 */
.L_x_3694:
[----:B------:R-:W-:Y:S05]  /*8a00*/  @P0 BRA `(.L_x_3671) ;  /* 0x0000000000140947 */ /* 0x000fea0003800000 */
[----:B------:R-:W-:Y:S01]  /*8a10*/  ISETP.NE.AND P1, PT, R12, RZ, PT ;  /* 0x000000ff0c00720c */ /* 0x000fe20003f25270 */
[----:B------:R-:W-:-:S04]  /*8a20*/  IMAD.MOV.U32 R0, RZ, RZ, 0x5140 ;  /* 0x00005140ff007424 */ /* 0x000fc800078e00ff */
[----:B------:R4:W-:Y:S08]  /*8a30*/  SYNCS.ARRIVE.TRANS64 RZ, [R20+URZ+0x38818], R0 ;  /* 0x0388180014ff79a7 */ /* 0x0009f0000800003f */
[----:B------:R-:W-:Y:S05]  /*8a40*/  @!P1 BRA `(.L_x_3671) ;  /* 0x0000000000049947 */ /* 0x000fea0003800000 */
[----:B------:R-:W-:Y:S01]  /*8a50*/  BPT.TRAP 0x1 ;  /* 0x000000040000795c */ /* 0x000fe20000300000 */
.L_x_3671:
[----:B----4-:R-:W-:Y:S01]  /*8a60*/  VIADD R0, R8, 0x50 ;  /* 0x0000005008007836 */ /* 0x010fe20000000000 */
[----:B------:R-:W-:Y:S01]  /*8a70*/  IADD3 R2, P1, R17, 0xf0, RZ ;  /* 0x000000f011027810 */ /* 0x000fe20007f3e0ff */
[----:B------:R-:W-:Y:S01]  /*8a80*/  UMOV UR8, 0x0 ;  /* 0x0000000000087882 */ /* 0x000fe20000000000 */
[----:B------:R-:W-:Y:S01]  /*8a90*/  R2UR UR16, R20 ;  /* 0x00000000141072ca */ /* 0x000fe200000e0000 */
[----:B------:R-:W-:Y:S01]  /*8aa0*/  UMOV UR9, 0x14f00000 ;  /* 0x14f0000000097882 */ /* 0x000fe20000000000 */
[----:B------:R-:W-:Y:S01]  /*8ab0*/  R2UR UR27, R0 ;  /* 0x00000000001b72ca */ /* 0x000fe200000e0000 */
[----:B--2---:R-:W-:Y:S01]  /*8ac0*/  IMAD.X R3, RZ, RZ, R16, P1 ;  /* 0x000000ffff037224 */ /* 0x004fe200008e0610 */
        /* <DEDUP_REMOVED lines=19> */
[----:B--2-4-:R-:W-:Y:S05]  /*8c00*/  @!P1 BRA `(.L_x_3672) ;  /* 0x0000001000709947 */ /* 0x014fea0003800000 */
.L_x_3695:
        /* <DEDUP_REMOVED lines=9> */
.L_x_3673:
        /* <DEDUP_REMOVED lines=31> */
.L_x_3697:
[----:B------:R-:W-:Y:S05]  /*8e90*/  @P0 BRA `(.L_x_3675) ;  /* 0x0000000000140947 */ /* 0x000fea0003800000 */
[----:B------:R-:W-:Y:S01]  /*8ea0*/  ISETP.NE.AND P1, PT, R12, RZ, PT ;  /* 0x000000ff0c00720c */ /* 0x000fe20003f25270 */
[----:B-1----:R-:W-:-:S04]  /*8eb0*/  IMAD.MOV.U32 R5, RZ, RZ, 0x5140 ;  /* 0x00005140ff057424 */ /* 0x002fc800078e00ff */
[----:B------:R2:W-:Y:S08]  /*8ec0*/  SYNCS.ARRIVE.TRANS64 RZ, [R20+URZ+0x38810], R5 ;  /* 0x0388100514ff79a7 */ /* 0x0005f0000800003f */
[----:B------:R-:W-:Y:S05]  /*8ed0*/  @!P1 BRA `(.L_x_3675) ;  /* 0x0000000000049947 */ /* 0x000fea0003800000 */
[----:B------:R-:W-:Y:S01]  /*8ee0*/  BPT.TRAP 0x1 ;  /* 0x000000040000795c */ /* 0x000fe20000300000 */
.L_x_3675:
        /* <DEDUP_REMOVED lines=13> */
[----:B------:R-:W-:Y:S01]  /*8fc0*/  UIADD3 UR27, UR27, 0xa0, URZ ;  /* 0x000000a01b1b7890 */ /* 0x000fe2000fffe03f */
[----:B------:R-:W-:Y:S01]  /*8fd0*/  VIADD R11, R11, 0x2 ;  /* 0x000000020b0b7836 */ /* 0x000fe20000000000 */
[----:B------:R-:W-:-:S02]  /*8fe0*/  UIADD3 UR24, UR16, 0x1a000, URZ ;  /* 0x0001a00010187890 */ /* 0x000fc4000fffe03f */
[----:B------:R-:W-:Y:S02]  /*8ff0*/  UIADD3 UR25, UR16, 0x38810, URZ ;  /* 0x0003881010197890 */ /* 0x000fe4000fffe03f */
[----:B------:R-:W-:Y:S02]  /*9000*/  UIADD3 UR14, UR16, 0x2e000, URZ ;  /* 0x0002e000100e7890 */ /* 0x000fe4000fffe03f */
        /* <DEDUP_REMOVED lines=8> */
[----:B---3--:R-:W-:Y:S05]  /*9090*/  @P1 BRA `(.L_x_3676) ;  /* 0xfffffff400a41947 */ /* 0x008fea000383ffff */
[----:B------:R-:W-:-:S07]  /*90a0*/  IMAD.U32 R0, RZ, RZ, UR27 ;  /* 0x0000001bff007e24 */ /* 0x000fce000f8e00ff */
.L_x_3667:
[----:B------:R-:W-:-:S13]  /*90b0*/  ISETP.NE.AND P1, PT, R10, RZ, PT ;  /* 0x000000ff0a00720c */ /* 0x000fda0003f25270 */
[----:B------:R-:W-:Y:S05]  /*90c0*/  @!P1 BRA `(.L_x_3666) ;  /* 0x0000000400289947 */ /* 0x000fea0003800000 */
[----:B------:R-:W-:-:S04]  /*90d0*/  SHF.L.U32 R9, R18, 0x1f, RZ ;  /* 0x0000001f12097819 */ /* 0x000fc800000006ff */
[----:B------:R-:W3:Y:S02]  /*90e0*/  SYNCS.PHASECHK.TRANS64.TRYWAIT P1, [R20+URZ+0x38840], R9 ;  /* 0x03884009140075a7 */ /* 0x000ee4000802017f */
[----:B---3--:R-:W-:Y:S05]  /*90f0*/  @!P1 BRA `(.L_x_3677) ;  /* 0x0000000c00609947 */ /* 0x008fea0003800000 */
.L_x_3698:
[----:B------:R-:W-:Y:S05]  /*9100*/  @P0 BRA `(.L_x_3678) ;  /* 0x0000000000140947 */ /* 0x000fea0003800000 */
[----:B------:R-:W-:Y:S01]  /*9110*/  ISETP.NE.AND P1, PT, R12, RZ, PT ;  /* 0x000000ff0c00720c */ /* 0x000fe20003f25270 */
[----:B-12---:R-:W-:-:S04]  /*9120*/  IMAD.MOV.U32 R5, RZ, RZ, 0x5140 ;  /* 0x00005140ff057424 */ /* 0x006fc800078e00ff */
[----:B------:R4:W-:Y:S08]  /*9130*/  SYNCS.ARRIVE.TRANS64 RZ, [R20+URZ+0x38830], R5 ;  /* 0x0388300514ff79a7 */ /* 0x0009f0000800003f */
[----:B------:R-:W-:Y:S05]  /*9140*/  @!P1 BRA `(.L_x_3678) ;  /* 0x0000000000049947 */ /* 0x000fea0003800000 */
[----:B------:R-:W-:Y:S01]  /*9150*/  BPT.TRAP 0x1 ;  /* 0x000000040000795c */ /* 0x000fe20000300000 */
.L_x_3678:
[----:B-12-4-:R-:W1:Y:S01]  /*9160*/  LDC.64 R4, c[0x0][0x728] ;  /* 0x0001ca00ff047b82 */ /* 0x016e620000000a00 */
[----:B------:R-:W-:Y:S01]  /*9170*/  IMAD R11, R11, 0x50, RZ ;  /* 0x000000500b0b7824 */ /* 0x000fe200078e02ff */
        /* <DEDUP_REMOVED lines=31> */
.L_x_3699:
[----:B------:R-:W-:Y:S05]  /*9370*/  @P0 BRA `(.L_x_3680) ;  /* 0x0000000000140947 */ /* 0x000fea0003800000 */
[----:B------:R-:W-:Y:S01]  /*9380*/  ISETP.NE.AND P0, PT, R12, RZ, PT ;  /* 0x000000ff0c00720c */ /* 0x000fe20003f05270 */
[----:B------:R-:W-:-:S04]  /*9390*/  IMAD.MOV.U32 R5, RZ, RZ, 0x5140 ;  /* 0x00005140ff057424 */ /* 0x000fc800078e00ff */
[----:B------:R2:W-:Y:S08]  /*93a0*/  SYNCS.ARRIVE.TRANS64 RZ, [R20+URZ+0x38818], R5 ;  /* 0x0388180514ff79a7 */ /* 0x0005f0000800003f */
[----:B------:R-:W-:Y:S05]  /*93b0*/  @!P0 BRA `(.L_x_3680) ;  /* 0x0000000000048947 */ /* 0x000fea0003800000 */
[----:B------:R-:W-:Y:S01]  /*93c0*/  BPT.TRAP 0x1 ;  /* 0x000000040000795c */ /* 0x000fe20000300000 */
.L_x_3680:
        /* <DEDUP_REMOVED lines=26> */
.L_x_3666:
[----:B------:R-:W-:Y:S01]  /*9570*/  IMAD R4, R13, 0x8, R20 ;  /* 0x000000080d047824 */ /* 0x000fe200078e0214 */
[----:B------:R-:W-:Y:S01]  /*9580*/  SHF.L.U32 R3, R18, 0x1f, RZ ;  /* 0x0000001f12037819 */ /* 0x000fe200000006ff */
[----:B------:R-:W4:Y:S03]  /*9590*/  S2R R2, SR_TID.X ;  /* 0x0000000000027919 */ /* 0x000f260000002100 */
[----:B------:R-:W5:Y:S01]  /*95a0*/  SYNCS.PHASECHK.TRANS64.TRYWAIT P0, [R4+URZ+0x38840], R3 ;  /* 0x03884003040075a7 */ /* 0x000f62000800017f */
[----:B----4-:R-:W-:-:S04]  /*95b0*/  LOP3.LUT R2, R2, 0x7f, RZ, 0xc0, !PT ;  /* 0x0000007f02027812 */ /* 0x010fc800078ec0ff */
[----:B------:R-:W-:Y:S01]  /*95c0*/  ISETP.NE.AND P1, PT, R2, RZ, PT ;  /* 0x000000ff0200720c */ /* 0x000fe20003f25270 */
[----:B-----5:R-:W-:-:S12]  /*95d0*/  @!P0 BRA `(.L_x_3681) ;  /* 0x0000000800508947 */ /* 0x020fd80003800000 */
.L_x_3700:
[----:B------:R-:W-:Y:S05]  /*95e0*/  @P1 BRA `(.L_x_3682) ;  /* 0x0000000000181947 */ /* 0x000fea0003800000 */
[----:B------:R-:W5:Y:S01]  /*95f0*/  S2R R2, SR_TID.X ;  /* 0x0000000000027919 */ /* 0x000f620000002100 */
[----:B----4-:R-:W-:-:S04]  /*9600*/  IMAD.MOV.U32 R3, RZ, RZ, 0x5140 ;  /* 0x00005140ff037424 */ /* 0x010fc800078e00ff */
[----:B------:R4:W-:Y:S01]  /*9610*/  SYNCS.ARRIVE.TRANS64 RZ, [R4+URZ+0x38830], R3 ;  /* 0x0388300304ff79a7 */ /* 0x0009e2000800003f */
[----:B-----5:R-:W-:-:S13]  /*9620*/  LOP3.LUT P0, RZ, R2, 0x1f, RZ, 0xc0, !PT ;  /* 0x0000001f02ff7812 */ /* 0x020fda000780c0ff */
[----:B----4-:R-:W-:Y:S05]  /*9630*/  @!P0 BRA `(.L_x_3682) ;  /* 0x0000000000048947 */ /* 0x010fea0003800000 */
[----:B------:R-:W-:Y:S01]  /*9640*/  BPT.TRAP 0x1 ;  /* 0x000000040000795c */ /* 0x000fe20000300000 */
.L_x_3682:
[----:B----4-:R-:W4:Y:S01]  /*9650*/  LDC.64 R2, c[0x0][0x728] ;  /* 0x0001ca00ff027b82 */ /* 0x010f220000000a00 */
[----:B------:R-:W-:Y:S01]  /*9660*/  IADD3 R6, P0, R0, R6, RZ ;  /* 0x0000000600067210 */ /* 0x000fe20007f1e0ff */
[----:B------:R-:W-:Y:S01]  /*9670*/  UMOV UR8, 0x0 ;  /* 0x0000000000087882 */ /* 0x000fe20000000000 */
[----:B------:R-:W-:Y:S01]  /*9680*/  R2UR UR25, R4 ;  /* 0x00000000041972ca */ /* 0x000fe200000e0000 */
[C-C-:B------:R-:W-:Y:S01]  /*9690*/  IMAD R4, R13.reuse, 0x5000, R20.reuse ;  /* 0x000050000d047824 */ /* 0x140fe200078e0214 */
[C---:B------:R-:W-:Y:S01]  /*96a0*/  LEA.HI.X.SX32 R19, R0.reuse, R19, 0x1, P0 ;  /* 0x0000001300137211 */ /* 0x040fe200000f0eff */
[C---:B-123--:R-:W-:Y:S01]  /*96b0*/  IMAD R20, R13.reuse, 0x200, R20 ;  /* 0x000002000d147824 */ /* 0x04efe200078e0214 */
        /* <DEDUP_REMOVED lines=9> */
[----:B------:R-:W-:Y:S01]  /*9750*/  UIADD3 UR25, UR25, 0x38830, URZ ;  /* 0x0003883019197890 */ /* 0x000fe2000fffe03f */
[----:B------:R-:W-:-:S03]  /*9760*/  VIADD R0, R13, 0x1 ;  /* 0x000000010d007836 */ /* 0x000fc60000000000 */
[----:B------:R-:W-:Y:S02]  /*9770*/  UMOV UR19, UR27 ;  /* 0x0000001b00137c82 */ /* 0x000fe40008000000 */
[----:B------:R-:W-:Y:S01]  /*9780*/  UIADD3 UR24, UR16, 0x24000, URZ ;  /* 0x0002400010187890 */ /* 0x000fe2000fffe03f */
[C---:B----4-:R-:W-:Y:S01]  /*9790*/  LEA R2, P0, R6.reuse, R2, 0x2 ;  /* 0x0000000206027211 */ /* 0x050fe200078010ff */
        /* <DEDUP_REMOVED lines=9> */
[----:B------:R-:W-:Y:S02]  /*9830*/  R2UR UR15, R3 ;  /* 0x00000000030f72ca */ /* 0x000fe400000e0000 */
[----:B------:R-:W-:Y:S02]  /*9840*/  ISETP.NE.AND P0, PT, R0, 0x2, PT ;  /* 0x000000020000780c */ /* 0x000fe40003f05270 */
[----:B------:R-:W-:Y:S02]  /*9850*/  R2UR UR7, R16 ;  /* 0x00000000100772ca */ /* 0x000fe400000e0000 */
[----:B------:R-:W-:Y:S02]  /*9860*/  SEL R3, RZ, 0x1, P0 ;  /* 0x00000001ff037807 */ /* 0x000fe40000000000 */
[----:B------:R-:W-:-:S02]  /*9870*/  SEL R0, R0, RZ, P0 ;  /* 0x000000ff00007207 */ /* 0x000fc40000000000 */
[----:B------:R-:W-:-:S07]  /*9880*/  LOP3.LUT R18, R18, R3, RZ, 0x3c, !PT ;  /* 0x0000000312127212 */ /* 0x000fce00078e3cff */
[----:B------:R1:W-:Y:S01]  /*9890*/  UTMALDG.4D [UR24], [UR6], desc[UR8] ;  /* 0x00000818060075b4 */ /* 0x0003e20008019000 */
[----:B------:R1:W-:Y:S01]  /*98a0*/  UTMALDG.4D [UR16], [UR6], desc[UR8] ;  /* 0x00000810060075b4 */ /* 0x0003e20008019000 */
[----:B------:R1:W-:Y:S02]  /*98b0*/  UBLKCP.S.G [UR10], [UR14], UR13 ;  /* 0x0000000a0e0073ba */ /* 0x0003e4000800020d */
[----:B-1----:R-:W-:Y:S01]  /*98c0*/  NOP ;  /* 0x0000000000007918 */ /* 0x002fe20000000000 */
.L_x_3663:
[----:B------:R-:W-:Y:S05]  /*98d0*/  BSYNC B0 ;  /* 0x0000000000007941 */ /* 0x000fea0003800000 */
.L_x_3662:
[----:B------:R-:W-:-:S03]  /*98e0*/  UMOV UR6, 0xffffffff ;  /* 0xffffffff00067882 */ /* 0x000fc60000000000 */
[----:B------:R-:W-:Y:S05]  /*98f0*/  BRA.DIV UR6, `(.L_x_3683) ;  /* 0x00000006069c7947 */ /* 0x000fea000b800000 */
[----:B------:R-:W-:-:S13]  /*9900*/  ELECT P0, URZ, PT ;  /* 0x00000000003f782f */ /* 0x000fda0003800000 */
.L_x_3703:
[----:B------:R-:W-:Y:S05]  /*9910*/  @!P0 BRA `(.L_x_3615) ;  /* 0x0000000000848947 */ /* 0x000fea0003800000 */
[----:B------:R-:W2:Y:S02]  /*9920*/  LDL.LU R2, [R1] ;  /* 0x0000000001027983 */ /* 0x000ea40000300800 */
[----:B--2---:R-:W-:-:S04]  /*9930*/  LOP3.LUT R2, R2, 0x2, RZ, 0xfc, !PT ;  /* 0x0000000202027812 */ /* 0x004fc800078efcff */
[----:B------:R-:W-:-:S13]  /*9940*/  ISETP.NE.AND P0, PT, R2, 0x3, PT ;  /* 0x000000030200780c */ /* 0x000fda0003f05270 */
[----:B------:R-:W-:Y:S05]  /*9950*/  @!P0 BRA `(.L_x_3684) ;  /* 0x0000000000048947 */ /* 0x000fea0003800000 */
[----:B------:R-:W-:Y:S01]  /*9960*/  BPT.TRAP 0x1 ;  /* 0x000000040000795c */ /* 0x000fe20000300000 */
.L_x_3684:
        /* <DEDUP_REMOVED lines=15> */
.L_x_3704:
[----:B------:R-:W2:Y:S02]  /*9a60*/  SYNCS.PHASECHK.TRANS64.TRYWAIT P1, [R3+URZ], R2 ;  /* 0x00000002030075a7 */ /* 0x000ea4000802017f */
[----:B--2---:R-:W-:Y:S05]  /*9a70*/  @!P1 BRA `(.L_x_3686) ;  /* 0x0000000400749947 */ /* 0x004fea0003800000 */
.L_x_3705:
[----:B------:R-:W-:Y:S05]  /*9a80*/  @!P0 BRA `(.L_x_3687) ;  /* 0x0000000000048947 */ /* 0x000fea0003800000 */
[----:B------:R-:W-:Y:S01]  /*9a90*/  BPT.TRAP 0x1 ;  /* 0x000000040000795c */ /* 0x000fe20000300000 */
.L_x_3687:
[----:B--2---:R-:W-:-:S04]  /*9aa0*/  VIADD R3, R8, 0x38840 ;  /* 0x0003884008037836 */ /* 0x004fc80000000000 */
[----:B------:R-:W-:-:S04]  /*9ab0*/  IMAD R5, R0, 0x8, R3 ;  /* 0x0000000800057824 */ /* 0x000fc800078e0203 */
[----:B------:R-:W2:Y:S02]  /*9ac0*/  SYNCS.PHASECHK.TRANS64.TRYWAIT P0, [R5+URZ], R4 ;  /* 0x00000004050075a7 */ /* 0x000ea4000800017f */
[----:B--2---:R-:W-:Y:S05]  /*9ad0*/  @!P0 BRA `(.L_x_3688) ;  /* 0x0000000400708947 */ /* 0x004fea0003800000 */
.L_x_3706:
[----:B------:R-:W-:-:S07]  /*9ae0*/  IMAD R3, R6, 0x8, R3 ;  /* 0x0000000806037824 */ /* 0x000fce00078e0203 */
.L_x_3689:
[----:B---3--:R3:W4:Y:S02]  /*9af0*/  SYNCS.PHASECHK.TRANS64.TRYWAIT P0, [R3+URZ], R2 ;  /* 0x00000002030075a7 */ /* 0x008724000800017f */
[----:B----4-:R-:W-:Y:S05]  /*9b00*/  @!P0 NANOSLEEP.SYNCS 0x989680 ;  /* 0x009896800000895d */ /* 0x010fea0003900000 */
[----:B------:R-:W4:Y:S02]  /*9b10*/  @!P0 SYNCS.PHASECHK.TRANS64 P0, [R3+URZ], R2 ;  /* 0x00000002030085a7 */ /* 0x000f24000800007f */
[----:B----4-:R-:W-:Y:S05]  /*9b20*/  @!P0 BRA `(.L_x_3689) ;  /* 0xfffffffc00f08947 */ /* 0x010fea000383ffff */
.L_x_3615:
[----:B------:R-:W-:Y:S05]  /*9b30*/  BSYNC B6 ;  /* 0x0000000000067941 */ /* 0x000fea0003800000 */
.L_x_3612:
[----:B------:R-:W-:Y:S05]  /*9b40*/  EXIT ;  /* 0x000000000000794d */ /* 0x000fea0003800000 */
.L_x_3620:
[----:B------:R-:W-:Y:S02]  /*9b50*/  IMAD.MOV.U32 R12, RZ, RZ, RZ ;  /* 0x000000ffff0c7224 */ /* 0x000fe400078e00ff */
[----:B------:R-:W-:Y:S02]  /*9b60*/  IMAD.MOV.U32 R11, RZ, RZ, 0x1f ;  /* 0x0000001fff0b7424 */ /* 0x000fe400078e00ff */
[----:B------:R-:W-:-:S07]  /*9b70*/  IMAD.MOV.U32 R15, RZ, RZ, -0x1 ;  /* 0xffffffffff0f7424 */ /* 0x000fce00078e00ff */
[----:B------:R-:W-:Y:S05]  /*9b80*/  WARPSYNC.COLLECTIVE R15, `(.L_x_3690) ;  /* 0x000000000f087348 */ /* 0x000fea0003c00000 */
[----:B------:R1:W2:Y:S02]  /*9b90*/  SHFL.IDX P6, R14, R13, R12, R11 ;  /* 0x0000000c0d0e7389 */ /* 0x0002a400000c000b */
[----:B-12---:R-:W-:Y:S01]  /*9ba0*/  ENDCOLLECTIVE ;  /* 0x000000000000791b */ /* 0x006fe20003800000 */
.L_x_3690:
[----:B------:R-:W-:Y:S05]  /*9bb0*/  BRA `(.L_x_3691) ;  /* 0xffffff7000007947 */ /* 0x000fea000383ffff */
.L_x_3622:
        /* <DEDUP_REMOVED lines=8> */
.L_x_3627:
[----:B---3--:R3:W4:Y:S02]  /*9c40*/  SYNCS.PHASECHK.TRANS64.TRYWAIT P1, [R3+URZ+0x38810], R152 ;  /* 0x03881098030075a7 */ /* 0x008724000802017f */
[----:B----4-:R-:W-:Y:S05]  /*9c50*/  @!P1 NANOSLEEP.SYNCS 0x989680 ;  /* 0x009896800000995d */ /* 0x010fea0003900000 */
[----:B------:R-:W4:Y:S02]  /*9c60*/  @!P1 SYNCS.PHASECHK.TRANS64 P1, [R3+URZ+0x38810], R152 ;  /* 0x03881098030095a7 */ /* 0x000f24000802007f */
[----:B----4-:R-:W-:Y:S05]  /*9c70*/  @!P1 BRA `(.L_x_3627) ;  /* 0xfffffffc00f09947 */ /* 0x010fea000383ffff */
[----:B------:R-:W-:Y:S05]  /*9c80*/  BRA `(.L_x_3626) ;  /* 0xffffff78002c7947 */ /* 0x000fea000383ffff */
.L_x_3631:
[----:B------:R1:W1:Y:S02]  /*9c90*/  SYNCS.PHASECHK.TRANS64.TRYWAIT P1, [R3+URZ+0x38830], R152 ;  /* 0x03883098030075a7 */ /* 0x000264000802017f */
[----:B-1----:R-:W-:Y:S05]  /*9ca0*/  @!P1 NANOSLEEP.SYNCS 0x989680 ;  /* 0x009896800000995d */ /* 0x002fea0003900000 */
[----:B------:R-:W1:Y:S02]  /*9cb0*/  @!P1 SYNCS.PHASECHK.TRANS64 P1, [R3+URZ+0x38830], R152 ;  /* 0x03883098030095a7 */ /* 0x000e64000802007f */
[----:B-1----:R-:W-:Y:S05]  /*9cc0*/  @!P1 BRA `(.L_x_3631) ;  /* 0xfffffffc00f09947 */ /* 0x002fea000383ffff */
[----:B------:R-:W-:Y:S05]  /*9cd0*/  BRA `(.L_x_3630) ;  /* 0xffffff8800b87947 */ /* 0x000fea000383ffff */
.L_x_3664:
[----:B-1----:R1:W2:Y:S02]  /*9ce0*/  SYNCS.PHASECHK.TRANS64.TRYWAIT P1, [R20+URZ+0x38820], R3 ;  /* 0x03882003140075a7 */ /* 0x0022a4000802017f */
[----:B--2---:R-:W-:Y:S05]  /*9cf0*/  @!P1 NANOSLEEP.SYNCS 0x989680 ;  /* 0x009896800000995d */ /* 0x004fea0003900000 */
[----:B------:R-:W2:Y:S02]  /*9d00*/  @!P1 SYNCS.PHASECHK.TRANS64 P1, [R20+URZ+0x38820], R3 ;  /* 0x03882003140095a7 */ /* 0x000ea4000802007f */
[----:B--2---:R-:W-:Y:S05]  /*9d10*/  @!P1 BRA `(.L_x_3664) ;  /* 0xfffffffc00f09947 */ /* 0x004fea000383ffff */
[----:B------:R-:W-:Y:S05]  /*9d20*/  BRA `(.L_x_3692) ;  /* 0xffffffe400087947 */ /* 0x000fea000383ffff */
.L_x_3668:
[----:B-1----:R1:W2:Y:S02]  /*9d30*/  SYNCS.PHASECHK.TRANS64.TRYWAIT P1, [R20+URZ+0x38840], R21 ;  /* 0x03884015140075a7 */ /* 0x0022a4000802017f */
[----:B--2---:R-:W-:Y:S05]  /*9d40*/  @!P1 NANOSLEEP.SYNCS 0x989680 ;  /* 0x009896800000995d */ /* 0x004fea0003900000 */
[----:B------:R-:W2:Y:S02]  /*9d50*/  @!P1 SYNCS.PHASECHK.TRANS64 P1, [R20+URZ+0x38840], R21 ;  /* 0x03884015140095a7 */ /* 0x000ea4000802007f */
[----:B--2---:R-:W-:Y:S05]  /*9d60*/  @!P1 BRA `(.L_x_3668) ;  /* 0xfffffffc00f09947 */ /* 0x004fea000383ffff */
[----:B------:R-:W-:Y:S05]  /*9d70*/  BRA `(.L_x_3693) ;  /* 0xffffffe800787947 */ /* 0x000fea000383ffff */
.L_x_3670:
[----:B---3--:R3:W4:Y:S02]  /*9d80*/  SYNCS.PHASECHK.TRANS64.TRYWAIT P1, [R20+URZ+0x38828], R21 ;  /* 0x03882815140075a7 */ /* 0x008724000802017f */
[----:B----4-:R-:W-:Y:S05]  /*9d90*/  @!P1 NANOSLEEP.SYNCS 0x989680 ;  /* 0x009896800000995d */ /* 0x010fea0003900000 */
[----:B------:R-:W4:Y:S02]  /*9da0*/  @!P1 SYNCS.PHASECHK.TRANS64 P1, [R20+URZ+0x38828], R21 ;  /* 0x03882815140095a7 */ /* 0x000f24000802007f */
[----:B----4-:R-:W-:Y:S05]  /*9db0*/  @!P1 BRA `(.L_x_3670) ;  /* 0xfffffffc00f09947 */ /* 0x010fea000383ffff */
[----:B------:R-:W-:Y:S05]  /*9dc0*/  BRA `(.L_x_3694) ;  /* 0xffffffec000c7947 */ /* 0x000fea000383ffff */
.L_x_3672:
[----:B--2---:R2:W4:Y:S02]  /*9dd0*/  SYNCS.PHASECHK.TRANS64.TRYWAIT P1, [R20+URZ+0x38848], R21 ;  /* 0x03884815140075a7 */ /* 0x004524000802017f */
[----:B----4-:R-:W-:Y:S05]  /*9de0*/  @!P1 NANOSLEEP.SYNCS 0x989680 ;  /* 0x009896800000995d */ /* 0x010fea0003900000 */
[----:B------:R-:W4:Y:S02]  /*9df0*/  @!P1 SYNCS.PHASECHK.TRANS64 P1, [R20+URZ+0x38848], R21 ;  /* 0x03884815140095a7 */ /* 0x000f24000802007f */
[----:B----4-:R-:W-:Y:S05]  /*9e00*/  @!P1 BRA `(.L_x_3672) ;  /* 0xfffffffc00f09947 */ /* 0x010fea000383ffff */
[----:B------:R-:W-:Y:S05]  /*9e10*/  BRA `(.L_x_3695) ;  /* 0xffffffec007c7947 */ /* 0x000fea000383ffff */
.L_x_3674:
[----:B------:R-:W-:-:S07]  /*9e20*/  SHF.L.U32 R5, R18, 0x1f, RZ ;  /* 0x0000001f12057819 */ /* 0x000fce00000006ff */
.L_x_3696:
[----:B-1----:R1:W2:Y:S02]  /*9e30*/  SYNCS.PHASECHK.TRANS64.TRYWAIT P1, [R20+URZ+0x38820], R5 ;  /* 0x03882005140075a7 */ /* 0x0022a4000802017f */
[----:B--2---:R-:W-:Y:S05]  /*9e40*/  @!P1 NANOSLEEP.SYNCS 0x989680 ;  /* 0x009896800000995d */ /* 0x004fea0003900000 */
[----:B------:R-:W2:Y:S02]  /*9e50*/  @!P1 SYNCS.PHASECHK.TRANS64 P1, [R20+URZ+0x38820], R5 ;  /* 0x03882005140095a7 */ /* 0x000ea4000802007f */
[----:B--2---:R-:W-:Y:S05]  /*9e60*/  @!P1 BRA `(.L_x_3696) ;  /* 0xfffffffc00f09947 */ /* 0x004fea000383ffff */
[----:B------:R-:W-:Y:S05]  /*9e70*/  BRA `(.L_x_3697) ;  /* 0xfffffff000047947 */ /* 0x000fea000383ffff */
.L_x_3677:
[----:B---3--:R3:W4:Y:S02]  /*9e80*/  SYNCS.PHASECHK.TRANS64.TRYWAIT P1, [R20+URZ+0x38840], R9 ;  /* 0x03884009140075a7 */ /* 0x008724000802017f */
[----:B----4-:R-:W-:Y:S05]  /*9e90*/  @!P1 NANOSLEEP.SYNCS 0x989680 ;  /* 0x009896800000995d */ /* 0x010fea0003900000 */
[----:B------:R-:W4:Y:S02]  /*9ea0*/  @!P1 SYNCS.PHASECHK.TRANS64 P1, [R20+URZ+0x38840], R9 ;  /* 0x03884009140095a7 */ /* 0x000f24000802007f */
[----:B----4-:R-:W-:Y:S05]  /*9eb0*/  @!P1 BRA `(.L_x_3677) ;  /* 0xfffffffc00f09947 */ /* 0x010fea000383ffff */
[----:B------:R-:W-:Y:S05]  /*9ec0*/  BRA `(.L_x_3698) ;  /* 0xfffffff0008c7947 */ /* 0x000fea000383ffff */
.L_x_3679:
[----:B-1----:R1:W2:Y:S02]  /*9ed0*/  SYNCS.PHASECHK.TRANS64.TRYWAIT P1, [R20+URZ+0x38828], R9 ;  /* 0x03882809140075a7 */ /* 0x0022a4000802017f */
[----:B--2---:R-:W-:Y:S05]  /*9ee0*/  @!P1 NANOSLEEP.SYNCS 0x989680 ;  /* 0x009896800000995d */ /* 0x004fea0003900000 */
[----:B------:R-:W2:Y:S02]  /*9ef0*/  @!P1 SYNCS.PHASECHK.TRANS64 P1, [R20+URZ+0x38828], R9 ;  /* 0x03882809140095a7 */ /* 0x000ea4000802007f */
[----:B--2---:R-:W-:Y:S05]  /*9f00*/  @!P1 BRA `(.L_x_3679) ;  /* 0xfffffffc00f09947 */ /* 0x004fea000383ffff */
[----:B------:R-:W-:Y:S05]  /*9f10*/  BRA `(.L_x_3699) ;  /* 0xfffffff400147947 */ /* 0x000fea000383ffff */
.L_x_3681:
[----:B----4-:R4:W1:Y:S02]  /*9f20*/  SYNCS.PHASECHK.TRANS64.TRYWAIT P0, [R4+URZ+0x38840], R3 ;  /* 0x03884003040075a7 */ /* 0x010864000800017f */
[----:B-1----:R-:W-:Y:S05]  /*9f30*/  @!P0 NANOSLEEP.SYNCS 0x989680 ;  /* 0x009896800000895d */ /* 0x002fea0003900000 */
[----:B------:R-:W1:Y:S02]  /*9f40*/  @!P0 SYNCS.PHASECHK.TRANS64 P0, [R4+URZ+0x38840], R3 ;  /* 0x03884003040085a7 */ /* 0x000e64000800007f */
[----:B-1----:R-:W-:Y:S05]  /*9f50*/  @!P0 BRA `(.L_x_3681) ;  /* 0xfffffffc00f08947 */ /* 0x002fea000383ffff */
[----:B------:R-:W-:Y:S05]  /*9f60*/  BRA `(.L_x_3700) ;  /* 0xfffffff4009c7947 */ /* 0x000fea000383ffff */
.L_x_3683:
[----:B------:R-:W-:Y:S01]  /*9f70*/  BSSY B0, `(.L_x_3701) ;  /* 0x0000006000007945 */ /* 0x000fe20003800000 */
[----:B------:R-:W-:-:S07]  /*9f80*/  IMAD.MOV.U32 R15, RZ, RZ, -0x1 ;  /* 0xffffffffff0f7424 */ /* 0x000fce00078e00ff */
[----:B------:R-:W-:Y:S05]  /*9f90*/  WARPSYNC.COLLECTIVE R15, `(.L_x_3702) ;  /* 0x000000000f0c7348 */ /* 0x000fea0003c00000 */
[----:B------:R-:W-:Y:S02]  /*9fa0*/  ELECT P6, UR62, PT ;  /* 0x00000000003e782f */ /* 0x000fe400038c0000 */
[----:B------:R-:W-:Y:S01]  /*9fb0*/  MOV R14, UR62 ;  /* 0x0000003e000e7c02 */ /* 0x000fe20008000f00 */
[----:B------:R-:W-:Y:S10]  /*9fc0*/  ENDCOLLECTIVE ;  /* 0x000000000000791b */ /* 0x000ff40003800000 */
.L_x_3702:
[----:B------:R-:W-:Y:S05]  /*9fd0*/  BSYNC B0 ;  /* 0x0000000000007941 */ /* 0x000fea0003800000 */
.L_x_3701:
[----:B------:R-:W-:Y:S01]  /*9fe0*/  PLOP3.LUT P0, PT, P6, PT, PT, 0x80, 0x0 ;  /* 0x000000000000781c */ /* 0x000fe2000370f070 */
[----:B------:R-:W-:-:S12]  /*9ff0*/  BRA `(.L_x_3703) ;  /* 0xfffffff800447947 */ /* 0x000fd8000383ffff */
.L_x_3685:
[----:B-1----:R1:W2:Y:S02]  /*a000*/  SYNCS.PHASECHK.TRANS64.TRYWAIT P1, [R7+URZ], R4 ;  /* 0x00000004070075a7 */ /* 0x0022a4000802017f */
[----:B--2---:R-:W-:Y:S05]  /*a010*/  @!P1 NANOSLEEP.SYNCS 0x989680 ;  /* 0x009896800000995d */ /* 0x004fea0003900000 */
[----:B------:R-:W2:Y:S02]  /*a020*/  @!P1 SYNCS.PHASECHK.TRANS64 P1, [R7+URZ], R4 ;  /* 0x00000004070095a7 */ /* 0x000ea4000802007f */
[----:B--2---:R-:W-:Y:S05]  /*a030*/  @!P1 BRA `(.L_x_3685) ;  /* 0xfffffffc00f09947 */ /* 0x004fea000383ffff */
[----:B------:R-:W-:Y:S05]  /*a040*/  BRA `(.L_x_3704) ;  /* 0xfffffff800847947 */ /* 0x000fea000383ffff */
.L_x_3686:
[----:B--2---:R2:W3:Y:S02]  /*a050*/  SYNCS.PHASECHK.TRANS64.TRYWAIT P1, [R3+URZ], R2 ;  /* 0x00000002030075a7 */ /* 0x0044e4000802017f */
[----:B---3--:R-:W-:Y:S05]  /*a060*/  @!P1 NANOSLEEP.SYNCS 0x989680 ;  /* 0x009896800000995d */ /* 0x008fea0003900000 */
[----:B------:R-:W3:Y:S02]  /*a070*/  @!P1 SYNCS.PHASECHK.TRANS64 P1, [R3+URZ], R2 ;  /* 0x00000002030095a7 */ /* 0x000ee4000802007f */
[----:B---3--:R-:W-:Y:S05]  /*a080*/  @!P1 BRA `(.L_x_3686) ;  /* 0xfffffffc00f09947 */ /* 0x008fea000383ffff */
[----:B------:R-:W-:Y:S05]  /*a090*/  BRA `(.L_x_3705) ;  /* 0xfffffff800787947 */ /* 0x000fea000383ffff */
.L_x_3688:
[----:B--2---:R2:W3:Y:S02]  /*a0a0*/  SYNCS.PHASECHK.TRANS64.TRYWAIT P0, [R5+URZ], R4 ;  /* 0x00000004050075a7 */ /* 0x0044e4000800017f */
[----:B---3--:R-:W-:Y:S05]  /*a0b0*/  @!P0 NANOSLEEP.SYNCS 0x989680 ;  /* 0x009896800000895d */ /* 0x008fea0003900000 */
[----:B------:R-:W3:Y:S02]  /*a0c0*/  @!P0 SYNCS.PHASECHK.TRANS64 P0, [R5+URZ], R4 ;  /* 0x00000004050085a7 */ /* 0x000ee4000800007f */
[----:B---3--:R-:W-:Y:S05]  /*a0d0*/  @!P0 BRA `(.L_x_3688) ;  /* 0xfffffffc00f08947 */ /* 0x008fea000383ffff */
[----:B------:R-:W-:Y:S05]  /*a0e0*/  BRA `(.L_x_3706) ;  /* 0xfffffff8007c7947 */ /* 0x000fea000383ffff */
.L_x_3707:
        /* <DEDUP_REMOVED lines=9> */
.L_x_7314:


//--------------------- .text._ZN7cutlass13device_kernelIN5flash11enable_sm90INS1_16FlashAttnBwdSm90INS1_25CollectiveMainloopBwdSm90ILi2ELi2ELi2EN4cute5tupleIJNS5_1CILi1EEES8_S8_EEENS6_IJNS7_ILi80EEENS7_ILi128EEESB_EEENS_6half_tEfNS_4arch4Sm90ELb0ELb0ELb0ELb0ELb1ELb1ELb0ELb1ELi2ELi1ELi2ELi1ELb0EEENS1_21CollectiveEpilogueBwdISC_SD_SF_Li256ELb0ELb0ELi1EEENS1_19SingleTileSchedulerILb0ELb0ELb0ELi128EEEEEEEEEvNT_6ParamsE --------------------------
	.section	.text._ZN7cutlass13device_kernelIN5flash11enable_sm90INS1_16FlashAttnBwdSm90INS1_25CollectiveMainloopBwdSm90ILi2ELi2ELi2EN4cute5tupleIJNS5_1CILi1EEES8_S8_EEENS6_IJNS7_ILi80EEENS7_ILi128EEESB_EEENS_6half_tEfNS_4arch4Sm90ELb0ELb0ELb0ELb0ELb1ELb1ELb0ELb1ELi2ELi1ELi2ELi1ELb0EEENS1_21CollectiveEpilogueBwdISC_SD_SF_Li256ELb0ELb0ELi1EEENS1_19SingleTileSchedulerILb0ELb0ELb0ELi128EEEEEEEEEvNT_6ParamsE,"ax",@progbits
	.align	128
.text._ZN7cutlass13device_kernelIN5flash11enable_sm90INS1_16FlashAttnBwdSm90INS1_25CollectiveMainloopBwdSm90ILi2ELi2ELi2EN4cute5tupleIJNS5_1CILi1EEES8_S8_EEENS6_IJNS7_ILi80EEENS7_ILi128EEESB_EEENS_6half_tEfNS_4arch4Sm90ELb0ELb0ELb0ELb0ELb1ELb1ELb0ELb1ELi2ELi1ELi2ELi1ELb0EEENS1_21CollectiveEpilogueBwdISC_SD_SF_Li256ELb0ELb0ELi1EEENS1_19SingleTileSchedulerILb0ELb0ELb0ELi128EEEEEEEEEvNT_6ParamsE:
        .type           _ZN7cutlass13device_kernelIN5flash11enable_sm90INS1_16FlashAttnBwdSm90INS1_25CollectiveMainloopBwdSm90ILi2ELi2ELi2EN4cute5tupleIJNS5_1CILi1EEES8_S8_EEENS6_IJNS7_ILi80EEENS7_ILi128EEESB_EEENS_6half_tEfNS_4arch4Sm90ELb0ELb0ELb0ELb0ELb1ELb1ELb0ELb1ELi2ELi1ELi2ELi1ELb0EEENS1_21CollectiveEpilogueBwdISC_SD_SF_Li256ELb0ELb0ELi1EEENS1_19SingleTileSchedulerILb0ELb0ELb0ELi128EEEEEEEEEvNT_6ParamsE,@function
        .size           _ZN7cutlass13device_kernelIN5flash11enable_sm90INS1_16FlashAttnBwdSm90INS1_25CollectiveMainloopBwdSm90ILi2ELi2ELi2EN4cute5tupleIJNS5_1CILi1EEES8_S8_EEENS6_IJNS7_ILi80EEENS7_ILi128EEESB_EEENS_6half_tEfNS_4arch4Sm90ELb0ELb0ELb0ELb0ELb1ELb1ELb0ELb1ELi2ELi1ELi2ELi1ELb0EEENS1_21CollectiveEpilogueBwdISC_SD_SF_Li256ELb0ELb0ELi1EEENS1_19SingleTileSchedulerILb0ELb0ELb0ELi128EEEEEEEEEvNT_6ParamsE,(.L_x_7315 - _ZN7cutlass13device_kernelIN5flash11enable_sm90INS1_16FlashAttnBwdSm90INS1_25CollectiveMainloopBwdSm90ILi2ELi2ELi2EN4cute5tupleIJNS5_1CILi1EEES8_S8_EEENS6_IJNS7_ILi80EEENS7_ILi128EEESB_EEENS_6half_tEfNS_4arch4Sm90ELb0ELb0ELb0ELb0ELb1ELb1ELb0ELb1ELi2ELi1ELi2ELi1ELb0EEENS1_21CollectiveEpilogueBwdISC_SD_SF_Li256ELb0ELb0ELi1EEENS1_19SingleTileSchedulerILb0ELb0ELb0ELi128EEEEEEEEEvNT_6ParamsE)
        .other          _ZN7cutlass13device_kernelIN5flash11enable_sm90INS1_16FlashAttnBwdSm90INS1_25CollectiveMainloopBwdSm90ILi2ELi2ELi2EN4cute5tupleIJNS5_1CILi1EEES8_S8_EEENS6_IJNS7_ILi80EEENS7_ILi128EEESB_EEENS_6half_tEfNS_4arch4Sm90ELb0ELb0ELb0ELb0ELb1ELb1ELb0ELb1ELi2ELi1ELi2ELi1ELb0EEENS1_21CollectiveEpilogueBwdISC_SD_SF_Li256ELb0ELb0ELi1EEENS1_19SingleTileSchedulerILb0ELb0ELb0ELi128EEEEEEEEEvNT_6ParamsE,@"STO_CUDA_ENTRY STV_DEFAULT"
_ZN7cutlass13device_kernelIN5flash11enable_sm90INS1_16FlashAttnBwdSm90INS1_25CollectiveMainloopBwdSm90ILi2ELi2ELi2EN4cute5tupleIJNS5_1CILi1EEES8_S8_EEENS6_IJNS7_ILi80EEENS7_ILi128EEESB_EEENS_6half_tEfNS_4arch4Sm90ELb0ELb0ELb0ELb0ELb1ELb1ELb0ELb1ELi2ELi1ELi2ELi1ELb0EEENS1_21CollectiveEpilogueBwdISC_SD_SF_Li256ELb0ELb0ELi1EEENS1_19SingleTileSchedulerILb0ELb0ELb0ELi128EEEEEEEEEvNT_6ParamsE:
        /* <DEDUP_REMOVED lines=29> */
.L_x_3709:
[----:B------:R-:W-:Y:S05]  /*01d0*/  BSYNC B0 ;  /* 0x0000000000007941 */ /* 0x000fea0003800000 */
.L_x_3708:
        /* <DEDUP_REMOVED lines=34> */
.L_x_3710:
        /* <DEDUP_REMOVED lines=22> */
.L_x_3711:
        /* <DEDUP_REMOVED lines=8> */
.L_x_3714:
        /* <DEDUP_REMOVED lines=33> */
.L_x_3717:
        /* <DEDUP_REMOVED lines=15> */
.L_x_3716:
        /* <DEDUP_REMOVED lines=23> */
.L_x_3719:
        /* <DEDUP_REMOVED lines=15> */
.L_x_3718:
        /* <DEDUP_REMOVED lines=8> */
.L_x_3807:
        /* <DEDUP_REMOVED lines=15> */
.L_x_3721:
        /* <DEDUP_REMOVED lines=121> */
.L_x_3734:
[----:B------:R-:W2:Y:S01]  /*1440*/  LDL R3, [R1] ;  /* 0x0000000001037983 */ /* 0x000ea20000100800 */
[----:B------:R-:W-:Y:S05]  /*1450*/  YIELD ;  /* 0x0000000000007946 */ /* 0x000fea0003800000 */
[----:B--2---:R-:W-:-:S13]  /*1460*/  ISETP.NE.AND P0, PT, R3, 0x3, PT ;  /* 0x000000030300780c */ /* 0x004fda0003f05270 */
[----:B------:R-:W-:Y:S05]  /*1470*/  @!P0 BRA `(.L_x_3724) ;  /* 0x0000000000048947 */ /* 0x000fea0003800000 */
[----:B------:R-:W-:Y:S01]  /*1480*/  BPT.TRAP 0x1 ;  /* 0x000000040000795c */ /* 0x000fe20000300000 */
.L_x_3724:
        /* <DEDUP_REMOVED lines=8> */
.L_x_3725:
[----:B---3--:R-:W-:Y:S05]  /*1510*/  @P1 BRA `(.L_x_3726) ;  /* 0x0000000000081947 */ /* 0x008fea0003800000 */
[----:B------:R-:W3:Y:S02]  /*1520*/  SYNCS.PHASECHK.TRANS64.TRYWAIT P1, [R3+URZ+0x38810], R152 ;  /* 0x03881098030075a7 */ /* 0x000ee4000802017f */
[----:B---3--:R-:W-:Y:S05]  /*1530*/  @!P1 BRA `(.L_x_3727) ;  /* 0x0000008c00c89947 */ /* 0x008fea0003800000 */
.L_x_3726:
        /* <DEDUP_REMOVED lines=286> */
.L_x_3728:
[----:B------:R1:W1:Y:S01]  /*2720*/  SYNCS.PHASECHK.TRANS64.TRYWAIT P1, [R3+URZ+0x38830], R152 ;  /* 0x03883098030075a7 */ /* 0x000262000802017f */
[----:B------:R-:W-:Y:S05]  /*2730*/  @!P0 BRA `(.L_x_3729) ;  /* 0x0000000000048947 */ /* 0x000fea0003800000 */
[----:B------:R-:W-:Y:S01]  /*2740*/  BPT.TRAP 0x1 ;  /* 0x000000040000795c */ /* 0x000fe20000300000 */
.L_x_3729:
[----:B------:R-:W-:-:S05]  /*2750*/  VIADD R4, R153, 0x24000 ;  /* 0x0002400099047836 */ /* 0x000fca0000000000 */
[----:B------:R-:W-:-:S04]  /*2760*/  SHF.R.U32.HI R4, RZ, 0x4, R4 ;  /* 0x00000004ff047819 */ /* 0x000fc80000011604 */
[----:B------:R-:W-:-:S04]  /*2770*/  LOP3.LUT R4, R4, 0x3fff, RZ, 0xc0, !PT ;  /* 0x00003fff04047812 */ /* 0x000fc800078ec0ff */
[----:B------:R-:W-:Y:S01]  /*2780*/  LOP3.LUT R153, R4, 0x10000, RZ, 0xfc, !PT ;  /* 0x0001000004997812 */ /* 0x000fe200078efcff */
[----:B-1----:R-:W-:Y:S06]  /*2790*/  @P1 BRA `(.L_x_3730) ;  /* 0x0000000000081947 */ /* 0x002fec0003800000 */
[----:B------:R-:W1:Y:S02]  /*27a0*/  SYNCS.PHASECHK.TRANS64.TRYWAIT P1, [R3+URZ+0x38830], R152 ;  /* 0x03883098030075a7 */ /* 0x000e64000802017f */
[----:B-1----:R-:W-:Y:S05]  /*27b0*/  @!P1 BRA `(.L_x_3731) ;  /* 0x0000007c003c9947 */ /* 0x002fea0003800000 */
.L_x_3730:
        /* <DEDUP_REMOVED lines=832> */
.L_x_3732:
        /* <DEDUP_REMOVED lines=56> */
.L_x_3733:
        /* <DEDUP_REMOVED lines=12> */
.L_x_3723:
        /* <DEDUP_REMOVED lines=86> */
.L_x_3735:
        /* <DEDUP_REMOVED lines=19> */
.L_x_3736:
        /* <DEDUP_REMOVED lines=18> */
.L_x_3737:
        /* <DEDUP_REMOVED lines=18> */
.L_x_3738:
        /* <DEDUP_REMOVED lines=155> */
.L_x_3740:
[----:B------:R-:W-:Y:S05]  /*7280*/  BSYNC B0 ;  /* 0x0000000000007941 */ /* 0x000fea0003800000 */
.L_x_3739:
[----:B------:R-:W-:-:S04]  /*7290*/  DEPBAR.LE SB0, 0x0 ;  /* 0x000080000000791a */ /* 0x000fc80000000000 */
[----:B------:R-:W-:Y:S05]  /*72a0*/  BRA `(.L_x_3715) ;  /* 0x0000003000287947 */ /* 0x000fea0003800000 */
.L_x_3713:
        /* <DEDUP_REMOVED lines=37> */
[----:B------:R-:W-:Y:S01]  /*7500*/  IMAD.HI R0, R0, 0x66666667, RZ ;  /* 0x6666666700007827 */ /* 0x000fe200078e02ff */
[----:B------:R-:W-:Y:S02]  /*7510*/  UIMAD UR13, UR13, UR4, URZ ;  /* 0x000000040d0d72a4 */ /* 0x000fe4000f8e023f */
[----:B------:R-:W-:Y:S02]  /*7520*/  UIADD3 UR12, UR7, UR12, URZ ;  /* 0x0000000c070c7290 */ /* 0x000fe4000fffe03f */
[----:B------:R-:W-:Y:S01]  /*7530*/  SHF.R.U32.HI R3, RZ, 0x1f, R0 ;  /* 0x0000001fff037819 */ /* 0x000fe20000011600 */
[----:B------:R-:W-:Y:S01]  /*7540*/  UMOV UR4, URZ ;  /* 0x0000003f00047c82 */ /* 0x000fe20008000000 */
[----:B------:R-:W-:-:S02]  /*7550*/  ULDC.64 UR26, c[0x0][0x208] ;  /* 0x00008200001a7ab9 */ /* 0x000fc40000000a00 */
[----:B------:R-:W-:-:S04]  /*7560*/  LEA.HI.SX32 R2, R0, R3, 0x1b ;  /* 0x0000000300027211 */ /* 0x000fc800078fdaff */
        /* <DEDUP_REMOVED lines=16> */
.L_x_3767:
[----:B------:R-:W-:Y:S01]  /*7670*/  UIMAD UR22, UR13, UR4, URZ ;  /* 0x000000040d1672a4 */ /* 0x000fe2000f8e023f */
[----:B------:R-:W-:Y:S01]  /*7680*/  ISETP.NE.AND P1, PT, R0, RZ, PT ;  /* 0x000000ff0000720c */ /* 0x000fe20003f25270 */
[----:B------:R-:W-:Y:S01]  /*7690*/  ULDC.64 UR8, c[0x0][0x768] ;  /* 0x0001da0000087ab9 */ /* 0x000fe20000000a00 */
[----:B------:R-:W-:Y:S01]  /*76a0*/  UIMAD UR14, UR5, 0x5000, URZ ;  /* 0x00005000050e78a4 */ /* 0x000fe2000f8e023f */
        /* <DEDUP_REMOVED lines=13> */
.L_x_3745:
[----:B------:R-:W2:Y:S04]  /*7780*/  LDG.E.STRONG.GPU R6, desc[UR26][R2.64] ;  /* 0x0000001a02067981 */ /* 0x000ea8000c1ef900 */
[----:B--2---:R-:W-:Y:S01]  /*7790*/  CCTL.IVALL ;  /* 0x00000000ff00798f */ /* 0x004fe20002000000 */
[----:B------:R-:W-:Y:S05]  /*77a0*/  YIELD ;  /* 0x0000000000007946 */ /* 0x000fea0003800000 */
[----:B------:R-:W-:-:S13]  /*77b0*/  ISETP.NE.AND P3, PT, R6, UR28, PT ;  /* 0x0000001c06007c0c */ /* 0x000fda000bf65270 */
[----:B------:R-:W-:Y:S05]  /*77c0*/  @P3 BRA `(.L_x_3745) ;  /* 0xfffffffc00ec3947 */ /* 0x000fea000383ffff */
.L_x_3744:
[----:B------:R-:W-:Y:S05]  /*77d0*/  BSYNC B0 ;  /* 0x0000000000007941 */ /* 0x000fea0003800000 */
.L_x_3743:
[----:B------:R-:W-:-:S03]  /*77e0*/  UMOV UR23, 0xffffffff ;  /* 0xffffffff00177882 */ /* 0x000fc60000000000 */
[----:B------:R-:W-:Y:S05]  /*77f0*/  BRA.DIV UR23, `(.L_x_3746) ;  /* 0x0000002e17407947 */ /* 0x000fea000b800000 */
[----:B------:R-:W-:Y:S01]  /*7800*/  NOP ;  /* 0x0000000000007918 */ /* 0x000fe20000000000 */
.L_x_3810:
[----:B------:R-:W-:Y:S05]  /*7810*/  WARPSYNC.ALL ;  /* 0x0000000000007948 */ /* 0x000fea0003800000 */
[----:B------:R-:W-:Y:S06]  /*7820*/  BAR.SYNC.DEFER_BLOCKING 0xd, 0xa0 ;  /* 0x0342800000007b1d */ /* 0x000fec0000010000 */
[----:B------:R-:W-:Y:S04]  /*7830*/  BSSY B0, `(.L_x_3747) ;  /* 0x0000011000007945 */ /* 0x000fe80003800000 */
[----:B------:R-:W-:Y:S05]  /*7840*/  @!P0 BRA `(.L_x_3748) ;  /* 0x00000000003c8947 */ /* 0x000fea0003800000 */
[----:B------:R-:W1:Y:S01]  /*7850*/  S2UR UR34, SR_CgaCtaId ;  /* 0x00000000002279c3 */ /* 0x000e620000008800 */
[----:B------:R-:W-:Y:S01]  /*7860*/  UIMAD UR23, UR4, 0x2800, URZ ;  /* 0x00002800041778a4 */ /* 0x000fe2000f8e023f */
        /* <DEDUP_REMOVED lines=13> */
.L_x_3748:
[----:B------:R-:W-:Y:S05]  /*7940*/  BSYNC B0 ;  /* 0x0000000000007941 */ /* 0x000fea0003800000 */
.L_x_3747:
        /* <DEDUP_REMOVED lines=13> */
.L_x_3750:
[----:B------:R-:W-:Y:S05]  /*7a20*/  BSYNC B0 ;  /* 0x0000000000007941 */ /* 0x000fea0003800000 */
.L_x_3749:
[----:B------:R-:W-:Y:S06]  /*7a30*/  BAR.ARV 0xa, 0xa0 ;  /* 0x0282800000007b1d */ /* 0x000fec0000002000 */
[----:B------:R-:W-:Y:S04]  /*7a40*/  BSSY B0, `(.L_x_3751) ;  /* 0x0000003000007945 */ /* 0x000fe80003800000 */
[----:B------:R-:W-:Y:S05]  /*7a50*/  @!P0 BRA `(.L_x_3752) ;  /* 0x0000000000048947 */ /* 0x000fea0003800000 */
[----:B------:R-:W-:-:S04]  /*7a60*/  DEPBAR.LE SB0, 0x0 ;  /* 0x000080000000791a */ /* 0x000fc80000000000 */
.L_x_3752:
[----:B------:R-:W-:Y:S05]  /*7a70*/  BSYNC B0 ;  /* 0x0000000000007941 */ /* 0x000fea0003800000 */
.L_x_3751:
        /* <DEDUP_REMOVED lines=19> */
.L_x_3754:
[----:B------:R-:W-:Y:S05]  /*7bb0*/  BSYNC B0 ;  /* 0x0000000000007941 */ /* 0x000fea0003800000 */
.L_x_3753:
        /* <DEDUP_REMOVED lines=9> */
.L_x_3757:
[----:B------:R-:W2:Y:S04]  /*7c50*/  LDG.E.STRONG.GPU R6, desc[UR26][R2.64] ;  /* 0x0000001a02067981 */ /* 0x000ea8000c1ef900 */
[----:B--2---:R-:W-:Y:S01]  /*7c60*/  CCTL.IVALL ;  /* 0x00000000ff00798f */ /* 0x004fe20002000000 */
[----:B------:R-:W-:Y:S05]  /*7c70*/  YIELD ;  /* 0x0000000000007946 */ /* 0x000fea0003800000 */
[----:B------:R-:W-:-:S13]  /*7c80*/  ISETP.NE.AND P3, PT, R6, UR28, PT ;  /* 0x0000001c06007c0c */ /* 0x000fda000bf65270 */
[----:B------:R-:W-:Y:S05]  /*7c90*/  @P3 BRA `(.L_x_3757) ;  /* 0xfffffffc00ec3947 */ /* 0x000fea000383ffff */
.L_x_3756:
[----:B------:R-:W-:Y:S05]  /*7ca0*/  BSYNC B0 ;  /* 0x0000000000007941 */ /* 0x000fea0003800000 */
.L_x_3755:
[----:B------:R-:W-:-:S03]  /*7cb0*/  UMOV UR8, 0xffffffff ;  /* 0xffffffff00087882 */ /* 0x000fc60000000000 */
[----:B------:R-:W-:Y:S05]  /*7cc0*/  BRA.DIV UR8, `(.L_x_3758) ;  /* 0x0000002a08287947 */ /* 0x000fea000b800000 */
[----:B------:R-:W-:Y:S01]  /*7cd0*/  NOP ;  /* 0x0000000000007918 */ /* 0x000fe20000000000 */
.L_x_3813:
        /* <DEDUP_REMOVED lines=13> */
.L_x_3760:
[----:B------:R-:W-:Y:S05]  /*7db0*/  BSYNC B0 ;  /* 0x0000000000007941 */ /* 0x000fea0003800000 */
.L_x_3759:
        /* <DEDUP_REMOVED lines=13> */
.L_x_3762:
[----:B------:R-:W-:Y:S05]  /*7e90*/  BSYNC B0 ;  /* 0x0000000000007941 */ /* 0x000fea0003800000 */
.L_x_3761:
[----:B------:R-:W-:Y:S06]  /*7ea0*/  BAR.ARV 0xa, 0xa0 ;  /* 0x0282800000007b1d */ /* 0x000fec0000002000 */
[----:B------:R-:W-:Y:S04]  /*7eb0*/  BSSY B0, `(.L_x_3763) ;  /* 0x0000003000007945 */ /* 0x000fe80003800000 */
[----:B------:R-:W-:Y:S05]  /*7ec0*/  @!P0 BRA `(.L_x_3764) ;  /* 0x0000000000048947 */ /* 0x000fea0003800000 */
[----:B------:R-:W-:-:S04]  /*7ed0*/  DEPBAR.LE SB0, 0x0 ;  /* 0x000080000000791a */ /* 0x000fc80000000000 */
.L_x_3764:
[----:B------:R-:W-:Y:S05]  /*7ee0*/  BSYNC B0 ;  /* 0x0000000000007941 */ /* 0x000fea0003800000 */
.L_x_3763:
        /* <DEDUP_REMOVED lines=19> */
.L_x_3766:
[----:B------:R-:W-:Y:S05]  /*8020*/  BSYNC B0 ;  /* 0x0000000000007941 */ /* 0x000fea0003800000 */
.L_x_3765:
[----:B------:R-:W-:Y:S02]  /*8030*/  UIADD3 UR4, UR4, 0x2, URZ ;  /* 0x0000000204047890 */ /* 0x000fe4000fffe03f */
[----:B------:R-:W-:Y:S01]  /*8040*/  UIADD3 UR5, UR5, 0x1, URZ ;  /* 0x0000000105057890 */ /* 0x000fe2000fffe03f */
[----:B------:R-:W-:Y:S11]  /*8050*/  @P2 BRA `(.L_x_3767) ;  /* 0xfffffff400842947 */ /* 0x000ff6000383ffff */
.L_x_3742:
        /* <DEDUP_REMOVED lines=13> */
.L_x_3770:
[----:B------:R-:W2:Y:S04]  /*8130*/  LDG.E.STRONG.GPU R0, desc[UR26][R2.64] ;  /* 0x0000001a02007981 */ /* 0x000ea8000c1ef900 */
[----:B--2---:R-:W-:Y:S01]  /*8140*/  CCTL.IVALL ;  /* 0x00000000ff00798f */ /* 0x004fe20002000000 */
[----:B------:R-:W-:Y:S05]  /*8150*/  YIELD ;  /* 0x0000000000007946 */ /* 0x000fea0003800000 */
[----:B------:R-:W-:-:S13]  /*8160*/  ISETP.NE.AND P2, PT, R0, UR28, PT ;  /* 0x0000001c00007c0c */ /* 0x000fda000bf45270 */
[----:B------:R-:W-:Y:S05]  /*8170*/  @P2 BRA `(.L_x_3770) ;  /* 0xfffffffc00ec2947 */ /* 0x000fea000383ffff */
.L_x_3769:
[----:B------:R-:W-:Y:S05]  /*8180*/  BSYNC B0 ;  /* 0x0000000000007941 */ /* 0x000fea0003800000 */
.L_x_3768:
[----:B------:R-:W-:-:S03]  /*8190*/  UMOV UR5, 0xffffffff ;  /* 0xffffffff00057882 */ /* 0x000fc60000000000 */
[----:B------:R-:W-:Y:S05]  /*81a0*/  BRA.DIV UR5, `(.L_x_3771) ;  /* 0x00000026050c7947 */ /* 0x000fea000b800000 */
[----:B------:R-:W-:Y:S01]  /*81b0*/  NOP ;  /* 0x0000000000007918 */ /* 0x000fe20000000000 */
.L_x_3816:
[----:B------:R-:W-:Y:S01]  /*81c0*/  IMAD.U32 R6, RZ, RZ, UR4 ;  /* 0x00000004ff067e24 */ /* 0x000fe2000f8e00ff */
[----:B------:R-:W-:Y:S05]  /*81d0*/  WARPSYNC.ALL ;  /* 0x0000000000007948 */ /* 0x000fea0003800000 */
[----:B------:R-:W-:Y:S01]  /*81e0*/  BAR.SYNC.DEFER_BLOCKING 0xd, 0xa0 ;  /* 0x0342800000007b1d */ /* 0x000fe20000010000 */
[----:B------:R-:W-:-:S05]  /*81f0*/  IMAD R6, R6, 0x2800, RZ ;  /* 0x0000280006067824 */ /* 0x000fca00078e02ff */
        /* <DEDUP_REMOVED lines=18> */
.L_x_3773:
[----:B------:R-:W-:Y:S05]  /*8320*/  BSYNC B0 ;  /* 0x0000000000007941 */ /* 0x000fea0003800000 */
.L_x_3772:
        /* <DEDUP_REMOVED lines=20> */
.L_x_3775:
[----:B------:R-:W-:Y:S05]  /*8470*/  BSYNC B0 ;  /* 0x0000000000007941 */ /* 0x000fea0003800000 */
.L_x_3774:
[----:B------:R-:W-:Y:S06]  /*8480*/  BAR.ARV 0xa, 0xa0 ;  /* 0x0282800000007b1d */ /* 0x000fec0000002000 */
[----:B------:R-:W-:Y:S04]  /*8490*/  BSSY B0, `(.L_x_3776) ;  /* 0x0000003000007945 */ /* 0x000fe80003800000 */
[----:B------:R-:W-:Y:S05]  /*84a0*/  @!P0 BRA `(.L_x_3777) ;  /* 0x0000000000048947 */ /* 0x000fea0003800000 */
[----:B------:R-:W-:-:S04]  /*84b0*/  DEPBAR.LE SB0, 0x0 ;  /* 0x000080000000791a */ /* 0x000fc80000000000 */
.L_x_3777:
[----:B------:R-:W-:Y:S05]  /*84c0*/  BSYNC B0 ;  /* 0x0000000000007941 */ /* 0x000fea0003800000 */
.L_x_3776:
        /* <DEDUP_REMOVED lines=19> */
.L_x_3741:
        /* <DEDUP_REMOVED lines=55> */
.L_x_3817:
        /* <DEDUP_REMOVED lines=10> */
.L_x_3781:
        /* <DEDUP_REMOVED lines=84> */
.L_x_3792:
[----:B------:R-:W-:-:S04]  /*8f50*/  SHF.L.U32 R21, R18, 0x1f, RZ ;  /* 0x0000001f12157819 */ /* 0x000fc800000006ff */
[----:B-1----:R-:W1:Y:S02]  /*8f60*/  SYNCS.PHASECHK.TRANS64.TRYWAIT P1, [R20+URZ+0x38840], R21 ;  /* 0x03884015140075a7 */ /* 0x002e64000802017f */
[----:B-12---:R-:W-:Y:S05]  /*8f70*/  @!P1 BRA `(.L_x_3784) ;  /* 0x0000001400c89947 */ /* 0x006fea0003800000 */
.L_x_3818:
[----:B------:R-:W-:Y:S05]  /*8f80*/  @P0 BRA `(.L_x_3785) ;  /* 0x0000000000140947 */ /* 0x000fea0003800000 */
[----:B------:R-:W-:Y:S01]  /*8f90*/  ISETP.NE.AND P1, PT, R12, RZ, PT ;  /* 0x000000ff0c00720c */ /* 0x000fe20003f25270 */
[----:B------:R-:W-:-:S04]  /*8fa0*/  IMAD.MOV.U32 R3, RZ, RZ, 0x5140 ;  /* 0x00005140ff037424 */ /* 0x000fc800078e00ff */
[----:B------:R2:W-:Y:S08]  /*8fb0*/  SYNCS.ARRIVE.TRANS64 RZ, [R20+URZ+0x38830], R3 ;  /* 0x0388300314ff79a7 */ /* 0x0005f0000800003f */
[----:B------:R-:W-:Y:S05]  /*8fc0*/  @!P1 BRA `(.L_x_3785) ;  /* 0x0000000000049947 */ /* 0x000fea0003800000 */
[----:B------:R-:W-:Y:S01]  /*8fd0*/  BPT.TRAP 0x1 ;  /* 0x000000040000795c */ /* 0x000fe20000300000 */
.L_x_3785:
        /* <DEDUP_REMOVED lines=36> */
.L_x_3819:
[----:B------:R-:W-:Y:S05]  /*9220*/  @P0 BRA `(.L_x_3787) ;  /* 0x0000000000140947 */ /* 0x000fea0003800000 */
[----:B------:R-:W-:Y:S01]  /*9230*/  ISETP.NE.AND P1, PT, R12, RZ, PT ;  /* 0x000000ff0c00720c */ /* 0x000fe20003f25270 */
[----:B------:R-:W-:-:S04]  /*9240*/  IMAD.MOV.U32 R0, RZ, RZ, 0x5140 ;  /* 0x00005140ff007424 */ /* 0x000fc800078e00ff */
[----:B------:R4:W-:Y:S08]  /*9250*/  SYNCS.ARRIVE.TRANS64 RZ, [R20+URZ+0x38818], R0 ;  /* 0x0388180014ff79a7 */ /* 0x0009f0000800003f */
[----:B------:R-:W-:Y:S05]  /*9260*/  @!P1 BRA `(.L_x_3787) ;  /* 0x0000000000049947 */ /* 0x000fea0003800000 */
[----:B------:R-:W-:Y:S01]  /*9270*/  BPT.TRAP 0x1 ;  /* 0x000000040000795c */ /* 0x000fe20000300000 */
.L_x_3787:
        /* <DEDUP_REMOVED lines=27> */
.L_x_3820:
        /* <DEDUP_REMOVED lines=9> */
.L_x_3789:
        /* <DEDUP_REMOVED lines=31> */
.L_x_3822:
[----:B------:R-:W-:Y:S05]  /*96b0*/  @P0 BRA `(.L_x_3791) ;  /* 0x0000000000140947 */ /* 0x000fea0003800000 */
[----:B------:R-:W-:Y:S01]  /*96c0*/  ISETP.NE.AND P1, PT, R12, RZ, PT ;  /* 0x000000ff0c00720c */ /* 0x000fe20003f25270 */
[----:B-1----:R-:W-:-:S04]  /*96d0*/  IMAD.MOV.U32 R5, RZ, RZ, 0x5140 ;  /* 0x00005140ff057424 */ /* 0x002fc800078e00ff */
[----:B------:R2:W-:Y:S08]  /*96e0*/  SYNCS.ARRIVE.TRANS64 RZ, [R20+URZ+0x38810], R5 ;  /* 0x0388100514ff79a7 */ /* 0x0005f0000800003f */
[----:B------:R-:W-:Y:S05]  /*96f0*/  @!P1 BRA `(.L_x_3791) ;  /* 0x0000000000049947 */ /* 0x000fea0003800000 */
[----:B------:R-:W-:Y:S01]  /*9700*/  BPT.TRAP 0x1 ;  /* 0x000000040000795c */ /* 0x000fe20000300000 */
.L_x_3791:
        /* <DEDUP_REMOVED lines=28> */
.L_x_3783:
[----:B------:R-:W-:-:S13]  /*98d0*/  ISETP.NE.AND P1, PT, R10, RZ, PT ;  /* 0x000000ff0a00720c */ /* 0x000fda0003f25270 */
[----:B------:R-:W-:Y:S05]  /*98e0*/  @!P1 BRA `(.L_x_3782) ;  /* 0x0000000400289947 */ /* 0x000fea0003800000 */
[----:B------:R-:W-:-:S04]  /*98f0*/  SHF.L.U32 R9, R18, 0x1f, RZ ;  /* 0x0000001f12097819 */ /* 0x000fc800000006ff */
[----:B------:R-:W3:Y:S02]  /*9900*/  SYNCS.PHASECHK.TRANS64.TRYWAIT P1, [R20+URZ+0x38840], R9 ;  /* 0x03884009140075a7 */ /* 0x000ee4000802017f */
[----:B---3--:R-:W-:Y:S05]  /*9910*/  @!P1 BRA `(.L_x_3793) ;  /* 0x0000000c00b49947 */ /* 0x008fea0003800000 */
.L_x_3823:
[----:B------:R-:W-:Y:S05]  /*9920*/  @P0 BRA `(.L_x_3794) ;  /* 0x0000000000140947 */ /* 0x000fea0003800000 */
[----:B------:R-:W-:Y:S01]  /*9930*/  ISETP.NE.AND P1, PT, R12, RZ, PT ;  /* 0x000000ff0c00720c */ /* 0x000fe20003f25270 */
[----:B-12---:R-:W-:-:S04]  /*9940*/  IMAD.MOV.U32 R5, RZ, RZ, 0x5140 ;  /* 0x00005140ff057424 */ /* 0x006fc800078e00ff */
[----:B------:R4:W-:Y:S08]  /*9950*/  SYNCS.ARRIVE.TRANS64 RZ, [R20+URZ+0x38830], R5 ;  /* 0x0388300514ff79a7 */ /* 0x0009f0000800003f */
[----:B------:R-:W-:Y:S05]  /*9960*/  @!P1 BRA `(.L_x_3794) ;  /* 0x0000000000049947 */ /* 0x000fea0003800000 */
[----:B------:R-:W-:Y:S01]  /*9970*/  BPT.TRAP 0x1 ;  /* 0x000000040000795c */ /* 0x000fe20000300000 */
.L_x_3794:
        /* <DEDUP_REMOVED lines=33> */
.L_x_3824:
[----:B------:R-:W-:Y:S05]  /*9b90*/  @P0 BRA `(.L_x_3796) ;  /* 0x0000000000140947 */ /* 0x000fea0003800000 */
[----:B------:R-:W-:Y:S01]  /*9ba0*/  ISETP.NE.AND P0, PT, R12, RZ, PT ;  /* 0x000000ff0c00720c */ /* 0x000fe20003f05270 */
[----:B------:R-:W-:-:S04]  /*9bb0*/  IMAD.MOV.U32 R5, RZ, RZ, 0x5140 ;  /* 0x00005140ff057424 */ /* 0x000fc800078e00ff */
[----:B------:R2:W-:Y:S08]  /*9bc0*/  SYNCS.ARRIVE.TRANS64 RZ, [R20+URZ+0x38818], R5 ;  /* 0x0388180514ff79a7 */ /* 0x0005f0000800003f */
[----:B------:R-:W-:Y:S05]  /*9bd0*/  @!P0 BRA `(.L_x_3796) ;  /* 0x0000000000048947 */ /* 0x000fea0003800000 */
[----:B------:R-:W-:Y:S01]  /*9be0*/  BPT.TRAP 0x1 ;  /* 0x000000040000795c */ /* 0x000fe20000300000 */
.L_x_3796:
        /* <DEDUP_REMOVED lines=26> */
.L_x_3782:
[----:B------:R-:W-:Y:S01]  /*9d90*/  IMAD R4, R13, 0x8, R20 ;  /* 0x000000080d047824 */ /* 0x000fe200078e0214 */
[----:B------:R-:W-:Y:S01]  /*9da0*/  SHF.L.U32 R3, R18, 0x1f, RZ ;  /* 0x0000001f12037819 */ /* 0x000fe200000006ff */
[----:B------:R-:W4:Y:S03]  /*9db0*/  S2R R2, SR_TID.X ;  /* 0x0000000000027919 */ /* 0x000f260000002100 */
[----:B------:R-:W5:Y:S01]  /*9dc0*/  SYNCS.PHASECHK.TRANS64.TRYWAIT P0, [R4+URZ+0x38840], R3 ;  /* 0x03884003040075a7 */ /* 0x000f62000800017f */
[----:B----4-:R-:W-:-:S04]  /*9dd0*/  LOP3.LUT R2, R2, 0x7f, RZ, 0xc0, !PT ;  /* 0x0000007f02027812 */ /* 0x010fc800078ec0ff */
[----:B------:R-:W-:Y:S01]  /*9de0*/  ISETP.NE.AND P1, PT, R2, RZ, PT ;  /* 0x000000ff0200720c */ /* 0x000fe20003f25270 */
[----:B-----5:R-:W-:-:S12]  /*9df0*/  @!P0 BRA `(.L_x_3797) ;  /* 0x0000000800a48947 */ /* 0x020fd80003800000 */
.L_x_3825:
[----:B------:R-:W-:Y:S05]  /*9e00*/  @P1 BRA `(.L_x_3798) ;  /* 0x0000000000181947 */ /* 0x000fea0003800000 */
[----:B------:R-:W5:Y:S01]  /*9e10*/  S2R R2, SR_TID.X ;  /* 0x0000000000027919 */ /* 0x000f620000002100 */
[----:B----4-:R-:W-:-:S04]  /*9e20*/  IMAD.MOV.U32 R3, RZ, RZ, 0x5140 ;  /* 0x00005140ff037424 */ /* 0x010fc800078e00ff */
[----:B------:R4:W-:Y:S01]  /*9e30*/  SYNCS.ARRIVE.TRANS64 RZ, [R4+URZ+0x38830], R3 ;  /* 0x0388300304ff79a7 */ /* 0x0009e2000800003f */
[----:B-----5:R-:W-:-:S13]  /*9e40*/  LOP3.LUT P0, RZ, R2, 0x1f, RZ, 0xc0, !PT ;  /* 0x0000001f02ff7812 */ /* 0x020fda000780c0ff */
[----:B----4-:R-:W-:Y:S05]  /*9e50*/  @!P0 BRA `(.L_x_3798) ;  /* 0x0000000000048947 */ /* 0x010fea0003800000 */
[----:B------:R-:W-:Y:S01]  /*9e60*/  BPT.TRAP 0x1 ;  /* 0x000000040000795c */ /* 0x000fe20000300000 */
.L_x_3798:
        /* <DEDUP_REMOVED lines=40> */
.L_x_3779:
[----:B------:R-:W-:Y:S05]  /*a0f0*/  BSYNC B0 ;  /* 0x0000000000007941 */ /* 0x000fea0003800000 */
.L_x_3778:
[----:B------:R-:W-:-:S03]  /*a100*/  UMOV UR6, 0xffffffff ;  /* 0xffffffff00067882 */ /* 0x000fc60000000000 */
[----:B------:R-:W-:Y:S05]  /*a110*/  BRA.DIV UR6, `(.L_x_3799) ;  /* 0x0000000606f07947 */ /* 0x000fea000b800000 */
[----:B------:R-:W-:-:S13]  /*a120*/  ELECT P0, URZ, PT ;  /* 0x00000000003f782f */ /* 0x000fda0003800000 */
.L_x_3828:
[----:B------:R-:W-:Y:S05]  /*a130*/  @!P0 BRA `(.L_x_3715) ;  /* 0x0000000000848947 */ /* 0x000fea0003800000 */
[----:B------:R-:W2:Y:S02]  /*a140*/  LDL.LU R2, [R1] ;  /* 0x0000000001027983 */ /* 0x000ea40000300800 */
[----:B--2---:R-:W-:-:S04]  /*a150*/  LOP3.LUT R2, R2, 0x2, RZ, 0xfc, !PT ;  /* 0x0000000202027812 */ /* 0x004fc800078efcff */
[----:B------:R-:W-:-:S13]  /*a160*/  ISETP.NE.AND P0, PT, R2, 0x3, PT ;  /* 0x000000030200780c */ /* 0x000fda0003f05270 */
[----:B------:R-:W-:Y:S05]  /*a170*/  @!P0 BRA `(.L_x_3800) ;  /* 0x0000000000048947 */ /* 0x000fea0003800000 */
[----:B------:R-:W-:Y:S01]  /*a180*/  BPT.TRAP 0x1 ;  /* 0x000000040000795c */ /* 0x000fe20000300000 */
.L_x_3800:
        /* <DEDUP_REMOVED lines=15> */
.L_x_3829:
[----:B------:R-:W2:Y:S02]  /*a280*/  SYNCS.PHASECHK.TRANS64.TRYWAIT P1, [R3+URZ], R2 ;  /* 0x00000002030075a7 */ /* 0x000ea4000802017f */
[----:B--2---:R-:W-:Y:S05]  /*a290*/  @!P1 BRA `(.L_x_3802) ;  /* 0x0000000400c89947 */ /* 0x004fea0003800000 */
.L_x_3830:
[----:B------:R-:W-:Y:S05]  /*a2a0*/  @!P0 BRA `(.L_x_3803) ;  /* 0x0000000000048947 */ /* 0x000fea0003800000 */
[----:B------:R-:W-:Y:S01]  /*a2b0*/  BPT.TRAP 0x1 ;  /* 0x000000040000795c */ /* 0x000fe20000300000 */
.L_x_3803:
[----:B--2---:R-:W-:-:S04]  /*a2c0*/  VIADD R3, R8, 0x38840 ;  /* 0x0003884008037836 */ /* 0x004fc80000000000 */
[----:B------:R-:W-:-:S04]  /*a2d0*/  IMAD R5, R0, 0x8, R3 ;  /* 0x0000000800057824 */ /* 0x000fc800078e0203 */
[----:B------:R-:W2:Y:S02]  /*a2e0*/  SYNCS.PHASECHK.TRANS64.TRYWAIT P0, [R5+URZ], R4 ;  /* 0x00000004050075a7 */ /* 0x000ea4000800017f */
[----:B--2---:R-:W-:Y:S05]  /*a2f0*/  @!P0 BRA `(.L_x_3804) ;  /* 0x0000000400c48947 */ /* 0x004fea0003800000 */
.L_x_3831:
[----:B------:R-:W-:-:S07]  /*a300*/  IMAD R3, R6, 0x8, R3 ;  /* 0x0000000806037824 */ /* 0x000fce00078e0203 */
.L_x_3805:
[----:B---3--:R3:W4:Y:S02]  /*a310*/  SYNCS.PHASECHK.TRANS64.TRYWAIT P0, [R3+URZ], R2 ;  /* 0x00000002030075a7 */ /* 0x008724000800017f */
[----:B----4-:R-:W-:Y:S05]  /*a320*/  @!P0 NANOSLEEP.SYNCS 0x989680 ;  /* 0x009896800000895d */ /* 0x010fea0003900000 */
[----:B------:R-:W4:Y:S02]  /*a330*/  @!P0 SYNCS.PHASECHK.TRANS64 P0, [R3+URZ], R2 ;  /* 0x00000002030085a7 */ /* 0x000f24000800007f */
[----:B----4-:R-:W-:Y:S05]  /*a340*/  @!P0 BRA `(.L_x_3805) ;  /* 0xfffffffc00f08947 */ /* 0x010fea000383ffff */
.L_x_3715:
[----:B------:R-:W-:Y:S05]  /*a350*/  BSYNC B6 ;  /* 0x0000000000067941 */ /* 0x000fea0003800000 */
.L_x_3712:
[----:B------:R-:W-:Y:S05]  /*a360*/  EXIT ;  /* 0x000000000000794d */ /* 0x000fea0003800000 */
.L_x_3720:
[----:B------:R-:W-:Y:S02]  /*a370*/  IMAD.MOV.U32 R12, RZ, RZ, RZ ;  /* 0x000000ffff0c7224 */ /* 0x000fe400078e00ff */
[----:B------:R-:W-:Y:S02]  /*a380*/  IMAD.MOV.U32 R11, RZ, RZ, 0x1f ;  /* 0x0000001fff0b7424 */ /* 0x000fe400078e00ff */
[----:B------:R-:W-:-:S07]  /*a390*/  IMAD.MOV.U32 R15, RZ, RZ, -0x1 ;  /* 0xffffffffff0f7424 */ /* 0x000fce00078e00ff */
[----:B------:R-:W-:Y:S05]  /*a3a0*/  WARPSYNC.COLLECTIVE R15, `(.L_x_3806) ;  /* 0x000000000f087348 */ /* 0x000fea0003c00000 */
[----:B------:R1:W2:Y:S02]  /*a3b0*/  SHFL.IDX P6, R14, R13, R12, R11 ;  /* 0x0000000c0d0e7389 */ /* 0x0002a400000c000b */
[----:B-12---:R-:W-:Y:S01]  /*a3c0*/  ENDCOLLECTIVE ;  /* 0x000000000000791b */ /* 0x006fe20003800000 */
.L_x_3806:
[----:B------:R-:W-:Y:S05]  /*a3d0*/  BRA `(.L_x_3807) ;  /* 0xffffff6400f87947 */ /* 0x000fea000383ffff */
.L_x_3722:
        /* <DEDUP_REMOVED lines=8> */
.L_x_3727:
[----:B---3--:R3:W4:Y:S02]  /*a460*/  SYNCS.PHASECHK.TRANS64.TRYWAIT P1, [R3+URZ+0x38810], R152 ;  /* 0x03881098030075a7 */ /* 0x008724000802017f */
[----:B----4-:R-:W-:Y:S05]  /*a470*/  @!P1 NANOSLEEP.SYNCS 0x989680 ;  /* 0x009896800000995d */ /* 0x010fea0003900000 */
[----:B------:R-:W4:Y:S02]  /*a480*/  @!P1 SYNCS.PHASECHK.TRANS64 P1, [R3+URZ+0x38810], R152 ;  /* 0x03881098030095a7 */ /* 0x000f24000802007f */
[----:B----4-:R-:W-:Y:S05]  /*a490*/  @!P1 BRA `(.L_x_3727) ;  /* 0xfffffffc00f09947 */ /* 0x010fea000383ffff */
[----:B------:R-:W-:Y:S05]  /*a4a0*/  BRA `(.L_x_3726) ;  /* 0xffffff7000247947 */ /* 0x000fea000383ffff */
.L_x_3731:
[----:B------:R1:W1:Y:S02]  /*a4b0*/  SYNCS.PHASECHK.TRANS64.TRYWAIT P1, [R3+URZ+0x38830], R152 ;  /* 0x03883098030075a7 */ /* 0x000264000802017f */
[----:B-1----:R-:W-:Y:S05]  /*a4c0*/  @!P1 NANOSLEEP.SYNCS 0x989680 ;  /* 0x009896800000995d */ /* 0x002fea0003900000 */
[----:B------:R-:W1:Y:S02]  /*a4d0*/  @!P1 SYNCS.PHASECHK.TRANS64 P1, [R3+URZ+0x38830], R152 ;  /* 0x03883098030095a7 */ /* 0x000e64000802007f */
[----:B-1----:R-:W-:Y:S05]  /*a4e0*/  @!P1 BRA `(.L_x_3731) ;  /* 0xfffffffc00f09947 */ /* 0x002fea000383ffff */
[----:B------:R-:W-:Y:S05]  /*a4f0*/  BRA `(.L_x_3730) ;  /* 0xffffff8000b07947 */ /* 0x000fea000383ffff */
.L_x_3746:
[----:B------:R-:W-:Y:S01]  /*a500*/  BSSY B0, `(.L_x_3808) ;  /* 0x0000005000007945 */ /* 0x000fe20003800000 */
[----:B------:R-:W-:-:S07]  /*a510*/  IMAD.MOV.U32 R15, RZ, RZ, -0x1 ;  /* 0xffffffffff0f7424 */ /* 0x000fce00078e00ff */
[----:B------:R-:W-:Y:S05]  /*a520*/  WARPSYNC.COLLECTIVE R15, `(.L_x_3809) ;  /* 0x000000000f087348 */ /* 0x000fea0003c00000 */
[----:B------:R-:W-:Y:S01]  /*a530*/  NOP ;  /* 0x0000000000007918 */ /* 0x000fe20000000000 */
[----:B------:R-:W-:Y:S01]  /*a540*/  ENDCOLLECTIVE ;  /* 0x000000000000791b */ /* 0x000fe20003800000 */
.L_x_3809:
[----:B------:R-:W-:Y:S05]  /*a550*/  BSYNC B0 ;  /* 0x0000000000007941 */ /* 0x000fea0003800000 */
.L_x_3808:
[----:B------:R-:W-:Y:S05]  /*a560*/  BRA `(.L_x_3810) ;  /* 0xffffffd000a87947 */ /* 0x000fea000383ffff */
.L_x_3758:
[----:B------:R-:W-:Y:S01]  /*a570*/  BSSY B0, `(.L_x_3811) ;  /* 0x0000005000007945 */ /* 0x000fe20003800000 */
[----:B------:R-:W-:-:S07]  /*a580*/  IMAD.MOV.U32 R15, RZ, RZ, -0x1 ;  /* 0xffffffffff0f7424 */ /* 0x000fce00078e00ff */
[----:B------:R-:W-:Y:S05]  /*a590*/  WARPSYNC.COLLECTIVE R15, `(.L_x_3812) ;  /* 0x000000000f087348 */ /* 0x000fea0003c00000 */
[----:B------:R-:W-:Y:S01]  /*a5a0*/  NOP ;  /* 0x0000000000007918 */ /* 0x000fe20000000000 */
[----:B------:R-:W-:Y:S01]  /*a5b0*/  ENDCOLLECTIVE ;  /* 0x000000000000791b */ /* 0x000fe20003800000 */
.L_x_3812:
[----:B------:R-:W-:Y:S05]  /*a5c0*/  BSYNC B0 ;  /* 0x0000000000007941 */ /* 0x000fea0003800000 */
.L_x_3811:
[----:B------:R-:W-:Y:S05]  /*a5d0*/  BRA `(.L_x_3813) ;  /* 0xffffffd400c07947 */ /* 0x000fea000383ffff */
.L_x_3771:
[----:B------:R-:W-:Y:S01]  /*a5e0*/  BSSY B0, `(.L_x_3814) ;  /* 0x0000005000007945 */ /* 0x000fe20003800000 */
[----:B------:R-:W-:-:S07]  /*a5f0*/  IMAD.MOV.U32 R15, RZ, RZ, -0x1 ;  /* 0xffffffffff0f7424 */ /* 0x000fce00078e00ff */
[----:B------:R-:W-:Y:S05]  /*a600*/  WARPSYNC.COLLECTIVE R15, `(.L_x_3815) ;  /* 0x000000000f087348 */ /* 0x000fea0003c00000 */
[----:B------:R-:W-:Y:S01]  /*a610*/  NOP ;  /* 0x0000000000007918 */ /* 0x000fe20000000000 */
[----:B------:R-:W-:Y:S01]  /*a620*/  ENDCOLLECTIVE ;  /* 0x000000000000791b */ /* 0x000fe20003800000 */
.L_x_3815:
[----:B------:R-:W-:Y:S05]  /*a630*/  BSYNC B0 ;  /* 0x0000000000007941 */ /* 0x000fea0003800000 */
.L_x_3814:
[----:B------:R-:W-:Y:S05]  /*a640*/  BRA `(.L_x_3816) ;  /* 0xffffffd800dc7947 */ /* 0x000fea000383ffff */
.L_x_3780:
[----:B-1----:R1:W2:Y:S02]  /*a650*/  SYNCS.PHASECHK.TRANS64.TRYWAIT P1, [R20+URZ+0x38820], R3 ;  /* 0x03882003140075a7 */ /* 0x0022a4000802017f */
[----:B--2---:R-:W-:Y:S05]  /*a660*/  @!P1 NANOSLEEP.SYNCS 0x989680 ;  /* 0x009896800000995d */ /* 0x004fea0003900000 */
[----:B------:R-:W2:Y:S02]  /*a670*/  @!P1 SYNCS.PHASECHK.TRANS64 P1, [R20+URZ+0x38820], R3 ;  /* 0x03882003140095a7 */ /* 0x000ea4000802007f */
[----:B--2---:R-:W-:Y:S05]  /*a680*/  @!P1 BRA `(.L_x_3780) ;  /* 0xfffffffc00f09947 */ /* 0x004fea000383ffff */
[----:B------:R-:W-:Y:S05]  /*a690*/  BRA `(.L_x_3817) ;  /* 0xffffffe000b47947 */ /* 0x000fea000383ffff */
.L_x_3784:
[----:B-1----:R1:W2:Y:S02]  /*a6a0*/  SYNCS.PHASECHK.TRANS64.TRYWAIT P1, [R20+URZ+0x38840], R21 ;  /* 0x03884015140075a7 */ /* 0x0022a4000802017f */
[----:B--2---:R-:W-:Y:S05]  /*a6b0*/  @!P1 NANOSLEEP.SYNCS 0x989680 ;  /* 0x009896800000995d */ /* 0x004fea0003900000 */
[----:B------:R-:W2:Y:S02]  /*a6c0*/  @!P1 SYNCS.PHASECHK.TRANS64 P1, [R20+URZ+0x38840], R21 ;  /* 0x03884015140095a7 */ /* 0x000ea4000802007f */
[----:B--2---:R-:W-:Y:S05]  /*a6d0*/  @!P1 BRA `(.L_x_3784) ;  /* 0xfffffffc00f09947 */ /* 0x004fea000383ffff */
[----:B------:R-:W-:Y:S05]  /*a6e0*/  BRA `(.L_x_3818) ;  /* 0xffffffe800247947 */ /* 0x000fea000383ffff */
.L_x_3786:
[----:B---3--:R3:W4:Y:S02]  /*a6f0*/  SYNCS.PHASECHK.TRANS64.TRYWAIT P1, [R20+URZ+0x38828], R21 ;  /* 0x03882815140075a7 */ /* 0x008724000802017f */
[----:B----4-:R-:W-:Y:S05]  /*a700*/  @!P1 NANOSLEEP.SYNCS 0x989680 ;  /* 0x009896800000995d */ /* 0x010fea0003900000 */
[----:B------:R-:W4:Y:S02]  /*a710*/  @!P1 SYNCS.PHASECHK.TRANS64 P1, [R20+URZ+0x38828], R21 ;  /* 0x03882815140095a7 */ /* 0x000f24000802007f */
[----:B----4-:R-:W-:Y:S05]  /*a720*/  @!P1 BRA `(.L_x_3786) ;  /* 0xfffffffc00f09947 */ /* 0x010fea000383ffff */
[----:B------:R-:W-:Y:S05]  /*a730*/  BRA `(.L_x_3819) ;  /* 0xffffffe800b87947 */ /* 0x000fea000383ffff */
.L_x_3788:
[----:B--2---:R2:W4:Y:S02]  /*a740*/  SYNCS.PHASECHK.TRANS64.TRYWAIT P1, [R20+URZ+0x38848], R21 ;  /* 0x03884815140075a7 */ /* 0x004524000802017f */
[----:B----4-:R-:W-:Y:S05]  /*a750*/  @!P1 NANOSLEEP.SYNCS 0x989680 ;  /* 0x009896800000995d */ /* 0x010fea0003900000 */
[----:B------:R-:W4:Y:S02]  /*a760*/  @!P1 SYNCS.PHASECHK.TRANS64 P1, [R20+URZ+0x38848], R21 ;  /* 0x03884815140095a7 */ /* 0x000f24000802007f */
[----:B----4-:R-:W-:Y:S05]  /*a770*/  @!P1 BRA `(.L_x_3788) ;  /* 0xfffffffc00f09947 */ /* 0x010fea000383ffff */
[----:B------:R-:W-:Y:S05]  /*a780*/  BRA `(.L_x_3820) ;  /* 0xffffffec00287947 */ /* 0x000fea000383ffff */
.L_x_3790:
[----:B------:R-:W-:-:S07]  /*a790*/  SHF.L.U32 R5, R18, 0x1f, RZ ;  /* 0x0000001f12057819 */ /* 0x000fce00000006ff */
.L_x_3821:
[----:B-1----:R1:W2:Y:S02]  /*a7a0*/  SYNCS.PHASECHK.TRANS64.TRYWAIT P1, [R20+URZ+0x38820], R5 ;  /* 0x03882005140075a7 */ /* 0x0022a4000802017f */
[----:B--2---:R-:W-:Y:S05]  /*a7b0*/  @!P1 NANOSLEEP.SYNCS 0x989680 ;  /* 0x009896800000995d */ /* 0x004fea0003900000 */
[----:B------:R-:W2:Y:S02]  /*a7c0*/  @!P1 SYNCS.PHASECHK.TRANS64 P1, [R20+URZ+0x38820], R5 ;  /* 0x03882005140095a7 */ /* 0x000ea4000802007f */
[----:B--2---:R-:W-:Y:S05]  /*a7d0*/  @!P1 BRA `(.L_x_3821) ;  /* 0xfffffffc00f09947 */ /* 0x004fea000383ffff */
[----:B------:R-:W-:Y:S05]  /*a7e0*/  BRA `(.L_x_3822) ;  /* 0xffffffec00b07947 */ /* 0x000fea000383ffff */
.L_x_3793:
[----:B---3--:R3:W4:Y:S02]  /*a7f0*/  SYNCS.PHASECHK.TRANS64.TRYWAIT P1, [R20+URZ+0x38840], R9 ;  /* 0x03884009140075a7 */ /* 0x008724000802017f */
[----:B----4-:R-:W-:Y:S05]  /*a800*/  @!P1 NANOSLEEP.SYNCS 0x989680 ;  /* 0x009896800000995d */ /* 0x010fea0003900000 */
[----:B------:R-:W4:Y:S02]  /*a810*/  @!P1 SYNCS.PHASECHK.TRANS64 P1, [R20+URZ+0x38840], R9 ;  /* 0x03884009140095a7 */ /* 0x000f24000802007f */
[----:B----4-:R-:W-:Y:S05]  /*a820*/  @!P1 BRA `(.L_x_3793) ;  /* 0xfffffffc00f09947 */ /* 0x010fea000383ffff */
[----:B------:R-:W-:Y:S05]  /*a830*/  BRA `(.L_x_3823) ;  /* 0xfffffff000387947 */ /* 0x000fea000383ffff */
.L_x_3795:
[----:B-1----:R1:W2:Y:S02]  /*a840*/  SYNCS.PHASECHK.TRANS64.TRYWAIT P1, [R20+URZ+0x38828], R9 ;  /* 0x03882809140075a7 */ /* 0x0022a4000802017f */
[----:B--2---:R-:W-:Y:S05]  /*a850*/  @!P1 NANOSLEEP.SYNCS 0x989680 ;  /* 0x009896800000995d */ /* 0x004fea0003900000 */
[----:B------:R-:W2:Y:S02]  /*a860*/  @!P1 SYNCS.PHASECHK.TRANS64 P1, [R20+URZ+0x38828], R9 ;  /* 0x03882809140095a7 */ /* 0x000ea4000802007f */
[----:B--2---:R-:W-:Y:S05]  /*a870*/  @!P1 BRA `(.L_x_3795) ;  /* 0xfffffffc00f09947 */ /* 0x004fea000383ffff */
[----:B------:R-:W-:Y:S05]  /*a880*/  BRA `(.L_x_3824) ;  /* 0xfffffff000c07947 */ /* 0x000fea000383ffff */
.L_x_3797:
[----:B----4-:R4:W1:Y:S02]  /*a890*/  SYNCS.PHASECHK.TRANS64.TRYWAIT P0, [R4+URZ+0x38840], R3 ;  /* 0x03884003040075a7 */ /* 0x010864000800017f */
[----:B-1----:R-:W-:Y:S05]  /*a8a0*/  @!P0 NANOSLEEP.SYNCS 0x989680 ;  /* 0x009896800000895d */ /* 0x002fea0003900000 */
[----:B------:R-:W1:Y:S02]  /*a8b0*/  @!P0 SYNCS.PHASECHK.TRANS64 P0, [R4+URZ+0x38840], R3 ;  /* 0x03884003040085a7 */ /* 0x000e64000800007f */
[----:B-1----:R-:W-:Y:S05]  /*a8c0*/  @!P0 BRA `(.L_x_3797) ;  /* 0xfffffffc00f08947 */ /* 0x002fea000383ffff */
[----:B------:R-:W-:Y:S05]  /*a8d0*/  BRA `(.L_x_3825) ;  /* 0xfffffff400487947 */ /* 0x000fea000383ffff */
.L_x_3799:
[----:B------:R-:W-:Y:S01]  /*a8e0*/  BSSY B0, `(.L_x_3826) ;  /* 0x0000006000007945 */ /* 0x000fe20003800000 */
[----:B------:R-:W-:-:S07]  /*a8f0*/  IMAD.MOV.U32 R15, RZ, RZ, -0x1 ;  /* 0xffffffffff0f7424 */ /* 0x000fce00078e00ff */
[----:B------:R-:W-:Y:S05]  /*a900*/  WARPSYNC.COLLECTIVE R15, `(.L_x_3827) ;  /* 0x000000000f0c7348 */ /* 0x000fea0003c00000 */
[----:B------:R-:W-:Y:S02]  /*a910*/  ELECT P6, UR62, PT ;  /* 0x00000000003e782f */ /* 0x000fe400038c0000 */
[----:B------:R-:W-:Y:S01]  /*a920*/  MOV R14, UR62 ;  /* 0x0000003e000e7c02 */ /* 0x000fe20008000f00 */
[----:B------:R-:W-:Y:S10]  /*a930*/  ENDCOLLECTIVE ;  /* 0x000000000000791b */ /* 0x000ff40003800000 */
.L_x_3827:
[----:B------:R-:W-:Y:S05]  /*a940*/  BSYNC B0 ;  /* 0x0000000000007941 */ /* 0x000fea0003800000 */
.L_x_3826:
[----:B------:R-:W-:Y:S01]  /*a950*/  PLOP3.LUT P0, PT, P6, PT, PT, 0x80, 0x0 ;  /* 0x000000000000781c */ /* 0x000fe2000370f070 */
[----:B------:R-:W-:-:S12]  /*a960*/  BRA `(.L_x_3828) ;  /* 0xfffffff400f07947 */ /* 0x000fd8000383ffff */
.L_x_3801:
[----:B-1----:R1:W2:Y:S02]  /*a970*/  SYNCS.PHASECHK.TRANS64.TRYWAIT P1, [R7+URZ], R4 ;  /* 0x00000004070075a7 */ /* 0x0022a4000802017f */
[----:B--2---:R-:W-:Y:S05]  /*a980*/  @!P1 NANOSLEEP.SYNCS 0x989680 ;  /* 0x009896800000995d */ /* 0x004fea0003900000 */
[----:B------:R-:W2:Y:S02]  /*a990*/  @!P1 SYNCS.PHASECHK.TRANS64 P1, [R7+URZ], R4 ;  /* 0x00000004070095a7 */ /* 0x000ea4000802007f */
[----:B--2---:R-:W-:Y:S05]  /*a9a0*/  @!P1 BRA `(.L_x_3801) ;  /* 0xfffffffc00f09947 */ /* 0x004fea000383ffff */
[----:B------:R-:W-:Y:S05]  /*a9b0*/  BRA `(.L_x_3829) ;  /* 0xfffffff800307947 */ /* 0x000fea000383ffff */
.L_x_3802:
[----:B--2---:R2:W3:Y:S02]  /*a9c0*/  SYNCS.PHASECHK.TRANS64.TRYWAIT P1, [R3+URZ], R2 ;  /* 0x00000002030075a7 */ /* 0x0044e4000802017f */
[----:B---3--:R-:W-:Y:S05]  /*a9d0*/  @!P1 NANOSLEEP.SYNCS 0x989680 ;  /* 0x009896800000995d */ /* 0x008fea0003900000 */
[----:B------:R-:W3:Y:S02]  /*a9e0*/  @!P1 SYNCS.PHASECHK.TRANS64 P1, [R3+URZ], R2 ;  /* 0x00000002030095a7 */ /* 0x000ee4000802007f */
[----:B---3--:R-:W-:Y:S05]  /*a9f0*/  @!P1 BRA `(.L_x_3802) ;  /* 0xfffffffc00f09947 */ /* 0x008fea000383ffff */
[----:B------:R-:W-:Y:S05]  /*aa00*/  BRA `(.L_x_3830) ;  /* 0xfffffff800247947 */ /* 0x000fea000383ffff */
.L_x_3804:
[----:B--2---:R2:W3:Y:S02]  /*aa10*/  SYNCS.PHASECHK.TRANS64.TRYWAIT P0, [R5+URZ], R4 ;  /* 0x00000004050075a7 */ /* 0x0044e4000800017f */
[----:B---3--:R-:W-:Y:S05]  /*aa20*/  @!P0 NANOSLEEP.SYNCS 0x989680 ;  /* 0x009896800000895d */ /* 0x008fea0003900000 */
[----:B------:R-:W3:Y:S02]  /*aa30*/  @!P0 SYNCS.PHASECHK.TRANS64 P0, [R5+URZ], R4 ;  /* 0x00000004050085a7 */ /* 0x000ee4000800007f */
[----:B---3--:R-:W-:Y:S05]  /*aa40*/  @!P0 BRA `(.L_x_3804) ;  /* 0xfffffffc00f08947 */ /* 0x008fea000383ffff */
[----:B------:R-:W-:Y:S05]  /*aa50*/  BRA `(.L_x_3831) ;  /* 0xfffffff800287947 */ /* 0x000fea000383ffff */
.L_x_3832:
        /* <DEDUP_REMOVED lines=10> */
.L_x_7315:


//--------------------- .text._ZN7cutlass13device_kernelIN5flash11enable_sm90INS1_16FlashAttnBwdSm90INS1_25CollectiveMainloopBwdSm90ILi2ELi2ELi2EN4cute5tupleIJNS5_1CILi1EEES8_S8_EEENS6_IJNS7_ILi80EEENS7_ILi128EEESB_EEENS_6half_tEfNS_4arch4Sm90ELb0ELb0ELb0ELb0ELb0ELb1ELb0ELb1ELi2ELi1ELi2ELi1ELb0EEENS1_24CollectiveEpilogueBwdGQAISC_fSF_Li256ELb0ELb0EEENS1_19SingleTileSchedulerILb0ELb0ELb0ELi128EEEEEEEEEvNT_6ParamsE --------------------------
	.section	.text._ZN7cutlass13device_kernelIN5flash11enable_sm90INS1_16FlashAttnBwdSm90INS1_25CollectiveMainloopBwdSm90ILi2ELi2ELi2EN4cute5tupleIJNS5_1CILi1EEES8_S8_EEENS6_IJNS7_ILi80EEENS7_ILi128EEESB_EEENS_6half_tEfNS_4arch4Sm90ELb0ELb0ELb0ELb0ELb0ELb1ELb0ELb1ELi2ELi1ELi2ELi1ELb0EEENS1_24CollectiveEpilogueBwdGQAISC_fSF_Li256ELb0ELb0EEENS1_19SingleTileSchedulerILb0ELb0ELb0ELi128EEEEEEEEEvNT_6ParamsE,"ax",@progbits
	.align	128
.text._ZN7cutlass13device_kernelIN5flash11enable_sm90INS1_16FlashAttnBwdSm90INS1_25CollectiveMainloopBwdSm90ILi2ELi2ELi2EN4cute5tupleIJNS5_1CILi1EEES8_S8_EEENS6_IJNS7_ILi80EEENS7_ILi128EEESB_EEENS_6half_tEfNS_4arch4Sm90ELb0ELb0ELb0ELb0ELb0ELb1ELb0ELb1ELi2ELi1ELi2ELi1ELb0EEENS1_24CollectiveEpilogueBwdGQAISC_fSF_Li256ELb0ELb0EEENS1_19SingleTileSchedulerILb0ELb0ELb0ELi128EEEEEEEEEvNT_6ParamsE:
        .type           _ZN7cutlass13device_kernelIN5flash11enable_sm90INS1_16FlashAttnBwdSm90INS1_25CollectiveMainloopBwdSm90ILi2ELi2ELi2EN4cute5tupleIJNS5_1CILi1EEES8_S8_EEENS6_IJNS7_ILi80EEENS7_ILi128EEESB_EEENS_6half_tEfNS_4arch4Sm90ELb0ELb0ELb0ELb0ELb0ELb1ELb0ELb1ELi2ELi1ELi2ELi1ELb0EEENS1_24CollectiveEpilogueBwdGQAISC_fSF_Li256ELb0ELb0EEENS1_19SingleTileSchedulerILb0ELb0ELb0ELi128EEEEEEEEEvNT_6ParamsE,@function
        .size           _ZN7cutlass13device_kernelIN5flash11enable_sm90INS1_16FlashAttnBwdSm90INS1_25CollectiveMainloopBwdSm90ILi2ELi2ELi2EN4cute5tupleIJNS5_1CILi1EEES8_S8_EEENS6_IJNS7_ILi80EEENS7_ILi128EEESB_EEENS_6half_tEfNS_4arch4Sm90ELb0ELb0ELb0ELb0ELb0ELb1ELb0ELb1ELi2ELi1ELi2ELi1ELb0EEENS1_24CollectiveEpilogueBwdGQAISC_fSF_Li256ELb0ELb0EEENS1_19SingleTileSchedulerILb0ELb0ELb0ELi128EEEEEEEEEvNT_6ParamsE,(.L_x_7316 - _ZN7cutlass13device_kernelIN5flash11enable_sm90INS1_16FlashAttnBwdSm90INS1_25CollectiveMainloopBwdSm90ILi2ELi2ELi2EN4cute5tupleIJNS5_1CILi1EEES8_S8_EEENS6_IJNS7_ILi80EEENS7_ILi128EEESB_EEENS_6half_tEfNS_4arch4Sm90ELb0ELb0ELb0ELb0ELb0ELb1ELb0ELb1ELi2ELi1ELi2ELi1ELb0EEENS1_24CollectiveEpilogueBwdGQAISC_fSF_Li256ELb0ELb0EEENS1_19SingleTileSchedulerILb0ELb0ELb0ELi128EEEEEEEEEvNT_6ParamsE)
        .other          _ZN7cutlass13device_kernelIN5flash11enable_sm90INS1_16FlashAttnBwdSm90INS1_25CollectiveMainloopBwdSm90ILi2ELi2ELi2EN4cute5tupleIJNS5_1CILi1EEES8_S8_EEENS6_IJNS7_ILi80EEENS7_ILi128EEESB_EEENS_6half_tEfNS_4arch4Sm90ELb0ELb0ELb0ELb0ELb0ELb1ELb0ELb1ELi2ELi1ELi2ELi1ELb0EEENS1_24CollectiveEpilogueBwdGQAISC_fSF_Li256ELb0ELb0EEENS1_19SingleTileSchedulerILb0ELb0ELb0ELi128EEEEEEEEEvNT_6ParamsE,@"STO_CUDA_ENTRY STV_DEFAULT"
_ZN7cutlass13device_kernelIN5flash11enable_sm90INS1_16FlashAttnBwdSm90INS1_25CollectiveMainloopBwdSm90ILi2ELi2ELi2EN4cute5tupleIJNS5_1CILi1EEES8_S8_EEENS6_IJNS7_ILi80EEENS7_ILi128EEESB_EEENS_6half_tEfNS_4arch4Sm90ELb0ELb0ELb0ELb0ELb0ELb1ELb0ELb1ELi2ELi1ELi2ELi1ELb0EEENS1_24CollectiveEpilogueBwdGQAISC_fSF_Li256ELb0ELb0EEENS1_19SingleTileSchedulerILb0ELb0ELb0ELi128EEEEEEEEEvNT_6ParamsE:
        /* <DEDUP_REMOVED lines=23> */
.L_x_3834:
[----:B------:R-:W-:Y:S05]  /*0170*/  BSYNC B0 ;  /* 0x0000000000007941 */ /* 0x000fea0003800000 */
.L_x_3833:
        /* <DEDUP_REMOVED lines=34> */
.L_x_3835:
        /* <DEDUP_REMOVED lines=22> */
.L_x_3836:
        /* <DEDUP_REMOVED lines=8> */
.L_x_3839:
        /* <DEDUP_REMOVED lines=33> */
.L_x_3842:
        /* <DEDUP_REMOVED lines=15> */
.L_x_3841:
        /* <DEDUP_REMOVED lines=23> */
.L_x_3844:
        /* <DEDUP_REMOVED lines=15> */
.L_x_3843:
        /* <DEDUP_REMOVED lines=8> */
.L_x_3914:
[CC--:B------:R-:W-:Y:S01]  /*0b60*/  LEA.HI R5, R3.reuse, R0.reuse, RZ, 0x5 ;  /* 0x0000000003057211 */ /* 0x0c0fe200078f28ff */
[----:B------:R-:W-:Y:S01]  /*0b70*/  IMAD.SHL.U32 R4, R0, 0x40, RZ ;  /* 0x0000004000047824 */ /* 0x000fe200078e00ff */
[----:B------:R-:W-:Y:S02]  /*0b80*/  SHF.L.U32 R10, RZ, 0x1f, RZ ;  /* 0x0000001fff0a7819 */ /* 0x000fe400000006ff */
[----:B------:R-:W-:Y:S02]  /*0b90*/  SHF.R.S32.HI R5, RZ, 0x5, R5 ;  /* 0x00000005ff057819 */ /* 0x000fe40000011405 */
[----:B------:R-:W-:Y:S01]  /*0ba0*/  LEA.HI R6, R3, R0, RZ, 0x4 ;  /* 0x0000000003067211 */ /* 0x000fe200078f20ff */
[----:B------:R-:W3:Y:S01]  /*0bb0*/  SYNCS.PHASECHK.TRANS64.TRYWAIT P0, [R16+URZ+0x38800], R10 ;  /* 0x0388000a100075a7 */ /* 0x000ee2000800017f */
[----:B------:R-:W-:Y:S01]  /*0bc0*/  LOP3.LUT R4, R4, 0x1c0, RZ, 0xc0, !PT ;  /* 0x000001c004047812 */ /* 0x000fe200078ec0ff */
[----:B------:R-:W-:Y:S01]  /*0bd0*/  IMAD.SHL.U32 R5, R5, 0x10, RZ ;  /* 0x0000001005057824 */ /* 0x000fe200078e00ff */
[----:B------:R-:W-:-:S04]  /*0be0*/  SHF.R.S32.HI R9, RZ, 0x4, R6 ;  /* 0x00000004ff097819 */ /* 0x000fc80000011406 */
[----:B------:R-:W-:Y:S02]  /*0bf0*/  LEA.HI R7, R6, R9, RZ, 0x1 ;  /* 0x0000000906077211 */ /* 0x000fe400078f08ff */
[----:B------:R-:W-:Y:S02]  /*0c00*/  LEA.HI R6, R3, R0, RZ, 0x3 ;  /* 0x0000000003067211 */ /* 0x000fe400078f18ff */
[----:B------:R-:W-:Y:S02]  /*0c10*/  LOP3.LUT R5, R4, 0x30, R5, 0xf8, !PT ;  /* 0x0000003004057812 */ /* 0x000fe400078ef805 */
[----:B--2---:R-:W-:Y:S02]  /*0c20*/  LEA.HI R3, R14, R14, RZ, 0x1 ;  /* 0x0000000e0e037211 */ /* 0x004fe400078f08ff */
[----:B------:R-:W-:Y:S02]  /*0c30*/  LOP3.LUT R8, R7, 0x7ffffe, RZ, 0xc0, !PT ;  /* 0x007ffffe07087812 */ /* 0x000fe400078ec0ff */
[----:B------:R-:W-:-:S02]  /*0c40*/  LOP3.LUT R7, R5, 0x8, R6, 0xf8, !PT ;  /* 0x0000000805077812 */ /* 0x000fc400078ef806 */
[----:B------:R-:W-:Y:S01]  /*0c50*/  LOP3.LUT R5, R2, 0xffffff80, RZ, 0xc0, !PT ;  /* 0xffffff8002057812 */ /* 0x000fe200078ec0ff */
[----:B------:R-:W-:Y:S01]  /*0c60*/  IMAD.IADD R8, R9, 0x1, -R8 ;  /* 0x0000000109087824 */ /* 0x000fe200078e0a08 */
[----:B------:R-:W-:Y:S02]  /*0c70*/  LOP3.LUT R3, R3, 0xfffffffe, RZ, 0xc0, !PT ;  /* 0xfffffffe03037812 */ /* 0x000fe400078ec0ff */
[----:B------:R-:W-:Y:S01]  /*0c80*/  SHF.R.U32.HI R4, RZ, 0x3, R4 ;  /* 0x00000003ff047819 */ /* 0x000fe20000011604 */
[----:B------:R-:W-:Y:S02]  /*0c90*/  IMAD.IADD R5, R0, 0x1, -R5 ;  /* 0x0000000100057824 */ /* 0x000fe400078e0a05 */
[----:B------:R-:W-:Y:S01]  /*0ca0*/  IMAD.IADD R0, R14, 0x1, -R3 ;  /* 0x000000010e007824 */ /* 0x000fe200078e0a03 */
[----:B------:R-:W-:Y:S01]  /*0cb0*/  LOP3.LUT R4, R7, R4, RZ, 0x3c, !PT ;  /* 0x0000000407047212 */ /* 0x000fe200078e3cff */
[----:B------:R-:W-:-:S03]  /*0cc0*/  IMAD R3, R17, 0xa, R8 ;  /* 0x0000000a11037824 */ /* 0x000fc600078e0208 */
[----:B------:R2:W-:Y:S01]  /*0cd0*/  STL [R1+0x4], R0 ;  /* 0x0000040001007387 */ /* 0x0005e20000100800 */
[----:B---3--:R-:W-:Y:S05]  /*0ce0*/  @P0 BRA `(.L_x_3846) ;  /* 0x0000000000080947 */ /* 0x008fea0003800000 */
[----:B------:R-:W3:Y:S02]  /*0cf0*/  SYNCS.PHASECHK.TRANS64.TRYWAIT P0, [R16+URZ+0x38800], R10 ;  /* 0x0388000a100075a7 */ /* 0x000ee4000800017f */
[----:B---3--:R-:W-:Y:S05]  /*0d00*/  @!P0 BRA `(.L_x_3847) ;  /* 0x0000008c00488947 */ /* 0x008fea0003800000 */
.L_x_3846:
[----:B--2---:R-:W-:Y:S01]  /*0d10*/  IMAD.U32 R0, R3, 0x200, R4 ;  /* 0x0000020003007824 */ /* 0x004fe200078e0004 */
[----:B------:R-:W2:Y:S01]  /*0d20*/  LDC R6, c[0x0][0x280] ;  /* 0x0000a000ff067b82 */ /* 0x000ea20000000800 */
[----:B------:R-:W-:Y:S01]  /*0d30*/  IMAD.SHL.U32 R7, R5, 0x4, RZ ;  /* 0x0000000405077824 */ /* 0x000fe200078e00ff */
[----:B------:R-:W-:Y:S02]  /*0d40*/  CS2R R24, SRZ ;  /* 0x0000000000187805 */ /* 0x000fe4000001ff00 */
[----:B------:R-:W-:Y:S01]  /*0d50*/  CS2R R88, SRZ ;  /* 0x0000000000587805 */ /* 0x000fe2000001ff00 */
[----:B------:R3:W-:Y:S01]  /*0d60*/  STL [R1+0x18], R0 ;  /* 0x0000180001007387 */ /* 0x0007e20000100800 */
        /* <DEDUP_REMOVED lines=9> */
[----:B---3--:R-:W-:Y:S02]  /*0e00*/  SHF.R.S32.HI R0, RZ, 0x1f, R5 ;  /* 0x0000001fff007819 */ /* 0x008fe40000011405 */
[----:B------:R-:W-:Y:S02]  /*0e10*/  CS2R R108, SRZ ;  /* 0x00000000006c7805 */ /* 0x000fe4000001ff00 */
[----:B------:R-:W-:Y:S02]  /*0e20*/  CS2R R110, SRZ ;  /* 0x00000000006e7805 */ /* 0x000fe4000001ff00 */
[----:B------:R-:W-:Y:S02]  /*0e30*/  CS2R R112, SRZ ;  /* 0x0000000000707805 */ /* 0x000fe4000001ff00 */
[----:B------:R-:W-:Y:S02]  /*0e40*/  LEA.HI R2, R0, R5, RZ, 0x2 ;  /* 0x0000000500027211 */ /* 0x000fe400078f10ff */
[----:B------:R-:W-:-:S02]  /*0e50*/  CS2R R114, SRZ ;  /* 0x0000000000727805 */ /* 0x000fc4000001ff00 */
[----:B------:R-:W-:Y:S02]  /*0e60*/  CS2R R116, SRZ ;  /* 0x0000000000747805 */ /* 0x000fe4000001ff00 */
[----:B------:R-:W-:Y:S02]  /*0e70*/  CS2R R118, SRZ ;  /* 0x0000000000767805 */ /* 0x000fe4000001ff00 */
[----:B------:R-:W-:Y:S02]  /*0e80*/  LOP3.LUT R4, R2, 0x7ffffffc, RZ, 0xc0, !PT ;  /* 0x7ffffffc02047812 */ /* 0x000fe400078ec0ff */
[----:B------:R-:W-:Y:S02]  /*0e90*/  CS2R R120, SRZ ;  /* 0x0000000000787805 */ /* 0x000fe4000001ff00 */
[----:B--2---:R-:W-:Y:S02]  /*0ea0*/  ISETP.GE.AND P0, PT, R6, 0x1, PT ;  /* 0x000000010600780c */ /* 0x004fe40003f06270 */
[----:B------:R-:W-:-:S02]  /*0eb0*/  CS2R R122, SRZ ;  /* 0x00000000007a7805 */ /* 0x000fc4000001ff00 */
[----:B------:R-:W-:Y:S01]  /*0ec0*/  CS2R R124, SRZ ;  /* 0x00000000007c7805 */ /* 0x000fe2000001ff00 */
[----:B------:R-:W-:Y:S01]  /*0ed0*/  IMAD.IADD R3, R5, 0x1, -R4 ;  /* 0x0000000105037824 */ /* 0x000fe200078e0a04 */
[----:B------:R-:W-:Y:S02]  /*0ee0*/  CS2R R126, SRZ ;  /* 0x00000000007e7805 */ /* 0x000fe4000001ff00 */
[----:B------:R-:W-:Y:S02]  /*0ef0*/  CS2R R128, SRZ ;  /* 0x0000000000807805 */ /* 0x000fe4000001ff00 */
[----:B------:R-:W-:Y:S02]  /*0f00*/  CS2R R130, SRZ ;  /* 0x0000000000827805 */ /* 0x000fe4000001ff00 */
[----:B------:R-:W-:Y:S01]  /*0f10*/  CS2R R132, SRZ ;  /* 0x0000000000847805 */ /* 0x000fe2000001ff00 */
[----:B------:R2:W-:Y:S01]  /*0f20*/  STL [R1+0x1c], R3 ;  /* 0x00001c0301007387 */ /* 0x0005e20000100800 */
[----:B------:R-:W-:-:S02]  /*0f30*/  CS2R R134, SRZ ;  /* 0x0000000000867805 */ /* 0x000fc4000001ff00 */
[----:B------:R-:W-:Y:S02]  /*0f40*/  CS2R R136, SRZ ;  /* 0x0000000000887805 */ /* 0x000fe4000001ff00 */
[----:B------:R-:W-:Y:S01]  /*0f50*/  CS2R R138, SRZ ;  /* 0x00000000008a7805 */ /* 0x000fe2000001ff00 */
[----:B------:R2:W-:Y:S01]  /*0f60*/  STL [R1+0x10], R7 ;  /* 0x0000100701007387 */ /* 0x0005e20000100800 */
        /* <DEDUP_REMOVED lines=37> */
[----:B--2---:R-:W-:Y:S06]  /*11c0*/  @!P0 BRA `(.L_x_3848) ;  /* 0x00000050008c8947 */ /* 0x004fec0003800000 */
[----:B------:R-:W2:Y:S01]  /*11d0*/  LDL.LU R8, [R1] ;  /* 0x0000000001087983 */ /* 0x000ea20000300800 */
[----:B------:R-:W3:Y:S01]  /*11e0*/  LDC R7, c[0x0][0x290] ;  /* 0x0000a400ff077b82 */ /* 0x000ee20000000800 */
[----:B------:R-:W-:Y:S01]  /*11f0*/  LEA.HI R5, R0, R5, RZ, 0x5 ;  /* 0x0000000500057211 */ /* 0x000fe200078f28ff */
[----:B------:R-:W-:Y:S01]  /*1200*/  VIADD R6, R6, 0x4f ;  /* 0x0000004f06067836 */ /* 0x000fe20000000000 */
[----:B------:R-:W4:Y:S01]  /*1210*/  S2R R9, SR_TID.X ;  /* 0x0000000000097919 */ /* 0x000f220000002100 */
[--C-:B------:R-:W-:Y:S02]  /*1220*/  SHF.R.S32.HI R0, RZ, 0x2, R2.reuse ;  /* 0x00000002ff007819 */ /* 0x100fe40000011402 */
[----:B------:R-:W-:Y:S02]  /*1230*/  CS2R R236, SRZ ;  /* 0x0000000000ec7805 */ /* 0x000fe4000001ff00 */
[----:B------:R-:W-:Y:S01]  /*1240*/  SHF.R.S32.HI R3, RZ, 0x1f, R2 ;  /* 0x0000001fff037819 */ /* 0x000fe20000011402 */
[----:B------:R-:W3:Y:S01]  /*1250*/  S2R R4, SR_CTAID.X ;  /* 0x0000000000047919 */ /* 0x000ee20000002500 */
[----:B------:R-:W-:Y:S01]  /*1260*/  SHF.R.S32.HI R5, RZ, 0x5, R5 ;  /* 0x00000005ff057819 */ /* 0x000fe20000011405 */
[----:B------:R-:W-:Y:S01]  /*1270*/  IMAD.HI R6, R6, 0x66666667, RZ ;  /* 0x6666666706067827 */ /* 0x000fe200078e02ff */
[----:B------:R-:W-:-:S02]  /*1280*/  LEA.HI R3, R3, R0, RZ, 0x3 ;  /* 0x0000000003037211 */ /* 0x000fc400078f18ff */
[----:B------:R-:W-:Y:S02]  /*1290*/  CS2R R150, SRZ ;  /* 0x0000000000967805 */ /* 0x000fe4000001ff00 */
[----:B------:R-:W-:Y:S02]  /*12a0*/  CS2R R148, SRZ ;  /* 0x0000000000947805 */ /* 0x000fe4000001ff00 */
[----:B------:R-:W-:Y:S02]  /*12b0*/  CS2R R146, SRZ ;  /* 0x0000000000927805 */ /* 0x000fe4000001ff00 */
[----:B------:R-:W-:Y:S02]  /*12c0*/  LOP3.LUT R3, R3, 0xfffffff8, RZ, 0xc0, !PT ;  /* 0xfffffff803037812 */ /* 0x000fe400078ec0ff */
        /* <DEDUP_REMOVED lines=20> */
[C---:B----4-:R-:W-:Y:S01]  /*1410*/  VIADD R10, R9.reuse, 0xffffff80 ;  /* 0xffffff80090a7836 */ /* 0x050fe20000000000 */
[----:B------:R-:W-:Y:S01]  /*1420*/  CS2R R104, SRZ ;  /* 0x0000000000687805 */ /* 0x000fe2000001ff00 */
[----:B------:R-:W-:Y:S01]  /*1430*/  VIADD R9, R9, 0xffffff80 ;  /* 0xffffff8009097836 */ /* 0x000fe20000000000 */
[----:B------:R-:W-:Y:S01]  /*1440*/  CS2R R102, SRZ ;  /* 0x0000000000667805 */ /* 0x000fe2000001ff00 */
[----:B---3--:R-:W-:Y:S01]  /*1450*/  IMAD R4, R4, -0x80, R7 ;  /* 0xffffff8004047824 */ /* 0x008fe200078e0207 */
[----:B------:R-:W-:-:S02]  /*1460*/  CS2R R100, SRZ ;  /* 0x0000000000647805 */ /* 0x000fc4000001ff00 */
[----:B------:R-:W-:Y:S02]  /*1470*/  CS2R R98, SRZ ;  /* 0x0000000000627805 */ /* 0x000fe4000001ff00 */
[----:B------:R-:W-:Y:S01]  /*1480*/  SHF.R.S32.HI R9, RZ, 0x1f, R9 ;  /* 0x0000001fff097819 */ /* 0x000fe20000011409 */
[----:B------:R-:W-:Y:S01]  /*1490*/  IMAD R4, R5, -0x10, R4 ;  /* 0xfffffff005047824 */ /* 0x000fe200078e0204 */
[----:B------:R-:W-:Y:S02]  /*14a0*/  SHF.R.U32.HI R5, RZ, 0x1f, R6 ;  /* 0x0000001fff057819 */ /* 0x000fe40000011606 */
[----:B------:R-:W-:Y:S02]  /*14b0*/  CS2R R96, SRZ ;  /* 0x0000000000607805 */ /* 0x000fe4000001ff00 */
[----:B------:R-:W-:Y:S02]  /*14c0*/  LEA.HI R9, R9, R10, RZ, 0x7 ;  /* 0x0000000a09097211 */ /* 0x000fe400078f38ff */
[----:B------:R-:W-:-:S02]  /*14d0*/  CS2R R94, SRZ ;  /* 0x00000000005e7805 */ /* 0x000fc4000001ff00 */
[----:B------:R-:W-:Y:S02]  /*14e0*/  IADD3 R3, R4, R3, -R0 ;  /* 0x0000000304037210 */ /* 0x000fe40007ffe800 */
[----:B------:R-:W-:Y:S02]  /*14f0*/  CS2R R92, SRZ ;  /* 0x00000000005c7805 */ /* 0x000fe4000001ff00 */
[----:B------:R-:W-:Y:S02]  /*1500*/  SHF.R.S32.HI R9, RZ, 0x7, R9 ;  /* 0x00000007ff097819 */ /* 0x000fe40000011409 */
[----:B------:R-:W-:Y:S02]  /*1510*/  CS2R R90, SRZ ;  /* 0x00000000005a7805 */ /* 0x000fe4000001ff00 */
[----:B------:R-:W-:Y:S02]  /*1520*/  LEA.HI.SX32 R5, R6, R5, 0x1b ;  /* 0x0000000506057211 */ /* 0x000fe400078fdaff */
[----:B------:R-:W-:-:S02]  /*1530*/  CS2R R88, SRZ ;  /* 0x0000000000587805 */ /* 0x000fc4000001ff00 */
[----:B------:R-:W-:Y:S02]  /*1540*/  LEA.HI R2, R9, R9, RZ, 0x1 ;  /* 0x0000000909027211 */ /* 0x000fe400078f08ff */
[----:B------:R-:W-:Y:S02]  /*1550*/  CS2R R86, SRZ ;  /* 0x0000000000567805 */ /* 0x000fe4000001ff00 */
[----:B------:R-:W-:Y:S01]  /*1560*/  CS2R R84, SRZ ;  /* 0x0000000000547805 */ /* 0x000fe2000001ff00 */
[----:B------:R-:W-:Y:S01]  /*1570*/  STL [R1+0x14], R5 ;  /* 0x0000140501007387 */ /* 0x000fe20000100800 */
[----:B------:R-:W-:Y:S02]  /*1580*/  LOP3.LUT R2, R2, 0xfffffffe, RZ, 0xc0, !PT ;  /* 0xfffffffe02027812 */ /* 0x000fe400078ec0ff */
[----:B------:R-:W-:Y:S02]  /*1590*/  CS2R R82, SRZ ;  /* 0x0000000000527805 */ /* 0x000fe4000001ff00 */
[----:B------:R-:W-:-:S02]  /*15a0*/  CS2R R80, SRZ ;  /* 0x0000000000507805 */ /* 0x000fc4000001ff00 */
[----:B------:R-:W-:Y:S02]  /*15b0*/  CS2R R78, SRZ ;  /* 0x00000000004e7805 */ /* 0x000fe4000001ff00 */
[----:B------:R-:W-:Y:S01]  /*15c0*/  CS2R R76, SRZ ;  /* 0x00000000004c7805 */ /* 0x000fe2000001ff00 */
[----:B------:R-:W-:Y:S01]  /*15d0*/  IMAD.IADD R2, R9, 0x1, -R2 ;  /* 0x0000000109027824 */ /* 0x000fe200078e0a02 */
[----:B------:R-:W-:Y:S02]  /*15e0*/  CS2R R74, SRZ ;  /* 0x00000000004a7805 */ /* 0x000fe4000001ff00 */
[----:B------:R-:W-:Y:S02]  /*15f0*/  CS2R R72, SRZ ;  /* 0x0000000000487805 */ /* 0x000fe4000001ff00 */
[----:B------:R-:W-:Y:S01]  /*1600*/  CS2R R70, SRZ ;  /* 0x0000000000467805 */ /* 0x000fe2000001ff00 */
[----:B------:R-:W-:Y:S01]  /*1610*/  IMAD R0, R2, -0x40, R3 ;  /* 0xffffffc002007824 */ /* 0x000fe200078e0203 */
        /* <DEDUP_REMOVED lines=23> */
[----:B--2---:R-:W-:-:S05]  /*1790*/  LOP3.LUT R4, R8, 0x1, RZ, 0xfc, !PT ;  /* 0x0000000108047812 */ /* 0x004fca00078efcff */
[----:B------:R-:W-:Y:S04]  /*17a0*/  STL [R1], R4 ;  /* 0x0000000401007387 */ /* 0x000fe80000100800 */
[----:B------:R2:W-:Y:S02]  /*17b0*/  STL [R1+0x8], R0 ;  /* 0x0000080001007387 */ /* 0x0005e40000100800 */
[----:B--2---:R-:W-:-:S07]  /*17c0*/  IMAD.MOV.U32 R0, RZ, RZ, RZ ;  /* 0x000000ffff007224 */ /* 0x004fce00078e00ff */
.L_x_3859:
[----:B------:R-:W2:Y:S02]  /*17d0*/  LDL R2, [R1] ;  /* 0x0000000001027983 */ /* 0x000ea40000100800 */
[----:B--2---:R-:W-:-:S13]  /*17e0*/  ISETP.NE.AND P0, PT, R2, 0x3, PT ;  /* 0x000000030200780c */ /* 0x004fda0003f05270 */
[----:B------:R-:W-:Y:S05]  /*17f0*/  @!P0 BRA `(.L_x_3849) ;  /* 0x0000000000048947 */ /* 0x000fea0003800000 */
[----:B------:R-:W-:Y:S01]  /*1800*/  BPT.TRAP 0x1 ;  /* 0x000000040000795c */ /* 0x000fe20000300000 */
.L_x_3849:
        /* <DEDUP_REMOVED lines=8> */
.L_x_3850:
[----:B---3--:R-:W-:Y:S05]  /*1890*/  @P1 BRA `(.L_x_3851) ;  /* 0x0000000000081947 */ /* 0x008fea0003800000 */
[----:B------:R-:W3:Y:S02]  /*18a0*/  SYNCS.PHASECHK.TRANS64.TRYWAIT P1, [R2+URZ+0x38810], R153 ;  /* 0x03881099020075a7 */ /* 0x000ee4000802017f */
[----:B---3--:R-:W-:Y:S05]  /*18b0*/  @!P1 BRA `(.L_x_3852) ;  /* 0x00000080007c9947 */ /* 0x008fea0003800000 */
.L_x_3851:
        /* <DEDUP_REMOVED lines=8> */
[----:B------:R-:W-:-:S04]  /*1940*/  LOP3.LUT R235, R3, 0x3fff, RZ, 0xc0, !PT ;  /* 0x00003fff03eb7812 */ /* 0x000fc800078ec0ff */
[----:B------:R-:W-:-:S05]  /*1950*/  LOP3.LUT R3, R235, 0x10000, RZ, 0xfc, !PT ;  /* 0x00010000eb037812 */ /* 0x000fca00078efcff */
[----:B------:R-:W-:-:S05]  /*1960*/  IMAD R3, R0, 0x500, R3 ;  /* 0x0000050000037824 */ /* 0x000fca00078e0203 */
[----:B------:R-:W-:Y:S01]  /*1970*/  R2UR UR6, R3 ;  /* 0x00000000030672ca */ /* 0x000fe200000e0000 */
[----:B------:R-:W-:Y:S01]  /*1980*/  WARPGROUP.ARRIVE ;  /* 0x00000000000079c5 */ /* 0x000fe20000000000 */
[----:B------:R-:W-:Y:S01]  /*1990*/  UMOV UR9, 0x40000040 ;  /* 0x4000004000097882 */ /* 0x000fe20000000000 */
[----:B------:R-:W-:-:S10]  /*19a0*/  UMOV UR11, 0x40000040 ;  /* 0x40000040000b7882 */ /* 0x000fd40000000000 */
[----:B------:R-:W-:Y:S01]  /*19b0*/  UMOV UR10, UR6 ;  /* 0x00000006000a7c82 */ /* 0x000fe20008000000 */
[----:B------:R-:W-:Y:S01]  /*19c0*/  UIADD3 UR14, UR6, 0x80, URZ ;  /* 0x00000080060e7890 */ /* 0x000fe2000fffe03f */
[----:B------:R-:W-:Y:S01]  /*19d0*/  UMOV UR13, UR9 ;  /* 0x00000009000d7c82 */ /* 0x000fe20008000000 */
[----:B------:R-:W-:Y:S01]  /*19e0*/  UMOV UR15, 0x40000040 ;  /* 0x40000040000f7882 */ /* 0x000fe20000000000 */
[----:B------:R-:W-:Y:S01]  /*19f0*/  UIADD3 UR7, UR6, 0x180, URZ ;  /* 0x0000018006077890 */ /* 0x000fe2000fffe03f */
[----:B----4-:R-:W-:-:S05]  /*1a00*/  IMAD R4, R4, 0x2000, R22 ;  /* 0x0000200004047824 */ /* 0x010fca00078e0216 */
[----:B------:R-:W-:-:S13]  /*1a10*/  R2UR UR4, R4 ;  /* 0x00000000040472ca */ /* 0x000fda00000e0000 */
[----:B------:R-:W-:-:S04]  /*1a20*/  USHF.R.U32.HI UR5, URZ, 0x4, UR4 ;  /* 0x000000043f057899 */ /* 0x000fc80008011604 */
[----:B------:R-:W-:-:S04]  /*1a30*/  ULOP3.LUT UR5, UR5, 0x3fff, URZ, 0xc0, !UPT ;  /* 0x00003fff05057892 */ /* 0x000fc8000f8ec03f */
[----:B------:R-:W-:-:S09]  /*1a40*/  ULOP3.LUT UR8, UR5, 0x10000, URZ, 0xfc, !UPT ;  /* 0x0001000005087892 */ /* 0x000fd2000f8efc3f */
[----:B------:R-:W-:Y:S01]  /*1a50*/  HGMMA.64x16x16.F32 R224, gdesc[UR8], RZ, !UPT, gsb0 ;  /* 0x0020000008e079f0 */ /* 0x000fe2000c0008ff */
[----:B------:R-:W-:Y:S02]  /*1a60*/  UMOV UR12, UR8 ;  /* 0x00000008000c7c82 */ /* 0x000fe40008000000 */
        /* <DEDUP_REMOVED lines=11> */
[----:B------:R-:W-:Y:S01]  /*1b20*/  UMOV UR12, UR8 ;  /* 0x00000008000c7c82 */ /* 0x000fe20008000000 */
[----:B------:R-:W-:Y:S01]  /*1b30*/  UMOV UR13, UR9 ;  /* 0x00000009000d7c82 */ /* 0x000fe20008000000 */
[----:B------:R-:W-:Y:S01]  /*1b40*/  UMOV UR14, UR7 ;  /* 0x00000007000e7c82 */ /* 0x000fe20008000000 */
[----:B------:R-:W-:Y:S01]  /*1b50*/  UMOV UR15, 0x40000040 ;  /* 0x40000040000f7882 */ /* 0x000fe20000000000 */
        /* <DEDUP_REMOVED lines=235> */
[----:B------:R1:W2:Y:S04]  /*2a10*/  LDS.64 R20, [R23+0x2e060] ;  /* 0x02e0600017147984 */ /* 0x0002a80000000a00 */
[----:B------:R2:W2:Y:S04]  /*2a20*/  LDS.64 R18, [R23+0x2e080] ;  /* 0x02e0800017127984 */ /* 0x0004a80000000a00 */
[----:B-1----:R1:W1:Y:S04]  /*2a30*/  LDS.64 R16, [R23+0x2e0a0] ;  /* 0x02e0a00017107984 */ /* 0x0022680000000a00 */
[----:B------:R1:W1:Y:S04]  /*2a40*/  LDS.64 R14, [R23+0x2e0c0] ;  /* 0x02e0c000170e7984 */ /* 0x0002680000000a00 */
[----:B------:R1:W1:Y:S04]  /*2a50*/  LDS.64 R12, [R23+0x2e0e0] ;  /* 0x02e0e000170c7984 */ /* 0x0002680000000a00 */
[----:B------:R1:W1:Y:S04]  /*2a60*/  LDS.64 R10, [R23+0x2e100] ;  /* 0x02e10000170a7984 */ /* 0x0002680000000a00 */
[----:B------:R1:W1:Y:S01]  /*2a70*/  LDS.64 R8, [R23+0x2e120] ;  /* 0x02e1200017087984 */ /* 0x0002620000000a00 */
[----:B------:R-:W-:Y:S05]  /*2a80*/  @!P0 BRA `(.L_x_3853) ;  /* 0x0000000000048947 */ /* 0x000fea0003800000 */
[----:B------:R-:W-:Y:S01]  /*2a90*/  BPT.TRAP 0x1 ;  /* 0x000000040000795c */ /* 0x000fe20000300000 */
.L_x_3853:
[----:B------:R1:W1:Y:S01]  /*2aa0*/  SYNCS.PHASECHK.TRANS64.TRYWAIT P1, [R2+URZ+0x38830], R153 ;  /* 0x03883099020075a7 */ /* 0x000262000802017f */
[----:B------:R-:W-:Y:S05]  /*2ab0*/  @!P0 BRA `(.L_x_3854) ;  /* 0x0000000000048947 */ /* 0x000fea0003800000 */
[----:B------:R-:W-:Y:S01]  /*2ac0*/  BPT.TRAP 0x1 ;  /* 0x000000040000795c */ /* 0x000fe20000300000 */
.L_x_3854:
[----:B------:R-:W-:-:S05]  /*2ad0*/  VIADD R3, R22, 0x24000 ;  /* 0x0002400016037836 */ /* 0x000fca0000000000 */
[----:B------:R-:W-:-:S04]  /*2ae0*/  SHF.R.U32.HI R3, RZ, 0x4, R3 ;  /* 0x00000004ff037819 */ /* 0x000fc80000011603 */
[----:B------:R-:W-:-:S04]  /*2af0*/  LOP3.LUT R22, R3, 0x3fff, RZ, 0xc0, !PT ;  /* 0x00003fff03167812 */ /* 0x000fc800078ec0ff */
[----:B------:R-:W-:Y:S01]  /*2b00*/  LOP3.LUT R3, R22, 0x10000, RZ, 0xfc, !PT ;  /* 0x0001000016037812 */ /* 0x000fe200078efcff */
[----:B-1----:R-:W-:Y:S06]  /*2b10*/  @P1 BRA `(.L_x_3855) ;  /* 0x0000000000081947 */ /* 0x002fec0003800000 */
[----:B------:R-:W1:Y:S02]  /*2b20*/  SYNCS.PHASECHK.TRANS64.TRYWAIT P1, [R2+URZ+0x38830], R153 ;  /* 0x03883099020075a7 */ /* 0x000e64000802017f */
[----:B-1----:R-:W-:Y:S05]  /*2b30*/  @!P1 BRA `(.L_x_3856) ;  /* 0x0000006c00f09947 */ /* 0x002fea0003800000 */
.L_x_3855:
        /* <DEDUP_REMOVED lines=58> */
[----:B------:R-:W-:Y:S02]  /*2ee0*/  FSEL R220, R220, -INF , P2 ;  /* 0xff800000dcdc7808 */ /* 0x000fe40001000000 */
[----:B------:R-:W-:Y:S02]  /*2ef0*/  FSEL R208, R208, -INF , P2 ;  /* 0xff800000d0d07808 */ /* 0x000fe40001000000 */
[----:B------:R-:W-:Y:S01]  /*2f00*/  FSEL R210, R210, -INF , P1 ;  /* 0xff800000d2d27808 */ /* 0x000fe20000800000 */
[----:B------:R-:W-:Y:S01]  /*2f10*/  HGMMA.64x16x16.F32 R184, gdesc[UR8], R184, gsb0 ;  /* 0x0020000008b879f0 */ /* 0x000fe200080008b8 */
[----:B------:R-:W-:Y:S01]  /*2f20*/  UIADD3 UR10, UR4, 0x82, URZ ;  /* 0x00000082040a7890 */ /* 0x000fe2000fffe03f */
[----:B------:R-:W-:Y:S01]  /*2f30*/  FSEL R209, R209, -INF , P2 ;  /* 0xff800000d1d17808 */ /* 0x000fe20001000000 */
[----:B------:R-:W-:Y:S01]  /*2f40*/  UMOV UR11, 0x40000040 ;  /* 0x40000040000b7882 */ /* 0x000fe20000000000 */
[----:B------:R-:W-:-:S02]  /*2f50*/  FSEL R211, R211, -INF , P1 ;  /* 0xff800000d3d37808 */ /* 0x000fc40000800000 */
[----:B------:R-:W-:Y:S02]  /*2f60*/  FSEL R230, R230, -INF , P1 ;  /* 0xff800000e6e67808 */ /* 0x000fe40000800000 */
[----:B------:R-:W-:Y:S01]  /*2f70*/  FSEL R3, R228, -INF , P2 ;  /* 0xff800000e4037808 */ /* 0x000fe20001000000 */
        /* <DEDUP_REMOVED lines=61> */
[----:B------:R-:W-:-:S02]  /*3350*/  WARPGROUP.DEPBAR.LE gsb0, 0x0 ;  /* 0x00008000000079c5 */ /* 0x000fc40000010000 */
[----:B------:R-:W-:Y:S01]  /*3360*/  WARPGROUP.ARRIVE ;  /* 0x00000000000079c5 */ /* 0x000fe20000000000 */
[----:B------:R-:W-:Y:S01]  /*3370*/  FSEL R6, R216, -INF , P2 ;  /* 0xff800000d8067808 */ /* 0x000fe20001000000 */
[--C-:B------:R-:W-:Y:S01]  /*3380*/  FFMA.FTZ R225, R225, UR5, -R7.reuse ;  /* 0x00000005e1e17c23 */ /* 0x100fe20008010807 */
[----:B------:R-:W-:Y:S01]  /*3390*/  FFMA.FTZ R227, R227, UR5, -R7 ;  /* 0x00000005e3e37c23 */ /* 0x000fe20008010807 */
[----:B--2---:R-:W-:Y:S01]  /*33a0*/  FFMA.FTZ R3, R3, UR5, -R232 ;  /* 0x0000000503037c23 */ /* 0x004fe200080108e8 */
[----:B------:R-:W-:Y:S01]  /*33b0*/  FSEL R229, R229, -INF , P2 ;  /* 0xff800000e5e57808 */ /* 0x000fe20001000000 */
[----:B------:R-:W-:Y:S01]  /*33c0*/  HGMMA.64x16x16.F32 R184, gdesc[UR8], R184, gsb0 ;  /* 0x0020000008b879f0 */ /* 0x000fe200080008b8 */
[----:B------:R-:W-:Y:S01]  /*33d0*/  UIADD3 UR10, UR4, 0x86, URZ ;  /* 0x00000086040a7890 */ /* 0x000fe2000fffe03f */
[----:B------:R-:W-:Y:S01]  /*33e0*/  FSEL R216, R218, -INF , P1 ;  /* 0xff800000dad87808 */ /* 0x000fe20000800000 */
[----:B------:R-:W-:Y:S01]  /*33f0*/  UMOV UR11, 0x40000040 ;  /* 0x40000040000b7882 */ /* 0x000fe20000000000 */
[----:B------:R-:W-:Y:S01]  /*3400*/  FSEL R7, R217, -INF , P2 ;  /* 0xff800000d9077808 */ /* 0x000fe20001000000 */
[----:B------:R-:W-:Y:S01]  /*3410*/  FFMA.FTZ R6, R6, UR5, -R4 ;  /* 0x0000000506067c23 */ /* 0x000fe20008010804 */
[----:B------:R1:W-:Y:S01]  /*3420*/  MUFU.EX2 R228, R227 ;  /* 0x000000e300e47308 */ /* 0x0003e20000000800 */
[----:B------:R-:W-:-:S07]  /*3430*/  FSEL R231, R231, -INF , P1 ;  /* 0xff800000e7e77808 */ /* 0x000fce0000800000 */
[----:B------:R-:W-:Y:S08]  /*3440*/  MUFU.EX2 R234, R226 ;  /* 0x000000e200ea7308 */ /* 0x000ff00000000800 */
[----:B------:R-:W-:Y:S08]  /*3450*/  MUFU.EX2 R224, R224 ;  /* 0x000000e000e07308 */ /* 0x000ff00000000800 */
[----:B------:R-:W-:Y:S01]  /*3460*/  MUFU.EX2 R225, R225 ;  /* 0x000000e100e17308 */ /* 0x000fe20000000800 */
[----:B------:R-:W-:-:S02]  /*3470*/  WARPGROUP.DEPBAR.LE gsb0, 0x0 ;  /* 0x00008000000079c5 */ /* 0x000fc40000010000 */
[----:B------:R-:W-:Y:S01]  /*3480*/  WARPGROUP.ARRIVE ;  /* 0x00000000000079c5 */ /* 0x000fe20000000000 */
[----:B------:R-:W-:Y:S01]  /*3490*/  FSEL R218, R219, -INF , P1 ;  /* 0xff800000dbda7808 */ /* 0x000fe20000800000 */
[----:B------:R-:W-:Y:S01]  /*34a0*/  FFMA.FTZ R216, R216, UR5, -R4 ;  /* 0x00000005d8d87c23 */ /* 0x000fe20008010804 */
[----:B------:R-:W-:Y:S01]  /*34b0*/  FSEL R217, R222, -INF , P1 ;  /* 0xff800000ded97808 */ /* 0x000fe20000800000 */
[--C-:B------:R-:W-:Y:S01]  /*34c0*/  FFMA.FTZ R7, R7, UR5, -R5.reuse ;  /* 0x0000000507077c23 */ /* 0x100fe20008010805 */
[----:B-1----:R-:W-:Y:S01]  /*34d0*/  FFMA.FTZ R227, R230, UR5, -R232 ;  /* 0x00000005e6e37c23 */ /* 0x002fe200080108e8 */
[----:B------:R-:W-:Y:S01]  /*34e0*/  HGMMA.64x16x16.F32 R176, gdesc[UR8], R176, gsb0 ;  /* 0x0020000008b079f0 */ /* 0x000fe200080008b0 */
[----:B------:R-:W-:Y:S01]  /*34f0*/  UMOV UR10, UR7 ;  /* 0x00000007000a7c82 */ /* 0x000fe20008000000 */
[----:B------:R-:W-:Y:S01]  /*3500*/  UMOV UR11, 0x40000040 ;  /* 0x40000040000b7882 */ /* 0x000fe20000000000 */
[----:B------:R-:W-:Y:S01]  /*3510*/  UIADD3 UR7, UR4, 0x280, URZ ;  /* 0x0000028004077890 */ /* 0x000fe2000fffe03f */
[----:B------:R-:W-:Y:S01]  /*3520*/  FFMA.FTZ R218, R218, UR5, -R5 ;  /* 0x00000005dada7c23 */ /* 0x000fe20008010805 */
[----:B------:R-:W-:Y:S01]  /*3530*/  FFMA.FTZ R217, R217, UR5, -R20 ;  /* 0x00000005d9d97c23 */ /* 0x000fe20008010814 */
[----:B------:R-:W-:Y:S01]  /*3540*/  FSEL R219, R221, -INF , P2 ;  /* 0xff800000dddb7808 */ /* 0x000fe20001000000 */
[----:B------:R-:W2:Y:S01]  /*3550*/  LDL R230, [R1+0x18] ;  /* 0x0000180001e67983 */ /* 0x000ea20000100800 */
[----:B------:R-:W-:-:S03]  /*3560*/  FSEL R222, R215, -INF , P1 ;  /* 0xff800000d7de7808 */ /* 0x000fc60000800000 */
[----:B------:R-:W3:Y:S01]  /*3570*/  LDL R232, [R1+0xc] ;  /* 0x00000c0001e87983 */ /* 0x000ee20000100800 */
        /* <DEDUP_REMOVED lines=114> */
[----:B------:R-:W-:Y:S01]  /*3ca0*/  MUFU.EX2 R5, R6 ;  /* 0x0000000600057308 */ /* 0x000fe20000000800 */
[----:B------:R-:W-:Y:S02]  /*3cb0*/  WARPGROUP.DEPBAR.LE gsb0, 0x0 ;  /* 0x00008000000079c5 */ /* 0x000fe40000010000 */
[----:B------:R-:W-:-:S06]  /*3cc0*/  WARPGROUP.ARRIVE ;  /* 0x00000000000079c5 */ /* 0x000fcc0000000000 */
[----:B------:R-:W-:Y:S01]  /*3cd0*/  HGMMA.64x16x16.F32 R184, gdesc[UR8], R184, gsb0 ;  /* 0x0020000008b879f0 */ /* 0x000fe200080008b8 */
[----:B------:R1:W-:Y:S02]  /*3ce0*/  MUFU.EX2 R6, R216 ;  /* 0x000000d800067308 */ /* 0x0003e40000000800 */
[----:B-1----:R-:W-:-:S06]  /*3cf0*/  FFMA.FTZ R216, R220, UR5, -R20 ;  /* 0x00000005dcd87c23 */ /* 0x002fcc0008010814 */
[----:B------:R1:W-:Y:S01]  /*3d00*/  MUFU.EX2 R20, R218 ;  /* 0x000000da00147308 */ /* 0x0003e20000000800 */
[----:B------:R-:W-:Y:S01]  /*3d10*/  FSEL R220, R223, -INF , P1 ;  /* 0xff800000dfdc7808 */ /* 0x000fe20000800000 */
[--C-:B-1----:R-:W-:Y:S01]  /*3d20*/  FFMA.FTZ R218, R208, UR5, -R18.reuse ;  /* 0x00000005d0da7c23 */ /* 0x102fe20008010812 */
[----:B------:R-:W-:-:S05]  /*3d30*/  FFMA.FTZ R208, R210, UR5, -R18 ;  /* 0x00000005d2d07c23 */ /* 0x000fca0008010812 */
[----:B------:R1:W-:Y:S01]  /*3d40*/  MUFU.EX2 R18, R216 ;  /* 0x000000d800127308 */ /* 0x0003e20000000800 */
[----:B------:R-:W-:Y:S01]  /*3d50*/  FSEL R210, R212, -INF , P2 ;  /* 0xff800000d4d27808 */ /* 0x000fe20001000000 */
[----:B------:R-:W-:Y:S01]  /*3d60*/  FFMA.FTZ R219, R219, UR5, -R21 ;  /* 0x00000005dbdb7c23 */ /* 0x000fe20008010815 */
[----:B------:R-:W-:Y:S01]  /*3d70*/  FSEL R215, R202, -INF , P1 ;  /* 0xff800000cad77808 */ /* 0x000fe20000800000 */
[--C-:B-1----:R-:W-:Y:S01]  /*3d80*/  FFMA.FTZ R216, R209, UR5, -R19.reuse ;  /* 0x00000005d1d87c23 */ /* 0x102fe20008010813 */
[----:B------:R-:W-:Y:S01]  /*3d90*/  FFMA.FTZ R209, R211, UR5, -R19 ;  /* 0x00000005d3d17c23 */ /* 0x000fe20008010813 */
[----:B------:R-:W-:Y:S02]  /*3da0*/  FSEL R211, R214, -INF , P1 ;  /* 0xff800000d6d37808 */ /* 0x000fe40000800000 */
[----:B------:R-:W-:Y:S01]  /*3db0*/  FSEL R214, R213, -INF , P2 ;  /* 0xff800000d5d67808 */ /* 0x000fe20001000000 */
[----:B------:R-:W-:Y:S01]  /*3dc0*/  FFMA.FTZ R220, R220, UR5, -R21 ;  /* 0x00000005dcdc7c23 */ /* 0x000fe20008010815 */
[----:B------:R-:W-:Y:S01]  /*3dd0*/  FSEL R213, R200, -INF , P2 ;  /* 0xff800000c8d57808 */ /* 0x000fe20001000000 */
[--C-:B------:R-:W-:Y:S01]  /*3de0*/  FFMA.FTZ R210, R210, UR5, -R16.reuse ;  /* 0x00000005d2d27c23 */ /* 0x100fe20008010810 */
[----:B------:R-:W-:Y:S01]  /*3df0*/  FFMA.FTZ R211, R211, UR5, -R16 ;  /* 0x00000005d3d37c23 */ /* 0x000fe20008010810 */
[----:B------:R-:W-:Y:S01]  /*3e00*/  FSEL R200, R201, -INF , P2 ;  /* 0xff800000c9c87808 */ /* 0x000fe20001000000 */
[----:B------:R1:W-:Y:S01]  /*3e10*/  MUFU.EX2 R21, R217 ;  /* 0x000000d900157308 */ /* 0x0003e20000000800 */
[----:B------:R-:W-:-:S02]  /*3e20*/  FSEL R202, R203, -INF , P1 ;  /* 0xff800000cbca7808 */ /* 0x000fc40000800000 */
[----:B------:R-:W-:-:S05]  /*3e30*/  FSEL R201, R204, -INF , P2 ;  /* 0xff800000ccc97808 */ /* 0x000fca0001000000 */
[----:B------:R4:W-:Y:S01]  /*3e40*/  MUFU.EX2 R16, R218 ;  /* 0x000000da00107308 */ /* 0x0009e20000000800 */
[--C-:B-1----:R-:W-:Y:S01]  /*3e50*/  FFMA.FTZ R217, R222, UR5, -R17.reuse ;  /* 0x00000005ded97c23 */ /* 0x102fe20008010811 */
[----:B----4-:R-:W-:-:S06]  /*3e60*/  FFMA.FTZ R218, R214, UR5, -R17 ;  /* 0x00000005d6da7c23 */ /* 0x010fcc0008010811 */
[----:B------:R1:W-:Y:S01]  /*3e70*/  MUFU.EX2 R19, R219 ;  /* 0x000000db00137308 */ /* 0x0003e20000000800 */
[----:B------:R-:W-:Y:S01]  /*3e80*/  FFMA.FTZ R214, R215, UR5, -R14 ;  /* 0x00000005d7d67c23 */ /* 0x000fe2000801080e */
[----:B------:R-:W-:Y:S01]  /*3e90*/  FFMA.FTZ R215, R200, UR5, -R15 ;  /* 0x00000005c8d77c23 */ /* 0x000fe2000801080f */
[----:B------:R-:W-:-:S05]  /*3ea0*/  FSEL R200, R205, -INF , P2 ;  /* 0xff800000cdc87808 */ /* 0x000fca0001000000 */
[----:B------:R4:W-:Y:S01]  /*3eb0*/  MUFU.EX2 R17, R208 ;  /* 0x000000d000117308 */ /* 0x0009e20000000800 */
[----:B-1----:R-:W-:Y:S01]  /*3ec0*/  FSEL R219, R206, -INF , P1 ;  /* 0xff800000cedb7808 */ /* 0x002fe20000800000 */
[----:B------:R-:W-:-:S06]  /*3ed0*/  UIADD3 UR10, UR4, 0x306, URZ ;  /* 0x00000306040a7890 */ /* 0x000fcc000fffe03f */
[----:B------:R1:W-:Y:S01]  /*3ee0*/  MUFU.EX2 R212, R220 ;  /* 0x000000dc00d47308 */ /* 0x0003e20000000800 */
[----:B----4-:R-:W-:Y:S01]  /*3ef0*/  FFMA.FTZ R208, R213, UR5, -R14 ;  /* 0x00000005d5d07c23 */ /* 0x010fe2000801080e */
[----:B------:R-:W-:-:S06]  /*3f00*/  FFMA.FTZ R219, R219, UR5, -R12 ;  /* 0x00000005dbdb7c23 */ /* 0x000fcc000801080c */
[----:B------:R4:W-:Y:S01]  /*3f10*/  MUFU.EX2 R14, R216 ;  /* 0x000000d8000e7308 */ /* 0x0009e20000000800 */
[----:B-1----:R-:W-:Y:S01]  /*3f20*/  FFMA.FTZ R220, R201, UR5, -R12 ;  /* 0x00000005c9dc7c23 */ /* 0x002fe2000801080c */
[----:B------:R-:W-:Y:S01]  /*3f30*/  FSEL R201, R194, -INF , P1 ;  /* 0xff800000c2c97808 */ /* 0x000fe20000800000 */
[----:B------:R-:W-:Y:S02]  /*3f40*/  WARPGROUP.DEPBAR.LE gsb0, 0x0 ;  /* 0x00008000000079c5 */ /* 0x000fe40000010000 */
[----:B----4-:R-:W-:Y:S01]  /*3f50*/  FFMA.FTZ R216, R202, UR5, -R15 ;  /* 0x00000005cad87c23 */ /* 0x010fe2000801080f */
[----:B------:R-:W-:Y:S02]  /*3f60*/  FSEL R202, R207, -INF , P1 ;  /* 0xff800000cfca7808 */ /* 0x000fe40000800000 */
[----:B------:R1:W-:Y:S01]  /*3f70*/  MUFU.EX2 R15, R209 ;  /* 0x000000d1000f7308 */ /* 0x0003e20000000800 */
[----:B------:R-:W-:-:S07]  /*3f80*/  UMOV UR11, 0x40000040 ;  /* 0x40000040000b7882 */ /* 0x000fce0000000000 */
[----:B------:R4:W-:Y:S01]  /*3f90*/  MUFU.EX2 R213, R210 ;  /* 0x000000d200d57308 */ /* 0x0009e20000000800 */
[--C-:B-1----:R-:W-:Y:S02]  /*3fa0*/  FFMA.FTZ R209, R202, UR5, -R13.reuse ;  /* 0x00000005cad17c23 */ /* 0x102fe4000801080d */
[----:B------:R-:W1:Y:S05]  /*3fb0*/  LDS.64 R202, [R23+0x2e380] ;  /* 0x02e3800017ca7984 */ /* 0x000e6a0000000a00 */
[----:B------:R5:W-:Y:S01]  /*3fc0*/  MUFU.EX2 R12, R211 ;  /* 0x000000d3000c7308 */ /* 0x000be20000000800 */
[----:B----4-:R-:W-:Y:S01]  /*3fd0*/  FFMA.FTZ R210, R200, UR5, -R13 ;  /* 0x00000005c8d27c23 */ /* 0x010fe2000801080d */
[----:B-----5:R-:W-:-:S02]  /*3fe0*/  FFMA.FTZ R211, R201, UR5, -R10 ;  /* 0x00000005c9d37c23 */ /* 0x020fc4000801080a */
[----:B------:R-:W4:Y:S01]  /*3ff0*/  LDS.64 R200, [R23+0x2e3a0] ;  /* 0x02e3a00017c87984 */ /* 0x000f220000000a00 */
[----:B------:R-:W-:-:S06]  /*4000*/  WARPGROUP.ARRIVE ;  /* 0x00000000000079c5 */ /* 0x000fcc0000000000 */
[----:B------:R-:W-:Y:S01]  /*4010*/  HGMMA.64x16x16.F32 R176, gdesc[UR8], R176, gsb0 ;  /* 0x0020000008b079f0 */ /* 0x000fe200080008b0 */
[----:B------:R-:W-:Y:S02]  /*4020*/  FSEL R13, R192, -INF , P2 ;  /* 0xff800000c00d7808 */ /* 0x000fe40001000000 */
[----:B------:R-:W-:Y:S02]  /*4030*/  FSEL R204, R193, -INF , P2 ;  /* 0xff800000c1cc7808 */ /* 0x000fe40001000000 */
[----:B------:R-:W-:Y:S02]  /*4040*/  FSEL R192, R195, -INF , P1 ;  /* 0xff800000c3c07808 */ /* 0x000fe40000800000 */
[----:B------:R-:W-:Y:S01]  /*4050*/  FSEL R193, R196, -INF , P2 ;  /* 0xff800000c4c17808 */ /* 0x000fe20001000000 */
[--C-:B------:R-:W-:Y:S02]  /*4060*/  FFMA.FTZ R204, R204, UR5, -R11.reuse ;  /* 0x00000005cccc7c23 */ /* 0x100fe4000801080b */
[----:B------:R-:W-:-:S02]  /*4070*/  FFMA.FTZ R205, R192, UR5, -R11 ;  /* 0x00000005c0cd7c23 */ /* 0x000fc4000801080b */
[----:B------:R5:W-:Y:S01]  /*4080*/  MUFU.EX2 R11, R208 ;  /* 0x000000d0000b7308 */ /* 0x000be20000000800 */
[----:B------:R-:W-:Y:S02]  /*4090*/  FSEL R207, R198, -INF , P1 ;  /* 0xff800000c6cf7808 */ /* 0x000fe40000800000 */
[----:B------:R-:W-:Y:S01]  /*40a0*/  FSEL R206, R197, -INF , P2 ;  /* 0xff800000c5ce7808 */ /* 0x000fe20001000000 */
[----:B-----5:R-:W-:Y:S01]  /*40b0*/  FFMA.FTZ R208, R193, UR5, -R8 ;  /* 0x00000005c1d07c23 */ /* 0x020fe20008010808 */
[----:B------:R-:W-:Y:S02]  /*40c0*/  LOP3.LUT R193, R22, 0x2800000, RZ, 0xfc, !PT ;  /* 0x0280000016c17812 */ /* 0x000fe400078efcff */
[----:B------:R-:W-:Y:S01]  /*40d0*/  FSEL R22, R199, -INF , P1 ;  /* 0xff800000c7167808 */ /* 0x000fe20000800000 */
[----:B------:R5:W2:Y:S01]  /*40e0*/  MUFU.EX2 R226, R3 ;  /* 0x0000000300e27308 */ /* 0x000aa20000000800 */
[----:B------:R-:W-:Y:S01]  /*40f0*/  FFMA.FTZ R222, R13, UR5, -R10 ;  /* 0x000000050dde7c23 */ /* 0x000fe2000801080a */
[----:B------:R-:W-:Y:S01]  /*4100*/  FFMA.FTZ R207, R207, UR5, -R8 ;  /* 0x00000005cfcf7c23 */ /* 0x000fe20008010808 */
[--C-:B------:R-:W-:Y:S01]  /*4110*/  FFMA.FTZ R206, R206, UR5, -R9.reuse ;  /* 0x00000005cece7c23 */ /* 0x100fe20008010809 */
[----:B------:R-:W-:Y:S01]  /*4120*/  FFMA.FTZ R223, R22, UR5, -R9 ;  /* 0x0000000516df7c23 */ /* 0x000fe20008010809 */
[--C-:B-----5:R-:W-:Y:S01]  /*4130*/  FFMA.FTZ R3, R229, UR5, -R233.reuse ;  /* 0x00000005e5037c23 */ /* 0x120fe200080108e9 */
[----:B------:R-:W-:Y:S01]  /*4140*/  FFMA.FTZ R233, R231, UR5, -R233 ;  /* 0x00000005e7e97c23 */ /* 0x000fe200080108e9 */
[----:B------:R-:W-:Y:S01]  /*4150*/  UIADD3 UR5, UR4, 0x386, URZ ;  /* 0x0000038604057890 */ /* 0x000fe2000fffe03f */
[----:B------:R-:W-:-:S06]  /*4160*/  UMOV UR11, 0x40000040 ;  /* 0x40000040000b7882 */ /* 0x000fcc0000000000 */
[----:B------:R-:W-:Y:S01]  /*4170*/  UMOV UR10, UR5 ;  /* 0x00000005000a7c82 */ /* 0x000fe20008000000 */
[----:B------:R-:W-:Y:S02]  /*4180*/  WARPGROUP.DEPBAR.LE gsb0, 0x0 ;  /* 0x00008000000079c5 */ /* 0x000fe40000010000 */
[----:B------:R-:W-:-:S06]  /*4190*/  WARPGROUP.ARRIVE ;  /* 0x00000000000079c5 */ /* 0x000fcc0000000000 */
[----:B------:R-:W-:Y:S01]  /*41a0*/  HGMMA.64x16x16.F32 R168, gdesc[UR8], R168, gsb0 ;  /* 0x0020000008a879f0 */ /* 0x000fe200080008a8 */
[----:B------:R1:W-:Y:S01]  /*41b0*/  MUFU.EX2 R8, R214 ;  /* 0x000000d600087308 */ /* 0x0003e20000000800 */
[----:B------:R-:W-:-:S07]  /*41c0*/  UIADD3 UR6, UR4, 0x406, URZ ;  /* 0x0000040604067890 */ /* 0x000fce000fffe03f */
[----:B------:R4:W-:Y:S01]  /*41d0*/  MUFU.EX2 R22, R216 ;  /* 0x000000d800167308 */ /* 0x0009e20000000800 */
[----:B-1----:R-:W-:-:S07]  /*41e0*/  FADD.FTZ R214, R184, -R202 ;  /* 0x800000cab8d67221 */ /* 0x002fce0000010000 */
[----:B------:R1:W-:Y:S01]  /*41f0*/  MUFU.EX2 R184, R220 ;  /* 0x000000dc00b87308 */ /* 0x0003e20000000800 */
[----:B----4-:R-:W-:Y:S01]  /*4200*/  FADD.FTZ R216, R188, -R200 ;  /* 0x800000c8bcd87221 */ /* 0x010fe20000010000 */
[----:B------:R-:W-:Y:S01]  /*4210*/  UMOV UR10, UR6 ;  /* 0x00000006000a7c82 */ /* 0x000fe20008000000 */
[----:B------:R-:W-:Y:S01]  /*4220*/  UMOV UR11, 0x40000040 ;  /* 0x40000040000b7882 */ /* 0x000fe20000000000 */
[----:B-1----:R-:W-:Y:S01]  /*4230*/  FADD.FTZ R220, R189, -R201 ;  /* 0x800000c9bddc7221 */ /* 0x002fe20000010000 */
[----:B------:R-:W-:Y:S02]  /*4240*/  WARPGROUP.DEPBAR.LE gsb0, 0x0 ;  /* 0x00008000000079c5 */ /* 0x000fe40000010000 */
[----:B------:R-:W1:Y:S01]  /*4250*/  LDS.64 R188, [R23+0x2e3c0] ;  /* 0x02e3c00017bc7984 */ /* 0x000e620000000a00 */
[----:B------:R-:W-:-:S06]  /*4260*/  WARPGROUP.ARRIVE ;  /* 0x00000000000079c5 */ /* 0x000fcc0000000000 */
[----:B------:R-:W-:Y:S01]  /*4270*/  HGMMA.64x16x16.F32 R160, gdesc[UR8], R160, gsb0 ;  /* 0x0020000008a079f0 */ /* 0x000fe200080008a0 */
[----:B------:R-:W-:Y:S01]  /*4280*/  UIADD3 UR4, UR4, 0x486, URZ ;  /* 0x0000048604047890 */ /* 0x000fe2000fffe03f */
[----:B------:R-:W-:Y:S01]  /*4290*/  FADD.FTZ R221, R190, -R200 ;  /* 0x800000c8bedd7221 */ /* 0x000fe20000010000 */
[----:B------:R-:W-:Y:S01]  /*42a0*/  FADD.FTZ R229, R191, -R201 ;  /* 0x800000c9bfe57221 */ /* 0x000fe20000010000 */
[----:B------:R-:W-:Y:S01]  /*42b0*/  UMOV UR7, 0x40000040 ;  /* 0x4000004000077882 */ /* 0x000fe20000000000 */
[----:B------:R-:W-:-:S03]  /*42c0*/  UMOV UR5, UR9 ;  /* 0x0000000900057c82 */ /* 0x000fc60008000000 */
[----:B------:R-:W-:Y:S01]  /*42d0*/  UMOV UR6, UR4 ;  /* 0x0000000400067c82 */ /* 0x000fe20008000000 */
[----:B------:R-:W-:Y:S01]  /*42e0*/  UMOV UR4, UR8 ;  /* 0x0000000800047c82 */ /* 0x000fe20008000000 */
[----:B------:R-:W-:Y:S02]  /*42f0*/  WARPGROUP.DEPBAR.LE gsb0, 0x0 ;  /* 0x00008000000079c5 */ /* 0x000fe40000010000 */
[----:B------:R-:W-:Y:S04]  /*4300*/  LDS.64 R200, [R23+0x2e3e0] ;  /* 0x02e3e00017c87984 */ /* 0x000fe80000000a00 */
[----:B------:R-:W4:Y:S01]  /*4310*/  LDS.64 R190, [R23+0x2e400] ;  /* 0x02e4000017be7984 */ /* 0x000f220000000a00 */
[----:B------:R-:W-:-:S06]  /*4320*/  WARPGROUP.ARRIVE ;  /* 0x00000000000079c5 */ /* 0x000fcc0000000000 */
[----:B------:R-:W-:Y:S01]  /*4330*/  HGMMA.64x16x16.F32 R152, gdesc[UR4], R152, gsb0 ;  /* 0x00200000049879f0 */ /* 0x000fe20008000898 */
[----:B------:R-:W-:Y:S01]  /*4340*/  IMAD R193, R0, 0x500, R193 ;  /* 0x0000050000c17824 */ /* 0x000fe200078e02c1 */
[----:B------:R5:W-:Y:S04]  /*4350*/  MUFU.EX2 R10, R218 ;  /* 0x000000da000a7308 */ /* 0x000be80000000800 */
[----:B------:R-:W-:-:S04]  /*4360*/  R2UR UR12, R193 ;  /* 0x00000000c10c72ca */ /* 0x000fc800000e0000 */
[----:B------:R3:W-:Y:S01]  /*4370*/  MUFU.EX2 R13, R217 ;  /* 0x000000d9000d7308 */ /* 0x0007e20000000800 */
[----:B-----5:R-:W-:-:S07]  /*4380*/  FADD.FTZ R218, R187, -R203 ;  /* 0x800000cbbbda7221 */ /* 0x020fce0000010000 */
[----:B------:R5:W-:Y:S01]  /*4390*/  MUFU.EX2 R9, R215 ;  /* 0x000000d700097308 */ /* 0x000be20000000800 */
[----:B---3--:R-:W-:Y:S01]  /*43a0*/  FADD.FTZ R217, R185, -R203 ;  /* 0x800000cbb9d97221 */ /* 0x008fe20000010000 */
[----:B-----5:R-:W-:Y:S01]  /*43b0*/  FADD.FTZ R215, R186, -R202 ;  /* 0x800000cabad77221 */ /* 0x020fe20000010000 */
[----:B------:R-:W-:Y:S02]  /*43c0*/  WARPGROUP.DEPBAR.LE gsb0, 0x0 ;  /* 0x00008000000079c5 */ /* 0x000fe40000010000 */
[----:B------:R-:W3:Y:S04]  /*43d0*/  LDS.64 R192, [R23+0x2e420] ;  /* 0x02e4200017c07984 */ /* 0x000ee80000000a00 */
[----:B------:R-:W5:Y:S04]  /*43e0*/  LDS.64 R202, [R23+0x2e4a0] ;  /* 0x02e4a00017ca7984 */ /* 0x000f680000000a00 */
[----:B------:R-:W5:Y:S04]  /*43f0*/  LDS.64 R196, [R23+0x2e440] ;  /* 0x02e4400017c47984 */ /* 0x000f680000000a00 */
[----:B------:R-:W5:Y:S04]  /*4400*/  LDS.64 R194, [R23+0x2e460] ;  /* 0x02e4600017c27984 */ /* 0x000f680000000a00 */
[----:B------:R5:W5:Y:S01]  /*4410*/  LDS.64 R198, [R23+0x2e480] ;  /* 0x02e4800017c67984 */ /* 0x000b620000000a00 */
[----:B------:R-:W5:Y:S01]  /*4420*/  MUFU.EX2 R3, R3 ;  /* 0x0000000300037308 */ /* 0x000f620000000800 */
[--C-:B-1----:R-:W-:Y:S01]  /*4430*/  FADD.FTZ R176, R176, -R188.reuse ;  /* 0x800000bcb0b07221 */ /* 0x102fe20000010000 */
[----:B------:R-:W-:Y:S01]  /*4440*/  FADD.FTZ R178, R178, -R188 ;  /* 0x800000bcb2b27221 */ /* 0x000fe20000010000 */
[--C-:B----4-:R-:W-:Y:S01]  /*4450*/  FADD.FTZ R188, R168, -R190.reuse ;  /* 0x800000bea8bc7221 */ /* 0x110fe20000010000 */
[----:B------:R-:W-:-:S04]  /*4460*/  FADD.FTZ R170, R170, -R190 ;  /* 0x800000beaaaa7221 */ /* 0x000fc80000010000 */
[----:B------:R-:W1:Y:S01]  /*4470*/  MUFU.EX2 R7, R7 ;  /* 0x0000000700077308 */ /* 0x000e620000000800 */
[--C-:B------:R-:W-:Y:S01]  /*4480*/  FADD.FTZ R177, R177, -R189.reuse ;  /* 0x800000bdb1b17221 */ /* 0x100fe20000010000 */
[----:B------:R-:W-:Y:S01]  /*4490*/  FADD.FTZ R179, R179, -R189 ;  /* 0x800000bdb3b37221 */ /* 0x000fe20000010000 */
[----:B------:R-:W-:-:S05]  /*44a0*/  FADD.FTZ R189, R169, -R191 ;  /* 0x800000bfa9bd7221 */ /* 0x000fca0000010000 */
[----:B------:R2:W-:Y:S01]  /*44b0*/  MUFU.EX2 R185, R210 ;  /* 0x000000d200b97308 */ /* 0x0005e20000000800 */
[----:B------:R-:W-:Y:S01]  /*44c0*/  FADD.FTZ R171, R171, -R191 ;  /* 0x800000bfabab7221 */ /* 0x000fe20000010000 */
[--C-:B---3--:R-:W-:Y:S01]  /*44d0*/  FADD.FTZ R190, R173, -R193.reuse ;  /* 0x800000c1adbe7221 */ /* 0x108fe20000010000 */
[----:B------:R-:W-:-:S05]  /*44e0*/  FADD.FTZ R175, R175, -R193 ;  /* 0x800000c1afaf7221 */ /* 0x000fca0000010000 */
[----:B------:R-:W3:Y:S01]  /*44f0*/  MUFU.EX2 R227, R227 ;  /* 0x000000e300e37308 */ /* 0x000ee20000000800 */
[----:B--2---:R-:W-:Y:S01]  /*4500*/  FMUL.FTZ R210, R226, R216 ;  /* 0x000000d8e2d27220 */ /* 0x004fe20000410000 */
[----:B-----5:R-:W-:Y:S01]  /*4510*/  FADD.FTZ R193, R157, -R203 ;  /* 0x800000cb9dc17221 */ /* 0x020fe20000010000 */
[----:B------:R-:W-:Y:S01]  /*4520*/  FMUL.FTZ R157, R3, R220 ;  /* 0x000000dc039d7220 */ /* 0x000fe20000410000 */
[----:B------:R-:W-:-:S04]  /*4530*/  FADD.FTZ R172, R172, -R192 ;  /* 0x800000c0acac7221 */ /* 0x000fc80000010000 */
[----:B------:R-:W2:Y:S01]  /*4540*/  MUFU.EX2 R4, R233 ;  /* 0x000000e900047308 */ /* 0x000ea20000000800 */
[----:B------:R-:W-:Y:S01]  /*4550*/  FADD.FTZ R174, R174, -R192 ;  /* 0x800000c0aeae7221 */ /* 0x000fe20000010000 */
[----:B------:R-:W-:Y:S01]  /*4560*/  FADD.FTZ R173, R160, -R196 ;  /* 0x800000c4a0ad7221 */ /* 0x000fe20000010000 */
[----:B------:R-:W-:Y:S01]  /*4570*/  FADD.FTZ R191, R161, -R197 ;  /* 0x800000c5a1bf7221 */ /* 0x000fe20000010000 */
[----:B------:R-:W-:Y:S01]  /*4580*/  FADD.FTZ R192, R156, -R202 ;  /* 0x800000ca9cc07221 */ /* 0x000fe20000010000 */
[----:B------:R-:W-:-:S03]  /*4590*/  F2FP.F16.F32.PACK_AB R210, R157, R210 ;  /* 0x000000d29dd2723e */ /* 0x000fc600000000ff */
[----:B------:R-:W4:Y:S01]  /*45a0*/  MUFU.EX2 R187, R219 ;  /* 0x000000db00bb7308 */ /* 0x000f220000000800 */
[----:B------:R-:W-:Y:S01]  /*45b0*/  FADD.FTZ R162, R162, -R196 ;  /* 0x800000c4a2a27221 */ /* 0x000fe20000010000 */
[----:B------:R-:W-:-:S06]  /*45c0*/  FADD.FTZ R163, R163, -R197 ;  /* 0x800000c5a3a37221 */ /* 0x000fcc0000010000 */
[----:B------:R-:W5:Y:S08]  /*45d0*/  MUFU.EX2 R186, R209 ;  /* 0x000000d100ba7308 */ /* 0x000f700000000800 */
[----:B------:R-:W5:Y:S08]  /*45e0*/  MUFU.EX2 R23, R222 ;  /* 0x000000de00177308 */ /* 0x000f700000000800 */
[----:B------:R3:W5:Y:S08]  /*45f0*/  MUFU.EX2 R168, R211 ;  /* 0x000000d300a87308 */ /* 0x0007700000000800 */
[----:B------:R4:W5:Y:S08]  /*4600*/  MUFU.EX2 R169, R204 ;  /* 0x000000cc00a97308 */ /* 0x0009700000000800 */
[----:B------:R-:W5:Y:S08]  /*4610*/  MUFU.EX2 R160, R205 ;  /* 0x000000cd00a07308 */ /* 0x000f700000000800 */
[----:B------:R-:W5:Y:S08]  /*4620*/  MUFU.EX2 R161, R208 ;  /* 0x000000d000a17308 */ /* 0x000f700000000800 */
[----:B------:R-:W5:Y:S08]  /*4630*/  MUFU.EX2 R156, R207 ;  /* 0x000000cf009c7308 */ /* 0x000f700000000800 */
[----:B------:R-:W5:Y:S08]  /*4640*/  MUFU.EX2 R157, R206 ;  /* 0x000000ce009d7308 */ /* 0x000f700000000800 */
[----:B------:R-:W5:Y:S01]  /*4650*/  MUFU.EX2 R223, R223 ;  /* 0x000000df00df7308 */ /* 0x000f620000000800 */
[----:B------:R-:W-:Y:S01]  /*4660*/  FMUL.FTZ R162, R8, R162 ;  /* 0x000000a208a27220 */ /* 0x000fe20000410000 */
[----:B------:R-:W-:Y:S01]  /*4670*/  FMUL.FTZ R163, R22, R163 ;  /* 0x000000a316a37220 */ /* 0x000fe20000410000 */
[----:B------:R-:W-:Y:S01]  /*4680*/  FMUL.FTZ R176, R5, R176 ;  /* 0x000000b005b07220 */ /* 0x000fe20000410000 */
[----:B-1----:R-:W-:Y:S01]  /*4690*/  FMUL.FTZ R177, R7, R177 ;  /* 0x000000b107b17220 */ /* 0x002fe20000410000 */
[--C-:B------:R-:W-:Y:S01]  /*46a0*/  FADD.FTZ R180, R180, -R200.reuse ;  /* 0x800000c8b4b47221 */ /* 0x100fe20000010000 */
[----:B------:R-:W-:Y:S01]  /*46b0*/  FADD.FTZ R182, R182, -R200 ;  /* 0x800000c8b6b67221 */ /* 0x000fe20000010000 */
[--C-:B------:R-:W-:Y:S01]  /*46c0*/  FADD.FTZ R181, R181, -R201.reuse ;  /* 0x800000c9b5b57221 */ /* 0x100fe20000010000 */
[----:B------:R-:W-:Y:S01]  /*46d0*/  FADD.FTZ R183, R183, -R201 ;  /* 0x800000c9b7b77221 */ /* 0x000fe20000010000 */
[--C-:B------:R-:W-:Y:S01]  /*46e0*/  FADD.FTZ R164, R164, -R194.reuse ;  /* 0x800000c2a4a47221 */ /* 0x100fe20000010000 */
[----:B------:R-:W-:Y:S01]  /*46f0*/  FADD.FTZ R166, R166, -R194 ;  /* 0x800000c2a6a67221 */ /* 0x000fe20000010000 */
[----:B---3--:R-:W-:Y:S01]  /*4700*/  FMUL.FTZ R211, R227, R221 ;  /* 0x000000dde3d37220 */ /* 0x008fe20000410000 */
[----:B--2---:R-:W-:Y:S01]  /*4710*/  FMUL.FTZ R194, R4, R229 ;  /* 0x000000e504c27220 */ /* 0x004fe20000410000 */
        /* <DEDUP_REMOVED lines=8> */
[----:B------:R-:W-:Y:S01]  /*47a0*/  FADD.FTZ R158, R158, -R202 ;  /* 0x800000ca9e9e7221 */ /* 0x000fe20000010000 */
[----:B------:R-:W-:Y:S01]  /*47b0*/  FADD.FTZ R159, R159, -R203 ;  /* 0x800000cb9f9f7221 */ /* 0x000fe20000010000 */
[----:B------:R-:W-:Y:S01]  /*47c0*/  FMUL.FTZ R209, R234, R215 ;  /* 0x000000d7ead17220 */ /* 0x000fe20000410000 */
[----:B------:R-:W-:Y:S01]  /*47d0*/  FMUL.FTZ R218, R228, R218 ;  /* 0x000000dae4da7220 */ /* 0x000fe20000410000 */
[----:B------:R-:W-:Y:S01]  /*47e0*/  F2FP.F16.F32.PACK_AB R197, R163, R162 ;  /* 0x000000a2a3c5723e */ /* 0x000fe200000000ff */
[----:B------:R-:W-:Y:S01]  /*47f0*/  FMUL.FTZ R178, R6, R178 ;  /* 0x000000b206b27220 */ /* 0x000fe20000410000 */
[----:B------:R-:W-:Y:S01]  /*4800*/  FMUL.FTZ R179, R20, R179 ;  /* 0x000000b314b37220 */ /* 0x000fe20000410000 */
[----:B----4-:R-:W-:Y:S01]  /*4810*/  F2FP.F16.F32.PACK_AB R204, R177, R176 ;  /* 0x000000b0b1cc723e */ /* 0x010fe200000000ff */
[----:B------:R-:W-:Y:S01]  /*4820*/  FMUL.FTZ R180, R18, R180 ;  /* 0x000000b412b47220 */ /* 0x000fe20000410000 */
[----:B------:R-:W-:Y:S01]  /*4830*/  FMUL.FTZ R182, R21, R182 ;  /* 0x000000b615b67220 */ /* 0x000fe20000410000 */
[----:B------:R-:W-:Y:S01]  /*4840*/  FMUL.FTZ R181, R19, R181 ;  /* 0x000000b513b57220 */ /* 0x000fe20000410000 */
[----:B------:R-:W-:Y:S01]  /*4850*/  FMUL.FTZ R183, R212, R183 ;  /* 0x000000b7d4b77220 */ /* 0x000fe20000410000 */
[----:B------:R-:W-:-:S02]  /*4860*/  IMAD R162, R0, 0x2800, R230 ;  /* 0x0000280000a27824 */ /* 0x000fc400078e02e6 */
        /* <DEDUP_REMOVED lines=14> */
[----:B-----5:R-:W-:Y:S01]  /*4950*/  FMUL.FTZ R167, R186, R167 ;  /* 0x000000a7baa77220 */ /* 0x020fe20000410000 */
        /* <DEDUP_REMOVED lines=21> */
[----:B------:R-:W-:Y:S01]  /*4ab0*/  STSM.16.MT88.4 [R162+0x2e800], R208 ;  /* 0x02e800d0a2007844 */ /* 0x000fe20000004200 */
[----:B------:R-:W-:Y:S02]  /*4ac0*/  F2FP.F16.F32.PACK_AB R192, R153, R152 ;  /* 0x0000009899c0723e */ /* 0x000fe400000000ff */
[----:B------:R-:W-:-:S02]  /*4ad0*/  F2FP.F16.F32.PACK_AB R193, R155, R154 ;  /* 0x0000009a9bc1723e */ /* 0x000fc400000000ff */
[----:B------:R-:W-:Y:S02]  /*4ae0*/  F2FP.F16.F32.PACK_AB R194, R163, R194 ;  /* 0x000000c2a3c2723e */ /* 0x000fe400000000ff */
[----:B------:R-:W-:Y:S01]  /*4af0*/  F2FP.F16.F32.PACK_AB R195, R159, R158 ;  /* 0x0000009e9fc3723e */ /* 0x000fe200000000ff */
[----:B------:R-:W-:Y:S01]  /*4b00*/  STSM.16.MT88.4 [R162+0x2f000], R204 ;  /* 0x02f000cca2007844 */ /* 0x000fe20000004200 */
[----:B------:R-:W-:Y:S02]  /*4b10*/  F2FP.F16.F32.PACK_AB R224, R225, R224 ;  /* 0x000000e0e1e0723e */ /* 0x000fe400000000ff */
[----:B------:R-:W-:Y:S01]  /*4b20*/  F2FP.F16.F32.PACK_AB R225, R228, R234 ;  /* 0x000000eae4e1723e */ /* 0x000fe200000000ff */
[----:B------:R-:W-:Y:S01]  /*4b30*/  STSM.16.MT88.4 [R162+0x2f800], R200 ;  /* 0x02f800c8a2007844 */ /* 0x000fe20000004200 */
[----:B------:R-:W-:Y:S02]  /*4b40*/  F2FP.F16.F32.PACK_AB R226, R3, R226 ;  /* 0x000000e203e2723e */ /* 0x000fe400000000ff */
[----:B------:R-:W-:Y:S01]  /*4b50*/  F2FP.F16.F32.PACK_AB R227, R4, R227 ;  /* 0x000000e304e3723e */ /* 0x000fe200000000ff */
[----:B------:R-:W-:Y:S04]  /*4b60*/  STSM.16.MT88.4 [R162+0x30000], R196 ;  /* 0x030000c4a2007844 */ /* 0x000fe80000004200 */
[----:B------:R1:W-:Y:S01]  /*4b70*/  STSM.16.MT88.4 [R162+0x30800], R192 ;  /* 0x030800c0a2007844 */ /* 0x0003e20000004200 */
[----:B------:R-:W-:Y:S01]  /*4b80*/  WARPGROUP.ARRIVE ;  /* 0x00000000000079c5 */ /* 0x000fe20000000000 */
[----:B------:R-:W-:Y:S01]  /*4b90*/  UMOV UR6, UR12 ;  /* 0x0000000c00067c82 */ /* 0x000fe20008000000 */
[----:B------:R-:W-:Y:S01]  /*4ba0*/  UMOV UR7, 0x40000040 ;  /* 0x4000004000077882 */ /* 0x000fe20000000000 */
[----:B------:R-:W-:Y:S01]  /*4bb0*/  UIADD3 UR4, UR12, 0x80, URZ ;  /* 0x000000800c047890 */ /* 0x000fe2000fffe03f */
[----:B------:R-:W2:Y:S08]  /*4bc0*/  LDL R164, [R1+0x4] ;  /* 0x0000040001a47983 */ /* 0x000eb00000100800 */
[----:B------:R-:W-:Y:S01]  /*4bd0*/  HGMMA.64x128x16.F32 R24, R224, gdesc[UR4].tnspB, R24, gsb0 ;  /* 0x41e00004e0187df0 */ /* 0x000fe20008000818 */
[----:B------:R-:W-:-:S02]  /*4be0*/  F2FP.F16.F32.PACK_AB R152, R7, R5 ;  /* 0x000000050798723e */ /* 0x000fc400000000ff */
[----:B------:R-:W-:Y:S02]  /*4bf0*/  F2FP.F16.F32.PACK_AB R153, R20, R6 ;  /* 0x000000061499723e */ /* 0x000fe400000000ff */
[----:B------:R-:W-:Y:S02]  /*4c00*/  F2FP.F16.F32.PACK_AB R154, R19, R18 ;  /* 0x00000012139a723e */ /* 0x000fe400000000ff */
[----:B------:R-:W-:Y:S01]  /*4c10*/  F2FP.F16.F32.PACK_AB R155, R212, R21 ;  /* 0x00000015d49b723e */ /* 0x000fe200000000ff */
        /* <DEDUP_REMOVED lines=22> */
[----:B------:R-:W-:Y:S02]  /*4d80*/  F2FP.F16.F32.PACK_AB R152, R9, R11 ;  /* 0x0000000b0998723e */ /* 0x000fe400000000ff */
[----:B------:R-:W-:Y:S02]  /*4d90*/  F2FP.F16.F32.PACK_AB R153, R22, R8 ;  /* 0x000000081699723e */ /* 0x000fe400000000ff */
[----:B------:R-:W-:Y:S02]  /*4da0*/  F2FP.F16.F32.PACK_AB R154, R185, R184 ;  /* 0x000000b8b99a723e */ /* 0x000fe400000000ff */
[----:B------:R-:W-:-:S04]  /*4db0*/  F2FP.F16.F32.PACK_AB R155, R186, R187 ;  /* 0x000000bbba9b723e */ /* 0x000fc800000000ff */
[----:B------:R-:W-:-:S06]  /*4dc0*/  WARPGROUP.ARRIVE ;  /* 0x00000000000079c5 */ /* 0x000fcc0000000000 */
[----:B------:R-:W-:Y:S03]  /*4dd0*/  HGMMA.64x128x16.F32 R24, R152, gdesc[UR4].tnspB, R24, gsb0 ;  /* 0x41e0000498187df0 */ /* 0x000fe60008000818 */
[----:B------:R-:W3:Y:S01]  /*4de0*/  S2R R166, SR_CgaCtaId ;  /* 0x0000000000a67919 */ /* 0x000ee20000008800 */
[----:B------:R-:W-:Y:S01]  /*4df0*/  MOV R165, 0x400 ;  /* 0x0000040000a57802 */ /* 0x000fe20000000f00 */
[----:B--2---:R-:W-:Y:S01]  /*4e00*/  IMAD R4, R164, 0x4000, R232 ;  /* 0x00004000a4047824 */ /* 0x004fe200078e02e8 */
[----:B------:R-:W-:Y:S02]  /*4e10*/  WARPGROUP.DEPBAR.LE gsb0, 0x0 ;  /* 0x00008000000079c5 */ /* 0x000fe40000010000 */
[----:B------:R-:W-:Y:S02]  /*4e20*/  F2FP.F16.F32.PACK_AB R152, R169, R23 ;  /* 0x00000017a998723e */ /* 0x000fe400000000ff */
[----:B------:R-:W-:-:S02]  /*4e30*/  F2FP.F16.F32.PACK_AB R153, R160, R168 ;  /* 0x000000a8a099723e */ /* 0x000fc400000000ff */
[----:B------:R-:W-:Y:S02]  /*4e40*/  F2FP.F16.F32.PACK_AB R154, R157, R161 ;  /* 0x000000a19d9a723e */ /* 0x000fe400000000ff */
[----:B------:R-:W-:-:S04]  /*4e50*/  F2FP.F16.F32.PACK_AB R155, R223, R156 ;  /* 0x0000009cdf9b723e */ /* 0x000fc800000000ff */
        /* <DEDUP_REMOVED lines=270> */
.L_x_3857:
[----:B------:R-:W-:Y:S01]  /*5f40*/  LOP3.LUT R235, R235, 0x2800000, RZ, 0xfc, !PT ;  /* 0x02800000ebeb7812 */ /* 0x000fe200078efcff */
[----:B------:R-:W-:Y:S01]  /*5f50*/  VIADD R3, R2, 0x38840 ;  /* 0x0003884002037836 */ /* 0x000fe20000000000 */
[----:B------:R-:W2:Y:S01]  /*5f60*/  LDL R7, [R1+0x10] ;  /* 0x0000100001077983 */ /* 0x000ea20000100800 */
[----:B------:R-:W-:Y:S02]  /*5f70*/  UMOV UR7, 0x40000040 ;  /* 0x4000004000077882 */ /* 0x000fe40000000000 */
[----:B------:R-:W-:Y:S01]  /*5f80*/  IMAD R235, R0, 0x500, R235 ;  /* 0x0000050000eb7824 */ /* 0x000fe200078e02eb */
[----:B------:R-:W-:Y:S01]  /*5f90*/  PRMT R3, RZ, 0x654, R3 ;  /* 0x00000654ff037816 */ /* 0x000fe20000000003 */
[----:B------:R-:W1:Y:S03]  /*5fa0*/  S2R R5, SR_TID.X ;  /* 0x0000000000057919 */ /* 0x000e660000002100 */
[----:B------:R-:W-:Y:S01]  /*5fb0*/  R2UR UR4, R235 ;  /* 0x00000000eb0472ca */ /* 0x000fe200000e0000 */
[----:B------:R2:W-:Y:S01]  /*5fc0*/  SYNCS.ARRIVE.TRANS64.RED.A1T0 RZ, [R3+URZ], RZ ;  /* 0x000000ff03ff79a7 */ /* 0x0005e2000810043f */
[----:B------:R-:W-:-:S11]  /*5fd0*/  WARPGROUP.ARRIVE ;  /* 0x00000000000079c5 */ /* 0x000fd60000000000 */
[----:B------:R-:W-:Y:S02]  /*5fe0*/  UMOV UR6, UR4 ;  /* 0x0000000400067c82 */ /* 0x000fe40008000000 */
[----:B------:R-:W-:Y:S01]  /*5ff0*/  HGMMA.64x128x16.F32 R88, R208, gdesc[UR4].tnspB, R88, gsb0 ;  /* 0x41e00004d0587df0 */ /* 0x000fe20008000858 */
[----:B------:R-:W-:Y:S01]  /*6000*/  UIADD3 UR6, UR4, 0x80, URZ ;  /* 0x0000008004067890 */ /* 0x000fe2000fffe03f */
[----:B------:R-:W-:Y:S01]  /*6010*/  UMOV UR7, 0x40000040 ;  /* 0x4000004000077882 */ /* 0x000fe20000000000 */
[C---:B-1----:R-:W-:Y:S02]  /*6020*/  VIADD R4, R5.reuse, 0xffffff80 ;  /* 0xffffff8005047836 */ /* 0x042fe40000000000 */
[----:B------:R-:W-:Y:S01]  /*6030*/  VIADD R6, R5, 0xffffff80 ;  /* 0xffffff8005067836 */ /* 0x000fe20000000000 */
[----:B------:R-:W-:Y:S02]  /*6040*/  SHF.R.U32.HI R5, RZ, 0x7, R5 ;  /* 0x00000007ff057819 */ /* 0x000fe40000011605 */
[----:B------:R-:W-:-:S04]  /*6050*/  SHF.R.S32.HI R4, RZ, 0x1f, R4 ;  /* 0x0000001fff047819 */ /* 0x000fc80000011404 */
[----:B------:R-:W-:-:S04]  /*6060*/  LEA.HI R4, R4, R6, RZ, 0x7 ;  /* 0x0000000604047211 */ /* 0x000fc800078f38ff */
[----:B------:R-:W-:Y:S01]  /*6070*/  SHF.R.S32.HI R4, RZ, 0x7, R4 ;  /* 0x00000007ff047819 */ /* 0x000fe20000011404 */
[----:B------:R-:W-:Y:S02]  /*6080*/  WARPGROUP.DEPBAR.LE gsb0, 0x0 ;  /* 0x00008000000079c5 */ /* 0x000fe40000010000 */
[----:B------:R-:W-:-:S06]  /*6090*/  WARPGROUP.ARRIVE ;  /* 0x00000000000079c5 */ /* 0x000fcc0000000000 */
[----:B------:R-:W-:Y:S01]  /*60a0*/  HGMMA.64x128x16.F32 R88, R204, gdesc[UR4].tnspB, R88, gsb0 ;  /* 0x41e00004cc587df0 */ /* 0x000fe20008000858 */
[----:B------:R-:W-:Y:S01]  /*60b0*/  UIADD3 UR6, UR4, 0x100, URZ ;  /* 0x0000010004067890 */ /* 0x000fe2000fffe03f */
[----:B------:R-:W-:Y:S01]  /*60c0*/  UMOV UR7, 0x40000040 ;  /* 0x4000004000077882 */ /* 0x000fe20000000000 */
[----:B--2---:R-:W-:Y:S02]  /*60d0*/  IMAD R3, R4, 0x1400, R7 ;  /* 0x0000140004037824 */ /* 0x004fe400078e0207 */
[----:B------:R-:W-:Y:S02]  /*60e0*/  VIADD R4, R5, 0x9 ;  /* 0x0000000905047836 */ /* 0x000fe40000000000 */
[----:B------:R-:W-:Y:S01]  /*60f0*/  IMAD R3, R3, 0x4, R232 ;  /* 0x0000000403037824 */ /* 0x000fe200078e02e8 */
        /* <DEDUP_REMOVED lines=36> */
.L_x_3858:
[----:B-1----:R-:W2:Y:S01]  /*6340*/  LDL R3, [R1+0x14] ;  /* 0x0000140001037983 */ /* 0x002ea20000100800 */
[----:B------:R-:W-:Y:S02]  /*6350*/  VIADD R236, R236, 0x1 ;  /* 0x00000001ecec7836 */ /* 0x000fe40000000000 */
[----:B------:R-:W-:Y:S02]  /*6360*/  VIADD R2, R2, 0x38820 ;  /* 0x0003882002027836 */ /* 0x000fe40000000000 */
[----:B------:R-:W-:-:S03]  /*6370*/  VIADD R0, R0, 0x1 ;  /* 0x0000000100007836 */ /* 0x000fc60000000000 */
[----:B------:R-:W-:Y:S02]  /*6380*/  PRMT R2, RZ, 0x654, R2 ;  /* 0x00000654ff027816 */ /* 0x000fe40000000002 */
[C---:B------:R-:W-:Y:S02]  /*6390*/  ISETP.NE.AND P0, PT, R0.reuse, 0x2, PT ;  /* 0x000000020000780c */ /* 0x040fe40003f05270 */
[----:B------:R1:W-:Y:S02]  /*63a0*/  SYNCS.ARRIVE.TRANS64.RED.A1T0 RZ, [R2+URZ], RZ ;  /* 0x000000ff02ff79a7 */ /* 0x0003e4000810043f */
[----:B------:R-:W-:Y:S02]  /*63b0*/  SEL R0, R0, RZ, P0 ;  /* 0x000000ff00007207 */ /* 0x000fe40000000000 */
[----:B-1----:R-:W-:-:S04]  /*63c0*/  SEL R2, RZ, 0x1, P0 ;  /* 0x00000001ff027807 */ /* 0x002fc80000000000 */
[----:B------:R-:W-:Y:S02]  /*63d0*/  LOP3.LUT R237, R237, R2, RZ, 0x3c, !PT ;  /* 0x00000002eded7212 */ /* 0x000fe400078e3cff */
[----:B--2---:R-:W-:-:S13]  /*63e0*/  ISETP.GE.AND P1, PT, R236, R3, PT ;  /* 0x00000003ec00720c */ /* 0x004fda0003f26270 */
[----:B------:R-:W-:Y:S05]  /*63f0*/  @!P1 BRA `(.L_x_3859) ;  /* 0xffffffb000f49947 */ /* 0x000fea000383ffff */
.L_x_3848:
[----:B------:R-:W2:Y:S01]  /*6400*/  LDL.LU R7, [R1+0x10] ;  /* 0x0000100001077983 */ /* 0x000ea20000300800 */
[----:B------:R-:W3:Y:S01]  /*6410*/  S2UR UR8, SR_CTAID.Y ;  /* 0x00000000000879c3 */ /* 0x000ee20000002600 */
[----:B------:R-:W-:Y:S01]  /*6420*/  ULDC UR5, c[0x0][0x850] ;  /* 0x0002140000057ab9 */ /* 0x000fe20000000800 */
[----:B------:R-:W-:Y:S01]  /*6430*/  ULDC.64 UR10, c[0x0][0x818] ;  /* 0x00020600000a7ab9 */ /* 0x000fe20000000a00 */
[----:B------:R-:W-:Y:S01]  /*6440*/  UISETP.NE.AND UP0, UPT, UR5, 0x1, UPT ;  /* 0x000000010500788c */ /* 0x000fe2000bf05270 */
[----:B------:R-:W4:Y:S01]  /*6450*/  S2R R0, SR_TID.X ;  /* 0x0000000000007919 */ /* 0x000f220000002100 */
[----:B------:R-:W-:Y:S01]  /*6460*/  ULDC.64 UR12, c[0x0][0x840] ;  /* 0x00021000000c7ab9 */ /* 0x000fe20000000a00 */
[----:B------:R-:W-:Y:S02]  /*6470*/  MOV R14, 0x400 ;  /* 0x00000400000e7802 */ /* 0x000fe40000000f00 */
[----:B------:R-:W5:Y:S01]  /*6480*/  S2UR UR4, SR_CTAID.X ;  /* 0x00000000000479c3 */ /* 0x000f620000002500 */
[----:B------:R-:W1:Y:S05]  /*6490*/  S2R R15, SR_CgaCtaId ;  /* 0x00000000000f7919 */ /* 0x000e6a0000008800 */
[----:B------:R-:W-:Y:S01]  /*64a0*/  @UP0 ULDC UR6, c[0x0][0x854] ;  /* 0x0002150000060ab9 */ /* 0x000fe20000000800 */
[----:B------:R-:W-:Y:S01]  /*64b0*/  @UP0 ULDC UR9, c[0x0][0x858] ;  /* 0x0002160000090ab9 */ /* 0x000fe20000000800 */
[----:B------:R-:W1:Y:S01]  /*64c0*/  S2UR UR16, SR_CTAID.Z ;  /* 0x00000000001079c3 */ /* 0x000e620000002700 */
[----:B---3--:R-:W-:-:S07]  /*64d0*/  UIMAD.WIDE.U32 UR6, UR8, UR6, URZ ;  /* 0x00000006080672a5 */ /* 0x008fce000f8e003f */
[----:B------:R-:W3:Y:S01]  /*64e0*/  LDC.64 R12, c[0x0][0x848] ;  /* 0x00021200ff0c7b82 */ /* 0x000ee20000000a00 */
[----:B------:R-:W-:Y:S02]  /*64f0*/  @UP0 USHF.R.U32.HI UR8, URZ, UR9, UR7 ;  /* 0x000000093f080299 */ /* 0x000fe40008011607 */
[----:B-----5:R-:W-:-:S05]  /*6500*/  USHF.L.U32 UR4, UR4, 0xe, URZ ;  /* 0x0000000e04047899 */ /* 0x020fca000800063f */
[----:B------:R-:W5:Y:S01]  /*6510*/  LDC.64 R10, c[0x0][0x820] ;  /* 0x00020800ff0a7b82 */ /* 0x000f620000000a00 */
[----:B------:R-:W-:Y:S02]  /*6520*/  USHF.R.S32.HI UR6, URZ, 0x1f, UR8 ;  /* 0x0000001f3f067899 */ /* 0x000fe40008011408 */
[----:B------:R-:W-:Y:S01]  /*6530*/  USHF.R.S32.HI UR5, URZ, 0x1f, UR4 ;  /* 0x0000001f3f057899 */ /* 0x000fe20008011404 */
[C---:B----4-:R-:W-:Y:S01]  /*6540*/  VIADD R6, R0.reuse, 0xffffff80 ;  /* 0xffffff8000067836 */ /* 0x050fe20000000000 */
[----:B------:R-:W-:Y:S01]  /*6550*/  UIMAD UR7, UR6, UR10, URZ ;  /* 0x0000000a060772a4 */ /* 0x000fe2000f8e023f */
[----:B------:R-:W-:Y:S01]  /*6560*/  VIADD R0, R0, 0xffffff80 ;  /* 0xffffff8000007836 */ /* 0x000fe20000000000 */
[----:B------:R-:W-:Y:S01]  /*6570*/  UIMAD UR6, UR6, UR12, URZ ;  /* 0x0000000c060672a4 */ /* 0x000fe2000f8e023f */
[----:B-1----:R-:W-:Y:S01]  /*6580*/  LEA R14, R15, R14, 0x18 ;  /* 0x0000000e0f0e7211 */ /* 0x002fe200078ec0ff */
[----:B------:R-:W-:Y:S02]  /*6590*/  UIMAD.WIDE.U32 UR14, UR8, UR10, UR4 ;  /* 0x0000000a080e72a5 */ /* 0x000fe4000f8e0004 */
[----:B------:R-:W-:Y:S01]  /*65a0*/  UIMAD.WIDE.U32 UR4, UR8, UR12, UR4 ;  /* 0x0000000c080472a5 */ /* 0x000fe2000f8e0004 */
[----:B------:R-:W-:Y:S01]  /*65b0*/  SHF.R.S32.HI R0, RZ, 0x1f, R0 ;  /* 0x0000001fff007819 */ /* 0x000fe20000011400 */
[----:B------:R-:W-:-:S02]  /*65c0*/  UIMAD UR6, UR8, UR13, UR6 ;  /* 0x0000000d080672a4 */ /* 0x000fc4000f8e0206 */
[----:B------:R-:W-:Y:S01]  /*65d0*/  UIMAD UR7, UR8, UR11, UR7 ;  /* 0x0000000b080772a4 */ /* 0x000fe2000f8e0207 */
[----:B------:R-:W-:Y:S01]  /*65e0*/  LEA.HI R0, R0, R6, RZ, 0x7 ;  /* 0x0000000600007211 */ /* 0x000fe200078f38ff */
[----:B------:R-:W-:Y:S02]  /*65f0*/  UIADD3 UR6, UR5, UR6, URZ ;  /* 0x0000000605067290 */ /* 0x000fe4000fffe03f */
[----:B------:R-:W-:Y:S01]  /*6600*/  IMAD.U32 R5, RZ, RZ, UR5 ;  /* 0x00000005ff057e24 */ /* 0x000fe2000f8e00ff */
[----:B------:R-:W-:Y:S01]  /*6610*/  USHF.R.S32.HI UR8, URZ, 0x1f, UR16 ;  /* 0x0000001f3f087899 */ /* 0x000fe20008011410 */
[----:B------:R-:W-:Y:S01]  /*6620*/  IMAD.U32 R4, RZ, RZ, UR4 ;  /* 0x00000004ff047e24 */ /* 0x000fe2000f8e00ff */
[----:B------:R-:W-:Y:S01]  /*6630*/  UIADD3 UR7, UR15, UR7, URZ ;  /* 0x000000070f077290 */ /* 0x000fe2000fffe03f */
[----:B------:R-:W-:Y:S01]  /*6640*/  SHF.R.S32.HI R0, RZ, 0x7, R0 ;  /* 0x00000007ff007819 */ /* 0x000fe20000011400 */
[----:B------:R-:W-:Y:S01]  /*6650*/  IMAD.U32 R5, RZ, RZ, UR6 ;  /* 0x00000006ff057e24 */ /* 0x000fe2000f8e00ff */
[----:B------:R-:W-:Y:S01]  /*6660*/  ULDC UR4, c[0x0][0x740] ;  /* 0x0001d00000047ab9 */ /* 0x000fe20000000800 */
[----:B---3--:R-:W-:-:S02]  /*6670*/  IMAD R8, R12, UR8, RZ ;  /* 0x000000080c087c24 */ /* 0x008fc4000f8e02ff */
[----:B------:R-:W-:Y:S01]  /*6680*/  FMUL.FTZ R88, R88, UR4 ;  /* 0x0000000458587c20 */ /* 0x000fe20008410000 */
[----:B------:R-:W-:-:S04]  /*6690*/  IMAD.WIDE.U32 R4, R12, UR16, R4 ;  /* 0x000000100c047c25 */ /* 0x000fc8000f8e0004 */
[----:B------:R-:W-:Y:S01]  /*66a0*/  FMUL.FTZ R89, R89, UR4 ;  /* 0x0000000459597c20 */ /* 0x000fe20008410000 */
[----:B------:R-:W1:Y:S01]  /*66b0*/  S2R R12, SR_TID.X ;  /* 0x00000000000c7919 */ /* 0x000e620000002100 */
[----:B------:R-:W-:Y:S01]  /*66c0*/  FMUL.FTZ R90, R90, UR4 ;  /* 0x000000045a5a7c20 */ /* 0x000fe20008410000 */
[----:B------:R-:W-:Y:S02]  /*66d0*/  IMAD.U32 R3, RZ, RZ, UR15 ;  /* 0x0000000fff037e24 */ /* 0x000fe4000f8e00ff */
[----:B------:R-:W-:Y:S01]  /*66e0*/  FMUL.FTZ R91, R91, UR4 ;  /* 0x000000045b5b7c20 */ /* 0x000fe20008410000 */
[----:B------:R-:W-:Y:S02]  /*66f0*/  IMAD.U32 R2, RZ, RZ, UR14 ;  /* 0x0000000eff027e24 */ /* 0x000fe4000f8e00ff */
[----:B------:R-:W-:Y:S01]  /*6700*/  FMUL.FTZ R92, R92, UR4 ;  /* 0x000000045c5c7c20 */ /* 0x000fe20008410000 */
[----:B------:R-:W-:Y:S02]  /*6710*/  IMAD.U32 R3, RZ, RZ, UR7 ;  /* 0x00000007ff037e24 */ /* 0x000fe4000f8e00ff */
[----:B------:R-:W-:Y:S01]  /*6720*/  FMUL.FTZ R93, R93, UR4 ;  /* 0x000000045d5d7c20 */ /* 0x000fe20008410000 */
[----:B-----5:R-:W-:-:S02]  /*6730*/  IMAD R6, R10, UR8, RZ ;  /* 0x000000080a067c24 */ /* 0x020fc4000f8e02ff */
[----:B------:R-:W-:Y:S01]  /*6740*/  FMUL.FTZ R94, R94, UR4 ;  /* 0x000000045e5e7c20 */ /* 0x000fe20008410000 */
[----:B------:R-:W-:-:S04]  /*6750*/  IMAD.WIDE.U32 R2, R10, UR16, R2 ;  /* 0x000000100a027c25 */ /* 0x000fc8000f8e0002 */
[----:B------:R-:W-:Y:S01]  /*6760*/  FMUL.FTZ R95, R95, UR4 ;  /* 0x000000045f5f7c20 */ /* 0x000fe20008410000 */
[----:B------:R-:W-:Y:S01]  /*6770*/  FMUL.FTZ R96, R96, UR4 ;  /* 0x0000000460607c20 */ /* 0x000fe20008410000 */
[----:B------:R-:W-:Y:S01]  /*6780*/  FMUL.FTZ R97, R97, UR4 ;  /* 0x0000000461617c20 */ /* 0x000fe20008410000 */
[----:B------:R-:W-:Y:S02]  /*6790*/  IMAD R9, R13, UR16, R8 ;  /* 0x000000100d097c24 */ /* 0x000fe4000f8e0208 */
        /* <DEDUP_REMOVED lines=54> */
[----:B--2---:R-:W-:-:S02]  /*6b00*/  IMAD R0, R0, 0x2000, R7 ;  /* 0x0000200000007824 */ /* 0x004fc400078e0207 */
[----:B------:R-:W-:Y:S01]  /*6b10*/  IMAD R7, R11, UR16, R6 ;  /* 0x000000100b077c24 */ /* 0x000fe2000f8e0206 */
[----:B------:R-:W-:Y:S05]  /*6b20*/  WARPSYNC.ALL ;  /* 0x0000000000007948 */ /* 0x000fea0003800000 */
[----:B------:R-:W-:Y:S02]  /*6b30*/  IMAD R0, R0, 0x4, R14 ;  /* 0x0000000400007824 */ /* 0x000fe400078e020e */
[----:B------:R-:W-:Y:S02]  /*6b40*/  IMAD.IADD R7, R3, 0x1, R7 ;  /* 0x0000000103077824 */ /* 0x000fe400078e0207 */
[----:B------:R-:W-:Y:S01]  /*6b50*/  IMAD.IADD R6, R5, 0x1, R9 ;  /* 0x0000000105067824 */ /* 0x000fe200078e0209 */
[----:B------:R-:W-:Y:S01]  /*6b60*/  BAR.SYNC.DEFER_BLOCKING 0x1, 0x100 ;  /* 0x0044000000007b1d */ /* 0x000fe20000010000 */
[----:B-1----:R-:W-:-:S07]  /*6b70*/  ISETP.NE.AND P1, PT, R12, 0x80, PT ;  /* 0x000000800c00780c */ /* 0x002fce0003f25270 */
        /* <DEDUP_REMOVED lines=38> */
.L_x_3862:
[----:B------:R-:W-:Y:S01]  /*6de0*/  @P0 ELECT P2, URZ, PT ;  /* 0x00000000003f082f */ /* 0x000fe20003840000 */
[----:B------:R1:W-:-:S12]  /*6df0*/  UBLKRED.G.S.ADD.F32.RN [UR4], [UR6], UR7, desc[UR8] ;  /* 0x00000804060073bb */ /* 0x0003d800080a1407 */
[----:B------:R-:W-:Y:S02]  /*6e00*/  @P2 PLOP3.LUT P0, PT, P2, PT, PT, 0x8, 0x0 ;  /* 0x000000000000281c */ /* 0x000fe4000170e170 */
[----:B------:R-:W-:-:S11]  /*6e10*/  PLOP3.LUT P2, PT, PT, PT, PT, 0x8, 0x0 ;  /* 0x000000000000781c */ /* 0x000fd60003f4e170 */
[----:B-1----:R-:W-:Y:S05]  /*6e20*/  @P0 BRA.U.ANY `(.L_x_3862) ;  /* 0xfffffffd00ec0947 */ /* 0x002fea000393ffff */
[----:B------:R0:W-:Y:S01]  /*6e30*/  UTMACMDFLUSH ;  /* 0x00000000000079b7 */ /* 0x0001e20000000000 */
[----:B------:R-:W-:-:S04]  /*6e40*/  DEPBAR.LE SB0, 0x0 ;  /* 0x000080000000791a */ /* 0x000fc80000000000 */
.L_x_3861:
[----:B------:R-:W-:Y:S05]  /*6e50*/  BSYNC B0 ;  /* 0x0000000000007941 */ /* 0x000fea0003800000 */
.L_x_3860:
        /* <DEDUP_REMOVED lines=25> */
[----:B------:R-:W1:Y:S01]  /*6ff0*/  S2R R3, SR_CgaCtaId ;  /* 0x0000000000037919 */ /* 0x000e620000008800 */
[----:B------:R-:W-:Y:S01]  /*7000*/  MOV R2, 0x400 ;  /* 0x0000040000027802 */ /* 0x000fe20000000f00 */
[----:B------:R-:W-:Y:S01]  /*7010*/  UMOV UR7, 0x1000 ;  /* 0x0000100000077882 */ /* 0x000fe20000000000 */
[----:B------:R-:W-:Y:S01]  /*7020*/  R2UR UR4, R8 ;  /* 0x00000000080472ca */ /* 0x000fe200000e0000 */
[----:B------:R-:W-:Y:S01]  /*7030*/  UMOV UR8, 0x0 ;  /* 0x0000000000087882 */ /* 0x000fe20000000000 */
[----:B------:R-:W-:Y:S01]  /*7040*/  R2UR UR5, R7 ;  /* 0x00000000070572ca */ /* 0x000fe200000e0000 */
[----:B------:R-:W-:Y:S01]  /*7050*/  UMOV UR9, 0x14f00000 ;  /* 0x14f0000000097882 */ /* 0x000fe20000000000 */
[----:B------:R-:W-:Y:S02]  /*7060*/  PLOP3.LUT P0, PT, PT, PT, PT, 0x80, 0x0 ;  /* 0x000000000000781c */ /* 0x000fe40003f0f070 */
[----:B-1----:R-:W-:-:S04]  /*7070*/  LEA R2, R3, R2, 0x18 ;  /* 0x0000000203027211 */ /* 0x002fc800078ec0ff */
[----:B------:R-:W-:-:S15]  /*7080*/  R2UR UR6, R2 ;  /* 0x00000000020672ca */ /* 0x000fde00000e0000 */
.L_x_3863:
        /* <DEDUP_REMOVED lines=8> */
.L_x_3838:
        /* <DEDUP_REMOVED lines=51> */
.L_x_3878:
        /* <DEDUP_REMOVED lines=21> */
.L_x_3867:
[----:B------:R-:W-:Y:S05]  /*7590*/  BSYNC B0 ;  /* 0x0000000000007941 */ /* 0x000fea0003800000 */
.L_x_3866:
        /* <DEDUP_REMOVED lines=13> */
.L_x_3869:
[----:B------:R-:W-:Y:S05]  /*7670*/  BSYNC B0 ;  /* 0x0000000000007941 */ /* 0x000fea0003800000 */
.L_x_3868:
[----:B------:R-:W-:Y:S06]  /*7680*/  BAR.ARV 0xa, 0xa0 ;  /* 0x0282800000007b1d */ /* 0x000fec0000002000 */
[----:B------:R-:W-:Y:S04]  /*7690*/  BSSY B0, `(.L_x_3870) ;  /* 0x0000003000007945 */ /* 0x000fe80003800000 */
[----:B------:R-:W-:Y:S05]  /*76a0*/  @!P0 BRA `(.L_x_3871) ;  /* 0x0000000000048947 */ /* 0x000fea0003800000 */
[----:B------:R-:W-:-:S04]  /*76b0*/  DEPBAR.LE SB0, 0x0 ;  /* 0x000080000000791a */ /* 0x000fc80000000000 */
.L_x_3871:
[----:B------:R-:W-:Y:S05]  /*76c0*/  BSYNC B0 ;  /* 0x0000000000007941 */ /* 0x000fea0003800000 */
.L_x_3870:
        /* <DEDUP_REMOVED lines=13> */
.L_x_3873:
[----:B------:R-:W-:Y:S05]  /*77a0*/  BSYNC B0 ;  /* 0x0000000000007941 */ /* 0x000fea0003800000 */
.L_x_3872:
        /* <DEDUP_REMOVED lines=13> */
.L_x_3875:
[----:B------:R-:W-:Y:S05]  /*7880*/  BSYNC B0 ;  /* 0x0000000000007941 */ /* 0x000fea0003800000 */
.L_x_3874:
[----:B------:R-:W-:Y:S01]  /*7890*/  VIADD R0, R0, 0xfffffffe ;  /* 0xfffffffe00007836 */ /* 0x000fe20000000000 */
[----:B------:R-:W-:Y:S06]  /*78a0*/  BAR.ARV 0xa, 0xa0 ;  /* 0x0282800000007b1d */ /* 0x000fec0000002000 */
[----:B------:R-:W-:Y:S01]  /*78b0*/  BSSY B0, `(.L_x_3876) ;  /* 0x0000004000007945 */ /* 0x000fe20003800000 */
[----:B------:R-:W-:-:S03]  /*78c0*/  ISETP.NE.AND P1, PT, R0, RZ, PT ;  /* 0x000000ff0000720c */ /* 0x000fc60003f25270 */
[----:B------:R-:W-:Y:S10]  /*78d0*/  @!P0 BRA `(.L_x_3877) ;  /* 0x0000000000048947 */ /* 0x000ff40003800000 */
[----:B------:R-:W-:-:S04]  /*78e0*/  DEPBAR.LE SB0, 0x0 ;  /* 0x000080000000791a */ /* 0x000fc80000000000 */
.L_x_3877:
[----:B------:R-:W-:Y:S05]  /*78f0*/  BSYNC B0 ;  /* 0x0000000000007941 */ /* 0x000fea0003800000 */
.L_x_3876:
[----:B------:R-:W-:Y:S06]  /*7900*/  BAR.ARV 0xb, 0xa0 ;  /* 0x02c2800000007b1d */ /* 0x000fec0000002000 */
[----:B------:R-:W-:Y:S02]  /*7910*/  UIADD3 UR5, UR5, 0x2, URZ ;  /* 0x0000000205057890 */ /* 0x000fe4000fffe03f */
[----:B------:R-:W-:Y:S01]  /*7920*/  UIADD3 UR4, UR4, 0x1, URZ ;  /* 0x0000000104047890 */ /* 0x000fe2000fffe03f */
[----:B------:R-:W-:Y:S11]  /*7930*/  @P1 BRA `(.L_x_3878) ;  /* 0xfffffff800c01947 */ /* 0x000ff6000383ffff */
[----:B------:R-:W-:-:S12]  /*7940*/  UIADD3 UR4, UR9, 0x5000, URZ ;  /* 0x0000500009047890 */ /* 0x000fd8000fffe03f */
.L_x_3865:
        /* <DEDUP_REMOVED lines=19> */
.L_x_3880:
[----:B------:R-:W-:Y:S05]  /*7a80*/  BSYNC B0 ;  /* 0x0000000000007941 */ /* 0x000fea0003800000 */
.L_x_3879:
        /* <DEDUP_REMOVED lines=19> */
.L_x_3882:
[----:B------:R-:W-:Y:S05]  /*7bc0*/  BSYNC B0 ;  /* 0x0000000000007941 */ /* 0x000fea0003800000 */
.L_x_3881:
[----:B------:R-:W-:Y:S06]  /*7bd0*/  BAR.ARV 0xa, 0xa0 ;  /* 0x0282800000007b1d */ /* 0x000fec0000002000 */
[----:B------:R-:W-:Y:S04]  /*7be0*/  BSSY B0, `(.L_x_3883) ;  /* 0x0000003000007945 */ /* 0x000fe80003800000 */
[----:B------:R-:W-:Y:S05]  /*7bf0*/  @!P0 BRA `(.L_x_3884) ;  /* 0x0000000000048947 */ /* 0x000fea0003800000 */
[----:B------:R-:W-:-:S04]  /*7c00*/  DEPBAR.LE SB0, 0x0 ;  /* 0x000080000000791a */ /* 0x000fc80000000000 */
.L_x_3884:
[----:B------:R-:W-:Y:S05]  /*7c10*/  BSYNC B0 ;  /* 0x0000000000007941 */ /* 0x000fea0003800000 */
.L_x_3883:
[----:B------:R-:W-:Y:S06]  /*7c20*/  BAR.ARV 0xb, 0xa0 ;  /* 0x02c2800000007b1d */ /* 0x000fec0000002000 */
[----:B------:R-:W-:Y:S05]  /*7c30*/  BRA `(.L_x_3840) ;  /* 0x0000001c00547947 */ /* 0x000fea0003800000 */
.L_x_3864:
        /* <DEDUP_REMOVED lines=55> */
.L_x_3915:
        /* <DEDUP_REMOVED lines=10> */
.L_x_3888:
        /* <DEDUP_REMOVED lines=84> */
.L_x_3899:
[----:B------:R-:W-:-:S04]  /*8590*/  SHF.L.U32 R21, R18, 0x1f, RZ ;  /* 0x0000001f12157819 */ /* 0x000fc800000006ff */
[----:B-1----:R-:W1:Y:S02]  /*85a0*/  SYNCS.PHASECHK.TRANS64.TRYWAIT P1, [R20+URZ+0x38840], R21 ;  /* 0x03884015140075a7 */ /* 0x002e64000802017f */
[----:B-12---:R-:W-:Y:S05]  /*85b0*/  @!P1 BRA `(.L_x_3891) ;  /* 0x0000001400789947 */ /* 0x006fea0003800000 */
.L_x_3916:
[----:B------:R-:W-:Y:S05]  /*85c0*/  @P0 BRA `(.L_x_3892) ;  /* 0x0000000000140947 */ /* 0x000fea0003800000 */
[----:B------:R-:W-:Y:S01]  /*85d0*/  ISETP.NE.AND P1, PT, R12, RZ, PT ;  /* 0x000000ff0c00720c */ /* 0x000fe20003f25270 */
[----:B------:R-:W-:-:S04]  /*85e0*/  IMAD.MOV.U32 R3, RZ, RZ, 0x5140 ;  /* 0x00005140ff037424 */ /* 0x000fc800078e00ff */
[----:B------:R2:W-:Y:S08]  /*85f0*/  SYNCS.ARRIVE.TRANS64 RZ, [R20+URZ+0x38830], R3 ;  /* 0x0388300314ff79a7 */ /* 0x0005f0000800003f */
[----:B------:R-:W-:Y:S05]  /*8600*/  @!P1 BRA `(.L_x_3892) ;  /* 0x0000000000049947 */ /* 0x000fea0003800000 */
[----:B------:R-:W-:Y:S01]  /*8610*/  BPT.TRAP 0x1 ;  /* 0x000000040000795c */ /* 0x000fe20000300000 */
.L_x_3892:
        /* <DEDUP_REMOVED lines=36> */
.L_x_3917:
[----:B------:R-:W-:Y:S05]  /*8860*/  @P0 BRA `(.L_x_3894) ;  /* 0x0000000000140947 */ /* 0x000fea0003800000 */
[----:B------:R-:W-:Y:S01]  /*8870*/  ISETP.NE.AND P1, PT, R12, RZ, PT ;  /* 0x000000ff0c00720c */ /* 0x000fe20003f25270 */
[----:B------:R-:W-:-:S04]  /*8880*/  IMAD.MOV.U32 R0, RZ, RZ, 0x5140 ;  /* 0x00005140ff007424 */ /* 0x000fc800078e00ff */
[----:B------:R4:W-:Y:S08]  /*8890*/  SYNCS.ARRIVE.TRANS64 RZ, [R20+URZ+0x38818], R0 ;  /* 0x0388180014ff79a7 */ /* 0x0009f0000800003f */
[----:B------:R-:W-:Y:S05]  /*88a0*/  @!P1 BRA `(.L_x_3894) ;  /* 0x0000000000049947 */ /* 0x000fea0003800000 */
[----:B------:R-:W-:Y:S01]  /*88b0*/  BPT.TRAP 0x1 ;  /* 0x000000040000795c */ /* 0x000fe20000300000 */
.L_x_3894:
        /* <DEDUP_REMOVED lines=27> */
.L_x_3918:
        /* <DEDUP_REMOVED lines=9> */
.L_x_3896:
        /* <DEDUP_REMOVED lines=31> */
.L_x_3920:
[----:B------:R-:W-:Y:S05]  /*8cf0*/  @P0 BRA `(.L_x_3898) ;  /* 0x0000000000140947 */ /* 0x000fea0003800000 */
[----:B------:R-:W-:Y:S01]  /*8d00*/  ISETP.NE.AND P1, PT, R12, RZ, PT ;  /* 0x000000ff0c00720c */ /* 0x000fe20003f25270 */
[----:B-1----:R-:W-:-:S04]  /*8d10*/  IMAD.MOV.U32 R5, RZ, RZ, 0x5140 ;  /* 0x00005140ff057424 */ /* 0x002fc800078e00ff */
[----:B------:R2:W-:Y:S08]  /*8d20*/  SYNCS.ARRIVE.TRANS64 RZ, [R20+URZ+0x38810], R5 ;  /* 0x0388100514ff79a7 */ /* 0x0005f0000800003f */
[----:B------:R-:W-:Y:S05]  /*8d30*/  @!P1 BRA `(.L_x_3898) ;  /* 0x0000000000049947 */ /* 0x000fea0003800000 */
[----:B------:R-:W-:Y:S01]  /*8d40*/  BPT.TRAP 0x1 ;  /* 0x000000040000795c */ /* 0x000fe20000300000 */
.L_x_3898:
        /* <DEDUP_REMOVED lines=28> */
.L_x_3890:
[----:B------:R-:W-:-:S13]  /*8f10*/  ISETP.NE.AND P1, PT, R10, RZ, PT ;  /* 0x000000ff0a00720c */ /* 0x000fda0003f25270 */
[----:B------:R-:W-:Y:S05]  /*8f20*/  @!P1 BRA `(.L_x_3889) ;  /* 0x0000000400289947 */ /* 0x000fea0003800000 */
[----:B------:R-:W-:-:S04]  /*8f30*/  SHF.L.U32 R9, R18, 0x1f, RZ ;  /* 0x0000001f12097819 */ /* 0x000fc800000006ff */
[----:B------:R-:W3:Y:S02]  /*8f40*/  SYNCS.PHASECHK.TRANS64.TRYWAIT P1, [R20+URZ+0x38840], R9 ;  /* 0x03884009140075a7 */ /* 0x000ee4000802017f */
[----:B---3--:R-:W-:Y:S05]  /*8f50*/  @!P1 BRA `(.L_x_3900) ;  /* 0x0000000c00649947 */ /* 0x008fea0003800000 */
.L_x_3921:
[----:B------:R-:W-:Y:S05]  /*8f60*/  @P0 BRA `(.L_x_3901) ;  /* 0x0000000000140947 */ /* 0x000fea0003800000 */
[----:B------:R-:W-:Y:S01]  /*8f70*/  ISETP.NE.AND P1, PT, R12, RZ, PT ;  /* 0x000000ff0c00720c */ /* 0x000fe20003f25270 */
[----:B-12---:R-:W-:-:S04]  /*8f80*/  IMAD.MOV.U32 R5, RZ, RZ, 0x5140 ;  /* 0x00005140ff057424 */ /* 0x006fc800078e00ff */
[----:B------:R4:W-:Y:S08]  /*8f90*/  SYNCS.ARRIVE.TRANS64 RZ, [R20+URZ+0x38830], R5 ;  /* 0x0388300514ff79a7 */ /* 0x0009f0000800003f */
[----:B------:R-:W-:Y:S05]  /*8fa0*/  @!P1 BRA `(.L_x_3901) ;  /* 0x0000000000049947 */ /* 0x000fea0003800000 */
[----:B------:R-:W-:Y:S01]  /*8fb0*/  BPT.TRAP 0x1 ;  /* 0x000000040000795c */ /* 0x000fe20000300000 */
.L_x_3901:
        /* <DEDUP_REMOVED lines=33> */
.L_x_3922:
[----:B------:R-:W-:Y:S05]  /*91d0*/  @P0 BRA `(.L_x_3903) ;  /* 0x0000000000140947 */ /* 0x000fea0003800000 */
[----:B------:R-:W-:Y:S01]  /*91e0*/  ISETP.NE.AND P0, PT, R12, RZ, PT ;  /* 0x000000ff0c00720c */ /* 0x000fe20003f05270 */
[----:B------:R-:W-:-:S04]  /*91f0*/  IMAD.MOV.U32 R5, RZ, RZ, 0x5140 ;  /* 0x00005140ff057424 */ /* 0x000fc800078e00ff */
[----:B------:R2:W-:Y:S08]  /*9200*/  SYNCS.ARRIVE.TRANS64 RZ, [R20+URZ+0x38818], R5 ;  /* 0x0388180514ff79a7 */ /* 0x0005f0000800003f */
[----:B------:R-:W-:Y:S05]  /*9210*/  @!P0 BRA `(.L_x_3903) ;  /* 0x0000000000048947 */ /* 0x000fea0003800000 */
[----:B------:R-:W-:Y:S01]  /*9220*/  BPT.TRAP 0x1 ;  /* 0x000000040000795c */ /* 0x000fe20000300000 */
.L_x_3903:
        /* <DEDUP_REMOVED lines=26> */
.L_x_3889:
[----:B------:R-:W-:Y:S01]  /*93d0*/  IMAD R4, R13, 0x8, R20 ;  /* 0x000000080d047824 */ /* 0x000fe200078e0214 */
[----:B------:R-:W-:Y:S01]  /*93e0*/  SHF.L.U32 R3, R18, 0x1f, RZ ;  /* 0x0000001f12037819 */ /* 0x000fe200000006ff */
[----:B------:R-:W4:Y:S03]  /*93f0*/  S2R R2, SR_TID.X ;  /* 0x0000000000027919 */ /* 0x000f260000002100 */
[----:B------:R-:W5:Y:S01]  /*9400*/  SYNCS.PHASECHK.TRANS64.TRYWAIT P0, [R4+URZ+0x38840], R3 ;  /* 0x03884003040075a7 */ /* 0x000f62000800017f */
[----:B----4-:R-:W-:-:S04]  /*9410*/  LOP3.LUT R2, R2, 0x7f, RZ, 0xc0, !PT ;  /* 0x0000007f02027812 */ /* 0x010fc800078ec0ff */
[----:B------:R-:W-:Y:S01]  /*9420*/  ISETP.NE.AND P1, PT, R2, RZ, PT ;  /* 0x000000ff0200720c */ /* 0x000fe20003f25270 */
[----:B-----5:R-:W-:-:S12]  /*9430*/  @!P0 BRA `(.L_x_3904) ;  /* 0x0000000800548947 */ /* 0x020fd80003800000 */
.L_x_3923:
[----:B------:R-:W-:Y:S05]  /*9440*/  @P1 BRA `(.L_x_3905) ;  /* 0x0000000000181947 */ /* 0x000fea0003800000 */
[----:B------:R-:W5:Y:S01]  /*9450*/  S2R R2, SR_TID.X ;  /* 0x0000000000027919 */ /* 0x000f620000002100 */
[----:B----4-:R-:W-:-:S04]  /*9460*/  IMAD.MOV.U32 R3, RZ, RZ, 0x5140 ;  /* 0x00005140ff037424 */ /* 0x010fc800078e00ff */
[----:B------:R4:W-:Y:S01]  /*9470*/  SYNCS.ARRIVE.TRANS64 RZ, [R4+URZ+0x38830], R3 ;  /* 0x0388300304ff79a7 */ /* 0x0009e2000800003f */
[----:B-----5:R-:W-:-:S13]  /*9480*/  LOP3.LUT P0, RZ, R2, 0x1f, RZ, 0xc0, !PT ;  /* 0x0000001f02ff7812 */ /* 0x020fda000780c0ff */
[----:B----4-:R-:W-:Y:S05]  /*9490*/  @!P0 BRA `(.L_x_3905) ;  /* 0x0000000000048947 */ /* 0x010fea0003800000 */
[----:B------:R-:W-:Y:S01]  /*94a0*/  BPT.TRAP 0x1 ;  /* 0x000000040000795c */ /* 0x000fe20000300000 */
.L_x_3905:
        /* <DEDUP_REMOVED lines=40> */
.L_x_3886:
[----:B------:R-:W-:Y:S05]  /*9730*/  BSYNC B0 ;  /* 0x0000000000007941 */ /* 0x000fea0003800000 */
.L_x_3885:
[----:B------:R-:W-:-:S03]  /*9740*/  UMOV UR6, 0xffffffff ;  /* 0xffffffff00067882 */ /* 0x000fc60000000000 */
[----:B------:R-:W-:Y:S05]  /*9750*/  BRA.DIV UR6, `(.L_x_3906) ;  /* 0x0000000606a07947 */ /* 0x000fea000b800000 */
[----:B------:R-:W-:-:S13]  /*9760*/  ELECT P0, URZ, PT ;  /* 0x00000000003f782f */ /* 0x000fda0003800000 */
.L_x_3926:
[----:B------:R-:W-:Y:S05]  /*9770*/  @!P0 BRA `(.L_x_3840) ;  /* 0x0000000000848947 */ /* 0x000fea0003800000 */
[----:B------:R-:W2:Y:S02]  /*9780*/  LDL.LU R2, [R1] ;  /* 0x0000000001027983 */ /* 0x000ea40000300800 */
[----:B--2---:R-:W-:-:S04]  /*9790*/  LOP3.LUT R2, R2, 0x2, RZ, 0xfc, !PT ;  /* 0x0000000202027812 */ /* 0x004fc800078efcff */
[----:B------:R-:W-:-:S13]  /*97a0*/  ISETP.NE.AND P0, PT, R2, 0x3, PT ;  /* 0x000000030200780c */ /* 0x000fda0003f05270 */
[----:B------:R-:W-:Y:S05]  /*97b0*/  @!P0 BRA `(.L_x_3907) ;  /* 0x0000000000048947 */ /* 0x000fea0003800000 */
[----:B------:R-:W-:Y:S01]  /*97c0*/  BPT.TRAP 0x1 ;  /* 0x000000040000795c */ /* 0x000fe20000300000 */
.L_x_3907:
        /* <DEDUP_REMOVED lines=15> */
.L_x_3927:
[----:B------:R-:W2:Y:S02]  /*98c0*/  SYNCS.PHASECHK.TRANS64.TRYWAIT P1, [R3+URZ], R2 ;  /* 0x00000002030075a7 */ /* 0x000ea4000802017f */
[----:B--2---:R-:W-:Y:S05]  /*98d0*/  @!P1 BRA `(.L_x_3909) ;  /* 0x0000000400789947 */ /* 0x004fea0003800000 */
.L_x_3928:
[----:B------:R-:W-:Y:S05]  /*98e0*/  @!P0 BRA `(.L_x_3910) ;  /* 0x0000000000048947 */ /* 0x000fea0003800000 */
[----:B------:R-:W-:Y:S01]  /*98f0*/  BPT.TRAP 0x1 ;  /* 0x000000040000795c */ /* 0x000fe20000300000 */
.L_x_3910:
[----:B--2---:R-:W-:-:S04]  /*9900*/  VIADD R3, R8, 0x38840 ;  /* 0x0003884008037836 */ /* 0x004fc80000000000 */
[----:B------:R-:W-:-:S04]  /*9910*/  IMAD R5, R0, 0x8, R3 ;  /* 0x0000000800057824 */ /* 0x000fc800078e0203 */
[----:B------:R-:W2:Y:S02]  /*9920*/  SYNCS.PHASECHK.TRANS64.TRYWAIT P0, [R5+URZ], R4 ;  /* 0x00000004050075a7 */ /* 0x000ea4000800017f */
[----:B--2---:R-:W-:Y:S05]  /*9930*/  @!P0 BRA `(.L_x_3911) ;  /* 0x0000000400748947 */ /* 0x004fea0003800000 */
.L_x_3929:
[----:B------:R-:W-:-:S07]  /*9940*/  IMAD R3, R6, 0x8, R3 ;  /* 0x0000000806037824 */ /* 0x000fce00078e0203 */
.L_x_3912:
[----:B---3--:R3:W4:Y:S02]  /*9950*/  SYNCS.PHASECHK.TRANS64.TRYWAIT P0, [R3+URZ], R2 ;  /* 0x00000002030075a7 */ /* 0x008724000800017f */
[----:B----4-:R-:W-:Y:S05]  /*9960*/  @!P0 NANOSLEEP.SYNCS 0x989680 ;  /* 0x009896800000895d */ /* 0x010fea0003900000 */
[----:B------:R-:W4:Y:S02]  /*9970*/  @!P0 SYNCS.PHASECHK.TRANS64 P0, [R3+URZ], R2 ;  /* 0x00000002030085a7 */ /* 0x000f24000800007f */
[----:B----4-:R-:W-:Y:S05]  /*9980*/  @!P0 BRA `(.L_x_3912) ;  /* 0xfffffffc00f08947 */ /* 0x010fea000383ffff */
.L_x_3840:
[----:B------:R-:W-:Y:S05]  /*9990*/  BSYNC B6 ;  /* 0x0000000000067941 */ /* 0x000fea0003800000 */
.L_x_3837:
[----:B------:R-:W-:Y:S05]  /*99a0*/  EXIT ;  /* 0x000000000000794d */ /* 0x000fea0003800000 */
.L_x_3845:
[----:B------:R-:W-:Y:S02]  /*99b0*/  IMAD.MOV.U32 R13, RZ, RZ, R17 ;  /* 0x000000ffff0d7224 */ /* 0x000fe400078e0011 */
[----:B------:R-:W-:Y:S02]  /*99c0*/  IMAD.MOV.U32 R12, RZ, RZ, RZ ;  /* 0x000000ffff0c7224 */ /* 0x000fe400078e00ff */
[----:B------:R-:W-:Y:S02]  /*99d0*/  IMAD.MOV.U32 R11, RZ, RZ, 0x1f ;  /* 0x0000001fff0b7424 */ /* 0x000fe400078e00ff */
[----:B------:R-:W-:-:S07]  /*99e0*/  IMAD.MOV.U32 R15, RZ, RZ, -0x1 ;  /* 0xffffffffff0f7424 */ /* 0x000fce00078e00ff */
[----:B------:R-:W-:Y:S05]  /*99f0*/  WARPSYNC.COLLECTIVE R15, `(.L_x_3913) ;  /* 0x000000000f087348 */ /* 0x000fea0003c00000 */
[----:B------:R1:W2:Y:S02]  /*9a00*/  SHFL.IDX P6, R14, R13, R12, R11 ;  /* 0x0000000c0d0e7389 */ /* 0x0002a400000c000b */
[----:B-12---:R-:W-:Y:S01]  /*9a10*/  ENDCOLLECTIVE ;  /* 0x000000000000791b */ /* 0x006fe20003800000 */
.L_x_3913:
[----:B------:R-:W-:Y:S05]  /*9a20*/  BRA `(.L_x_3914) ;  /* 0xffffff70004c7947 */ /* 0x000fea000383ffff */
.L_x_3847:
[----:B------:R-:W3:Y:S01]  /*9a30*/  S2R R2, SR_CgaCtaId ;  /* 0x0000000000027919 */ /* 0x000ee20000008800 */
[----:B--2---:R-:W-:-:S04]  /*9a40*/  MOV R0, 0x400 ;  /* 0x0000040000007802 */ /* 0x004fc80000000f00 */
[----:B---3--:R-:W-:-:S04]  /*9a50*/  LEA R0, R2, R0, 0x18 ;  /* 0x0000000002007211 */ /* 0x008fc800078ec0ff */
[----:B------:R2:W3:Y:S03]  /*9a60*/  SYNCS.PHASECHK.TRANS64.TRYWAIT P0, [R0+URZ+0x38800], R10 ;  /* 0x0388000a000075a7 */ /* 0x0004e6000800017f */
[----:B---3--:R-:W-:Y:S05]  /*9a70*/  @!P0 NANOSLEEP.SYNCS 0x989680 ;  /* 0x009896800000895d */ /* 0x008fea0003900000 */
[----:B------:R-:W3:Y:S02]  /*9a80*/  @!P0 SYNCS.PHASECHK.TRANS64 P0, [R0+URZ+0x38800], R10 ;  /* 0x0388000a000085a7 */ /* 0x000ee4000800007f */
[----:B---3--:R-:W-:Y:S05]  /*9a90*/  @!P0 BRA `(.L_x_3847) ;  /* 0xfffffffc00e48947 */ /* 0x008fea000383ffff */
[----:B------:R-:W-:Y:S05]  /*9aa0*/  BRA `(.L_x_3846) ;  /* 0xffffff7000987947 */ /* 0x000fea000383ffff */
.L_x_3852:
[----:B---3--:R3:W4:Y:S02]  /*9ab0*/  SYNCS.PHASECHK.TRANS64.TRYWAIT P1, [R2+URZ+0x38810], R153 ;  /* 0x03881099020075a7 */ /* 0x008724000802017f */
[----:B----4-:R-:W-:Y:S05]  /*9ac0*/  @!P1 NANOSLEEP.SYNCS 0x989680 ;  /* 0x009896800000995d */ /* 0x010fea0003900000 */
[----:B------:R-:W4:Y:S02]  /*9ad0*/  @!P1 SYNCS.PHASECHK.TRANS64 P1, [R2+URZ+0x38810], R153 ;  /* 0x03881099020095a7 */ /* 0x000f24000802007f */
[----:B----4-:R-:W-:Y:S05]  /*9ae0*/  @!P1 BRA `(.L_x_3852) ;  /* 0xfffffffc00f09947 */ /* 0x010fea000383ffff */
[----:B------:R-:W-:Y:S05]  /*9af0*/  BRA `(.L_x_3851) ;  /* 0xffffff7c00707947 */ /* 0x000fea000383ffff */
.L_x_3856:
[----:B------:R1:W1:Y:S02]  /*9b00*/  SYNCS.PHASECHK.TRANS64.TRYWAIT P1, [R2+URZ+0x38830], R153 ;  /* 0x03883099020075a7 */ /* 0x000264000802017f */
[----:B-1----:R-:W-:Y:S05]  /*9b10*/  @!P1 NANOSLEEP.SYNCS 0x989680 ;  /* 0x009896800000995d */ /* 0x002fea0003900000 */
[----:B------:R-:W1:Y:S02]  /*9b20*/  @!P1 SYNCS.PHASECHK.TRANS64 P1, [R2+URZ+0x38830], R153 ;  /* 0x03883099020095a7 */ /* 0x000e64000802007f */
[----:B-1----:R-:W-:Y:S05]  /*9b30*/  @!P1 BRA `(.L_x_3856) ;  /* 0xfffffffc00f09947 */ /* 0x002fea000383ffff */
[----:B------:R-:W-:Y:S05]  /*9b40*/  BRA `(.L_x_3855) ;  /* 0xffffff8c00fc7947 */ /* 0x000fea000383ffff */
.L_x_3887:
[----:B-1----:R1:W2:Y:S02]  /*9b50*/  SYNCS.PHASECHK.TRANS64.TRYWAIT P1, [R20+URZ+0x38820], R3 ;  /* 0x03882003140075a7 */ /* 0x0022a4000802017f */
[----:B--2---:R-:W-:Y:S05]  /*9b60*/  @!P1 NANOSLEEP.SYNCS 0x989680 ;  /* 0x009896800000995d */ /* 0x004fea0003900000 */
[----:B------:R-:W2:Y:S02]  /*9b70*/  @!P1 SYNCS.PHASECHK.TRANS64 P1, [R20+URZ+0x38820], R3 ;  /* 0x03882003140095a7 */ /* 0x000ea4000802007f */
[----:B--2---:R-:W-:Y:S05]  /*9b80*/  @!P1 BRA `(.L_x_3887) ;  /* 0xfffffffc00f09947 */ /* 0x004fea000383ffff */
[----:B------:R-:W-:Y:S05]  /*9b90*/  BRA `(.L_x_3915) ;  /* 0xffffffe400047947 */ /* 0x000fea000383ffff */
.L_x_3891:
[----:B-1----:R1:W2:Y:S02]  /*9ba0*/  SYNCS.PHASECHK.TRANS64.TRYWAIT P1, [R20+URZ+0x38840], R21 ;  /* 0x03884015140075a7 */ /* 0x0022a4000802017f */
[----:B--2---:R-:W-:Y:S05]  /*9bb0*/  @!P1 NANOSLEEP.SYNCS 0x989680 ;  /* 0x009896800000995d */ /* 0x004fea0003900000 */
[----:B------:R-:W2:Y:S02]  /*9bc0*/  @!P1 SYNCS.PHASECHK.TRANS64 P1, [R20+URZ+0x38840], R21 ;  /* 0x03884015140095a7 */ /* 0x000ea4000802007f */
[----:B--2---:R-:W-:Y:S05]  /*9bd0*/  @!P1 BRA `(.L_x_3891) ;  /* 0xfffffffc00f09947 */ /* 0x004fea000383ffff */
[----:B------:R-:W-:Y:S05]  /*9be0*/  BRA `(.L_x_3916) ;  /* 0xffffffe800747947 */ /* 0x000fea000383ffff */
.L_x_3893:
[----:B---3--:R3:W4:Y:S02]  /*9bf0*/  SYNCS.PHASECHK.TRANS64.TRYWAIT P1, [R20+URZ+0x38828], R21 ;  /* 0x03882815140075a7 */ /* 0x008724000802017f */
[----:B----4-:R-:W-:Y:S05]  /*9c00*/  @!P1 NANOSLEEP.SYNCS 0x989680 ;  /* 0x009896800000995d */ /* 0x010fea0003900000 */
[----:B------:R-:W4:Y:S02]  /*9c10*/  @!P1 SYNCS.PHASECHK.TRANS64 P1, [R20+URZ+0x38828], R21 ;  /* 0x03882815140095a7 */ /* 0x000f24000802007f */
[----:B----4-:R-:W-:Y:S05]  /*9c20*/  @!P1 BRA `(.L_x_3893) ;  /* 0xfffffffc00f09947 */ /* 0x010fea000383ffff */
[----:B------:R-:W-:Y:S05]  /*9c30*/  BRA `(.L_x_3917) ;  /* 0xffffffec00087947 */ /* 0x000fea000383ffff */
.L_x_3895:
[----:B--2---:R2:W4:Y:S02]  /*9c40*/  SYNCS.PHASECHK.TRANS64.TRYWAIT P1, [R20+URZ+0x38848], R21 ;  /* 0x03884815140075a7 */ /* 0x004524000802017f */
[----:B----4-:R-:W-:Y:S05]  /*9c50*/  @!P1 NANOSLEEP.SYNCS 0x989680 ;  /* 0x009896800000995d */ /* 0x010fea0003900000 */
[----:B------:R-:W4:Y:S02]  /*9c60*/  @!P1 SYNCS.PHASECHK.TRANS64 P1, [R20+URZ+0x38848], R21 ;  /* 0x03884815140095a7 */ /* 0x000f24000802007f */
[----:B----4-:R-:W-:Y:S05]  /*9c70*/  @!P1 BRA `(.L_x_3895) ;  /* 0xfffffffc00f09947 */ /* 0x010fea000383ffff */
[----:B------:R-:W-:Y:S05]  /*9c80*/  BRA `(.L_x_3918) ;  /* 0xffffffec00787947 */ /* 0x000fea000383ffff */
.L_x_3897:
[----:B------:R-:W-:-:S07]  /*9c90*/  SHF.L.U32 R5, R18, 0x1f, RZ ;  /* 0x0000001f12057819 */ /* 0x000fce00000006ff */
.L_x_3919:
[----:B-1----:R1:W2:Y:S02]  /*9ca0*/  SYNCS.PHASECHK.TRANS64.TRYWAIT P1, [R20+URZ+0x38820], R5 ;  /* 0x03882005140075a7 */ /* 0x0022a4000802017f */
[----:B--2---:R-:W-:Y:S05]  /*9cb0*/  @!P1 NANOSLEEP.SYNCS 0x989680 ;  /* 0x009896800000995d */ /* 0x004fea0003900000 */
[----:B------:R-:W2:Y:S02]  /*9cc0*/  @!P1 SYNCS.PHASECHK.TRANS64 P1, [R20+URZ+0x38820], R5 ;  /* 0x03882005140095a7 */ /* 0x000ea4000802007f */
[----:B--2---:R-:W-:Y:S05]  /*9cd0*/  @!P1 BRA `(.L_x_3919) ;  /* 0xfffffffc00f09947 */ /* 0x004fea000383ffff */
[----:B------:R-:W-:Y:S05]  /*9ce0*/  BRA `(.L_x_3920) ;  /* 0xfffffff000007947 */ /* 0x000fea000383ffff */
.L_x_3900:
[----:B---3--:R3:W4:Y:S02]  /*9cf0*/  SYNCS.PHASECHK.TRANS64.TRYWAIT P1, [R20+URZ+0x38840], R9 ;  /* 0x03884009140075a7 */ /* 0x008724000802017f */
[----:B----4-:R-:W-:Y:S05]  /*9d00*/  @!P1 NANOSLEEP.SYNCS 0x989680 ;  /* 0x009896800000995d */ /* 0x010fea0003900000 */
[----:B------:R-:W4:Y:S02]  /*9d10*/  @!P1 SYNCS.PHASECHK.TRANS64 P1, [R20+URZ+0x38840], R9 ;  /* 0x03884009140095a7 */ /* 0x000f24000802007f */
[----:B----4-:R-:W-:Y:S05]  /*9d20*/  @!P1 BRA `(.L_x_3900) ;  /* 0xfffffffc00f09947 */ /* 0x010fea000383ffff */
[----:B------:R-:W-:Y:S05]  /*9d30*/  BRA `(.L_x_3921) ;  /* 0xfffffff000887947 */ /* 0x000fea000383ffff */
.L_x_3902:
[----:B-1----:R1:W2:Y:S02]  /*9d40*/  SYNCS.PHASECHK.TRANS64.TRYWAIT P1, [R20+URZ+0x38828], R9 ;  /* 0x03882809140075a7 */ /* 0x0022a4000802017f */
[----:B--2---:R-:W-:Y:S05]  /*9d50*/  @!P1 NANOSLEEP.SYNCS 0x989680 ;  /* 0x009896800000995d */ /* 0x004fea0003900000 */
[----:B------:R-:W2:Y:S02]  /*9d60*/  @!P1 SYNCS.PHASECHK.TRANS64 P1, [R20+URZ+0x38828], R9 ;  /* 0x03882809140095a7 */ /* 0x000ea4000802007f */
[----:B--2---:R-:W-:Y:S05]  /*9d70*/  @!P1 BRA `(.L_x_3902) ;  /* 0xfffffffc00f09947 */ /* 0x004fea000383ffff */
[----:B------:R-:W-:Y:S05]  /*9d80*/  BRA `(.L_x_3922) ;  /* 0xfffffff400107947 */ /* 0x000fea000383ffff */
.L_x_3904:
[----:B----4-:R4:W1:Y:S02]  /*9d90*/  SYNCS.PHASECHK.TRANS64.TRYWAIT P0, [R4+URZ+0x38840], R3 ;  /* 0x03884003040075a7 */ /* 0x010864000800017f */
[----:B-1----:R-:W-:Y:S05]  /*9da0*/  @!P0 NANOSLEEP.SYNCS 0x989680 ;  /* 0x009896800000895d */ /* 0x002fea0003900000 */
[----:B------:R-:W1:Y:S02]  /*9db0*/  @!P0 SYNCS.PHASECHK.TRANS64 P0, [R4+URZ+0x38840], R3 ;  /* 0x03884003040085a7 */ /* 0x000e64000800007f */
[----:B-1----:R-:W-:Y:S05]  /*9dc0*/  @!P0 BRA `(.L_x_3904) ;  /* 0xfffffffc00f08947 */ /* 0x002fea000383ffff */
[----:B------:R-:W-:Y:S05]  /*9dd0*/  BRA `(.L_x_3923) ;  /* 0xfffffff400987947 */ /* 0x000fea000383ffff */
.L_x_3906:
[----:B------:R-:W-:Y:S01]  /*9de0*/  BSSY B0, `(.L_x_3924) ;  /* 0x0000006000007945 */ /* 0x000fe20003800000 */
[----:B------:R-:W-:-:S07]  /*9df0*/  IMAD.MOV.U32 R15, RZ, RZ, -0x1 ;  /* 0xffffffffff0f7424 */ /* 0x000fce00078e00ff */
[----:B------:R-:W-:Y:S05]  /*9e00*/  WARPSYNC.COLLECTIVE R15, `(.L_x_3925) ;  /* 0x000000000f0c7348 */ /* 0x000fea0003c00000 */
[----:B------:R-:W-:Y:S02]  /*9e10*/  ELECT P6, UR62, PT ;  /* 0x00000000003e782f */ /* 0x000fe400038c0000 */
[----:B------:R-:W-:Y:S01]  /*9e20*/  MOV R14, UR62 ;  /* 0x0000003e000e7c02 */ /* 0x000fe20008000f00 */
[----:B------:R-:W-:Y:S10]  /*9e30*/  ENDCOLLECTIVE ;  /* 0x000000000000791b */ /* 0x000ff40003800000 */
.L_x_3925:
[----:B------:R-:W-:Y:S05]  /*9e40*/  BSYNC B0 ;  /* 0x0000000000007941 */ /* 0x000fea0003800000 */
.L_x_3924:
[----:B------:R-:W-:Y:S01]  /*9e50*/  PLOP3.LUT P0, PT, P6, PT, PT, 0x80, 0x0 ;  /* 0x000000000000781c */ /* 0x000fe2000370f070 */
[----:B------:R-:W-:-:S12]  /*9e60*/  BRA `(.L_x_3926) ;  /* 0xfffffff800407947 */ /* 0x000fd8000383ffff */
.L_x_3908:
[----:B-1----:R1:W2:Y:S02]  /*9e70*/  SYNCS.PHASECHK.TRANS64.TRYWAIT P1, [R7+URZ], R4 ;  /* 0x00000004070075a7 */ /* 0x0022a4000802017f */
[----:B--2---:R-:W-:Y:S05]  /*9e80*/  @!P1 NANOSLEEP.SYNCS 0x989680 ;  /* 0x009896800000995d */ /* 0x004fea0003900000 */
[----:B------:R-:W2:Y:S02]  /*9e90*/  @!P1 SYNCS.PHASECHK.TRANS64 P1, [R7+URZ], R4 ;  /* 0x00000004070095a7 */ /* 0x000ea4000802007f */
[----:B--2---:R-:W-:Y:S05]  /*9ea0*/  @!P1 BRA `(.L_x_3908) ;  /* 0xfffffffc00f09947 */ /* 0x004fea000383ffff */
[----:B------:R-:W-:Y:S05]  /*9eb0*/  BRA `(.L_x_3927) ;  /* 0xfffffff800807947 */ /* 0x000fea000383ffff */
.L_x_3909:
[----:B--2---:R2:W3:Y:S02]  /*9ec0*/  SYNCS.PHASECHK.TRANS64.TRYWAIT P1, [R3+URZ], R2 ;  /* 0x00000002030075a7 */ /* 0x0044e4000802017f */
[----:B---3--:R-:W-:Y:S05]  /*9ed0*/  @!P1 NANOSLEEP.SYNCS 0x989680 ;  /* 0x009896800000995d */ /* 0x008fea0003900000 */
[----:B------:R-:W3:Y:S02]  /*9ee0*/  @!P1 SYNCS.PHASECHK.TRANS64 P1, [R3+URZ], R2 ;  /* 0x00000002030095a7 */ /* 0x000ee4000802007f */
[----:B---3--:R-:W-:Y:S05]  /*9ef0*/  @!P1 BRA `(.L_x_3909) ;  /* 0xfffffffc00f09947 */ /* 0x008fea000383ffff */
[----:B------:R-:W-:Y:S05]  /*9f00*/  BRA `(.L_x_3928) ;  /* 0xfffffff800747947 */ /* 0x000fea000383ffff */
.L_x_3911:
[----:B--2---:R2:W3:Y:S02]  /*9f10*/  SYNCS.PHASECHK.TRANS64.TRYWAIT P0, [R5+URZ], R4 ;  /* 0x00000004050075a7 */ /* 0x0044e4000800017f */
[----:B---3--:R-:W-:Y:S05]  /*9f20*/  @!P0 NANOSLEEP.SYNCS 0x989680 ;  /* 0x009896800000895d */ /* 0x008fea0003900000 */
[----:B------:R-:W3:Y:S02]  /*9f30*/  @!P0 SYNCS.PHASECHK.TRANS64 P0, [R5+URZ], R4 ;  /* 0x00000004050085a7 */ /* 0x000ee4000800007f */
[----:B---3--:R-:W-:Y:S05]  /*9f40*/  @!P0 BRA `(.L_x_3911) ;  /* 0xfffffffc00f08947 */ /* 0x008fea000383ffff */
[----:B------:R-:W-:Y:S05]  /*9f50*/  BRA `(.L_x_3929) ;  /* 0xfffffff800787947 */ /* 0x000fea000383ffff */
.L_x_3930:
        /* <DEDUP_REMOVED lines=10> */
.L_x_7316:


//--------------------- .text._ZN7cutlass13device_kernelIN5flash11enable_sm90INS1_16FlashAttnBwdSm90INS1_25CollectiveMainloopBwdSm90ILi2ELi2ELi2EN4cute5tupleIJNS5_1CILi1EEES8_S8_EEENS6_IJNS7_ILi80EEENS7_ILi128EEESB_EEENS_6half_tEfNS_4arch4Sm90ELb0ELb0ELb0ELb0ELb1ELb1ELb0ELb1ELi2ELi1ELi2ELi1ELb0EEENS1_24CollectiveEpilogueBwdGQAISC_fSF_Li256ELb0ELb1EEENS1_19SingleTileSchedulerILb0ELb0ELb0ELi128EEEEEEEEEvNT_6ParamsE --------------------------
	.section	.text._ZN7cutlass13device_kernelIN5flash11enable_sm90INS1_16FlashAttnBwdSm90INS1_25CollectiveMainloopBwdSm90ILi2ELi2ELi2EN4cute5tupleIJNS5_1CILi1EEES8_S8_EEENS6_IJNS7_ILi80EEENS7_ILi128EEESB_EEENS_6half_tEfNS_4arch4Sm90ELb0ELb0ELb0ELb0ELb1ELb1ELb0ELb1ELi2ELi1ELi2ELi1ELb0EEENS1_24CollectiveEpilogueBwdGQAISC_fSF_Li256ELb0ELb1EEENS1_19SingleTileSchedulerILb0ELb0ELb0ELi128EEEEEEEEEvNT_6ParamsE,"ax",@progbits
	.align	128
.text._ZN7cutlass13device_kernelIN5flash11enable_sm90INS1_16FlashAttnBwdSm90INS1_25CollectiveMainloopBwdSm90ILi2ELi2ELi2EN4cute5tupleIJNS5_1CILi1EEES8_S8_EEENS6_IJNS7_ILi80EEENS7_ILi128EEESB_EEENS_6half_tEfNS_4arch4Sm90ELb0ELb0ELb0ELb0ELb1ELb1ELb0ELb1ELi2ELi1ELi2ELi1ELb0EEENS1_24CollectiveEpilogueBwdGQAISC_fSF_Li256ELb0ELb1EEENS1_19SingleTileSchedulerILb0ELb0ELb0ELi128EEEEEEEEEvNT_6ParamsE:
        .type           _ZN7cutlass13device_kernelIN5flash11enable_sm90INS1_16FlashAttnBwdSm90INS1_25CollectiveMainloopBwdSm90ILi2ELi2ELi2EN4cute5tupleIJNS5_1CILi1EEES8_S8_EEENS6_IJNS7_ILi80EEENS7_ILi128EEESB_EEENS_6half_tEfNS_4arch4Sm90ELb0ELb0ELb0ELb0ELb1ELb1ELb0ELb1ELi2ELi1ELi2ELi1ELb0EEENS1_24CollectiveEpilogueBwdGQAISC_fSF_Li256ELb0ELb1EEENS1_19SingleTileSchedulerILb0ELb0ELb0ELi128EEEEEEEEEvNT_6ParamsE,@function
        .size           _ZN7cutlass13device_kernelIN5flash11enable_sm90INS1_16FlashAttnBwdSm90INS1_25CollectiveMainloopBwdSm90ILi2ELi2ELi2EN4cute5tupleIJNS5_1CILi1EEES8_S8_EEENS6_IJNS7_ILi80EEENS7_ILi128EEESB_EEENS_6half_tEfNS_4arch4Sm90ELb0ELb0ELb0ELb0ELb1ELb1ELb0ELb1ELi2ELi1ELi2ELi1ELb0EEENS1_24CollectiveEpilogueBwdGQAISC_fSF_Li256ELb0ELb1EEENS1_19SingleTileSchedulerILb0ELb0ELb0ELi128EEEEEEEEEvNT_6ParamsE,(.L_x_7317 - _ZN7cutlass13device_kernelIN5flash11enable_sm90INS1_16FlashAttnBwdSm90INS1_25CollectiveMainloopBwdSm90ILi2ELi2ELi2EN4cute5tupleIJNS5_1CILi1EEES8_S8_EEENS6_IJNS7_ILi80EEENS7_ILi128EEESB_EEENS_6half_tEfNS_4arch4Sm90ELb0ELb0ELb0ELb0ELb1ELb1ELb0ELb1ELi2ELi1ELi2ELi1ELb0EEENS1_24CollectiveEpilogueBwdGQAISC_fSF_Li256ELb0ELb1EEENS1_19SingleTileSchedulerILb0ELb0ELb0ELi128EEEEEEEEEvNT_6ParamsE)
        .other          _ZN7cutlass13device_kernelIN5flash11enable_sm90INS1_16FlashAttnBwdSm90INS1_25CollectiveMainloopBwdSm90ILi2ELi2ELi2EN4cute5tupleIJNS5_1CILi1EEES8_S8_EEENS6_IJNS7_ILi80EEENS7_ILi128EEESB_EEENS_6half_tEfNS_4arch4Sm90ELb0ELb0ELb0ELb0ELb1ELb1ELb0ELb1ELi2ELi1ELi2ELi1ELb0EEENS1_24CollectiveEpilogueBwdGQAISC_fSF_Li256ELb0ELb1EEENS1_19SingleTileSchedulerILb0ELb0ELb0ELi128EEEEEEEEEvNT_6ParamsE,@"STO_CUDA_ENTRY STV_DEFAULT"
_ZN7cutlass13device_kernelIN5flash11enable_sm90INS1_16FlashAttnBwdSm90INS1_25CollectiveMainloopBwdSm90ILi2ELi2ELi2EN4cute5tupleIJNS5_1CILi1EEES8_S8_EEENS6_IJNS7_ILi80EEENS7_ILi128EEESB_EEENS_6half_tEfNS_4arch4Sm90ELb0ELb0ELb0ELb0ELb1ELb1ELb0ELb1ELi2ELi1ELi2ELi1ELb0EEENS1_24CollectiveEpilogueBwdGQAISC_fSF_Li256ELb0ELb1EEENS1_19SingleTileSchedulerILb0ELb0ELb0ELi128EEEEEEEEEvNT_6ParamsE:
        /* <DEDUP_REMOVED lines=23> */
.L_x_3932:
[----:B------:R-:W-:Y:S05]  /*0170*/  BSYNC B0 ;  /* 0x0000000000007941 */ /* 0x000fea0003800000 */
.L_x_3931:
        /* <DEDUP_REMOVED lines=34> */
.L_x_3933:
        /* <DEDUP_REMOVED lines=22> */
.L_x_3934:
[----:B---3--:R-:W-:Y:S01]  /*0500*/  ISETP.NE.AND P0, PT, R2, RZ, PT ;  /* 0x000000ff0200720c */ /* 0x008fe20003f05270 */
[----:B------:R-:W-:Y:S01]  /*0510*/  IMAD.MOV.U32 R2, RZ, RZ, 0x1 ;  /* 0x00000001ff027424 */ /* 0x000fe200078e00ff */
[----:B------:R-:W-:Y:S01]  /*0520*/  NOP ;  /* 0x0000000000007918 */ /* 0x000fe20000000000 */
[----:B------:R-:W-:Y:S01]  /*0530*/  ULDC.64 UR38, c[0x0][0x208] ;  /* 0x0000820000267ab9 */ /* 0x000fe20000000a00 */
[----:B------:R-:W-:Y:S02]  /*0540*/  BSSY B6, `(.L_x_3935) ;  /* 0x0000a0d000067945 */ /* 0x000fe40003800000 */
[----:B------:R-:W-:-:S05]  /*0550*/  SEL R2, R2, 0x2, !P0 ;  /* 0x0000000202027807 */ /* 0x000fca0004000000 */
[----:B------:R3:W-:Y:S01]  /*0560*/  STL [R1+0x4], R2 ;  /* 0x0000040201007387 */ /* 0x0007e20000100800 */
[----:B-12-4-:R-:W-:Y:S06]  /*0570*/  BAR.SYNC.DEFER_BLOCKING 0x0 ;  /* 0x0000000000007b1d */ /* 0x016fec0000010000 */
[----:B------:R-:W-:Y:S05]  /*0580*/  @!P0 BRA `(.L_x_3936) ;  /* 0x0000006c00fc8947 */ /* 0x000fea0003800000 */
.L_x_3937:
        /* <DEDUP_REMOVED lines=33> */
.L_x_3940:
        /* <DEDUP_REMOVED lines=15> */
.L_x_3939:
        /* <DEDUP_REMOVED lines=23> */
.L_x_3942:
        /* <DEDUP_REMOVED lines=15> */
.L_x_3941:
        /* <DEDUP_REMOVED lines=8> */
.L_x_4040:
        /* <DEDUP_REMOVED lines=23> */
[----:B------:R2:W-:Y:S01]  /*0ce0*/  STL [R1], R0 ;  /* 0x0000000001007387 */ /* 0x0005e20000100800 */
[----:B---3--:R-:W-:Y:S05]  /*0cf0*/  @P0 BRA `(.L_x_3944) ;  /* 0x0000000000080947 */ /* 0x008fea0003800000 */
[----:B------:R-:W3:Y:S02]  /*0d00*/  SYNCS.PHASECHK.TRANS64.TRYWAIT P0, [R16+URZ+0x38800], R10 ;  /* 0x0388000a100075a7 */ /* 0x000ee4000800017f */
[----:B---3--:R-:W-:Y:S05]  /*0d10*/  @!P0 BRA `(.L_x_3945) ;  /* 0x0000009800648947 */ /* 0x008fea0003800000 */
.L_x_3944:
        /* <DEDUP_REMOVED lines=76> */
[----:B------:R-:W2:Y:S01]  /*11e0*/  LDL.LU R8, [R1+0x4] ;  /* 0x0000040001087983 */ /* 0x000ea20000300800 */
[----:B------:R-:W3:Y:S01]  /*11f0*/  LDC R7, c[0x0][0x290] ;  /* 0x0000a400ff077b82 */ /* 0x000ee20000000800 */
[----:B------:R-:W-:Y:S01]  /*1200*/  LEA.HI R5, R0, R5, RZ, 0x5 ;  /* 0x0000000500057211 */ /* 0x000fe200078f28ff */
[----:B------:R-:W-:Y:S01]  /*1210*/  VIADD R6, R6, 0x4f ;  /* 0x0000004f06067836 */ /* 0x000fe20000000000 */
[----:B------:R-:W4:Y:S01]  /*1220*/  S2R R9, SR_TID.X ;  /* 0x0000000000097919 */ /* 0x000f220000002100 */
[--C-:B------:R-:W-:Y:S01]  /*1230*/  SHF.R.S32.HI R0, RZ, 0x2, R2.reuse ;  /* 0x00000002ff007819 */ /* 0x100fe20000011402 */
[----:B------:R-:W-:Y:S01]  /*1240*/  IMAD.MOV.U32 R235, RZ, RZ, RZ ;  /* 0x000000ffffeb7224 */ /* 0x000fe200078e00ff */
[----:B------:R-:W-:Y:S01]  /*1250*/  SHF.R.S32.HI R3, RZ, 0x1f, R2 ;  /* 0x0000001fff037819 */ /* 0x000fe20000011402 */
[----:B------:R-:W3:Y:S01]  /*1260*/  S2R R4, SR_CTAID.X ;  /* 0x0000000000047919 */ /* 0x000ee20000002500 */
[----:B------:R-:W-:Y:S01]  /*1270*/  SHF.R.S32.HI R5, RZ, 0x5, R5 ;  /* 0x00000005ff057819 */ /* 0x000fe20000011405 */
[----:B------:R-:W-:Y:S01]  /*1280*/  IMAD.HI R6, R6, 0x66666667, RZ ;  /* 0x6666666706067827 */ /* 0x000fe200078e02ff */
[----:B------:R-:W-:-:S02]  /*1290*/  LEA.HI R3, R3, R0, RZ, 0x3 ;  /* 0x0000000003037211 */ /* 0x000fc400078f18ff */
[----:B------:R-:W-:Y:S02]  /*12a0*/  CS2R R150, SRZ ;  /* 0x0000000000967805 */ /* 0x000fe4000001ff00 */
[----:B------:R-:W-:Y:S01]  /*12b0*/  CS2R R148, SRZ ;  /* 0x0000000000947805 */ /* 0x000fe2000001ff00 */
[----:B------:R-:W-:Y:S01]  /*12c0*/  IMAD.MOV.U32 R236, RZ, RZ, RZ ;  /* 0x000000ffffec7224 */ /* 0x000fe200078e00ff */
[----:B------:R-:W-:Y:S02]  /*12d0*/  LOP3.LUT R3, R3, 0xfffffff8, RZ, 0xc0, !PT ;  /* 0xfffffff803037812 */ /* 0x000fe400078ec0ff */
        /* <DEDUP_REMOVED lines=67> */
[----:B---3--:R-:W-:Y:S01]  /*1710*/  IMAD.MOV.U32 R0, RZ, RZ, RZ ;  /* 0x000000ffff007224 */ /* 0x008fe200078e00ff */
        /* <DEDUP_REMOVED lines=11> */
[----:B--2---:R-:W-:-:S07]  /*17d0*/  LOP3.LUT R237, R8, 0x1, RZ, 0xfc, !PT ;  /* 0x0000000108ed7812 */ /* 0x004fce00078efcff */
.L_x_3957:
[----:B------:R-:W-:-:S13]  /*17e0*/  ISETP.NE.AND P0, PT, R237, 0x3, PT ;  /* 0x00000003ed00780c */ /* 0x000fda0003f05270 */
[----:B------:R-:W-:Y:S05]  /*17f0*/  @!P0 BRA `(.L_x_3947) ;  /* 0x0000000000048947 */ /* 0x000fea0003800000 */
[----:B------:R-:W-:Y:S01]  /*1800*/  BPT.TRAP 0x1 ;  /* 0x000000040000795c */ /* 0x000fe20000300000 */
.L_x_3947:
        /* <DEDUP_REMOVED lines=8> */
.L_x_3948:
[----:B---3--:R-:W-:Y:S05]  /*1890*/  @P1 BRA `(.L_x_3949) ;  /* 0x0000000000081947 */ /* 0x008fea0003800000 */
[----:B------:R-:W3:Y:S02]  /*18a0*/  SYNCS.PHASECHK.TRANS64.TRYWAIT P1, [R2+URZ+0x38810], R153 ;  /* 0x03881099020075a7 */ /* 0x000ee4000802017f */
[----:B---3--:R-:W-:Y:S05]  /*18b0*/  @!P1 BRA `(.L_x_3950) ;  /* 0x0000008c009c9947 */ /* 0x008fea0003800000 */
.L_x_3949:
[----:B------:R-:W-:Y:S05]  /*18c0*/  WARPSYNC.ALL ;  /* 0x0000000000007948 */ /* 0x000fea0003800000 */
[----:B------:R-:W4:Y:S01]  /*18d0*/  LDL R4, [R1] ;  /* 0x0000000001047983 */ /* 0x000f220000100800 */
        /* <DEDUP_REMOVED lines=284> */
.L_x_3951:
[----:B------:R1:W1:Y:S01]  /*2aa0*/  SYNCS.PHASECHK.TRANS64.TRYWAIT P1, [R2+URZ+0x38830], R153 ;  /* 0x03883099020075a7 */ /* 0x000262000802017f */
[----:B------:R-:W-:Y:S05]  /*2ab0*/  @!P0 BRA `(.L_x_3952) ;  /* 0x0000000000048947 */ /* 0x000fea0003800000 */
[----:B------:R-:W-:Y:S01]  /*2ac0*/  BPT.TRAP 0x1 ;  /* 0x000000040000795c */ /* 0x000fe20000300000 */
.L_x_3952:
[----:B------:R-:W-:-:S05]  /*2ad0*/  VIADD R3, R22, 0x24000 ;  /* 0x0002400016037836 */ /* 0x000fca0000000000 */
[----:B------:R-:W-:-:S04]  /*2ae0*/  SHF.R.U32.HI R3, RZ, 0x4, R3 ;  /* 0x00000004ff037819 */ /* 0x000fc80000011603 */
[----:B------:R-:W-:-:S04]  /*2af0*/  LOP3.LUT R22, R3, 0x3fff, RZ, 0xc0, !PT ;  /* 0x00003fff03167812 */ /* 0x000fc800078ec0ff */
[----:B------:R-:W-:Y:S01]  /*2b00*/  LOP3.LUT R3, R22, 0x10000, RZ, 0xfc, !PT ;  /* 0x0001000016037812 */ /* 0x000fe200078efcff */
[----:B-1----:R-:W-:Y:S06]  /*2b10*/  @P1 BRA `(.L_x_3953) ;  /* 0x0000000000081947 */ /* 0x002fec0003800000 */
[----:B------:R-:W1:Y:S02]  /*2b20*/  SYNCS.PHASECHK.TRANS64.TRYWAIT P1, [R2+URZ+0x38830], R153 ;  /* 0x03883099020075a7 */ /* 0x000e64000802017f */
[----:B-1----:R-:W-:Y:S05]  /*2b30*/  @!P1 BRA `(.L_x_3954) ;  /* 0x0000007c00109947 */ /* 0x002fea0003800000 */
.L_x_3953:
[----:B------:R-:W-:Y:S01]  /*2b40*/  UIADD3 UR4, UR4, 0x8000, URZ ;  /* 0x0000800004047890 */ /* 0x000fe2000fffe03f */
[----:B------:R-:W-:-:S03]  /*2b50*/  IMAD R3, R0, 0x500, R3 ;  /* 0x0000050000037824 */ /* 0x000fc600078e0203 */
[----:B------:R-:W-:-:S03]  /*2b60*/  USHF.R.U32.HI UR5, URZ, 0x4, UR4 ;  /* 0x000000043f057899 */ /* 0x000fc60008011604 */
[----:B------:R-:W-:Y:S01]  /*2b70*/  R2UR UR4, R3 ;  /* 0x00000000030472ca */ /* 0x000fe200000e0000 */
[----:B------:R-:W-:Y:S01]  /*2b80*/  ULOP3.LUT UR5, UR5, 0x3fff, URZ, 0xc0, !UPT ;  /* 0x00003fff05057892 */ /* 0x000fe2000f8ec03f */
[----:B------:R-:W-:Y:S01]  /*2b90*/  WARPGROUP.ARRIVE ;  /* 0x00000000000079c5 */ /* 0x000fe20000000000 */
[----:B------:R-:W-:Y:S01]  /*2ba0*/  UMOV UR11, 0x40000040 ;  /* 0x40000040000b7882 */ /* 0x000fe20000000000 */
[----:B------:R-:W-:Y:S01]  /*2bb0*/  UMOV UR9, 0x40000040 ;  /* 0x4000004000097882 */ /* 0x000fe20000000000 */
[----:B------:R-:W-:Y:S01]  /*2bc0*/  ULOP3.LUT UR6, UR5, 0x10000, URZ, 0xfc, !UPT ;  /* 0x0001000005067892 */ /* 0x000fe2000f8efc3f */
[----:B------:R-:W5:Y:S01]  /*2bd0*/  LDL R3, [R1+0x4] ;  /* 0x0000040001037983 */ /* 0x000f620000100800 */
[----:B------:R-:W-:Y:S01]  /*2be0*/  UMOV UR15, 0x40000040 ;  /* 0x40000040000f7882 */ /* 0x000fe20000000000 */
[----:B------:R-:W-:Y:S01]  /*2bf0*/  UMOV UR13, UR9 ;  /* 0x00000009000d7c82 */ /* 0x000fe20008000000 */
[----:B------:R-:W-:Y:S01]  /*2c00*/  UMOV UR19, 0x40000040 ;  /* 0x4000004000137882 */ /* 0x000fe20000000000 */
[----:B------:R-:W-:Y:S01]  /*2c10*/  UMOV UR17, UR9 ;  /* 0x0000000900117c82 */ /* 0x000fe20008000000 */
[----:B------:R-:W-:Y:S01]  /*2c20*/  UMOV UR23, 0x40000040 ;  /* 0x4000004000177882 */ /* 0x000fe20000000000 */
        /* <DEDUP_REMOVED lines=35> */
[----:B------:R-:W-:Y:S02]  /*2e60*/  WARPGROUP.DEPBAR.LE gsb0, 0x0 ;  /* 0x00008000000079c5 */ /* 0x000fe40000010000 */
[----:B------:R-:W-:Y:S01]  /*2e70*/  WARPGROUP.ARRIVE ;  /* 0x00000000000079c5 */ /* 0x000fe20000000000 */
[----:B------:R-:W-:Y:S01]  /*2e80*/  UIADD3 UR13, UR4, 0x206, URZ ;  /* 0x00000206040d7890 */ /* 0x000fe2000fffe03f */
[----:B------:R-:W-:Y:S02]  /*2e90*/  ISETP.GT.AND P1, PT, R3, 0x8, PT ;  /* 0x000000080300780c */ /* 0x000fe40003f24270 */
[----:B------:R-:W-:Y:S02]  /*2ea0*/  FSEL R228, R228, -INF , P2 ;  /* 0xff800000e4e47808 */ /* 0x000fe40001000000 */
[----:B------:R-:W-:Y:S01]  /*2eb0*/  HGMMA.64x16x16.F32 R184, gdesc[UR8], R184, gsb0 ;  /* 0x0020000008b879f0 */ /* 0x000fe200080008b8 */
[----:B------:R-:W-:Y:S01]  /*2ec0*/  UIADD3 UR10, UR4, 0x82, URZ ;  /* 0x00000082040a7890 */ /* 0x000fe2000fffe03f */
[----:B------:R-:W-:Y:S01]  /*2ed0*/  FSEL R3, R230, -INF , P1 ;  /* 0xff800000e6037808 */ /* 0x000fe20000800000 */
[----:B------:R-:W-:Y:S01]  /*2ee0*/  UMOV UR11, 0x40000040 ;  /* 0x40000040000b7882 */ /* 0x000fe20000000000 */
[----:B------:R-:W-:-:S02]  /*2ef0*/  FSEL R218, R218, -INF , P1 ;  /* 0xff800000dada7808 */ /* 0x000fc40000800000 */
[----:B------:R-:W-:Y:S02]  /*2f00*/  FSEL R225, R225, -INF , P2 ;  /* 0xff800000e1e17808 */ /* 0x000fe40001000000 */
[----:B------:R-:W-:Y:S02]  /*2f10*/  FSEL R227, R227, -INF , P1 ;  /* 0xff800000e3e37808 */ /* 0x000fe40000800000 */
[----:B------:R-:W-:Y:S02]  /*2f20*/  FSEL R229, R229, -INF , P2 ;  /* 0xff800000e5e57808 */ /* 0x000fe40001000000 */
[----:B------:R-:W-:Y:S02]  /*2f30*/  FSEL R217, R217, -INF , P2 ;  /* 0xff800000d9d97808 */ /* 0x000fe40001000000 */
[----:B------:R-:W-:Y:S02]  /*2f40*/  FSEL R231, R231, -INF , P1 ;  /* 0xff800000e7e77808 */ /* 0x000fe40000800000 */
[----:B------:R-:W-:-:S02]  /*2f50*/  FSEL R220, R220, -INF , P2 ;  /* 0xff800000dcdc7808 */ /* 0x000fc40001000000 */
[----:B------:R-:W-:Y:S02]  /*2f60*/  FSEL R222, R222, -INF , P1 ;  /* 0xff800000dede7808 */ /* 0x000fe40000800000 */
[----:B------:R-:W-:Y:S02]  /*2f70*/  FSEL R208, R208, -INF , P2 ;  /* 0xff800000d0d07808 */ /* 0x000fe40001000000 */
[----:B------:R-:W-:Y:S02]  /*2f80*/  FSEL R210, R210, -INF , P1 ;  /* 0xff800000d2d27808 */ /* 0x000fe40000800000 */
[----:B------:R-:W-:Y:S02]  /*2f90*/  FSEL R221, R221, -INF , P2 ;  /* 0xff800000dddd7808 */ /* 0x000fe40001000000 */
[----:B------:R-:W-:Y:S02]  /*2fa0*/  FSEL R223, R223, -INF , P1 ;  /* 0xff800000dfdf7808 */ /* 0x000fe40000800000 */
[----:B------:R-:W-:-:S02]  /*2fb0*/  FSEL R224, R224, -INF , P2 ;  /* 0xff800000e0e07808 */ /* 0x000fc40001000000 */
        /* <DEDUP_REMOVED lines=58> */
[----:B------:R-:W-:Y:S01]  /*3360*/  WARPGROUP.ARRIVE ;  /* 0x00000000000079c5 */ /* 0x000fe20000000000 */
[----:B------:R-:W-:Y:S01]  /*3370*/  UIADD3 UR12, UR4, 0x186, URZ ;  /* 0x00000186040c7890 */ /* 0x000fe2000fffe03f */
[----:B------:R-:W-:-:S04]  /*3380*/  ULDC UR5, c[0x0][0x744] ;  /* 0x0001d10000057ab9 */ /* 0x000fc80000000800 */
[----:B------:R-:W-:Y:S01]  /*3390*/  HGMMA.64x16x16.F32 R184, gdesc[UR8], R184, gsb0 ;  /* 0x0020000008b879f0 */ /* 0x000fe200080008b8 */
[----:B------:R-:W-:Y:S02]  /*33a0*/  UIADD3 UR10, UR4, 0x86, URZ ;  /* 0x00000086040a7890 */ /* 0x000fe4000fffe03f */
[----:B------:R-:W-:Y:S01]  /*33b0*/  UIADD3 UR7, UR4, 0x106, URZ ;  /* 0x0000010604077890 */ /* 0x000fe2000fffe03f */
[--C-:B--2---:R-:W-:Y:S01]  /*33c0*/  FFMA.FTZ R228, R228, UR5, -R6.reuse ;  /* 0x00000005e4e47c23 */ /* 0x104fe20008010806 */
[----:B------:R-:W-:Y:S01]  /*33d0*/  UMOV UR11, 0x40000040 ;  /* 0x40000040000b7882 */ /* 0x000fe20000000000 */
[----:B------:R-:W-:Y:S01]  /*33e0*/  FFMA.FTZ R3, R3, UR5, -R6 ;  /* 0x0000000503037c23 */ /* 0x000fe20008010806 */
[----:B------:R-:W-:Y:S01]  /*33f0*/  FFMA.FTZ R218, R218, UR5, -R4 ;  /* 0x00000005dada7c23 */ /* 0x000fe20008010804 */
[----:B----4-:R-:W-:Y:S01]  /*3400*/  FFMA.FTZ R225, R225, UR5, -R233 ;  /* 0x00000005e1e17c23 */ /* 0x010fe200080108e9 */
[----:B------:R-:W-:Y:S01]  /*3410*/  FFMA.FTZ R220, R220, UR5, -R20 ;  /* 0x00000005dcdc7c23 */ /* 0x000fe20008010814 */
[--C-:B------:R-:W-:Y:S01]  /*3420*/  FFMA.FTZ R224, R224, UR5, -R232.reuse ;  /* 0x00000005e0e07c23 */ /* 0x100fe200080108e8 */
[----:B------:R-:W-:Y:S01]  /*3430*/  FFMA.FTZ R226, R226, UR5, -R232 ;  /* 0x00000005e2e27c23 */ /* 0x000fe200080108e8 */
[----:B------:R-:W-:-:S02]  /*3440*/  WARPGROUP.DEPBAR.LE gsb0, 0x0 ;  /* 0x00008000000079c5 */ /* 0x000fc40000010000 */
[----:B------:R-:W-:Y:S01]  /*3450*/  WARPGROUP.ARRIVE ;  /* 0x00000000000079c5 */ /* 0x000fe20000000000 */
[----:B------:R-:W-:Y:S01]  /*3460*/  FSEL R6, R216, -INF , P2 ;  /* 0xff800000d8067808 */ /* 0x000fe20001000000 */
[----:B------:R-:W-:Y:S01]  /*3470*/  FFMA.FTZ R233, R227, UR5, -R233 ;  /* 0x00000005e3e97c23 */ /* 0x000fe200080108e9 */
[----:B------:R-:W2:Y:S01]  /*3480*/  LDL R232, [R1+0x8] ;  /* 0x0000080001e87983 */ /* 0x000ea20000100800 */
[--C-:B------:R-:W-:Y:S01]  /*3490*/  FFMA.FTZ R227, R229, UR5, -R7.reuse ;  /* 0x00000005e5e37c23 */ /* 0x100fe20008010807 */
[----:B------:R-:W-:Y:S01]  /*34a0*/  FFMA.FTZ R7, R231, UR5, -R7 ;  /* 0x00000005e7077c23 */ /* 0x000fe20008010807 */
[----:B------:R-:W-:Y:S01]  /*34b0*/  HGMMA.64x16x16.F32 R176, gdesc[UR8], R176, gsb0 ;  /* 0x0020000008b079f0 */ /* 0x000fe200080008b0 */
[----:B------:R-:W-:Y:S01]  /*34c0*/  UMOV UR10, UR7 ;  /* 0x00000007000a7c82 */ /* 0x000fe20008000000 */
[----:B------:R-:W-:Y:S01]  /*34d0*/  UMOV UR11, 0x40000040 ;  /* 0x40000040000b7882 */ /* 0x000fe20000000000 */
[----:B------:R-:W-:Y:S01]  /*34e0*/  UIADD3 UR7, UR4, 0x280, URZ ;  /* 0x0000028004077890 */ /* 0x000fe2000fffe03f */
[----:B------:R-:W-:Y:S01]  /*34f0*/  FFMA.FTZ R6, R6, UR5, -R4 ;  /* 0x0000000506067c23 */ /* 0x000fe20008010804 */
[----:B------:R-:W3:Y:S01]  /*3500*/  LDL R231, [R1+0x14] ;  /* 0x0000140001e77983 */ /* 0x000ee20000100800 */
        /* <DEDUP_REMOVED lines=120> */
[----:B------:R-:W-:Y:S01]  /*3c90*/  FSEL R4, R219, -INF , P1 ;  /* 0xff800000db047808 */ /* 0x000fe20000800000 */
[----:B------:R-:W-:-:S04]  /*3ca0*/  FFMA.FTZ R219, R217, UR5, -R5 ;  /* 0x00000005d9db7c23 */ /* 0x000fc80008010805 */
[----:B------:R-:W-:Y:S01]  /*3cb0*/  FFMA.FTZ R217, R4, UR5, -R5 ;  /* 0x0000000504d97c23 */ /* 0x000fe20008010805 */
[----:B------:R-:W-:Y:S02]  /*3cc0*/  WARPGROUP.DEPBAR.LE gsb0, 0x0 ;  /* 0x00008000000079c5 */ /* 0x000fe40000010000 */
[----:B------:R-:W-:-:S06]  /*3cd0*/  WARPGROUP.ARRIVE ;  /* 0x00000000000079c5 */ /* 0x000fcc0000000000 */
[----:B------:R-:W-:Y:S01]  /*3ce0*/  HGMMA.64x16x16.F32 R184, gdesc[UR8], R184, gsb0 ;  /* 0x0020000008b879f0 */ /* 0x000fe200080008b8 */
[----:B------:R-:W-:Y:S08]  /*3cf0*/  MUFU.EX2 R5, R6 ;  /* 0x0000000600057308 */ /* 0x000ff00000000800 */
[----:B------:R1:W-:Y:S02]  /*3d00*/  MUFU.EX2 R6, R218 ;  /* 0x000000da00067308 */ /* 0x0003e40000000800 */
[----:B-1----:R-:W-:-:S06]  /*3d10*/  FFMA.FTZ R218, R222, UR5, -R20 ;  /* 0x00000005deda7c23 */ /* 0x002fcc0008010814 */
[----:B------:R-:W-:Y:S08]  /*3d20*/  MUFU.EX2 R4, R7 ;  /* 0x0000000700047308 */ /* 0x000ff00000000800 */
[----:B------:R1:W-:Y:S08]  /*3d30*/  MUFU.EX2 R20, R217 ;  /* 0x000000d900147308 */ /* 0x0003f00000000800 */
[----:B------:R4:W-:Y:S01]  /*3d40*/  MUFU.EX2 R7, R219 ;  /* 0x000000db00077308 */ /* 0x0009e20000000800 */
[--C-:B-1----:R-:W-:Y:S01]  /*3d50*/  FFMA.FTZ R217, R208, UR5, -R18.reuse ;  /* 0x00000005d0d97c23 */ /* 0x102fe20008010812 */
[----:B------:R-:W-:Y:S01]  /*3d60*/  FFMA.FTZ R208, R210, UR5, -R18 ;  /* 0x00000005d2d07c23 */ /* 0x000fe20008010812 */
[----:B------:R-:W-:-:S02]  /*3d70*/  FSEL R210, R209, -INF , P2 ;  /* 0xff800000d1d27808 */ /* 0x000fc40001000000 */
[----:B------:R-:W-:Y:S02]  /*3d80*/  FSEL R209, R211, -INF , P1 ;  /* 0xff800000d3d17808 */ /* 0x000fe40000800000 */
[----:B------:R-:W-:Y:S01]  /*3d90*/  FSEL R211, R214, -INF , P1 ;  /* 0xff800000d6d37808 */ /* 0x000fe20000800000 */
[--C-:B----4-:R-:W-:Y:S01]  /*3da0*/  FFMA.FTZ R219, R221, UR5, -R21.reuse ;  /* 0x00000005dddb7c23 */ /* 0x110fe20008010815 */
[----:B------:R-:W-:Y:S01]  /*3db0*/  FFMA.FTZ R221, R223, UR5, -R21 ;  /* 0x00000005dfdd7c23 */ /* 0x000fe20008010815 */
[----:B------:R-:W-:Y:S01]  /*3dc0*/  FSEL R214, R213, -INF , P2 ;  /* 0xff800000d5d67808 */ /* 0x000fe20001000000 */
[----:B------:R1:W-:Y:S01]  /*3dd0*/  MUFU.EX2 R21, R218 ;  /* 0x000000da00157308 */ /* 0x0003e20000000800 */
[----:B------:R-:W-:Y:S01]  /*3de0*/  FSEL R213, R200, -INF , P2 ;  /* 0xff800000c8d57808 */ /* 0x000fe20001000000 */
[--C-:B------:R-:W-:Y:S01]  /*3df0*/  FFMA.FTZ R210, R210, UR5, -R19.reuse ;  /* 0x00000005d2d27c23 */ /* 0x100fe20008010813 */
[----:B------:R-:W-:Y:S01]  /*3e00*/  FSEL R200, R201, -INF , P2 ;  /* 0xff800000c9c87808 */ /* 0x000fe20001000000 */
[----:B------:R-:W-:Y:S01]  /*3e10*/  FFMA.FTZ R209, R209, UR5, -R19 ;  /* 0x00000005d1d17c23 */ /* 0x000fe20008010813 */
[----:B-1----:R-:W-:-:S03]  /*3e20*/  FSEL R218, R215, -INF , P1 ;  /* 0xff800000d7da7808 */ /* 0x002fc60000800000 */
[----:B------:R1:W-:Y:S01]  /*3e30*/  MUFU.EX2 R18, R220 ;  /* 0x000000dc00127308 */ /* 0x0003e20000000800 */
[----:B------:R-:W-:Y:S02]  /*3e40*/  FSEL R215, R202, -INF , P1 ;  /* 0xff800000cad77808 */ /* 0x000fe40000800000 */
[----:B------:R-:W-:-:S05]  /*3e50*/  FSEL R202, R203, -INF , P1 ;  /* 0xff800000cbca7808 */ /* 0x000fca0000800000 */
[----:B------:R4:W-:Y:S01]  /*3e60*/  MUFU.EX2 R19, R219 ;  /* 0x000000db00137308 */ /* 0x0009e20000000800 */
[----:B-1----:R-:W-:Y:S01]  /*3e70*/  FSEL R220, R212, -INF , P2 ;  /* 0xff800000d4dc7808 */ /* 0x002fe20001000000 */
[--C-:B------:R-:W-:Y:S01]  /*3e80*/  FFMA.FTZ R211, R211, UR5, -R16.reuse ;  /* 0x00000005d3d37c23 */ /* 0x100fe20008010810 */
[----:B------:R-:W-:Y:S01]  /*3e90*/  FSEL R201, R206, -INF , P1 ;  /* 0xff800000cec97808 */ /* 0x000fe20000800000 */
[--C-:B------:R-:W-:Y:S02]  /*3ea0*/  FFMA.FTZ R218, R218, UR5, -R17.reuse ;  /* 0x00000005dada7c23 */ /* 0x100fe40008010811 */
[----:B------:R-:W-:Y:S01]  /*3eb0*/  FFMA.FTZ R220, R220, UR5, -R16 ;  /* 0x00000005dcdc7c23 */ /* 0x000fe20008010810 */
[----:B----4-:R-:W-:Y:S01]  /*3ec0*/  FFMA.FTZ R219, R214, UR5, -R17 ;  /* 0x00000005d6db7c23 */ /* 0x010fe20008010811 */
[----:B------:R-:W-:Y:S01]  /*3ed0*/  FFMA.FTZ R214, R215, UR5, -R14 ;  /* 0x00000005d7d67c23 */ /* 0x000fe2000801080e */
[----:B------:R-:W-:Y:S01]  /*3ee0*/  FFMA.FTZ R215, R200, UR5, -R15 ;  /* 0x00000005c8d77c23 */ /* 0x000fe2000801080f */
[----:B------:R-:W-:Y:S01]  /*3ef0*/  FSEL R200, R207, -INF , P1 ;  /* 0xff800000cfc87808 */ /* 0x000fe20000800000 */
[----:B------:R1:W-:Y:S01]  /*3f00*/  MUFU.EX2 R16, R217 ;  /* 0x000000d900107308 */ /* 0x0003e20000000800 */
[----:B------:R-:W-:Y:S01]  /*3f10*/  UIADD3 UR10, UR4, 0x306, URZ ;  /* 0x00000306040a7890 */ /* 0x000fe2000fffe03f */
[----:B------:R-:W-:-:S06]  /*3f20*/  WARPGROUP.DEPBAR.LE gsb0, 0x0 ;  /* 0x00008000000079c5 */ /* 0x000fcc0000010000 */
[----:B------:R4:W-:Y:S01]  /*3f30*/  MUFU.EX2 R17, R208 ;  /* 0x000000d000117308 */ /* 0x0009e20000000800 */
[----:B-1----:R-:W-:Y:S02]  /*3f40*/  FFMA.FTZ R217, R202, UR5, -R15 ;  /* 0x00000005cad97c23 */ /* 0x002fe4000801080f */
[----:B------:R-:W1:Y:S05]  /*3f50*/  LDS.64 R202, [R23+0x2e380] ;  /* 0x02e3800017ca7984 */ /* 0x000e6a0000000a00 */
[----:B------:R5:W-:Y:S01]  /*3f60*/  MUFU.EX2 R15, R209 ;  /* 0x000000d1000f7308 */ /* 0x000be20000000800 */
[----:B----4-:R-:W-:-:S07]  /*3f70*/  FFMA.FTZ R208, R213, UR5, -R14 ;  /* 0x00000005d5d07c23 */ /* 0x010fce000801080e */
[----:B------:R4:W-:Y:S01]  /*3f80*/  MUFU.EX2 R213, R220 ;  /* 0x000000dc00d57308 */ /* 0x0009e20000000800 */
[----:B-----5:R-:W-:Y:S01]  /*3f90*/  FFMA.FTZ R209, R200, UR5, -R13 ;  /* 0x00000005c8d17c23 */ /* 0x020fe2000801080d */
[----:B------:R-:W-:Y:S01]  /*3fa0*/  UMOV UR11, 0x40000040 ;  /* 0x40000040000b7882 */ /* 0x000fe20000000000 */
[----:B----4-:R-:W-:Y:S02]  /*3fb0*/  FFMA.FTZ R220, R201, UR5, -R12 ;  /* 0x00000005c9dc7c23 */ /* 0x010fe4000801080c */
[----:B------:R-:W4:Y:S01]  /*3fc0*/  LDS.64 R200, [R23+0x2e3a0] ;  /* 0x02e3a00017c87984 */ /* 0x000f220000000a00 */
[----:B------:R-:W-:-:S06]  /*3fd0*/  WARPGROUP.ARRIVE ;  /* 0x00000000000079c5 */ /* 0x000fcc0000000000 */
[----:B------:R-:W-:Y:S01]  /*3fe0*/  HGMMA.64x16x16.F32 R176, gdesc[UR8], R176, gsb0 ;  /* 0x0020000008b079f0 */ /* 0x000fe200080008b0 */
[----:B------:R5:W-:Y:S01]  /*3ff0*/  MUFU.EX2 R212, R221 ;  /* 0x000000dd00d47308 */ /* 0x000be20000000800 */
[----:B------:R-:W-:Y:S02]  /*4000*/  FSEL R223, R192, -INF , P2 ;  /* 0xff800000c0df7808 */ /* 0x000fe40001000000 */
[----:B------:R-:W-:Y:S02]  /*4010*/  FSEL R192, R195, -INF , P1 ;  /* 0xff800000c3c07808 */ /* 0x000fe40000800000 */
[----:B-----5:R-:W-:Y:S02]  /*4020*/  FSEL R221, R204, -INF , P2 ;  /* 0xff800000ccdd7808 */ /* 0x020fe40001000000 */
[----:B------:R-:W-:Y:S01]  /*4030*/  FSEL R204, R193, -INF , P2 ;  /* 0xff800000c1cc7808 */ /* 0x000fe20001000000 */
[----:B------:R5:W-:Y:S01]  /*4040*/  MUFU.EX2 R14, R210 ;  /* 0x000000d2000e7308 */ /* 0x000be20000000800 */
[----:B------:R-:W-:-:S03]  /*4050*/  FSEL R193, R196, -INF , P2 ;  /* 0xff800000c4c17808 */ /* 0x000fc60001000000 */
[--C-:B------:R-:W-:Y:S01]  /*4060*/  FFMA.FTZ R204, R204, UR5, -R11.reuse ;  /* 0x00000005cccc7c23 */ /* 0x100fe2000801080b */
[----:B-----5:R-:W-:Y:S01]  /*4070*/  FSEL R210, R205, -INF , P2 ;  /* 0xff800000cdd27808 */ /* 0x020fe20001000000 */
[----:B------:R-:W-:Y:S02]  /*4080*/  FFMA.FTZ R205, R192, UR5, -R11 ;  /* 0x00000005c0cd7c23 */ /* 0x000fe4000801080b */
[----:B------:R5:W-:Y:S01]  /*4090*/  MUFU.EX2 R11, R208 ;  /* 0x000000d0000b7308 */ /* 0x000be20000000800 */
[----:B------:R-:W-:Y:S01]  /*40a0*/  FSEL R207, R198, -INF , P1 ;  /* 0xff800000c6cf7808 */ /* 0x000fe20000800000 */
[----:B------:R-:W-:Y:S01]  /*40b0*/  FFMA.FTZ R210, R210, UR5, -R13 ;  /* 0x00000005d2d27c23 */ /* 0x000fe2000801080d */
[----:B------:R-:W-:Y:S02]  /*40c0*/  FSEL R13, R194, -INF , P1 ;  /* 0xff800000c20d7808 */ /* 0x000fe40000800000 */
[----:B------:R-:W-:Y:S01]  /*40d0*/  FSEL R206, R197, -INF , P2 ;  /* 0xff800000c5ce7808 */ /* 0x000fe20001000000 */
[----:B-----5:R-:W-:Y:S01]  /*40e0*/  FFMA.FTZ R208, R193, UR5, -R8 ;  /* 0x00000005c1d07c23 */ /* 0x020fe20008010808 */
[----:B------:R-:W-:-:S02]  /*40f0*/  LOP3.LUT R193, R22, 0x2800000, RZ, 0xfc, !PT ;  /* 0x0280000016c17812 */ /* 0x000fc400078efcff */
[----:B------:R-:W-:Y:S01]  /*4100*/  FSEL R22, R199, -INF , P1 ;  /* 0xff800000c7167808 */ /* 0x000fe20000800000 */
[----:B------:R-:W-:Y:S01]  /*4110*/  FFMA.FTZ R221, R221, UR5, -R12 ;  /* 0x00000005dddd7c23 */ /* 0x000fe2000801080c */
[----:B------:R-:W-:Y:S01]  /*4120*/  FFMA.FTZ R223, R223, UR5, -R10 ;  /* 0x00000005dfdf7c23 */ /* 0x000fe2000801080a */
[----:B------:R5:W-:Y:S01]  /*4130*/  MUFU.EX2 R12, R211 ;  /* 0x000000d3000c7308 */ /* 0x000be20000000800 */
[----:B------:R-:W-:Y:S01]  /*4140*/  FFMA.FTZ R207, R207, UR5, -R8 ;  /* 0x00000005cfcf7c23 */ /* 0x000fe20008010808 */
[--C-:B------:R-:W-:Y:S01]  /*4150*/  FFMA.FTZ R206, R206, UR5, -R9.reuse ;  /* 0x00000005cece7c23 */ /* 0x100fe20008010809 */
[----:B------:R-:W-:Y:S01]  /*4160*/  FFMA.FTZ R229, R22, UR5, -R9 ;  /* 0x0000000516e57c23 */ /* 0x000fe20008010809 */
[----:B-----5:R-:W-:Y:S01]  /*4170*/  FFMA.FTZ R211, R13, UR5, -R10 ;  /* 0x000000050dd37c23 */ /* 0x020fe2000801080a */
[----:B------:R-:W-:Y:S01]  /*4180*/  UIADD3 UR5, UR4, 0x386, URZ ;  /* 0x0000038604057890 */ /* 0x000fe2000fffe03f */
[----:B------:R-:W-:Y:S02]  /*4190*/  WARPGROUP.DEPBAR.LE gsb0, 0x0 ;  /* 0x00008000000079c5 */ /* 0x000fe40000010000 */
[----:B------:R-:W-:Y:S01]  /*41a0*/  WARPGROUP.ARRIVE ;  /* 0x00000000000079c5 */ /* 0x000fe20000000000 */
[----:B------:R-:W-:-:S03]  /*41b0*/  UMOV UR11, 0x40000040 ;  /* 0x40000040000b7882 */ /* 0x000fc60000000000 */
[----:B------:R-:W-:Y:S02]  /*41c0*/  UMOV UR10, UR5 ;  /* 0x00000005000a7c82 */ /* 0x000fe40008000000 */
[----:B------:R-:W-:Y:S01]  /*41d0*/  HGMMA.64x16x16.F32 R168, gdesc[UR8], R168, gsb0 ;  /* 0x0020000008a879f0 */ /* 0x000fe200080008a8 */
[----:B------:R1:W5:Y:S01]  /*41e0*/  MUFU.EX2 R8, R214 ;  /* 0x000000d600087308 */ /* 0x0003620000000800 */
[----:B------:R-:W-:-:S07]  /*41f0*/  UIADD3 UR6, UR4, 0x406, URZ ;  /* 0x0000040604067890 */ /* 0x000fce000fffe03f */
[----:B------:R4:W2:Y:S01]  /*4200*/  MUFU.EX2 R22, R217 ;  /* 0x000000d900167308 */ /* 0x0008a20000000800 */
        /* <DEDUP_REMOVED lines=26> */
[----:B---3--:R-:W-:-:S07]  /*43b0*/  FADD.FTZ R219, R187, -R203 ;  /* 0x800000cbbbdb7221 */ /* 0x008fce0000010000 */
[----:B------:R3:W-:Y:S01]  /*43c0*/  MUFU.EX2 R9, R215 ;  /* 0x000000d700097308 */ /* 0x0007e20000000800 */
[----:B-----5:R-:W-:Y:S01]  /*43d0*/  FADD.FTZ R218, R185, -R203 ;  /* 0x800000cbb9da7221 */ /* 0x020fe20000010000 */
[----:B---3--:R-:W-:Y:S01]  /*43e0*/  FADD.FTZ R215, R186, -R202 ;  /* 0x800000cabad77221 */ /* 0x008fe20000010000 */
[----:B------:R-:W-:Y:S02]  /*43f0*/  WARPGROUP.DEPBAR.LE gsb0, 0x0 ;  /* 0x00008000000079c5 */ /* 0x000fe40000010000 */
[----:B------:R-:W3:Y:S04]  /*4400*/  LDS.64 R192, [R23+0x2e420] ;  /* 0x02e4200017c07984 */ /* 0x000ee80000000a00 */
[----:B------:R-:W5:Y:S04]  /*4410*/  LDS.64 R196, [R23+0x2e440] ;  /* 0x02e4400017c47984 */ /* 0x000f680000000a00 */
[----:B------:R-:W2:Y:S04]  /*4420*/  LDS.64 R202, [R23+0x2e4a0] ;  /* 0x02e4a00017ca7984 */ /* 0x000ea80000000a00 */
[----:B------:R-:W2:Y:S04]  /*4430*/  LDS.64 R194, [R23+0x2e460] ;  /* 0x02e4600017c27984 */ /* 0x000ea80000000a00 */
[----:B------:R2:W2:Y:S01]  /*4440*/  LDS.64 R198, [R23+0x2e480] ;  /* 0x02e4800017c67984 */ /* 0x0004a20000000a00 */
[----:B------:R-:W2:Y:S01]  /*4450*/  MUFU.EX2 R3, R3 ;  /* 0x0000000300037308 */ /* 0x000ea20000000800 */
[--C-:B-1----:R-:W-:Y:S01]  /*4460*/  FADD.FTZ R176, R176, -R188.reuse ;  /* 0x800000bcb0b07221 */ /* 0x102fe20000010000 */
[----:B------:R-:W-:Y:S01]  /*4470*/  FADD.FTZ R178, R178, -R188 ;  /* 0x800000bcb2b27221 */ /* 0x000fe20000010000 */
[--C-:B------:R-:W-:Y:S01]  /*4480*/  FADD.FTZ R177, R177, -R189.reuse ;  /* 0x800000bdb1b17221 */ /* 0x100fe20000010000 */
[----:B------:R-:W-:Y:S01]  /*4490*/  FADD.FTZ R179, R179, -R189 ;  /* 0x800000bdb3b37221 */ /* 0x000fe20000010000 */
[--C-:B----4-:R-:W-:Y:S01]  /*44a0*/  FADD.FTZ R188, R168, -R190.reuse ;  /* 0x800000bea8bc7221 */ /* 0x110fe20000010000 */
[----:B------:R-:W-:Y:S01]  /*44b0*/  FADD.FTZ R170, R170, -R190 ;  /* 0x800000beaaaa7221 */ /* 0x000fe20000010000 */
[--C-:B------:R-:W-:Y:S01]  /*44c0*/  FADD.FTZ R189, R169, -R191.reuse ;  /* 0x800000bfa9bd7221 */ /* 0x100fe20000010000 */
[----:B------:R-:W-:Y:S01]  /*44d0*/  FADD.FTZ R171, R171, -R191 ;  /* 0x800000bfabab7221 */ /* 0x000fe20000010000 */
[----:B------:R-:W1:Y:S08]  /*44e0*/  MUFU.EX2 R187, R220 ;  /* 0x000000dc00bb7308 */ /* 0x000e700000000800 */
[----:B------:R-:W4:Y:S01]  /*44f0*/  MUFU.EX2 R185, R210 ;  /* 0x000000d200b97308 */ /* 0x000f220000000800 */
[--C-:B---3--:R-:W-:Y:S01]  /*4500*/  FADD.FTZ R172, R172, -R192.reuse ;  /* 0x800000c0acac7221 */ /* 0x108fe20000010000 */
[----:B------:R-:W-:Y:S01]  /*4510*/  FADD.FTZ R174, R174, -R192 ;  /* 0x800000c0aeae7221 */ /* 0x000fe20000010000 */
[--C-:B------:R-:W-:Y:S01]  /*4520*/  FADD.FTZ R190, R173, -R193.reuse ;  /* 0x800000c1adbe7221 */ /* 0x100fe20000010000 */
[----:B------:R-:W-:-:S04]  /*4530*/  FADD.FTZ R175, R175, -R193 ;  /* 0x800000c1afaf7221 */ /* 0x000fc80000010000 */
[----:B------:R3:W4:Y:S01]  /*4540*/  MUFU.EX2 R186, R209 ;  /* 0x000000d100ba7308 */ /* 0x0007220000000800 */
[----:B-----5:R-:W-:Y:S01]  /*4550*/  FADD.FTZ R173, R160, -R196 ;  /* 0x800000c4a0ad7221 */ /* 0x020fe20000010000 */
[----:B------:R-:W-:Y:S01]  /*4560*/  FADD.FTZ R191, R161, -R197 ;  /* 0x800000c5a1bf7221 */ /* 0x000fe20000010000 */
[----:B--2---:R-:W-:Y:S01]  /*4570*/  FADD.FTZ R192, R156, -R202 ;  /* 0x800000ca9cc07221 */ /* 0x004fe20000010000 */
[----:B------:R-:W-:-:S04]  /*4580*/  FADD.FTZ R193, R157, -R203 ;  /* 0x800000cb9dc17221 */ /* 0x000fc80000010000 */
[----:B------:R-:W2:Y:S01]  /*4590*/  MUFU.EX2 R23, R223 ;  /* 0x000000df00177308 */ /* 0x000ea20000000800 */
[----:B------:R-:W-:Y:S01]  /*45a0*/  FADD.FTZ R162, R162, -R196 ;  /* 0x800000c4a2a27221 */ /* 0x000fe20000010000 */
[----:B------:R-:W-:-:S06]  /*45b0*/  FADD.FTZ R163, R163, -R197 ;  /* 0x800000c5a3a37221 */ /* 0x000fcc0000010000 */
[----:B------:R5:W2:Y:S08]  /*45c0*/  MUFU.EX2 R168, R211 ;  /* 0x000000d300a87308 */ /* 0x000ab00000000800 */
[----:B------:R1:W2:Y:S08]  /*45d0*/  MUFU.EX2 R169, R204 ;  /* 0x000000cc00a97308 */ /* 0x0002b00000000800 */
[----:B------:R-:W2:Y:S08]  /*45e0*/  MUFU.EX2 R160, R205 ;  /* 0x000000cd00a07308 */ /* 0x000eb00000000800 */
[----:B------:R-:W2:Y:S08]  /*45f0*/  MUFU.EX2 R161, R208 ;  /* 0x000000d000a17308 */ /* 0x000eb00000000800 */
[----:B------:R-:W2:Y:S08]  /*4600*/  MUFU.EX2 R156, R207 ;  /* 0x000000cf009c7308 */ /* 0x000eb00000000800 */
[----:B------:R-:W2:Y:S08]  /*4610*/  MUFU.EX2 R157, R206 ;  /* 0x000000ce009d7308 */ /* 0x000eb00000000800 */
[----:B------:R-:W2:Y:S01]  /*4620*/  MUFU.EX2 R229, R229 ;  /* 0x000000e500e57308 */ /* 0x000ea20000000800 */
[----:B------:R-:W-:Y:S01]  /*4630*/  FMUL.FTZ R162, R8, R162 ;  /* 0x000000a208a27220 */ /* 0x000fe20000410000 */
        /* <DEDUP_REMOVED lines=9> */
[----:B---3--:R-:W-:Y:S01]  /*46d0*/  FMUL.FTZ R209, R226, R215 ;  /* 0x000000d7e2d17220 */ /* 0x008fe20000410000 */
[----:B------:R-:W-:Y:S01]  /*46e0*/  FMUL.FTZ R194, R216, R219 ;  /* 0x000000dbd8c27220 */ /* 0x000fe20000410000 */
        /* <DEDUP_REMOVED lines=11> */
[----:B-----5:R-:W-:Y:S01]  /*47a0*/  FMUL.FTZ R211, R3, R222 ;  /* 0x000000de03d37220 */ /* 0x020fe20000410000 */
[----:B------:R-:W-:Y:S01]  /*47b0*/  FMUL.FTZ R221, R227, R221 ;  /* 0x000000dde3dd7220 */ /* 0x000fe20000410000 */
[----:B------:R-:W-:Y:S01]  /*47c0*/  FMUL.FTZ R230, R4, R230 ;  /* 0x000000e604e67220 */ /* 0x000fe20000410000 */
[----:B------:R-:W-:Y:S01]  /*47d0*/  F2FP.F16.F32.PACK_AB R197, R163, R162 ;  /* 0x000000a2a3c5723e */ /* 0x000fe200000000ff */
[----:B------:R-:W-:Y:S01]  /*47e0*/  FMUL.FTZ R178, R6, R178 ;  /* 0x000000b206b27220 */ /* 0x000fe20000410000 */
[----:B------:R-:W-:Y:S01]  /*47f0*/  FMUL.FTZ R179, R20, R179 ;  /* 0x000000b314b37220 */ /* 0x000fe20000410000 */
[----:B-1----:R-:W-:Y:S01]  /*4800*/  F2FP.F16.F32.PACK_AB R204, R177, R176 ;  /* 0x000000b0b1cc723e */ /* 0x002fe200000000ff */
        /* <DEDUP_REMOVED lines=18> */
[----:B----4-:R-:W-:Y:S01]  /*4930*/  FMUL.FTZ R165, R185, R165 ;  /* 0x000000a5b9a57220 */ /* 0x010fe20000410000 */
[----:B------:R-:W-:Y:S01]  /*4940*/  FMUL.FTZ R167, R186, R167 ;  /* 0x000000a7baa77220 */ /* 0x000fe20000410000 */
[----:B--2---:R-:W-:Y:S01]  /*4950*/  FMUL.FTZ R152, R23, R152 ;  /* 0x0000009817987220 */ /* 0x004fe20000410000 */
        /* <DEDUP_REMOVED lines=26> */
[----:B------:R-:W-:Y:S02]  /*4b00*/  F2FP.F16.F32.PACK_AB R195, R159, R158 ;  /* 0x0000009e9fc3723e */ /* 0x000fe400000000ff */
[----:B------:R-:W-:Y:S01]  /*4b10*/  F2FP.F16.F32.PACK_AB R225, R216, R226 ;  /* 0x000000e2d8e1723e */ /* 0x000fe200000000ff */
[----:B------:R-:W-:Y:S01]  /*4b20*/  STSM.16.MT88.4 [R162+0x2f000], R204 ;  /* 0x02f000cca2007844 */ /* 0x000fe20000004200 */
[----:B------:R-:W-:Y:S02]  /*4b30*/  F2FP.F16.F32.PACK_AB R226, R227, R228 ;  /* 0x000000e4e3e2723e */ /* 0x000fe400000000ff */
[----:B------:R-:W-:Y:S01]  /*4b40*/  F2FP.F16.F32.PACK_AB R227, R4, R3 ;  /* 0x0000000304e3723e */ /* 0x000fe200000000ff */
[----:B------:R-:W-:Y:S04]  /*4b50*/  STSM.16.MT88.4 [R162+0x2f800], R200 ;  /* 0x02f800c8a2007844 */ /* 0x000fe80000004200 */
[----:B------:R-:W-:Y:S04]  /*4b60*/  STSM.16.MT88.4 [R162+0x30000], R196 ;  /* 0x030000c4a2007844 */ /* 0x000fe80000004200 */
[----:B------:R1:W-:Y:S01]  /*4b70*/  STSM.16.MT88.4 [R162+0x30800], R192 ;  /* 0x030800c0a2007844 */ /* 0x0003e20000004200 */
[----:B------:R-:W-:Y:S01]  /*4b80*/  WARPGROUP.ARRIVE ;  /* 0x00000000000079c5 */ /* 0x000fe20000000000 */
[----:B------:R-:W-:Y:S01]  /*4b90*/  UMOV UR6, UR12 ;  /* 0x0000000c00067c82 */ /* 0x000fe20008000000 */
[----:B------:R-:W-:Y:S01]  /*4ba0*/  UMOV UR7, 0x40000040 ;  /* 0x4000004000077882 */ /* 0x000fe20000000000 */
[----:B------:R-:W-:Y:S01]  /*4bb0*/  UIADD3 UR4, UR12, 0x80, URZ ;  /* 0x000000800c047890 */ /* 0x000fe2000fffe03f */
[----:B------:R-:W2:Y:S08]  /*4bc0*/  LDL R164, [R1] ;  /* 0x0000000001a47983 */ /* 0x000eb00000100800 */
        /* <DEDUP_REMOVED lines=311> */
.L_x_3955:
[----:B------:R-:W-:Y:S01]  /*5f40*/  LOP3.LUT R3, R234, 0x2800000, RZ, 0xfc, !PT ;  /* 0x02800000ea037812 */ /* 0x000fe200078efcff */
[----:B------:R-:W2:Y:S01]  /*5f50*/  LDL R7, [R1+0xc] ;  /* 0x00000c0001077983 */ /* 0x000ea20000100800 */
[----:B------:R-:W-:-:S03]  /*5f60*/  UMOV UR7, 0x40000040 ;  /* 0x4000004000077882 */ /* 0x000fc60000000000 */
[----:B------:R-:W-:Y:S01]  /*5f70*/  IMAD R3, R0, 0x500, R3 ;  /* 0x0000050000037824 */ /* 0x000fe200078e0203 */
[----:B------:R-:W1:Y:S04]  /*5f80*/  S2R R5, SR_TID.X ;  /* 0x0000000000057919 */ /* 0x000e680000002100 */
        /* <DEDUP_REMOVED lines=59> */
.L_x_3956:
        /* <DEDUP_REMOVED lines=12> */
.L_x_3946:
[----:B------:R-:W2:Y:S01]  /*6400*/  LDL.LU R14, [R1+0xc] ;  /* 0x00000c00010e7983 */ /* 0x000ea20000300800 */
[----:B------:R-:W3:Y:S01]  /*6410*/  LDC R0, c[0x0][0x850] ;  /* 0x00021400ff007b82 */ /* 0x000ee20000000800 */
[----:B------:R-:W-:Y:S01]  /*6420*/  ULDC.64 UR4, c[0x0][0x818] ;  /* 0x0002060000047ab9 */ /* 0x000fe20000000a00 */
[----:B------:R-:W-:Y:S01]  /*6430*/  ULDC.64 UR6, c[0x0][0x840] ;  /* 0x0002100000067ab9 */ /* 0x000fe20000000a00 */
[----:B------:R-:W4:Y:S01]  /*6440*/  S2R R5, SR_CTAID.Y ;  /* 0x0000000000057919 */ /* 0x000f220000002600 */
[----:B------:R-:W5:Y:S01]  /*6450*/  S2R R10, SR_TID.X ;  /* 0x00000000000a7919 */ /* 0x000f620000002100 */
[----:B------:R-:W1:Y:S01]  /*6460*/  S2R R20, SR_CTAID.X ;  /* 0x0000000000147919 */ /* 0x000e620000002500 */
[----:B------:R-:W1:Y:S01]  /*6470*/  S2R R15, SR_CTAID.Z ;  /* 0x00000000000f7919 */ /* 0x000e620000002700 */
[----:B------:R-:W2:Y:S01]  /*6480*/  S2R R16, SR_TID.X ;  /* 0x0000000000107919 */ /* 0x000ea20000002100 */
[----:B---3--:R-:W-:Y:S01]  /*6490*/  ISETP.NE.AND P0, PT, R0, 0x1, PT ;  /* 0x000000010000780c */ /* 0x008fe20003f05270 */
[----:B----4-:R-:W-:-:S12]  /*64a0*/  IMAD.MOV.U32 R4, RZ, RZ, R5 ;  /* 0x000000ffff047224 */ /* 0x010fd800078e0005 */
[----:B------:R-:W3:Y:S01]  /*64b0*/  @P0 LDC R2, c[0x0][0x854] ;  /* 0x00021500ff020b82 */ /* 0x000ee20000000800 */
[C---:B-----5:R-:W-:Y:S02]  /*64c0*/  VIADD R12, R10.reuse, 0xffffff80 ;  /* 0xffffff800a0c7836 */ /* 0x060fe40000000000 */
[----:B------:R-:W-:Y:S02]  /*64d0*/  VIADD R10, R10, 0xffffff80 ;  /* 0xffffff800a0a7836 */ /* 0x000fe40000000000 */
[----:B-1----:R-:W-:-:S03]  /*64e0*/  IMAD.SHL.U32 R6, R20, 0x4000, RZ ;  /* 0x0000400014067824 */ /* 0x002fc600078e00ff */
[----:B------:R-:W1:Y:S01]  /*64f0*/  @P0 LDC R3, c[0x0][0x858] ;  /* 0x00021600ff030b82 */ /* 0x000e620000000800 */
[----:B------:R-:W-:Y:S02]  /*6500*/  SHF.R.S32.HI R10, RZ, 0x1f, R10 ;  /* 0x0000001fff0a7819 */ /* 0x000fe4000001140a */
[----:B------:R-:W-:Y:S02]  /*6510*/  SHF.R.S32.HI R7, RZ, 0x1f, R6 ;  /* 0x0000001fff077819 */ /* 0x000fe40000011406 */
[----:B------:R-:W-:Y:S02]  /*6520*/  LEA.HI R10, R10, R12, RZ, 0x7 ;  /* 0x0000000c0a0a7211 */ /* 0x000fe400078f38ff */
[----:B------:R-:W-:Y:S02]  /*6530*/  MOV R12, 0x400 ;  /* 0x00000400000c7802 */ /* 0x000fe40000000f00 */
[----:B------:R-:W-:Y:S01]  /*6540*/  SHF.R.S32.HI R10, RZ, 0x7, R10 ;  /* 0x00000007ff0a7819 */ /* 0x000fe2000001140a */
[----:B---3--:R-:W-:-:S05]  /*6550*/  @P0 IMAD.HI.U32 R2, R5, R2, RZ ;  /* 0x0000000205020227 */ /* 0x008fca00078e00ff */
[----:B-1----:R-:W-:-:S04]  /*6560*/  @P0 SHF.R.U32.HI R4, RZ, R3, R2 ;  /* 0x00000003ff040219 */ /* 0x002fc80000011602 */
[----:B------:R-:W-:Y:S01]  /*6570*/  SHF.R.S32.HI R8, RZ, 0x1f, R4 ;  /* 0x0000001fff087819 */ /* 0x000fe20000011404 */
[----:B------:R-:W-:-:S04]  /*6580*/  IMAD.WIDE.U32 R2, R4, UR4, R6 ;  /* 0x0000000404027c25 */ /* 0x000fc8000f8e0006 */
[C---:B------:R-:W-:Y:S02]  /*6590*/  IMAD R9, R8.reuse, UR4, RZ ;  /* 0x0000000408097c24 */ /* 0x040fe4000f8e02ff */
        /* <DEDUP_REMOVED lines=8> */
[----:B------:R-:W-:-:S04]  /*6620*/  IMAD.WIDE.U32 R2, R15, UR4, R2 ;  /* 0x000000040f027c25 */ /* 0x000fc8000f8e0002 */
[----:B------:R-:W-:-:S04]  /*6630*/  IMAD.WIDE.U32 R6, R15, UR6, R6 ;  /* 0x000000060f067c25 */ /* 0x000fc8000f8e0006 */
[----:B--2---:R-:W-:Y:S01]  /*6640*/  IMAD R9, R10, 0x2000, R14 ;  /* 0x000020000a097824 */ /* 0x004fe200078e020e */
[----:B------:R-:W-:Y:S01]  /*6650*/  SHF.R.S32.HI R10, RZ, 0x1f, R15 ;  /* 0x0000001fff0a7819 */ /* 0x000fe2000001140f */
[----:B------:R-:W1:Y:S04]  /*6660*/  S2R R14, SR_CgaCtaId ;  /* 0x00000000000e7919 */ /* 0x000e680000008800 */
[C---:B------:R-:W-:Y:S01]  /*6670*/  IMAD R11, R10.reuse, UR4, RZ ;  /* 0x000000040a0b7c24 */ /* 0x040fe2000f8e02ff */
[----:B------:R-:W-:Y:S01]  /*6680*/  ULDC UR4, c[0x0][0x740] ;  /* 0x0001d00000047ab9 */ /* 0x000fe20000000800 */
[----:B------:R-:W-:Y:S02]  /*6690*/  IMAD R10, R10, UR6, RZ ;  /* 0x000000060a0a7c24 */ /* 0x000fe4000f8e02ff */
[----:B------:R-:W-:Y:S01]  /*66a0*/  FMUL.FTZ R88, R88, UR4 ;  /* 0x0000000458587c20 */ /* 0x000fe20008410000 */
[----:B------:R-:W-:-:S02]  /*66b0*/  IMAD R11, R15, UR5, R11 ;  /* 0x000000050f0b7c24 */ /* 0x000fc4000f8e020b */
        /* <DEDUP_REMOVED lines=23> */
[----:B-1----:R-:W-:Y:S01]  /*6830*/  LEA R12, R14, R12, 0x18 ;  /* 0x0000000c0e0c7211 */ /* 0x002fe200078ec0ff */
        /* <DEDUP_REMOVED lines=85> */
.L_x_3960:
[----:B------:R-:W2:Y:S04]  /*6d90*/  LDG.E.STRONG.GPU R0, desc[UR38][R8.64] ;  /* 0x0000002608007981 */ /* 0x000ea8000c1ef900 */
[----:B--2---:R-:W-:Y:S01]  /*6da0*/  CCTL.IVALL ;  /* 0x00000000ff00798f */ /* 0x004fe20002000000 */
[----:B------:R-:W-:Y:S05]  /*6db0*/  YIELD ;  /* 0x0000000000007946 */ /* 0x000fea0003800000 */
[----:B------:R-:W-:-:S13]  /*6dc0*/  ISETP.NE.AND P3, PT, R0, R5, PT ;  /* 0x000000050000720c */ /* 0x000fda0003f65270 */
[----:B------:R-:W-:Y:S05]  /*6dd0*/  @P3 BRA `(.L_x_3960) ;  /* 0xfffffffc00ec3947 */ /* 0x000fea000383ffff */
.L_x_3959:
[----:B------:R-:W-:Y:S05]  /*6de0*/  BSYNC B0 ;  /* 0x0000000000007941 */ /* 0x000fea0003800000 */
.L_x_3958:
[----:B------:R-:W-:Y:S01]  /*6df0*/  UMOV UR4, 0xffffffff ;  /* 0xffffffff00047882 */ /* 0x000fe20000000000 */
[----:B------:R-:W-:Y:S02]  /*6e00*/  LEA.HI.X R14, R2, R17, R14, 0x2, P2 ;  /* 0x00000011020e7211 */ /* 0x000fe400010f140e */
[----:B------:R-:W-:Y:S01]  /*6e10*/  LEA.HI.X R12, R6, R19, R12, 0x2, P0 ;  /* 0x00000013060c7211 */ /* 0x000fe200000f140c */
[----:B------:R-:W-:Y:S06]  /*6e20*/  BRA.DIV UR4, `(.L_x_3961) ;  /* 0x0000003a04687947 */ /* 0x000fec000b800000 */
[----:B------:R-:W-:Y:S01]  /*6e30*/  NOP ;  /* 0x0000000000007918 */ /* 0x000fe20000000000 */
.L_x_4043:
        /* <DEDUP_REMOVED lines=20> */
.L_x_3964:
[----:B------:R-:W-:Y:S01]  /*6f80*/  @P0 ELECT P2, URZ, PT ;  /* 0x00000000003f082f */ /* 0x000fe20003840000 */
[----:B------:R1:W-:-:S12]  /*6f90*/  UBLKRED.G.S.ADD.F32.RN [UR4], [UR6], UR7, desc[UR8] ;  /* 0x00000804060073bb */ /* 0x0003d800080a1407 */
[----:B------:R-:W-:Y:S02]  /*6fa0*/  @P2 PLOP3.LUT P0, PT, P2, PT, PT, 0x8, 0x0 ;  /* 0x000000000000281c */ /* 0x000fe4000170e170 */
[----:B------:R-:W-:-:S11]  /*6fb0*/  PLOP3.LUT P2, PT, PT, PT, PT, 0x8, 0x0 ;  /* 0x000000000000781c */ /* 0x000fd60003f4e170 */
[----:B-1----:R-:W-:Y:S05]  /*6fc0*/  @P0 BRA.U.ANY `(.L_x_3964) ;  /* 0xfffffffd00ec0947 */ /* 0x002fea000393ffff */
[----:B------:R0:W-:Y:S01]  /*6fd0*/  UTMACMDFLUSH ;  /* 0x00000000000079b7 */ /* 0x0001e20000000000 */
[----:B------:R-:W-:-:S04]  /*6fe0*/  DEPBAR.LE SB0, 0x0 ;  /* 0x000080000000791a */ /* 0x000fc80000000000 */
.L_x_3963:
[----:B------:R-:W-:Y:S05]  /*6ff0*/  BSYNC B0 ;  /* 0x0000000000007941 */ /* 0x000fea0003800000 */
.L_x_3962:
        /* <DEDUP_REMOVED lines=14> */
.L_x_3966:
[----:B------:R-:W-:Y:S05]  /*70e0*/  BSYNC B0 ;  /* 0x0000000000007941 */ /* 0x000fea0003800000 */
.L_x_3965:
        /* <DEDUP_REMOVED lines=22> */
.L_x_3969:
[----:B------:R-:W2:Y:S04]  /*7250*/  LDG.E.STRONG.GPU R0, desc[UR38][R2.64] ;  /* 0x0000002602007981 */ /* 0x000ea8000c1ef900 */
[----:B--2---:R-:W-:Y:S01]  /*7260*/  CCTL.IVALL ;  /* 0x00000000ff00798f */ /* 0x004fe20002000000 */
[----:B------:R-:W-:Y:S05]  /*7270*/  YIELD ;  /* 0x0000000000007946 */ /* 0x000fea0003800000 */
[----:B------:R-:W-:-:S13]  /*7280*/  ISETP.NE.AND P0, PT, R0, R5, PT ;  /* 0x000000050000720c */ /* 0x000fda0003f05270 */
[----:B------:R-:W-:Y:S05]  /*7290*/  @P0 BRA `(.L_x_3969) ;  /* 0xfffffffc00ec0947 */ /* 0x000fea000383ffff */
.L_x_3968:
[----:B------:R-:W-:Y:S05]  /*72a0*/  BSYNC B0 ;  /* 0x0000000000007941 */ /* 0x000fea0003800000 */
.L_x_3967:
[----:B------:R-:W-:-:S03]  /*72b0*/  UMOV UR4, 0xffffffff ;  /* 0xffffffff00047882 */ /* 0x000fc60000000000 */
[----:B------:R-:W-:Y:S05]  /*72c0*/  BRA.DIV UR4, `(.L_x_3970) ;  /* 0x00000036045c7947 */ /* 0x000fea000b800000 */
[----:B------:R-:W-:Y:S01]  /*72d0*/  NOP ;  /* 0x0000000000007918 */ /* 0x000fe20000000000 */
.L_x_4046:
        /* <DEDUP_REMOVED lines=10> */
[----:B------:R-:W2:Y:S01]  /*7380*/  S2R R4, SR_CgaCtaId ;  /* 0x0000000000047919 */ /* 0x000ea20000008800 */
[----:B------:R-:W-:Y:S01]  /*7390*/  MOV R0, 0x400 ;  /* 0x0000040000007802 */ /* 0x000fe20000000f00 */
[----:B------:R-:W-:Y:S01]  /*73a0*/  UMOV UR7, 0x1000 ;  /* 0x0000100000077882 */ /* 0x000fe20000000000 */
[----:B------:R-:W-:Y:S01]  /*73b0*/  R2UR UR4, R16 ;  /* 0x00000000100472ca */ /* 0x000fe200000e0000 */
[----:B------:R-:W-:Y:S01]  /*73c0*/  UMOV UR8, 0x0 ;  /* 0x0000000000087882 */ /* 0x000fe20000000000 */
[----:B------:R-:W-:Y:S01]  /*73d0*/  R2UR UR5, R14 ;  /* 0x000000000e0572ca */ /* 0x000fe200000e0000 */
[----:B------:R-:W-:Y:S01]  /*73e0*/  UMOV UR9, 0x14f00000 ;  /* 0x14f0000000097882 */ /* 0x000fe20000000000 */
[----:B------:R-:W-:Y:S02]  /*73f0*/  PLOP3.LUT P0, PT, PT, PT, PT, 0x80, 0x0 ;  /* 0x000000000000781c */ /* 0x000fe40003f0f070 */
[----:B--2---:R-:W-:-:S04]  /*7400*/  LEA R0, R4, R0, 0x18 ;  /* 0x0000000004007211 */ /* 0x004fc800078ec0ff */
[----:B------:R-:W-:-:S15]  /*7410*/  R2UR UR6, R0 ;  /* 0x00000000000672ca */ /* 0x000fde00000e0000 */
.L_x_3973:
[----:B------:R-:W-:Y:S01]  /*7420*/  @P0 ELECT P2, URZ, PT ;  /* 0x00000000003f082f */ /* 0x000fe20003840000 */
[----:B------:R2:W-:-:S12]  /*7430*/  UBLKRED.G.S.ADD.F32.RN [UR4], [UR6], UR7, desc[UR8] ;  /* 0x00000804060073bb */ /* 0x0005d800080a1407 */
[----:B------:R-:W-:Y:S02]  /*7440*/  @P2 PLOP3.LUT P0, PT, P2, PT, PT, 0x8, 0x0 ;  /* 0x000000000000281c */ /* 0x000fe4000170e170 */
[----:B------:R-:W-:-:S11]  /*7450*/  PLOP3.LUT P2, PT, PT, PT, PT, 0x8, 0x0 ;  /* 0x000000000000781c */ /* 0x000fd60003f4e170 */
[----:B--2---:R-:W-:Y:S05]  /*7460*/  @P0 BRA.U.ANY `(.L_x_3973) ;  /* 0xfffffffd00ec0947 */ /* 0x004fea000393ffff */
[----:B------:R0:W-:Y:S01]  /*7470*/  UTMACMDFLUSH ;  /* 0x00000000000079b7 */ /* 0x0001e20000000000 */
[----:B------:R-:W-:-:S04]  /*7480*/  DEPBAR.LE SB0, 0x0 ;  /* 0x000080000000791a */ /* 0x000fc80000000000 */
.L_x_3972:
[----:B------:R-:W-:Y:S05]  /*7490*/  BSYNC B0 ;  /* 0x0000000000007941 */ /* 0x000fea0003800000 */
.L_x_3971:
        /* <DEDUP_REMOVED lines=14> */
.L_x_3936:
        /* <DEDUP_REMOVED lines=41> */
[----:B------:R-:W-:-:S03]  /*7810*/  UMOV UR4, URZ ;  /* 0x0000003f00047c82 */ /* 0x000fc60008000000 */
        /* <DEDUP_REMOVED lines=17> */
.L_x_4000:
        /* <DEDUP_REMOVED lines=17> */
.L_x_3978:
[----:B------:R-:W2:Y:S04]  /*7a40*/  LDG.E.STRONG.GPU R6, desc[UR38][R2.64] ;  /* 0x0000002602067981 */ /* 0x000ea8000c1ef900 */
[----:B--2---:R-:W-:Y:S01]  /*7a50*/  CCTL.IVALL ;  /* 0x00000000ff00798f */ /* 0x004fe20002000000 */
[----:B------:R-:W-:Y:S05]  /*7a60*/  YIELD ;  /* 0x0000000000007946 */ /* 0x000fea0003800000 */
[----:B------:R-:W-:-:S13]  /*7a70*/  ISETP.NE.AND P3, PT, R6, UR26, PT ;  /* 0x0000001a06007c0c */ /* 0x000fda000bf65270 */
[----:B------:R-:W-:Y:S05]  /*7a80*/  @P3 BRA `(.L_x_3978) ;  /* 0xfffffffc00ec3947 */ /* 0x000fea000383ffff */
.L_x_3977:
[----:B------:R-:W-:Y:S05]  /*7a90*/  BSYNC B0 ;  /* 0x0000000000007941 */ /* 0x000fea0003800000 */
.L_x_3976:
[----:B------:R-:W-:-:S03]  /*7aa0*/  UMOV UR23, 0xffffffff ;  /* 0xffffffff00177882 */ /* 0x000fc60000000000 */
[----:B------:R-:W-:Y:S05]  /*7ab0*/  BRA.DIV UR23, `(.L_x_3979) ;  /* 0x0000002e177c7947 */ /* 0x000fea000b800000 */
[----:B------:R-:W-:Y:S01]  /*7ac0*/  NOP ;  /* 0x0000000000007918 */ /* 0x000fe20000000000 */
.L_x_4049:
        /* <DEDUP_REMOVED lines=19> */
.L_x_3981:
[----:B------:R-:W-:Y:S05]  /*7c00*/  BSYNC B0 ;  /* 0x0000000000007941 */ /* 0x000fea0003800000 */
.L_x_3980:
        /* <DEDUP_REMOVED lines=13> */
.L_x_3983:
[----:B------:R-:W-:Y:S05]  /*7ce0*/  BSYNC B0 ;  /* 0x0000000000007941 */ /* 0x000fea0003800000 */
.L_x_3982:
[----:B------:R-:W-:Y:S06]  /*7cf0*/  BAR.ARV 0xa, 0xa0 ;  /* 0x0282800000007b1d */ /* 0x000fec0000002000 */
[----:B------:R-:W-:Y:S04]  /*7d00*/  BSSY B0, `(.L_x_3984) ;  /* 0x0000003000007945 */ /* 0x000fe80003800000 */
[----:B------:R-:W-:Y:S05]  /*7d10*/  @!P0 BRA `(.L_x_3985) ;  /* 0x0000000000048947 */ /* 0x000fea0003800000 */
[----:B------:R-:W-:-:S04]  /*7d20*/  DEPBAR.LE SB0, 0x0 ;  /* 0x000080000000791a */ /* 0x000fc80000000000 */
.L_x_3985:
[----:B------:R-:W-:Y:S05]  /*7d30*/  BSYNC B0 ;  /* 0x0000000000007941 */ /* 0x000fea0003800000 */
.L_x_3984:
        /* <DEDUP_REMOVED lines=19> */
.L_x_3987:
[----:B------:R-:W-:Y:S05]  /*7e70*/  BSYNC B0 ;  /* 0x0000000000007941 */ /* 0x000fea0003800000 */
.L_x_3986:
        /* <DEDUP_REMOVED lines=9> */
.L_x_3990:
[----:B------:R-:W2:Y:S04]  /*7f10*/  LDG.E.STRONG.GPU R6, desc[UR38][R2.64] ;  /* 0x0000002602067981 */ /* 0x000ea8000c1ef900 */
[----:B--2---:R-:W-:Y:S01]  /*7f20*/  CCTL.IVALL ;  /* 0x00000000ff00798f */ /* 0x004fe20002000000 */
[----:B------:R-:W-:Y:S05]  /*7f30*/  YIELD ;  /* 0x0000000000007946 */ /* 0x000fea0003800000 */
[----:B------:R-:W-:-:S13]  /*7f40*/  ISETP.NE.AND P3, PT, R6, UR26, PT ;  /* 0x0000001a06007c0c */ /* 0x000fda000bf65270 */
[----:B------:R-:W-:Y:S05]  /*7f50*/  @P3 BRA `(.L_x_3990) ;  /* 0xfffffffc00ec3947 */ /* 0x000fea000383ffff */
.L_x_3989:
[----:B------:R-:W-:Y:S05]  /*7f60*/  BSYNC B0 ;  /* 0x0000000000007941 */ /* 0x000fea0003800000 */
.L_x_3988:
[----:B------:R-:W-:-:S03]  /*7f70*/  UMOV UR8, 0xffffffff ;  /* 0xffffffff00087882 */ /* 0x000fc60000000000 */
[----:B------:R-:W-:Y:S05]  /*7f80*/  BRA.DIV UR8, `(.L_x_3991) ;  /* 0x0000002a08647947 */ /* 0x000fea000b800000 */
[----:B------:R-:W-:Y:S01]  /*7f90*/  NOP ;  /* 0x0000000000007918 */ /* 0x000fe20000000000 */
.L_x_4052:
        /* <DEDUP_REMOVED lines=13> */
.L_x_3993:
[----:B------:R-:W-:Y:S05]  /*8070*/  BSYNC B0 ;  /* 0x0000000000007941 */ /* 0x000fea0003800000 */
.L_x_3992:
        /* <DEDUP_REMOVED lines=13> */
.L_x_3995:
[----:B------:R-:W-:Y:S05]  /*8150*/  BSYNC B0 ;  /* 0x0000000000007941 */ /* 0x000fea0003800000 */
.L_x_3994:
[----:B------:R-:W-:Y:S06]  /*8160*/  BAR.ARV 0xa, 0xa0 ;  /* 0x0282800000007b1d */ /* 0x000fec0000002000 */
[----:B------:R-:W-:Y:S04]  /*8170*/  BSSY B0, `(.L_x_3996) ;  /* 0x0000003000007945 */ /* 0x000fe80003800000 */
[----:B------:R-:W-:Y:S05]  /*8180*/  @!P0 BRA `(.L_x_3997) ;  /* 0x0000000000048947 */ /* 0x000fea0003800000 */
[----:B------:R-:W-:-:S04]  /*8190*/  DEPBAR.LE SB0, 0x0 ;  /* 0x000080000000791a */ /* 0x000fc80000000000 */
.L_x_3997:
[----:B------:R-:W-:Y:S05]  /*81a0*/  BSYNC B0 ;  /* 0x0000000000007941 */ /* 0x000fea0003800000 */
.L_x_3996:
        /* <DEDUP_REMOVED lines=19> */
.L_x_3999:
[----:B------:R-:W-:Y:S05]  /*82e0*/  BSYNC B0 ;  /* 0x0000000000007941 */ /* 0x000fea0003800000 */
.L_x_3998:
[----:B------:R-:W-:Y:S02]  /*82f0*/  UIADD3 UR4, UR4, 0x2, URZ ;  /* 0x0000000204047890 */ /* 0x000fe4000fffe03f */
[----:B------:R-:W-:Y:S01]  /*8300*/  UIADD3 UR5, UR5, 0x1, URZ ;  /* 0x0000000105057890 */ /* 0x000fe2000fffe03f */
[----:B------:R-:W-:Y:S11]  /*8310*/  @P2 BRA `(.L_x_4000) ;  /* 0xfffffff400842947 */ /* 0x000ff6000383ffff */
.L_x_3975:
        /* <DEDUP_REMOVED lines=13> */
.L_x_4003:
[----:B------:R-:W2:Y:S04]  /*83f0*/  LDG.E.STRONG.GPU R0, desc[UR38][R2.64] ;  /* 0x0000002602007981 */ /* 0x000ea8000c1ef900 */
[----:B--2---:R-:W-:Y:S01]  /*8400*/  CCTL.IVALL ;  /* 0x00000000ff00798f */ /* 0x004fe20002000000 */
[----:B------:R-:W-:Y:S05]  /*8410*/  YIELD ;  /* 0x0000000000007946 */ /* 0x000fea0003800000 */
[----:B------:R-:W-:-:S13]  /*8420*/  ISETP.NE.AND P2, PT, R0, UR26, PT ;  /* 0x0000001a00007c0c */ /* 0x000fda000bf45270 */
[----:B------:R-:W-:Y:S05]  /*8430*/  @P2 BRA `(.L_x_4003) ;  /* 0xfffffffc00ec2947 */ /* 0x000fea000383ffff */
.L_x_4002:
[----:B------:R-:W-:Y:S05]  /*8440*/  BSYNC B0 ;  /* 0x0000000000007941 */ /* 0x000fea0003800000 */
.L_x_4001:
[----:B------:R-:W-:-:S03]  /*8450*/  UMOV UR5, 0xffffffff ;  /* 0xffffffff00057882 */ /* 0x000fc60000000000 */
[----:B------:R-:W-:Y:S05]  /*8460*/  BRA.DIV UR5, `(.L_x_4004) ;  /* 0x0000002605487947 */ /* 0x000fea000b800000 */
[----:B------:R-:W-:Y:S01]  /*8470*/  NOP ;  /* 0x0000000000007918 */ /* 0x000fe20000000000 */
.L_x_4055:
        /* <DEDUP_REMOVED lines=22> */
.L_x_4006:
[----:B------:R-:W-:Y:S05]  /*85e0*/  BSYNC B0 ;  /* 0x0000000000007941 */ /* 0x000fea0003800000 */
.L_x_4005:
        /* <DEDUP_REMOVED lines=20> */
.L_x_4008:
[----:B------:R-:W-:Y:S05]  /*8730*/  BSYNC B0 ;  /* 0x0000000000007941 */ /* 0x000fea0003800000 */
.L_x_4007:
[----:B------:R-:W-:Y:S06]  /*8740*/  BAR.ARV 0xa, 0xa0 ;  /* 0x0282800000007b1d */ /* 0x000fec0000002000 */
[----:B------:R-:W-:Y:S04]  /*8750*/  BSSY B0, `(.L_x_4009) ;  /* 0x0000003000007945 */ /* 0x000fe80003800000 */
[----:B------:R-:W-:Y:S05]  /*8760*/  @!P0 BRA `(.L_x_4010) ;  /* 0x0000000000048947 */ /* 0x000fea0003800000 */
[----:B------:R-:W-:-:S04]  /*8770*/  DEPBAR.LE SB0, 0x0 ;  /* 0x000080000000791a */ /* 0x000fc80000000000 */
.L_x_4010:
[----:B------:R-:W-:Y:S05]  /*8780*/  BSYNC B0 ;  /* 0x0000000000007941 */ /* 0x000fea0003800000 */
.L_x_4009:
        /* <DEDUP_REMOVED lines=19> */
.L_x_3974:
        /* <DEDUP_REMOVED lines=55> */
.L_x_4056:
        /* <DEDUP_REMOVED lines=10> */
.L_x_4014:
        /* <DEDUP_REMOVED lines=84> */
.L_x_4025:
[----:B------:R-:W-:-:S04]  /*9210*/  SHF.L.U32 R21, R18, 0x1f, RZ ;  /* 0x0000001f12157819 */ /* 0x000fc800000006ff */
[----:B-1----:R-:W1:Y:S02]  /*9220*/  SYNCS.PHASECHK.TRANS64.TRYWAIT P1, [R20+URZ+0x38840], R21 ;  /* 0x03884015140075a7 */ /* 0x002e64000802017f */
[----:B-12---:R-:W-:Y:S05]  /*9230*/  @!P1 BRA `(.L_x_4017) ;  /* 0x0000001800049947 */ /* 0x006fea0003800000 */
.L_x_4057:
[----:B------:R-:W-:Y:S05]  /*9240*/  @P0 BRA `(.L_x_4018) ;  /* 0x0000000000140947 */ /* 0x000fea0003800000 */
[----:B------:R-:W-:Y:S01]  /*9250*/  ISETP.NE.AND P1, PT, R12, RZ, PT ;  /* 0x000000ff0c00720c */ /* 0x000fe20003f25270 */
[----:B------:R-:W-:-:S04]  /*9260*/  IMAD.MOV.U32 R3, RZ, RZ, 0x5140 ;  /* 0x00005140ff037424 */ /* 0x000fc800078e00ff */
[----:B------:R2:W-:Y:S08]  /*9270*/  SYNCS.ARRIVE.TRANS64 RZ, [R20+URZ+0x38830], R3 ;  /* 0x0388300314ff79a7 */ /* 0x0005f0000800003f */
[----:B------:R-:W-:Y:S05]  /*9280*/  @!P1 BRA `(.L_x_4018) ;  /* 0x0000000000049947 */ /* 0x000fea0003800000 */
[----:B------:R-:W-:Y:S01]  /*9290*/  BPT.TRAP 0x1 ;  /* 0x000000040000795c */ /* 0x000fe20000300000 */
.L_x_4018:
        /* <DEDUP_REMOVED lines=36> */
.L_x_4058:
[----:B------:R-:W-:Y:S05]  /*94e0*/  @P0 BRA `(.L_x_4020) ;  /* 0x0000000000140947 */ /* 0x000fea0003800000 */
[----:B------:R-:W-:Y:S01]  /*94f0*/  ISETP.NE.AND P1, PT, R12, RZ, PT ;  /* 0x000000ff0c00720c */ /* 0x000fe20003f25270 */
[----:B------:R-:W-:-:S04]  /*9500*/  IMAD.MOV.U32 R0, RZ, RZ, 0x5140 ;  /* 0x00005140ff007424 */ /* 0x000fc800078e00ff */
[----:B------:R4:W-:Y:S08]  /*9510*/  SYNCS.ARRIVE.TRANS64 RZ, [R20+URZ+0x38818], R0 ;  /* 0x0388180014ff79a7 */ /* 0x0009f0000800003f */
[----:B------:R-:W-:Y:S05]  /*9520*/  @!P1 BRA `(.L_x_4020) ;  /* 0x0000000000049947 */ /* 0x000fea0003800000 */
[----:B------:R-:W-:Y:S01]  /*9530*/  BPT.TRAP 0x1 ;  /* 0x000000040000795c */ /* 0x000fe20000300000 */
.L_x_4020:
        /* <DEDUP_REMOVED lines=27> */
.L_x_4059:
        /* <DEDUP_REMOVED lines=9> */
.L_x_4022:
        /* <DEDUP_REMOVED lines=31> */
.L_x_4061:
[----:B------:R-:W-:Y:S05]  /*9970*/  @P0 BRA `(.L_x_4024) ;  /* 0x0000000000140947 */ /* 0x000fea0003800000 */
[----:B------:R-:W-:Y:S01]  /*9980*/  ISETP.NE.AND P1, PT, R12, RZ, PT ;  /* 0x000000ff0c00720c */ /* 0x000fe20003f25270 */
[----:B-1----:R-:W-:-:S04]  /*9990*/  IMAD.MOV.U32 R5, RZ, RZ, 0x5140 ;  /* 0x00005140ff057424 */ /* 0x002fc800078e00ff */
[----:B------:R2:W-:Y:S08]  /*99a0*/  SYNCS.ARRIVE.TRANS64 RZ, [R20+URZ+0x38810], R5 ;  /* 0x0388100514ff79a7 */ /* 0x0005f0000800003f */
[----:B------:R-:W-:Y:S05]  /*99b0*/  @!P1 BRA `(.L_x_4024) ;  /* 0x0000000000049947 */ /* 0x000fea0003800000 */
[----:B------:R-:W-:Y:S01]  /*99c0*/  BPT.TRAP 0x1 ;  /* 0x000000040000795c */ /* 0x000fe20000300000 */
.L_x_4024:
        /* <DEDUP_REMOVED lines=28> */
.L_x_4016:
[----:B------:R-:W-:-:S13]  /*9b90*/  ISETP.NE.AND P1, PT, R10, RZ, PT ;  /* 0x000000ff0a00720c */ /* 0x000fda0003f25270 */
[----:B------:R-:W-:Y:S05]  /*9ba0*/  @!P1 BRA `(.L_x_4015) ;  /* 0x0000000400289947 */ /* 0x000fea0003800000 */
[----:B------:R-:W-:-:S04]  /*9bb0*/  SHF.L.U32 R9, R18, 0x1f, RZ ;  /* 0x0000001f12097819 */ /* 0x000fc800000006ff */
[----:B------:R-:W3:Y:S02]  /*9bc0*/  SYNCS.PHASECHK.TRANS64.TRYWAIT P1, [R20+URZ+0x38840], R9 ;  /* 0x03884009140075a7 */ /* 0x000ee4000802017f */
[----:B---3--:R-:W-:Y:S05]  /*9bd0*/  @!P1 BRA `(.L_x_4026) ;  /* 0x0000000c00f09947 */ /* 0x008fea0003800000 */
.L_x_4062:
[----:B------:R-:W-:Y:S05]  /*9be0*/  @P0 BRA `(.L_x_4027) ;  /* 0x0000000000140947 */ /* 0x000fea0003800000 */
[----:B------:R-:W-:Y:S01]  /*9bf0*/  ISETP.NE.AND P1, PT, R12, RZ, PT ;  /* 0x000000ff0c00720c */ /* 0x000fe20003f25270 */
[----:B-12---:R-:W-:-:S04]  /*9c00*/  IMAD.MOV.U32 R5, RZ, RZ, 0x5140 ;  /* 0x00005140ff057424 */ /* 0x006fc800078e00ff */
[----:B------:R4:W-:Y:S08]  /*9c10*/  SYNCS.ARRIVE.TRANS64 RZ, [R20+URZ+0x38830], R5 ;  /* 0x0388300514ff79a7 */ /* 0x0009f0000800003f */
[----:B------:R-:W-:Y:S05]  /*9c20*/  @!P1 BRA `(.L_x_4027) ;  /* 0x0000000000049947 */ /* 0x000fea0003800000 */
[----:B------:R-:W-:Y:S01]  /*9c30*/  BPT.TRAP 0x1 ;  /* 0x000000040000795c */ /* 0x000fe20000300000 */
.L_x_4027:
        /* <DEDUP_REMOVED lines=33> */
.L_x_4063:
[----:B------:R-:W-:Y:S05]  /*9e50*/  @P0 BRA `(.L_x_4029) ;  /* 0x0000000000140947 */ /* 0x000fea0003800000 */
[----:B------:R-:W-:Y:S01]  /*9e60*/  ISETP.NE.AND P0, PT, R12, RZ, PT ;  /* 0x000000ff0c00720c */ /* 0x000fe20003f05270 */
[----:B------:R-:W-:-:S04]  /*9e70*/  IMAD.MOV.U32 R5, RZ, RZ, 0x5140 ;  /* 0x00005140ff057424 */ /* 0x000fc800078e00ff */
[----:B------:R2:W-:Y:S08]  /*9e80*/  SYNCS.ARRIVE.TRANS64 RZ, [R20+URZ+0x38818], R5 ;  /* 0x0388180514ff79a7 */ /* 0x0005f0000800003f */
[----:B------:R-:W-:Y:S05]  /*9e90*/  @!P0 BRA `(.L_x_4029) ;  /* 0x0000000000048947 */ /* 0x000fea0003800000 */
[----:B------:R-:W-:Y:S01]  /*9ea0*/  BPT.TRAP 0x1 ;  /* 0x000000040000795c */ /* 0x000fe20000300000 */
.L_x_4029:
        /* <DEDUP_REMOVED lines=26> */
.L_x_4015:
[----:B------:R-:W-:Y:S01]  /*a050*/  IMAD R4, R13, 0x8, R20 ;  /* 0x000000080d047824 */ /* 0x000fe200078e0214 */
[----:B------:R-:W-:Y:S01]  /*a060*/  SHF.L.U32 R3, R18, 0x1f, RZ ;  /* 0x0000001f12037819 */ /* 0x000fe200000006ff */
[----:B------:R-:W4:Y:S03]  /*a070*/  S2R R2, SR_TID.X ;  /* 0x0000000000027919 */ /* 0x000f260000002100 */
[----:B------:R-:W5:Y:S01]  /*a080*/  SYNCS.PHASECHK.TRANS64.TRYWAIT P0, [R4+URZ+0x38840], R3 ;  /* 0x03884003040075a7 */ /* 0x000f62000800017f */
[----:B----4-:R-:W-:-:S04]  /*a090*/  LOP3.LUT R2, R2, 0x7f, RZ, 0xc0, !PT ;  /* 0x0000007f02027812 */ /* 0x010fc800078ec0ff */
[----:B------:R-:W-:Y:S01]  /*a0a0*/  ISETP.NE.AND P1, PT, R2, RZ, PT ;  /* 0x000000ff0200720c */ /* 0x000fe20003f25270 */
[----:B-----5:R-:W-:-:S12]  /*a0b0*/  @!P0 BRA `(.L_x_4030) ;  /* 0x0000000800e08947 */ /* 0x020fd80003800000 */
.L_x_4064:
[----:B------:R-:W-:Y:S05]  /*a0c0*/  @P1 BRA `(.L_x_4031) ;  /* 0x0000000000181947 */ /* 0x000fea0003800000 */
[----:B------:R-:W5:Y:S01]  /*a0d0*/  S2R R2, SR_TID.X ;  /* 0x0000000000027919 */ /* 0x000f620000002100 */
[----:B----4-:R-:W-:-:S04]  /*a0e0*/  IMAD.MOV.U32 R3, RZ, RZ, 0x5140 ;  /* 0x00005140ff037424 */ /* 0x010fc800078e00ff */
[----:B------:R4:W-:Y:S01]  /*a0f0*/  SYNCS.ARRIVE.TRANS64 RZ, [R4+URZ+0x38830], R3 ;  /* 0x0388300304ff79a7 */ /* 0x0009e2000800003f */
[----:B-----5:R-:W-:-:S13]  /*a100*/  LOP3.LUT P0, RZ, R2, 0x1f, RZ, 0xc0, !PT ;  /* 0x0000001f02ff7812 */ /* 0x020fda000780c0ff */
[----:B----4-:R-:W-:Y:S05]  /*a110*/  @!P0 BRA `(.L_x_4031) ;  /* 0x0000000000048947 */ /* 0x010fea0003800000 */
[----:B------:R-:W-:Y:S01]  /*a120*/  BPT.TRAP 0x1 ;  /* 0x000000040000795c */ /* 0x000fe20000300000 */
.L_x_4031:
        /* <DEDUP_REMOVED lines=40> */
.L_x_4012:
[----:B------:R-:W-:Y:S05]  /*a3b0*/  BSYNC B0 ;  /* 0x0000000000007941 */ /* 0x000fea0003800000 */
.L_x_4011:
[----:B------:R-:W-:-:S03]  /*a3c0*/  UMOV UR6, 0xffffffff ;  /* 0xffffffff00067882 */ /* 0x000fc60000000000 */
[----:B------:R-:W-:Y:S05]  /*a3d0*/  BRA.DIV UR6, `(.L_x_4032) ;  /* 0x0000000a062c7947 */ /* 0x000fea000b800000 */
[----:B------:R-:W-:-:S13]  /*a3e0*/  ELECT P0, URZ, PT ;  /* 0x00000000003f782f */ /* 0x000fda0003800000 */
.L_x_4067:
[----:B------:R-:W-:Y:S05]  /*a3f0*/  @!P0 BRA `(.L_x_3938) ;  /* 0x0000000000848947 */ /* 0x000fea0003800000 */
[----:B------:R-:W2:Y:S02]  /*a400*/  LDL.LU R2, [R1+0x4] ;  /* 0x0000040001027983 */ /* 0x000ea40000300800 */
[----:B--2---:R-:W-:-:S04]  /*a410*/  LOP3.LUT R2, R2, 0x2, RZ, 0xfc, !PT ;  /* 0x0000000202027812 */ /* 0x004fc800078efcff */
[----:B------:R-:W-:-:S13]  /*a420*/  ISETP.NE.AND P0, PT, R2, 0x3, PT ;  /* 0x000000030200780c */ /* 0x000fda0003f05270 */
[----:B------:R-:W-:Y:S05]  /*a430*/  @!P0 BRA `(.L_x_4033) ;  /* 0x0000000000048947 */ /* 0x000fea0003800000 */
[----:B------:R-:W-:Y:S01]  /*a440*/  BPT.TRAP 0x1 ;  /* 0x000000040000795c */ /* 0x000fe20000300000 */
.L_x_4033:
        /* <DEDUP_REMOVED lines=15> */
.L_x_4068:
[----:B------:R-:W2:Y:S02]  /*a540*/  SYNCS.PHASECHK.TRANS64.TRYWAIT P1, [R3+URZ], R2 ;  /* 0x00000002030075a7 */ /* 0x000ea4000802017f */
[----:B--2---:R-:W-:Y:S05]  /*a550*/  @!P1 BRA `(.L_x_4035) ;  /* 0x0000000800049947 */ /* 0x004fea0003800000 */
.L_x_4069:
[----:B------:R-:W-:Y:S05]  /*a560*/  @!P0 BRA `(.L_x_4036) ;  /* 0x0000000000048947 */ /* 0x000fea0003800000 */
[----:B------:R-:W-:Y:S01]  /*a570*/  BPT.TRAP 0x1 ;  /* 0x000000040000795c */ /* 0x000fe20000300000 */
.L_x_4036:
[----:B--2---:R-:W-:-:S04]  /*a580*/  VIADD R3, R8, 0x38840 ;  /* 0x0003884008037836 */ /* 0x004fc80000000000 */
[----:B------:R-:W-:-:S04]  /*a590*/  IMAD R5, R0, 0x8, R3 ;  /* 0x0000000800057824 */ /* 0x000fc800078e0203 */
[----:B------:R-:W2:Y:S02]  /*a5a0*/  SYNCS.PHASECHK.TRANS64.TRYWAIT P0, [R5+URZ], R4 ;  /* 0x00000004050075a7 */ /* 0x000ea4000800017f */
[----:B--2---:R-:W-:Y:S05]  /*a5b0*/  @!P0 BRA `(.L_x_4037) ;  /* 0x0000000800008947 */ /* 0x004fea0003800000 */
.L_x_4070:
[----:B------:R-:W-:-:S07]  /*a5c0*/  IMAD R3, R6, 0x8, R3 ;  /* 0x0000000806037824 */ /* 0x000fce00078e0203 */
.L_x_4038:
[----:B---3--:R3:W4:Y:S02]  /*a5d0*/  SYNCS.PHASECHK.TRANS64.TRYWAIT P0, [R3+URZ], R2 ;  /* 0x00000002030075a7 */ /* 0x008724000800017f */
[----:B----4-:R-:W-:Y:S05]  /*a5e0*/  @!P0 NANOSLEEP.SYNCS 0x989680 ;  /* 0x009896800000895d */ /* 0x010fea0003900000 */
[----:B------:R-:W4:Y:S02]  /*a5f0*/  @!P0 SYNCS.PHASECHK.TRANS64 P0, [R3+URZ], R2 ;  /* 0x00000002030085a7 */ /* 0x000f24000800007f */
[----:B----4-:R-:W-:Y:S05]  /*a600*/  @!P0 BRA `(.L_x_4038) ;  /* 0xfffffffc00f08947 */ /* 0x010fea000383ffff */
.L_x_3938:
[----:B------:R-:W-:Y:S05]  /*a610*/  BSYNC B6 ;  /* 0x0000000000067941 */ /* 0x000fea0003800000 */
.L_x_3935:
[----:B------:R-:W-:Y:S05]  /*a620*/  EXIT ;  /* 0x000000000000794d */ /* 0x000fea0003800000 */
.L_x_3943:
[----:B------:R-:W-:Y:S02]  /*a630*/  IMAD.MOV.U32 R13, RZ, RZ, R17 ;  /* 0x000000ffff0d7224 */ /* 0x000fe400078e0011 */
[----:B------:R-:W-:Y:S02]  /*a640*/  IMAD.MOV.U32 R12, RZ, RZ, RZ ;  /* 0x000000ffff0c7224 */ /* 0x000fe400078e00ff */
[----:B------:R-:W-:Y:S02]  /*a650*/  IMAD.MOV.U32 R11, RZ, RZ, 0x1f ;  /* 0x0000001fff0b7424 */ /* 0x000fe400078e00ff */
[----:B------:R-:W-:-:S07]  /*a660*/  IMAD.MOV.U32 R15, RZ, RZ, -0x1 ;  /* 0xffffffffff0f7424 */ /* 0x000fce00078e00ff */
[----:B------:R-:W-:Y:S05]  /*a670*/  WARPSYNC.COLLECTIVE R15, `(.L_x_4039) ;  /* 0x000000000f087348 */ /* 0x000fea0003c00000 */
[----:B------:R1:W2:Y:S02]  /*a680*/  SHFL.IDX P6, R14, R13, R12, R11 ;  /* 0x0000000c0d0e7389 */ /* 0x0002a400000c000b */
[----:B-12---:R-:W-:Y:S01]  /*a690*/  ENDCOLLECTIVE ;  /* 0x000000000000791b */ /* 0x006fe20003800000 */
.L_x_4039:
[----:B------:R-:W-:Y:S05]  /*a6a0*/  BRA `(.L_x_4040) ;  /* 0xffffff6400307947 */ /* 0x000fea000383ffff */
.L_x_3945:
        /* <DEDUP_REMOVED lines=8> */
.L_x_3950:
[----:B---3--:R3:W4:Y:S02]  /*a730*/  SYNCS.PHASECHK.TRANS64.TRYWAIT P1, [R2+URZ+0x38810], R153 ;  /* 0x03881099020075a7 */ /* 0x008724000802017f */
[----:B----4-:R-:W-:Y:S05]  /*a740*/  @!P1 NANOSLEEP.SYNCS 0x989680 ;  /* 0x009896800000995d */ /* 0x010fea0003900000 */
[----:B------:R-:W4:Y:S02]  /*a750*/  @!P1 SYNCS.PHASECHK.TRANS64 P1, [R2+URZ+0x38810], R153 ;  /* 0x03881099020095a7 */ /* 0x000f24000802007f */
[----:B----4-:R-:W-:Y:S05]  /*a760*/  @!P1 BRA `(.L_x_3950) ;  /* 0xfffffffc00f09947 */ /* 0x010fea000383ffff */
[----:B------:R-:W-:Y:S05]  /*a770*/  BRA `(.L_x_3949) ;  /* 0xffffff7000507947 */ /* 0x000fea000383ffff */
.L_x_3954:
[----:B------:R1:W1:Y:S02]  /*a780*/  SYNCS.PHASECHK.TRANS64.TRYWAIT P1, [R2+URZ+0x38830], R153 ;  /* 0x03883099020075a7 */ /* 0x000264000802017f */
[----:B-1----:R-:W-:Y:S05]  /*a790*/  @!P1 NANOSLEEP.SYNCS 0x989680 ;  /* 0x009896800000995d */ /* 0x002fea0003900000 */
[----:B------:R-:W1:Y:S02]  /*a7a0*/  @!P1 SYNCS.PHASECHK.TRANS64 P1, [R2+URZ+0x38830], R153 ;  /* 0x03883099020095a7 */ /* 0x000e64000802007f */
[----:B-1----:R-:W-:Y:S05]  /*a7b0*/  @!P1 BRA `(.L_x_3954) ;  /* 0xfffffffc00f09947 */ /* 0x002fea000383ffff */
[----:B------:R-:W-:Y:S05]  /*a7c0*/  BRA `(.L_x_3953) ;  /* 0xffffff8000dc7947 */ /* 0x000fea000383ffff */
.L_x_3961:
[----:B------:R-:W-:Y:S01]  /*a7d0*/  BSSY B0, `(.L_x_4041) ;  /* 0x0000005000007945 */ /* 0x000fe20003800000 */
[----:B------:R-:W-:-:S07]  /*a7e0*/  IMAD.MOV.U32 R15, RZ, RZ, -0x1 ;  /* 0xffffffffff0f7424 */ /* 0x000fce00078e00ff */
[----:B---3--:R-:W-:Y:S05]  /*a7f0*/  WARPSYNC.COLLECTIVE R15, `(.L_x_4042) ;  /* 0x000000000f087348 */ /* 0x008fea0003c00000 */
[----:B------:R-:W-:Y:S01]  /*a800*/  NOP ;  /* 0x0000000000007918 */ /* 0x000fe20000000000 */
[----:B---3--:R-:W-:Y:S01]  /*a810*/  ENDCOLLECTIVE ;  /* 0x000000000000791b */ /* 0x008fe20003800000 */
.L_x_4042:
[----:B------:R-:W-:Y:S05]  /*a820*/  BSYNC B0 ;  /* 0x0000000000007941 */ /* 0x000fea0003800000 */
.L_x_4041:
[----:B------:R-:W-:Y:S05]  /*a830*/  BRA `(.L_x_4043) ;  /* 0xffffffc400807947 */ /* 0x000fea000383ffff */
.L_x_3970:
[----:B------:R-:W-:Y:S01]  /*a840*/  BSSY B0, `(.L_x_4044) ;  /* 0x0000005000007945 */ /* 0x000fe20003800000 */
[----:B------:R-:W-:-:S07]  /*a850*/  IMAD.MOV.U32 R15, RZ, RZ, -0x1 ;  /* 0xffffffffff0f7424 */ /* 0x000fce00078e00ff */
[----:B-1-3--:R-:W-:Y:S05]  /*a860*/  WARPSYNC.COLLECTIVE R15, `(.L_x_4045) ;  /* 0x000000000f087348 */ /* 0x00afea0003c00000 */
[----:B------:R-:W-:Y:S01]  /*a870*/  NOP ;  /* 0x0000000000007918 */ /* 0x000fe20000000000 */
[----:B-1-3--:R-:W-:Y:S01]  /*a880*/  ENDCOLLECTIVE ;  /* 0x000000000000791b */ /* 0x00afe20003800000 */
.L_x_4045:
[----:B------:R-:W-:Y:S05]  /*a890*/  BSYNC B0 ;  /* 0x0000000000007941 */ /* 0x000fea0003800000 */
.L_x_4044:
[----:B------:R-:W-:Y:S05]  /*a8a0*/  BRA `(.L_x_4046) ;  /* 0xffffffc8008c7947 */ /* 0x000fea000383ffff */
.L_x_3979:
[----:B------:R-:W-:Y:S01]  /*a8b0*/  BSSY B0, `(.L_x_4047) ;  /* 0x0000005000007945 */ /* 0x000fe20003800000 */
[----:B------:R-:W-:-:S07]  /*a8c0*/  IMAD.MOV.U32 R15, RZ, RZ, -0x1 ;  /* 0xffffffffff0f7424 */ /* 0x000fce00078e00ff */
[----:B------:R-:W-:Y:S05]  /*a8d0*/  WARPSYNC.COLLECTIVE R15, `(.L_x_4048) ;  /* 0x000000000f087348 */ /* 0x000fea0003c00000 */
[----:B------:R-:W-:Y:S01]  /*a8e0*/  NOP ;  /* 0x0000000000007918 */ /* 0x000fe20000000000 */
[----:B------:R-:W-:Y:S01]  /*a8f0*/  ENDCOLLECTIVE ;  /* 0x000000000000791b */ /* 0x000fe20003800000 */
.L_x_4048:
[----:B------:R-:W-:Y:S05]  /*a900*/  BSYNC B0 ;  /* 0x0000000000007941 */ /* 0x000fea0003800000 */
.L_x_4047:
[----:B------:R-:W-:Y:S05]  /*a910*/  BRA `(.L_x_4049) ;  /* 0xffffffd0006c7947 */ /* 0x000fea000383ffff */
.L_x_3991:
[----:B------:R-:W-:Y:S01]  /*a920*/  BSSY B0, `(.L_x_4050) ;  /* 0x0000005000007945 */ /* 0x000fe20003800000 */
[----:B------:R-:W-:-:S07]  /*a930*/  IMAD.MOV.U32 R15, RZ, RZ, -0x1 ;  /* 0xffffffffff0f7424 */ /* 0x000fce00078e00ff */
[----:B------:R-:W-:Y:S05]  /*a940*/  WARPSYNC.COLLECTIVE R15, `(.L_x_4051) ;  /* 0x000000000f087348 */ /* 0x000fea0003c00000 */
[----:B------:R-:W-:Y:S01]  /*a950*/  NOP ;  /* 0x0000000000007918 */ /* 0x000fe20000000000 */
[----:B------:R-:W-:Y:S01]  /*a960*/  ENDCOLLECTIVE ;  /* 0x000000000000791b */ /* 0x000fe20003800000 */
.L_x_4051:
[----:B------:R-:W-:Y:S05]  /*a970*/  BSYNC B0 ;  /* 0x0000000000007941 */ /* 0x000fea0003800000 */
.L_x_4050:
[----:B------:R-:W-:Y:S05]  /*a980*/  BRA `(.L_x_4052) ;  /* 0xffffffd400847947 */ /* 0x000fea000383ffff */
.L_x_4004:
[----:B------:R-:W-:Y:S01]  /*a990*/  BSSY B0, `(.L_x_4053) ;  /* 0x0000005000007945 */ /* 0x000fe20003800000 */
[----:B------:R-:W-:-:S07]  /*a9a0*/  IMAD.MOV.U32 R15, RZ, RZ, -0x1 ;  /* 0xffffffffff0f7424 */ /* 0x000fce00078e00ff */
[----:B------:R-:W-:Y:S05]  /*a9b0*/  WARPSYNC.COLLECTIVE R15, `(.L_x_4054) ;  /* 0x000000000f087348 */ /* 0x000fea0003c00000 */
[----:B------:R-:W-:Y:S01]  /*a9c0*/  NOP ;  /* 0x0000000000007918 */ /* 0x000fe20000000000 */
[----:B------:R-:W-:Y:S01]  /*a9d0*/  ENDCOLLECTIVE ;  /* 0x000000000000791b */ /* 0x000fe20003800000 */
.L_x_4054:
[----:B------:R-:W-:Y:S05]  /*a9e0*/  BSYNC B0 ;  /* 0x0000000000007941 */ /* 0x000fea0003800000 */
.L_x_4053:
[----:B------:R-:W-:Y:S05]  /*a9f0*/  BRA `(.L_x_4055) ;  /* 0xffffffd800a07947 */ /* 0x000fea000383ffff */
.L_x_4013:
[----:B-1----:R1:W2:Y:S02]  /*aa00*/  SYNCS.PHASECHK.TRANS64.TRYWAIT P1, [R20+URZ+0x38820], R3 ;  /* 0x03882003140075a7 */ /* 0x0022a4000802017f */
[----:B--2---:R-:W-:Y:S05]  /*aa10*/  @!P1 NANOSLEEP.SYNCS 0x989680 ;  /* 0x009896800000995d */ /* 0x004fea0003900000 */
[----:B------:R-:W2:Y:S02]  /*aa20*/  @!P1 SYNCS.PHASECHK.TRANS64 P1, [R20+URZ+0x38820], R3 ;  /* 0x03882003140095a7 */ /* 0x000ea4000802007f */
[----:B--2---:R-:W-:Y:S05]  /*aa30*/  @!P1 BRA `(.L_x_4013) ;  /* 0xfffffffc00f09947 */ /* 0x004fea000383ffff */
[----:B------:R-:W-:Y:S05]  /*aa40*/  BRA `(.L_x_4056) ;  /* 0xffffffe000787947 */ /* 0x000fea000383ffff */
.L_x_4017:
[----:B-1----:R1:W2:Y:S02]  /*aa50*/  SYNCS.PHASECHK.TRANS64.TRYWAIT P1, [R20+URZ+0x38840], R21 ;  /* 0x03884015140075a7 */ /* 0x0022a4000802017f */
[----:B--2---:R-:W-:Y:S05]  /*aa60*/  @!P1 NANOSLEEP.SYNCS 0x989680 ;  /* 0x009896800000995d */ /* 0x004fea0003900000 */
[----:B------:R-:W2:Y:S02]  /*aa70*/  @!P1 SYNCS.PHASECHK.TRANS64 P1, [R20+URZ+0x38840], R21 ;  /* 0x03884015140095a7 */ /* 0x000ea4000802007f */
[----:B--2---:R-:W-:Y:S05]  /*aa80*/  @!P1 BRA `(.L_x_4017) ;  /* 0xfffffffc00f09947 */ /* 0x004fea000383ffff */
[----:B------:R-:W-:Y:S05]  /*aa90*/  BRA `(.L_x_4057) ;  /* 0xffffffe400e87947 */ /* 0x000fea000383ffff */
.L_x_4019:
[----:B---3--:R3:W4:Y:S02]  /*aaa0*/  SYNCS.PHASECHK.TRANS64.TRYWAIT P1, [R20+URZ+0x38828], R21 ;  /* 0x03882815140075a7 */ /* 0x008724000802017f */
[----:B----4-:R-:W-:Y:S05]  /*aab0*/  @!P1 NANOSLEEP.SYNCS 0x989680 ;  /* 0x009896800000995d */ /* 0x010fea0003900000 */
[----:B------:R-:W4:Y:S02]  /*aac0*/  @!P1 SYNCS.PHASECHK.TRANS64 P1, [R20+URZ+0x38828], R21 ;  /* 0x03882815140095a7 */ /* 0x000f24000802007f */
[----:B----4-:R-:W-:Y:S05]  /*aad0*/  @!P1 BRA `(.L_x_4019) ;  /* 0xfffffffc00f09947 */ /* 0x010fea000383ffff */
[----:B------:R-:W-:Y:S05]  /*aae0*/  BRA `(.L_x_4058) ;  /* 0xffffffe8007c7947 */ /* 0x000fea000383ffff */
.L_x_4021:
[----:B--2---:R2:W4:Y:S02]  /*aaf0*/  SYNCS.PHASECHK.TRANS64.TRYWAIT P1, [R20+URZ+0x38848], R21 ;  /* 0x03884815140075a7 */ /* 0x004524000802017f */
[----:B----4-:R-:W-:Y:S05]  /*ab00*/  @!P1 NANOSLEEP.SYNCS 0x989680 ;  /* 0x009896800000995d */ /* 0x010fea0003900000 */
[----:B------:R-:W4:Y:S02]  /*ab10*/  @!P1 SYNCS.PHASECHK.TRANS64 P1, [R20+URZ+0x38848], R21 ;  /* 0x03884815140095a7 */ /* 0x000f24000802007f */
[----:B----4-:R-:W-:Y:S05]  /*ab20*/  @!P1 BRA `(.L_x_4021) ;  /* 0xfffffffc00f09947 */ /* 0x010fea000383ffff */
[----:B------:R-:W-:Y:S05]  /*ab30*/  BRA `(.L_x_4059) ;  /* 0xffffffe800ec7947 */ /* 0x000fea000383ffff */
.L_x_4023:
[----:B------:R-:W-:-:S07]  /*ab40*/  SHF.L.U32 R5, R18, 0x1f, RZ ;  /* 0x0000001f12057819 */ /* 0x000fce00000006ff */
.L_x_4060:
[----:B-1----:R1:W2:Y:S02]  /*ab50*/  SYNCS.PHASECHK.TRANS64.TRYWAIT P1, [R20+URZ+0x38820], R5 ;  /* 0x03882005140075a7 */ /* 0x0022a4000802017f */
[----:B--2---:R-:W-:Y:S05]  /*ab60*/  @!P1 NANOSLEEP.SYNCS 0x989680 ;  /* 0x009896800000995d */ /* 0x004fea0003900000 */
[----:B------:R-:W2:Y:S02]  /*ab70*/  @!P1 SYNCS.PHASECHK.TRANS64 P1, [R20+URZ+0x38820], R5 ;  /* 0x03882005140095a7 */ /* 0x000ea4000802007f */
[----:B--2---:R-:W-:Y:S05]  /*ab80*/  @!P1 BRA `(.L_x_4060) ;  /* 0xfffffffc00f09947 */ /* 0x004fea000383ffff */
[----:B------:R-:W-:Y:S05]  /*ab90*/  BRA `(.L_x_4061) ;  /* 0xffffffec00747947 */ /* 0x000fea000383ffff */
.L_x_4026:
[----:B---3--:R3:W4:Y:S02]  /*aba0*/  SYNCS.PHASECHK.TRANS64.TRYWAIT P1, [R20+URZ+0x38840], R9 ;  /* 0x03884009140075a7 */ /* 0x008724000802017f */
[----:B----4-:R-:W-:Y:S05]  /*abb0*/  @!P1 NANOSLEEP.SYNCS 0x989680 ;  /* 0x009896800000995d */ /* 0x010fea0003900000 */
[----:B------:R-:W4:Y:S02]  /*abc0*/  @!P1 SYNCS.PHASECHK.TRANS64 P1, [R20+URZ+0x38840], R9 ;  /* 0x03884009140095a7 */ /* 0x000f24000802007f */
[----:B----4-:R-:W-:Y:S05]  /*abd0*/  @!P1 BRA `(.L_x_4026) ;  /* 0xfffffffc00f09947 */ /* 0x010fea000383ffff */
[----:B------:R-:W-:Y:S05]  /*abe0*/  BRA `(.L_x_4062) ;  /* 0xffffffec00fc7947 */ /* 0x000fea000383ffff */
.L_x_4028:
[----:B-1----:R1:W2:Y:S02]  /*abf0*/  SYNCS.PHASECHK.TRANS64.TRYWAIT P1, [R20+URZ+0x38828], R9 ;  /* 0x03882809140075a7 */ /* 0x0022a4000802017f */
[----:B--2---:R-:W-:Y:S05]  /*ac00*/  @!P1 NANOSLEEP.SYNCS 0x989680 ;  /* 0x009896800000995d */ /* 0x004fea0003900000 */
[----:B------:R-:W2:Y:S02]  /*ac10*/  @!P1 SYNCS.PHASECHK.TRANS64 P1, [R20+URZ+0x38828], R9 ;  /* 0x03882809140095a7 */ /* 0x000ea4000802007f */
[----:B--2---:R-:W-:Y:S05]  /*ac20*/  @!P1 BRA `(.L_x_4028) ;  /* 0xfffffffc00f09947 */ /* 0x004fea000383ffff */
[----:B------:R-:W-:Y:S05]  /*ac30*/  BRA `(.L_x_4063) ;  /* 0xfffffff000847947 */ /* 0x000fea000383ffff */
.L_x_4030:
[----:B----4-:R4:W1:Y:S02]  /*ac40*/  SYNCS.PHASECHK.TRANS64.TRYWAIT P0, [R4+URZ+0x38840], R3 ;  /* 0x03884003040075a7 */ /* 0x010864000800017f */
[----:B-1----:R-:W-:Y:S05]  /*ac50*/  @!P0 NANOSLEEP.SYNCS 0x989680 ;  /* 0x009896800000895d */ /* 0x002fea0003900000 */
[----:B------:R-:W1:Y:S02]  /*ac60*/  @!P0 SYNCS.PHASECHK.TRANS64 P0, [R4+URZ+0x38840], R3 ;  /* 0x03884003040085a7 */ /* 0x000e64000800007f */
[----:B-1----:R-:W-:Y:S05]  /*ac70*/  @!P0 BRA `(.L_x_4030) ;  /* 0xfffffffc00f08947 */ /* 0x002fea000383ffff */
[----:B------:R-:W-:Y:S05]  /*ac80*/  BRA `(.L_x_4064) ;  /* 0xfffffff4000c7947 */ /* 0x000fea000383ffff */
.L_x_4032:
[----:B------:R-:W-:Y:S01]  /*ac90*/  BSSY B0, `(.L_x_4065) ;  /* 0x0000006000007945 */ /* 0x000fe20003800000 */
[----:B------:R-:W-:-:S07]  /*aca0*/  IMAD.MOV.U32 R15, RZ, RZ, -0x1 ;  /* 0xffffffffff0f7424 */ /* 0x000fce00078e00ff */
[----:B------:R-:W-:Y:S05]  /*acb0*/  WARPSYNC.COLLECTIVE R15, `(.L_x_4066) ;  /* 0x000000000f0c7348 */ /* 0x000fea0003c00000 */
[----:B------:R-:W-:Y:S02]  /*acc0*/  ELECT P6, UR62, PT ;  /* 0x00000000003e782f */ /* 0x000fe400038c0000 */
[----:B------:R-:W-:Y:S01]  /*acd0*/  MOV R14, UR62 ;  /* 0x0000003e000e7c02 */ /* 0x000fe20008000f00 */
[----:B------:R-:W-:Y:S10]  /*ace0*/  ENDCOLLECTIVE ;  /* 0x000000000000791b */ /* 0x000ff40003800000 */
.L_x_4066:
[----:B------:R-:W-:Y:S05]  /*acf0*/  BSYNC B0 ;  /* 0x0000000000007941 */ /* 0x000fea0003800000 */
.L_x_4065:
[----:B------:R-:W-:Y:S01]  /*ad00*/  PLOP3.LUT P0, PT, P6, PT, PT, 0x80, 0x0 ;  /* 0x000000000000781c */ /* 0x000fe2000370f070 */
[----:B------:R-:W-:-:S12]  /*ad10*/  BRA `(.L_x_4067) ;  /* 0xfffffff400b47947 */ /* 0x000fd8000383ffff */
.L_x_4034:
[----:B-1----:R1:W2:Y:S02]  /*ad20*/  SYNCS.PHASECHK.TRANS64.TRYWAIT P1, [R7+URZ], R4 ;  /* 0x00000004070075a7 */ /* 0x0022a4000802017f */
[----:B--2---:R-:W-:Y:S05]  /*ad30*/  @!P1 NANOSLEEP.SYNCS 0x989680 ;  /* 0x009896800000995d */ /* 0x004fea0003900000 */
[----:B------:R-:W2:Y:S02]  /*ad40*/  @!P1 SYNCS.PHASECHK.TRANS64 P1, [R7+URZ], R4 ;  /* 0x00000004070095a7 */ /* 0x000ea4000802007f */
[----:B--2---:R-:W-:Y:S05]  /*ad50*/  @!P1 BRA `(.L_x_4034) ;  /* 0xfffffffc00f09947 */ /* 0x004fea000383ffff */
[----:B------:R-:W-:Y:S05]  /*ad60*/  BRA `(.L_x_4068) ;  /* 0xfffffff400f47947 */ /* 0x000fea000383ffff */
.L_x_4035:
[----:B--2---:R2:W3:Y:S02]  /*ad70*/  SYNCS.PHASECHK.TRANS64.TRYWAIT P1, [R3+URZ], R2 ;  /* 0x00000002030075a7 */ /* 0x0044e4000802017f */
[----:B---3--:R-:W-:Y:S05]  /*ad80*/  @!P1 NANOSLEEP.SYNCS 0x989680 ;  /* 0x009896800000995d */ /* 0x008fea0003900000 */
[----:B------:R-:W3:Y:S02]  /*ad90*/  @!P1 SYNCS.PHASECHK.TRANS64 P1, [R3+URZ], R2 ;  /* 0x00000002030095a7 */ /* 0x000ee4000802007f */
[----:B---3--:R-:W-:Y:S05]  /*ada0*/  @!P1 BRA `(.L_x_4035) ;  /* 0xfffffffc00f09947 */ /* 0x008fea000383ffff */
[----:B------:R-:W-:Y:S05]  /*adb0*/  BRA `(.L_x_4069) ;  /* 0xfffffff400e87947 */ /* 0x000fea000383ffff */
.L_x_4037:
[----:B--2---:R2:W3:Y:S02]  /*adc0*/  SYNCS.PHASECHK.TRANS64.TRYWAIT P0, [R5+URZ], R4 ;  /* 0x00000004050075a7 */ /* 0x0044e4000800017f */
[----:B---3--:R-:W-:Y:S05]  /*add0*/  @!P0 NANOSLEEP.SYNCS 0x989680 ;  /* 0x009896800000895d */ /* 0x008fea0003900000 */
[----:B------:R-:W3:Y:S02]  /*ade0*/  @!P0 SYNCS.PHASECHK.TRANS64 P0, [R5+URZ], R4 ;  /* 0x00000004050085a7 */ /* 0x000ee4000800007f */
[----:B---3--:R-:W-:Y:S05]  /*adf0*/  @!P0 BRA `(.L_x_4037) ;  /* 0xfffffffc00f08947 */ /* 0x008fea000383ffff */
[----:B------:R-:W-:Y:S05]  /*ae00*/  BRA `(.L_x_4070) ;  /* 0xfffffff400ec7947 */ /* 0x000fea000383ffff */
.L_x_4071:
        /* <DEDUP_REMOVED lines=15> */
.L_x_7317:


//--------------------- .text._ZN7cutlass13device_kernelIN5flash22FlashAttnBwdPreprocessIN4cute5tupleIJNS3_1CILi80EEENS5_ILi128EEEEEENS_6half_tEfNS_4arch4Sm90ELb1ELb0EEEEEvNT_6ParamsE --------------------------
	.section	.text._ZN7cutlass13device_kernelIN5flash22FlashAttnBwdPreprocessIN4cute5tupleIJNS3_1CILi80EEENS5_ILi128EEEEEENS_6half_tEfNS_4arch4Sm90ELb1ELb0EEEEEvNT_6ParamsE,"ax",@progbits
	.align	128
.text._ZN7cutlass13device_kernelIN5flash22FlashAttnBwdPreprocessIN4cute5tupleIJNS3_1CILi80EEENS5_ILi128EEEEEENS_6half_tEfNS_4arch4Sm90ELb1ELb0EEEEEvNT_6ParamsE:
        .type           _ZN7cutlass13device_kernelIN5flash22FlashAttnBwdPreprocessIN4cute5tupleIJNS3_1CILi80EEENS5_ILi128EEEEEENS_6half_tEfNS_4arch4Sm90ELb1ELb0EEEEEvNT_6ParamsE,@function
        .size           _ZN7cutlass13device_kernelIN5flash22FlashAttnBwdPreprocessIN4cute5tupleIJNS3_1CILi80EEENS5_ILi128EEEEEENS_6half_tEfNS_4arch4Sm90ELb1ELb0EEEEEvNT_6ParamsE,(.L_x_7318 - _ZN7cutlass13device_kernelIN5flash22FlashAttnBwdPreprocessIN4cute5tupleIJNS3_1CILi80EEENS5_ILi128EEEEEENS_6half_tEfNS_4arch4Sm90ELb1ELb0EEEEEvNT_6ParamsE)
        .other          _ZN7cutlass13device_kernelIN5flash22FlashAttnBwdPreprocessIN4cute5tupleIJNS3_1CILi80EEENS5_ILi128EEEEEENS_6half_tEfNS_4arch4Sm90ELb1ELb0EEEEEvNT_6ParamsE,@"STO_CUDA_ENTRY STV_DEFAULT"
_ZN7cutlass13device_kernelIN5flash22FlashAttnBwdPreprocessIN4cute5tupleIJNS3_1CILi80EEENS5_ILi128EEEEEENS_6half_tEfNS_4arch4Sm90ELb1ELb0EEEEEvNT_6ParamsE:
[----:B------:R-:W-:Y:S01]  /*0000*/  LDC R1, c[0x0][0x28] ;  /* 0x00000a00ff017b82 */ /* 0x000fe20000000800 */
[----:B------:R-:W0:Y:S07]  /*0010*/  S2R R0, SR_TID.X ;  /* 0x0000000000007919 */ /* 0x000e2e0000002100 */
[----:B------:R-:W1:Y:S01]  /*0020*/  LDC R7, c[0x0][0x218] ;  /* 0x00008600ff077b82 */ /* 0x000e620000000800 */
[----:B------:R-:W-:Y:S01]  /*0030*/  ULDC.64 UR4, c[0x0][0x208] ;  /* 0x0000820000047ab9 */ /* 0x000fe20000000a00 */
[----:B------:R-:W-:Y:S01]  /*0040*/  BSSY B0, `(.L_x_4072) ;  /* 0x0000027000007945 */ /* 0x000fe20003800000 */
[----:B------:R-:W1:Y:S05]  /*0050*/  S2R R2, SR_CTAID.X ;  /* 0x0000000000027919 */ /* 0x000e6a0000002500 */
[----:B------:R-:W2:Y:S08]  /*0060*/  S2UR UR6, SR_CTAID.Y ;  /* 0x00000000000679c3 */ /* 0x000eb00000002600 */
[----:B------:R-:W3:Y:S08]  /*0070*/  S2UR UR7, SR_CTAID.Z ;  /* 0x00000000000779c3 */ /* 0x000ef00000002700 */
[----:B------:R-:W4:Y:S01]  /*0080*/  LDC.64 R16, c[0x0][0x230] ;  /* 0x00008c00ff107b82 */ /* 0x000f220000000a00 */
[----:B0-----:R-:W-:-:S07]  /*0090*/  SHF.R.S32.HI R3, RZ, 0x1f, R0 ;  /* 0x0000001fff037819 */ /* 0x001fce0000011400 */
[----:B------:R-:W0:Y:S01]  /*00a0*/  LDC.64 R20, c[0x0][0x238] ;  /* 0x00008e00ff147b82 */ /* 0x000e220000000a00 */
[----:B------:R-:W-:Y:S01]  /*00b0*/  ISETP.GT.AND P0, PT, R0, 0x4f, PT ;  /* 0x0000004f0000780c */ /* 0x000fe20003f04270 */
[----:B--2---:R-:W-:Y:S01]  /*00c0*/  USHF.R.S32.HI UR8, URZ, 0x1f, UR6 ;  /* 0x0000001f3f087899 */ /* 0x004fe20008011406 */
[----:B------:R-:W-:Y:S01]  /*00d0*/  LEA.HI R4, R3, R0, RZ, 0x4 ;  /* 0x0000000003047211 */ /* 0x000fe200078f20ff */
[----:B-1----:R-:W-:-:S03]  /*00e0*/  IMAD R3, R2, -0x50, R7 ;  /* 0xffffffb002037824 */ /* 0x002fc600078e0207 */
[----:B------:R-:W-:Y:S01]  /*00f0*/  LOP3.LUT R5, R4, 0xfffffff0, RZ, 0xc0, !PT ;  /* 0xfffffff004057812 */ /* 0x000fe200078ec0ff */
[----:B------:R-:W1:Y:S01]  /*0100*/  LDC.64 R8, c[0x0][0x250] ;  /* 0x00009400ff087b82 */ /* 0x000e620000000a00 */
[-C--:B------:R-:W-:Y:S01]  /*0110*/  ISETP.GE.OR P1, PT, R0, R3.reuse, P0 ;  /* 0x000000030000720c */ /* 0x080fe20000726670 */
[----:B---3--:R-:W-:Y:S01]  /*0120*/  USHF.R.S32.HI UR9, URZ, 0x1f, UR7 ;  /* 0x0000001f3f097899 */ /* 0x008fe20008011407 */
[----:B------:R-:W-:Y:S02]  /*0130*/  SHF.R.S32.HI R54, RZ, 0x4, R4 ;  /* 0x00000004ff367819 */ /* 0x000fe40000011404 */
[----:B------:R-:W-:Y:S02]  /*0140*/  IADD3 R5, -R5, R0, RZ ;  /* 0x0000000005057210 */ /* 0x000fe40007ffe1ff */
[----:B------:R-:W-:Y:S02]  /*0150*/  ISETP.GE.AND P3, PT, R54, R3, PT ;  /* 0x000000033600720c */ /* 0x000fe40003f66270 */
[----:B------:R-:W-:-:S02]  /*0160*/  MOV R4, 0x7f800000 ;  /* 0x7f80000000047802 */ /* 0x000fc40000000f00 */
[----:B------:R-:W-:-:S03]  /*0170*/  SHF.L.U32 R22, R5, 0x3, RZ ;  /* 0x0000000305167819 */ /* 0x000fc600000006ff */
[----:B------:R-:W-:Y:S06]  /*0180*/  @P1 BRA `(.L_x_4073) ;  /* 0x0000000000481947 */ /* 0x000fec0003800000 */
[----:B------:R-:W2:Y:S01]  /*0190*/  LDC.64 R12, c[0x0][0x290] ;  /* 0x0000a400ff0c7b82 */ /* 0x000ea20000000a00 */
[----:B------:R-:W-:Y:S01]  /*01a0*/  IMAD R11, R2, 0x50, RZ ;  /* 0x00000050020b7824 */ /* 0x000fe200078e02ff */
[----:B------:R-:W-:Y:S01]  /*01b0*/  SHF.R.S32.HI R4, RZ, 0x1f, R0 ;  /* 0x0000001fff047819 */ /* 0x000fe20000011400 */
[----:B------:R-:W-:-:S03]  /*01c0*/  ULDC.64 UR10, c[0x0][0x288] ;  /* 0x0000a200000a7ab9 */ /* 0x000fc60000000a00 */
[C---:B------:R-:W-:Y:S02]  /*01d0*/  IADD3 R10, P1, R11.reuse, R0, RZ ;  /* 0x000000000b0a7210 */ /* 0x040fe40007f3e0ff */
[----:B------:R-:W3:Y:S02]  /*01e0*/  LDC.64 R14, c[0x0][0x298] ;  /* 0x0000a600ff0e7b82 */ /* 0x000ee40000000a00 */
[----:B------:R-:W-:Y:S01]  /*01f0*/  LEA.HI.X.SX32 R11, R11, R4, 0x1, P1 ;  /* 0x000000040b0b7211 */ /* 0x000fe200008f0eff */
[C---:B--2---:R-:W-:Y:S02]  /*0200*/  IMAD R6, R12.reuse, UR8, RZ ;  /* 0x000000080c067c24 */ /* 0x044fe4000f8e02ff */
[----:B------:R-:W-:-:S04]  /*0210*/  IMAD.WIDE.U32 R10, R12, UR6, R10 ;  /* 0x000000060c0a7c25 */ /* 0x000fc8000f8e000a */
[----:B------:R-:W-:Y:S02]  /*0220*/  IMAD R13, R13, UR6, R6 ;  /* 0x000000060d0d7c24 */ /* 0x000fe4000f8e0206 */
[----:B---3--:R-:W-:-:S03]  /*0230*/  IMAD R4, R14, UR9, RZ ;  /* 0x000000090e047c24 */ /* 0x008fc6000f8e02ff */
[----:B------:R-:W-:Y:S01]  /*0240*/  IADD3 R11, R11, R13, RZ ;  /* 0x0000000d0b0b7210 */ /* 0x000fe20007ffe0ff */
[----:B------:R-:W-:Y:S02]  /*0250*/  IMAD R13, R15, UR7, R4 ;  /* 0x000000070f0d7c24 */ /* 0x000fe4000f8e0204 */
[----:B------:R-:W-:-:S05]  /*0260*/  IMAD.WIDE.U32 R10, R14, UR7, R10 ;  /* 0x000000070e0a7c25 */ /* 0x000fca000f8e000a */
[----:B------:R-:W-:Y:S02]  /*0270*/  IADD3 R11, R11, R13, RZ ;  /* 0x0000000d0b0b7210 */ /* 0x000fe40007ffe0ff */
[----:B------:R-:W-:-:S04]  /*0280*/  LEA R12, P1, R10, UR10, 0x2 ;  /* 0x0000000a0a0c7c11 */ /* 0x000fc8000f8210ff */
[----:B------:R-:W-:-:S05]  /*0290*/  LEA.HI.X R13, R10, UR11, R11, 0x2, P1 ;  /* 0x0000000b0a0d7c11 */ /* 0x000fca00088f140b */
[----:B------:R2:W5:Y:S04]  /*02a0*/  LDG.E R4, desc[UR4][R12.64] ;  /* 0x000000040c047981 */ /* 0x000568000c1e1900 */
.L_x_4073:
[----:B------:R-:W-:Y:S05]  /*02b0*/  BSYNC B0 ;  /* 0x0000000000007941 */ /* 0x000fea0003800000 */
.L_x_4072:
[----:B------:R-:W-:Y:S01]  /*02c0*/  ULDC UR10, c[0x0][0x21c] ;  /* 0x00008700000a7ab9 */ /* 0x000fe20000000800 */
[----:B------:R-:W3:Y:S01]  /*02d0*/  LDC.64 R18, c[0x0][0x258] ;  /* 0x00009600ff127b82 */ /* 0x000ee20000000a00 */
[----:B------:R-:W-:Y:S01]  /*02e0*/  ISETP.LT.AND P2, PT, R22, UR10, !P3 ;  /* 0x0000000a16007c0c */ /* 0x000fe2000df41270 */
[----:B----4-:R-:W-:Y:S01]  /*02f0*/  IMAD R6, R16, UR8, RZ ;  /* 0x0000000810067c24 */ /* 0x010fe2000f8e02ff */
[----:B------:R-:W-:Y:S02]  /*0300*/  SHF.R.S32.HI R23, RZ, 0x1f, R22 ;  /* 0x0000001fff177819 */ /* 0x000fe40000011416 */
[----:B------:R-:W-:Y:S01]  /*0310*/  SHF.R.S32.HI R55, RZ, 0x1f, R54 ;  /* 0x0000001fff377819 */ /* 0x000fe20000011436 */
[----:B------:R-:W-:Y:S01]  /*0320*/  IMAD R11, R17, UR6, R6 ;  /* 0x00000006110b7c24 */ /* 0x000fe2000f8e0206 */
[----:B------:R-:W-:Y:S01]  /*0330*/  ISETP.GE.AND P1, PT, R22, UR10, PT ;  /* 0x0000000a16007c0c */ /* 0x000fe2000bf26270 */
[----:B--2---:R-:W-:-:S04]  /*0340*/  IMAD.WIDE.U32 R12, R16, UR6, R22 ;  /* 0x00000006100c7c25 */ /* 0x004fc8000f8e0016 */
[----:B0-----:R-:W-:Y:S01]  /*0350*/  IMAD R6, R20, UR9, RZ ;  /* 0x0000000914067c24 */ /* 0x001fe2000f8e02ff */
[----:B------:R-:W-:Y:S01]  /*0360*/  IADD3 R13, R13, R11, RZ ;  /* 0x0000000b0d0d7210 */ /* 0x000fe20007ffe0ff */
[----:B------:R-:W0:Y:S01]  /*0370*/  @P2 LDC.64 R14, c[0x0][0x228] ;  /* 0x00008a00ff0e2b82 */ /* 0x000e220000000a00 */
[----:B-1----:R-:W-:Y:S02]  /*0380*/  IMAD R16, R8, UR8, RZ ;  /* 0x0000000808107c24 */ /* 0x002fe4000f8e02ff */
[----:B------:R-:W-:Y:S01]  /*0390*/  IMAD R17, R21, UR7, R6 ;  /* 0x0000000715117c24 */ /* 0x000fe2000f8e0206 */
[----:B------:R-:W-:Y:S01]  /*03a0*/  IADD3 R6, R54, 0x10, RZ ;  /* 0x0000001036067810 */ /* 0x000fe20007ffe0ff */
[----:B------:R-:W-:-:S03]  /*03b0*/  IMAD.WIDE.U32 R20, R20, UR7, R12 ;  /* 0x0000000714147c25 */ /* 0x000fc6000f8e000c */
[----:B------:R-:W1:Y:S01]  /*03c0*/  @P2 LDC.64 R10, c[0x0][0x248] ;  /* 0x00009200ff0a2b82 */ /* 0x000e620000000a00 */
[----:B------:R-:W-:Y:S01]  /*03d0*/  IMAD R13, R9, UR6, R16 ;  /* 0x00000006090d7c24 */ /* 0x000fe2000f8e0210 */
[----:B------:R-:W-:Y:S01]  /*03e0*/  ISETP.LT.AND P4, PT, R6, R3, !P1 ;  /* 0x000000030600720c */ /* 0x000fe20004f81270 */
[----:B------:R-:W-:-:S04]  /*03f0*/  IMAD.WIDE.U32 R8, R8, UR6, R22 ;  /* 0x0000000608087c25 */ /* 0x000fc8000f8e0016 */
[----:B---3--:R-:W-:Y:S01]  /*0400*/  IMAD R16, R18, UR9, RZ ;  /* 0x0000000912107c24 */ /* 0x008fe2000f8e02ff */
[----:B------:R-:W2:Y:S01]  /*0410*/  @P2 LDC.64 R30, c[0x0][0x210] ;  /* 0x00008400ff1e2b82 */ /* 0x000ea20000000a00 */
[----:B------:R-:W-:Y:S01]  /*0420*/  IADD3 R9, R9, R13, RZ ;  /* 0x0000000d09097210 */ /* 0x000fe20007ffe0ff */
[----:B------:R-:W-:-:S04]  /*0430*/  IMAD.WIDE R48, R2, 0x50, R54 ;  /* 0x0000005002307825 */ /* 0x000fc800078e0236 */
[----:B------:R-:W-:Y:S02]  /*0440*/  IMAD R19, R19, UR7, R16 ;  /* 0x0000000713137c24 */ /* 0x000fe4000f8e0210 */
[----:B------:R-:W3:Y:S01]  /*0450*/  @P2 LDC.64 R12, c[0x0][0x240] ;  /* 0x00009000ff0c2b82 */ /* 0x000ee20000000a00 */
[----:B------:R-:W-:Y:S01]  /*0460*/  IMAD.WIDE.U32 R40, R18, UR7, R8 ;  /* 0x0000000712287c25 */ /* 0x000fe2000f8e0008 */
[----:B------:R-:W-:Y:S02]  /*0470*/  IADD3 R9, R21, R17, RZ ;  /* 0x0000001115097210 */ /* 0x000fe40007ffe0ff */
[----:B------:R-:W-:Y:S01]  /*0480*/  @P2 MOV R8, R20 ;  /* 0x0000001400082202 */ /* 0x000fe20000000f00 */
[----:B0-----:R-:W-:Y:S01]  /*0490*/  @P2 IMAD R16, R49, R14, RZ ;  /* 0x0000000e31102224 */ /* 0x001fe200078e02ff */
[----:B------:R-:W-:Y:S02]  /*04a0*/  IADD3 R41, R41, R19, RZ ;  /* 0x0000001329297210 */ /* 0x000fe40007ffe0ff */
[----:B------:R-:W0:Y:S01]  /*04b0*/  @P4 LDC.64 R24, c[0x0][0x228] ;  /* 0x00008a00ff184b82 */ /* 0x000e220000000a00 */
[----:B------:R-:W-:-:S02]  /*04c0*/  @P2 IMAD R17, R48, R15, R16 ;  /* 0x0000000f30112224 */ /* 0x000fc400078e0210 */
[----:B------:R-:W-:Y:S01]  /*04d0*/  @P2 IMAD.WIDE.U32 R14, R48, R14, R8 ;  /* 0x0000000e300e2225 */ /* 0x000fe200078e0008 */
[----:B------:R-:W-:-:S03]  /*04e0*/  IADD3 R8, R54, 0x20, RZ ;  /* 0x0000002036087810 */ /* 0x000fc60007ffe0ff */
[----:B-1----:R-:W-:Y:S01]  /*04f0*/  @P2 IMAD R16, R49, R10, RZ ;  /* 0x0000000a31102224 */ /* 0x002fe200078e02ff */
[----:B------:R-:W-:Y:S01]  /*0500*/  @P2 IADD3 R15, R15, R17, RZ ;  /* 0x000000110f0f2210 */ /* 0x000fe20007ffe0ff */
[----:B------:R-:W1:Y:S01]  /*0510*/  @P4 LDC.64 R28, c[0x0][0x248] ;  /* 0x00009200ff1c4b82 */ /* 0x000e620000000a00 */
[----:B--2---:R-:W-:Y:S01]  /*0520*/  @P2 LEA R30, P5, R14, R30, 0x1 ;  /* 0x0000001e0e1e2211 */ /* 0x004fe200078a08ff */
[C---:B------:R-:W-:Y:S01]  /*0530*/  @P2 IMAD R19, R48.reuse, R11, R16 ;  /* 0x0000000b30132224 */ /* 0x040fe200078e0210 */
[----:B------:R-:W-:Y:S01]  /*0540*/  CS2R R16, SRZ ;  /* 0x0000000000107805 */ /* 0x000fe2000001ff00 */
[----:B------:R-:W-:Y:S01]  /*0550*/  @P2 IMAD.WIDE.U32 R10, R48, R10, R40 ;  /* 0x0000000a300a2225 */ /* 0x000fe200078e0028 */
[----:B------:R-:W-:Y:S02]  /*0560*/  @P2 LEA.HI.X R31, R14, R31, R15, 0x1, P5 ;  /* 0x0000001f0e1f2211 */ /* 0x000fe400028f0c0f */
[----:B------:R-:W-:Y:S02]  /*0570*/  CS2R R14, SRZ ;  /* 0x00000000000e7805 */ /* 0x000fe4000001ff00 */
[----:B------:R-:W-:Y:S01]  /*0580*/  ISETP.LT.AND P5, PT, R8, R3, !P1 ;  /* 0x000000030800720c */ /* 0x000fe20004fa1270 */
[----:B------:R-:W2:Y:S01]  /*0590*/  @P4 LDC.64 R32, c[0x0][0x210] ;  /* 0x00008400ff204b82 */ /* 0x000ea20000000a00 */
[----:B------:R-:W-:-:S02]  /*05a0*/  @P2 IADD3 R11, R11, R19, RZ ;  /* 0x000000130b0b2210 */ /* 0x000fc40007ffe0ff */
[----:B------:R-:W-:Y:S02]  /*05b0*/  CS2R R18, SRZ ;  /* 0x0000000000127805 */ /* 0x000fe4000001ff00 */
[----:B---3--:R-:W-:-:S04]  /*05c0*/  @P2 LEA R36, P6, R10, R12, 0x1 ;  /* 0x0000000c0a242211 */ /* 0x008fc800078c08ff */
[----:B------:R-:W-:Y:S02]  /*05d0*/  @P2 LEA.HI.X R37, R10, R13, R11, 0x1, P6 ;  /* 0x0000000d0a252211 */ /* 0x000fe400030f0c0b */
[----:B------:R-:W-:Y:S02]  /*05e0*/  CS2R R12, SRZ ;  /* 0x00000000000c7805 */ /* 0x000fe4000001ff00 */
[C---:B------:R-:W-:Y:S01]  /*05f0*/  @P4 IADD3 R23, P6, R48.reuse, 0x10, RZ ;  /* 0x0000001030174810 */ /* 0x040fe20007fde0ff */
[----:B------:R-:W3:Y:S01]  /*0600*/  @P4 LDC.64 R34, c[0x0][0x240] ;  /* 0x00009000ff224b82 */ /* 0x000ee20000000a00 */
[----:B------:R-:W4:Y:S02]  /*0610*/  @P2 LDG.E.128 R16, desc[UR4][R36.64] ;  /* 0x0000000424102981 */ /* 0x000f24000c1e1d00 */
[----:B------:R-:W-:Y:S02]  /*0620*/  @P4 IADD3.X R11, RZ, R49, RZ, P6, !PT ;  /* 0x00000031ff0b4210 */ /* 0x000fe400037fe4ff */
[----:B------:R1:W4:Y:S03]  /*0630*/  @P2 LDG.E.128 R12, desc[UR4][R30.64] ;  /* 0x000000041e0c2981 */ /* 0x000326000c1e1d00 */
[----:B------:R-:W2:Y:S01]  /*0640*/  @P5 LDC.64 R26, c[0x0][0x228] ;  /* 0x00008a00ff1a5b82 */ /* 0x000ea20000000a00 */
[----:B------:R-:W-:Y:S01]  /*0650*/  @P4 IADD3 R45, P2, R48, 0x10, RZ ;  /* 0x00000010302d4810 */ /* 0x000fe20007f5e0ff */
[----:B0-----:R-:W-:-:S03]  /*0660*/  @P4 IMAD R10, R11, R24, RZ ;  /* 0x000000180b0a4224 */ /* 0x001fc600078e02ff */
[----:B------:R-:W-:Y:S01]  /*0670*/  @P4 IADD3.X R21, RZ, R49, RZ, P2, !PT ;  /* 0x00000031ff154210 */ /* 0x000fe200017fe4ff */
[----:B------:R-:W-:Y:S01]  /*0680*/  @P4 IMAD R43, R23, R25, R10 ;  /* 0x00000019172b4224 */ /* 0x000fe200078e020a */
[----:B------:R-:W-:Y:S01]  /*0690*/  IADD3 R10, R54, 0x40, RZ ;  /* 0x00000040360a7810 */ /* 0x000fe20007ffe0ff */
[----:B------:R-:W0:Y:S02]  /*06a0*/  @P5 LDC.64 R64, c[0x0][0x210] ;  /* 0x00008400ff405b82 */ /* 0x000e240000000a00 */
[----:B-1----:R-:W-:Y:S01]  /*06b0*/  @P4 IMAD R30, R21, R28, RZ ;  /* 0x0000001c151e4224 */ /* 0x002fe200078e02ff */
[----:B------:R-:W-:Y:S02]  /*06c0*/  @P4 MOV R21, R9 ;  /* 0x0000000900154202 */ /* 0x000fe40000000f00 */
[----:B------:R-:W-:Y:S02]  /*06d0*/  @P5 IADD3 R39, P6, R48, 0x20, RZ ;  /* 0x0000002030275810 */ /* 0x000fe40007fde0ff */
[----:B------:R-:W-:Y:S01]  /*06e0*/  ISETP.GE.AND P2, PT, R10, R3, PT ;  /* 0x000000030a00720c */ /* 0x000fe20003f46270 */
[----:B------:R-:W-:Y:S01]  /*06f0*/  @P4 IMAD.WIDE.U32 R24, R23, R24, R20 ;  /* 0x0000001817184225 */ /* 0x000fe200078e0014 */
[----:B------:R-:W-:Y:S01]  /*0700*/  IADD3 R52, R54, 0x30, RZ ;  /* 0x0000003036347810 */ /* 0x000fe20007ffe0ff */
[----:B------:R-:W1:Y:S01]  /*0710*/  @P5 LDC.64 R50, c[0x0][0x240] ;  /* 0x00009000ff325b82 */ /* 0x000e620000000a00 */
[----:B------:R-:W-:-:S02]  /*0720*/  @P5 IADD3.X R11, RZ, R49, RZ, P6, !PT ;  /* 0x00000031ff0b5210 */ /* 0x000fc400037fe4ff */
[----:B------:R-:W-:Y:S02]  /*0730*/  ISETP.GE.OR P2, PT, R22, UR10, P2 ;  /* 0x0000000a16007c0c */ /* 0x000fe40009746670 */
[----:B------:R-:W-:Y:S02]  /*0740*/  @P4 MOV R22, R40 ;  /* 0x0000002800164202 */ /* 0x000fe40000000f00 */
[----:B------:R-:W-:Y:S01]  /*0750*/  @P4 MOV R23, R41 ;  /* 0x0000002900174202 */ /* 0x000fe20000000f00 */
[----:B------:R-:W-:Y:S01]  /*0760*/  @P4 IMAD R29, R45, R29, R30 ;  /* 0x0000001d2d1d4224 */ /* 0x000fe200078e021e */
[----:B------:R-:W-:Y:S01]  /*0770*/  ISETP.LT.AND P1, PT, R52, R3, !P1 ;  /* 0x000000033400720c */ /* 0x000fe20004f21270 */
[----:B--2---:R-:W-:Y:S01]  /*0780*/  @P5 IMAD R30, R11, R26, RZ ;  /* 0x0000001a0b1e5224 */ /* 0x004fe200078e02ff */
[----:B------:R-:W-:Y:S01]  /*0790*/  @P4 IADD3 R11, R25, R43, RZ ;  /* 0x0000002b190b4210 */ /* 0x000fe20007ffe0ff */
[----:B------:R-:W-:Y:S01]  /*07a0*/  @P4 IMAD.WIDE.U32 R22, R45, R28, R22 ;  /* 0x0000001c2d164225 */ /* 0x000fe200078e0016 */
[----:B------:R-:W-:-:S02]  /*07b0*/  @P4 LEA R32, P6, R24, R32, 0x1 ;  /* 0x0000002018204211 */ /* 0x000fc400078c08ff */
[----:B------:R-:W-:Y:S01]  /*07c0*/  @P5 MOV R21, R9 ;  /* 0x0000000900155202 */ /* 0x000fe20000000f00 */
[----:B------:R-:W-:Y:S01]  /*07d0*/  @P5 IMAD R25, R39, R27, R30 ;  /* 0x0000001b27195224 */ /* 0x000fe200078e021e */
[----:B------:R-:W-:Y:S01]  /*07e0*/  @P4 LEA.HI.X R33, R24, R33, R11, 0x1, P6 ;  /* 0x0000002118214211 */ /* 0x000fe200030f0c0b */
[----:B------:R-:W2:Y:S01]  /*07f0*/  @!P2 LDC.64 R66, c[0x0][0x228] ;  /* 0x00008a00ff42ab82 */ /* 0x000ea20000000a00 */
[----:B------:R-:W-:Y:S01]  /*0800*/  @P4 IADD3 R11, R23, R29, RZ ;  /* 0x0000001d170b4210 */ /* 0x000fe20007ffe0ff */
[----:B------:R-:W-:Y:S01]  /*0810*/  @P5 IMAD.WIDE.U32 R26, R39, R26, R20 ;  /* 0x0000001a271a5225 */ /* 0x000fe200078e0014 */
[----:B---3--:R-:W-:-:S05]  /*0820*/  @P4 LEA R34, P6, R22, R34, 0x1 ;  /* 0x0000002216224211 */ /* 0x008fca00078c08ff */
[----:B------:R-:W3:Y:S01]  /*0830*/  @P5 LDC.64 R28, c[0x0][0x248] ;  /* 0x00009200ff1c5b82 */ /* 0x000ee20000000a00 */
[----:B------:R-:W-:Y:S02]  /*0840*/  @P4 LEA.HI.X R35, R22, R35, R11, 0x1, P6 ;  /* 0x0000002316234211 */ /* 0x000fe400030f0c0b */
[----:B------:R-:W-:Y:S02]  /*0850*/  @P5 IADD3 R11, R27, R25, RZ ;  /* 0x000000191b0b5210 */ /* 0x000fe40007ffe0ff */
[----:B0-----:R-:W-:-:S03]  /*0860*/  @P5 LEA R64, P6, R26, R64, 0x1 ;  /* 0x000000401a405211 */ /* 0x001fc600078c08ff */
[----:B------:R-:W0:Y:S01]  /*0870*/  @P1 LDC.64 R38, c[0x0][0x228] ;  /* 0x00008a00ff261b82 */ /* 0x000e220000000a00 */
[----:B------:R-:W-:Y:S02]  /*0880*/  @P5 LEA.HI.X R65, R26, R65, R11, 0x1, P6 ;  /* 0x000000411a415211 */ /* 0x000fe400030f0c0b */
[----:B------:R-:W-:-:S04]  /*0890*/  @P5 IADD3 R31, P6, R48, 0x20, RZ ;  /* 0x00000020301f5810 */ /* 0x000fc80007fde0ff */
[----:B------:R-:W-:Y:S01]  /*08a0*/  @P5 IADD3.X R11, RZ, R49, RZ, P6, !PT ;  /* 0x00000031ff0b5210 */ /* 0x000fe200037fe4ff */
[----:B------:R-:W1:Y:S01]  /*08b0*/  @P1 LDC.64 R36, c[0x0][0x248] ;  /* 0x00009200ff241b82 */ /* 0x000e620000000a00 */
[----:B------:R-:W-:-:S04]  /*08c0*/  @P1 IADD3 R27, P6, R48, 0x30, RZ ;  /* 0x00000030301b1810 */ /* 0x000fc80007fde0ff */
[----:B------:R-:W-:Y:S02]  /*08d0*/  @P1 IADD3.X R23, RZ, R49, RZ, P6, !PT ;  /* 0x00000031ff171210 */ /* 0x000fe400037fe4ff */
[----:B------:R-:W-:Y:S01]  /*08e0*/  @!P2 IADD3 R25, P6, R48, 0x40, RZ ;  /* 0x000000403019a810 */ /* 0x000fe20007fde0ff */
[----:B---3--:R-:W-:Y:S01]  /*08f0*/  @P5 IMAD R22, R11, R28, RZ ;  /* 0x0000001c0b165224 */ /* 0x008fe200078e02ff */
[----:B------:R-:W-:Y:S01]  /*0900*/  @P1 MOV R21, R9 ;  /* 0x0000000900151202 */ /* 0x000fe20000000f00 */
[----:B------:R-:W3:Y:S01]  /*0910*/  @!P2 LDC.64 R56, c[0x0][0x210] ;  /* 0x00008400ff38ab82 */ /* 0x000ee20000000a00 */
[----:B------:R-:W-:Y:S02]  /*0920*/  @!P2 IADD3.X R11, RZ, R49, RZ, P6, !PT ;  /* 0x00000031ff0ba210 */ /* 0x000fe400037fe4ff */
[----:B------:R-:W-:Y:S01]  /*0930*/  @!P2 MOV R47, R9 ;  /* 0x00000009002fa202 */ /* 0x000fe20000000f00 */
[----:B------:R-:W-:Y:S01]  /*0940*/  @P5 IMAD R9, R31, R29, R22 ;  /* 0x0000001d1f095224 */ /* 0x000fe200078e0216 */
[----:B------:R-:W-:Y:S01]  /*0950*/  @!P2 MOV R46, R20 ;  /* 0x00000014002ea202 */ /* 0x000fe20000000f00 */
[----:B0-----:R-:W-:Y:S01]  /*0960*/  @P1 IMAD R24, R23, R38, RZ ;  /* 0x0000002617181224 */ /* 0x001fe200078e02ff */
[----:B------:R-:W-:Y:S01]  /*0970*/  @P5 MOV R22, R40 ;  /* 0x0000002800165202 */ /* 0x000fe20000000f00 */
[----:B--2---:R-:W-:Y:S01]  /*0980*/  @!P2 IMAD R26, R11, R66, RZ ;  /* 0x000000420b1aa224 */ /* 0x004fe200078e02ff */
[----:B------:R-:W-:Y:S01]  /*0990*/  @P5 MOV R23, R41 ;  /* 0x0000002900175202 */ /* 0x000fe20000000f00 */
[C---:B------:R-:W-:Y:S01]  /*09a0*/  @P1 IMAD R11, R27.reuse, R39, R24 ;  /* 0x000000271b0b1224 */ /* 0x040fe200078e0218 */
[----:B------:R-:W0:Y:S01]  /*09b0*/  @!P2 LDC.64 R42, c[0x0][0x248] ;  /* 0x00009200ff2aab82 */ /* 0x000e220000000a00 */
[----:B------:R-:W-:Y:S01]  /*09c0*/  @P1 IMAD.WIDE.U32 R38, R27, R38, R20 ;  /* 0x000000261b261225 */ /* 0x000fe200078e0014 */
[----:B------:R-:W-:-:S03]  /*09d0*/  CS2R R20, SRZ ;  /* 0x0000000000147805 */ /* 0x000fc6000001ff00 */
[----:B------:R-:W-:Y:S01]  /*09e0*/  @P5 IMAD.WIDE.U32 R28, R31, R28, R22 ;  /* 0x0000001c1f1c5225 */ /* 0x000fe200078e0016 */
[----:B------:R-:W-:Y:S02]  /*09f0*/  CS2R R22, SRZ ;  /* 0x0000000000167805 */ /* 0x000fe4000001ff00 */
[----:B------:R-:W2:Y:S01]  /*0a00*/  @P1 LDC.64 R58, c[0x0][0x210] ;  /* 0x00008400ff3a1b82 */ /* 0x000ea20000000a00 */
[C---:B------:R-:W-:Y:S01]  /*0a10*/  @!P2 IMAD R67, R25.reuse, R67, R26 ;  /* 0x000000431943a224 */ /* 0x040fe200078e021a */
[----:B------:R-:W-:Y:S01]  /*0a20*/  CS2R R26, SRZ ;  /* 0x00000000001a7805 */ /* 0x000fe2000001ff00 */
[----:B------:R-:W-:Y:S01]  /*0a30*/  @!P2 IMAD.WIDE.U32 R46, R25, R66, R46 ;  /* 0x00000042192ea225 */ /* 0x000fe200078e002e */
[----:B------:R-:W-:Y:S02]  /*0a40*/  CS2R R24, SRZ ;  /* 0x0000000000187805 */ /* 0x000fe4000001ff00 */
[----:B------:R-:W-:Y:S01]  /*0a50*/  @P5 IADD3 R9, R29, R9, RZ ;  /* 0x000000091d095210 */ /* 0x000fe20007ffe0ff */
[----:B------:R3:W4:Y:S01]  /*0a60*/  @P4 LDG.E.128 R20, desc[UR4][R32.64] ;  /* 0x0000000420144981 */ /* 0x000722000c1e1d00 */
[----:B-1----:R-:W-:Y:S01]  /*0a70*/  @P5 LEA R50, P6, R28, R50, 0x1 ;  /* 0x000000321c325211 */ /* 0x002fe200078c08ff */
[----:B------:R-:W1:Y:S02]  /*0a80*/  @P1 LDC.64 R60, c[0x0][0x240] ;  /* 0x00009000ff3c1b82 */ /* 0x000e640000000a00 */
[----:B------:R3:W4:Y:S01]  /*0a90*/  @P4 LDG.E.128 R24, desc[UR4][R34.64] ;  /* 0x0000000422184981 */ /* 0x000722000c1e1d00 */
[----:B------:R-:W-:-:S02]  /*0aa0*/  @P1 IADD3 R63, P4, R48, 0x30, RZ ;  /* 0x00000030303f1810 */ /* 0x000fc40007f9e0ff */
[----:B------:R-:W-:Y:S02]  /*0ab0*/  @P5 LEA.HI.X R51, R28, R51, R9, 0x1, P6 ;  /* 0x000000331c335211 */ /* 0x000fe400030f0c09 */
[----:B------:R-:W-:Y:S02]  /*0ac0*/  @P1 IADD3.X R9, RZ, R49, RZ, P4, !PT ;  /* 0x00000031ff091210 */ /* 0x000fe400027fe4ff */
[----:B------:R-:W-:Y:S02]  /*0ad0*/  CS2R R28, SRZ ;  /* 0x00000000001c7805 */ /* 0x000fe4000001ff00 */
[----:B------:R-:W-:Y:S02]  /*0ae0*/  CS2R R30, SRZ ;  /* 0x00000000001e7805 */ /* 0x000fe4000001ff00 */
[----:B---3--:R-:W-:Y:S01]  /*0af0*/  CS2R R32, SRZ ;  /* 0x0000000000207805 */ /* 0x008fe2000001ff00 */
[----:B------:R-:W-:Y:S01]  /*0b00*/  @P1 IMAD R44, R9, R36, RZ ;  /* 0x00000024092c1224 */ /* 0x000fe200078e02ff */
[----:B------:R-:W-:-:S02]  /*0b10*/  CS2R R34, SRZ ;  /* 0x0000000000227805 */ /* 0x000fc4000001ff00 */
[----:B------:R-:W3:Y:S01]  /*0b20*/  @P5 LDG.E.128 R28, desc[UR4][R64.64] ;  /* 0x00000004401c5981 */ /* 0x000ee2000c1e1d00 */
[----:B------:R-:W-:Y:S02]  /*0b30*/  @P1 IMAD R53, R63, R37, R44 ;  /* 0x000000253f351224 */ /* 0x000fe400078e022c */
[----:B------:R-:W1:Y:S01]  /*0b40*/  @!P2 LDC.64 R44, c[0x0][0x240] ;  /* 0x00009000ff2cab82 */ /* 0x000e620000000a00 */
[----:B------:R1:W3:Y:S01]  /*0b50*/  @P5 LDG.E.128 R32, desc[UR4][R50.64] ;  /* 0x0000000432205981 */ /* 0x0002e2000c1e1d00 */
[----:B------:R-:W-:Y:S02]  /*0b60*/  @!P2 IADD3 R9, P5, R48, 0x40, RZ ;  /* 0x000000403009a810 */ /* 0x000fe40007fbe0ff */
[----:B------:R-:W-:Y:S02]  /*0b70*/  @!P2 IADD3 R67, R47, R67, RZ ;  /* 0x000000432f43a210 */ /* 0x000fe40007ffe0ff */
[----:B------:R-:W-:Y:S02]  /*0b80*/  @!P2 LEA R56, P4, R46, R56, 0x1 ;  /* 0x000000382e38a211 */ /* 0x000fe400078808ff */
[----:B------:R-:W-:-:S02]  /*0b90*/  @!P2 IADD3.X R49, RZ, R49, RZ, P5, !PT ;  /* 0x00000031ff31a210 */ /* 0x000fc40002ffe4ff */
[----:B------:R-:W-:Y:S01]  /*0ba0*/  @!P2 LEA.HI.X R57, R46, R57, R67, 0x1, P4 ;  /* 0x000000392e39a211 */ /* 0x000fe200020f0c43 */
[----:B------:R-:W-:-:S04]  /*0bb0*/  @P1 IMAD.WIDE.U32 R36, R63, R36, R40 ;  /* 0x000000243f241225 */ /* 0x000fc800078e0028 */
[----:B0-----:R-:W-:Y:S01]  /*0bc0*/  @!P2 IMAD R46, R49, R42, RZ ;  /* 0x0000002a312ea224 */ /* 0x001fe200078e02ff */
[----:B------:R-:W-:Y:S02]  /*0bd0*/  @P1 IADD3 R11, R39, R11, RZ ;  /* 0x0000000b270b1210 */ /* 0x000fe40007ffe0ff */
[----:B--2---:R-:W-:Y:S01]  /*0be0*/  @P1 LEA R58, P4, R38, R58, 0x1 ;  /* 0x0000003a263a1211 */ /* 0x004fe200078808ff */
[C---:B------:R-:W-:Y:S02]  /*0bf0*/  @!P2 IMAD R43, R9.reuse, R43, R46 ;  /* 0x0000002b092ba224 */ /* 0x040fe400078e022e */
[----:B------:R-:W-:Y:S01]  /*0c00*/  @!P2 IMAD.WIDE.U32 R46, R9, R42, R40 ;  /* 0x0000002a092ea225 */ /* 0x000fe200078e0028 */
[----:B------:R-:W-:Y:S02]  /*0c10*/  @P1 IADD3 R53, R37, R53, RZ ;  /* 0x0000003525351210 */ /* 0x000fe40007ffe0ff */
[----:B-1----:R-:W-:Y:S02]  /*0c20*/  @P1 LEA R60, P5, R36, R60, 0x1 ;  /* 0x0000003c243c1211 */ /* 0x002fe400078a08ff */
[----:B------:R-:W-:-:S02]  /*0c30*/  @P1 LEA.HI.X R59, R38, R59, R11, 0x1, P4 ;  /* 0x0000003b263b1211 */ /* 0x000fc400020f0c0b */
[----:B------:R-:W-:Y:S02]  /*0c40*/  @!P2 IADD3 R9, R47, R43, RZ ;  /* 0x0000002b2f09a210 */ /* 0x000fe40007ffe0ff */
[----:B------:R-:W-:Y:S02]  /*0c50*/  @!P2 LEA R62, P4, R46, R44, 0x1 ;  /* 0x0000002c2e3ea211 */ /* 0x000fe400078808ff */
[----:B------:R-:W-:Y:S02]  /*0c60*/  CS2R R38, SRZ ;  /* 0x0000000000267805 */ /* 0x000fe4000001ff00 */
[----:B------:R-:W-:Y:S02]  /*0c70*/  @P1 LEA.HI.X R61, R36, R61, R53, 0x1, P5 ;  /* 0x0000003d243d1211 */ /* 0x000fe400028f0c35 */
[----:B------:R-:W-:Y:S02]  /*0c80*/  CS2R R36, SRZ ;  /* 0x0000000000247805 */ /* 0x000fe4000001ff00 */
[----:B------:R-:W-:-:S02]  /*0c90*/  CS2R R40, SRZ ;  /* 0x0000000000287805 */ /* 0x000fc4000001ff00 */
[----:B------:R-:W-:Y:S02]  /*0ca0*/  CS2R R42, SRZ ;  /* 0x00000000002a7805 */ /* 0x000fe4000001ff00 */
[----:B------:R-:W-:Y:S02]  /*0cb0*/  @!P2 LEA.HI.X R63, R46, R45, R9, 0x1, P4 ;  /* 0x0000002d2e3fa211 */ /* 0x000fe400020f0c09 */
[----:B------:R-:W-:Y:S02]  /*0cc0*/  CS2R R44, SRZ ;  /* 0x00000000002c7805 */ /* 0x000fe4000001ff00 */
[----:B------:R-:W-:Y:S02]  /*0cd0*/  CS2R R46, SRZ ;  /* 0x00000000002e7805 */ /* 0x000fe4000001ff00 */
[----:B------:R-:W-:Y:S02]  /*0ce0*/  CS2R R48, SRZ ;  /* 0x0000000000307805 */ /* 0x000fe4000001ff00 */
[----:B------:R-:W-:Y:S01]  /*0cf0*/  CS2R R50, SRZ ;  /* 0x0000000000327805 */ /* 0x000fe2000001ff00 */
[----:B------:R4:W2:Y:S04]  /*0d00*/  @P1 LDG.E.128 R36, desc[UR4][R58.64] ;  /* 0x000000043a241981 */ /* 0x0008a8000c1e1d00 */
[----:B------:R-:W2:Y:S04]  /*0d10*/  @P1 LDG.E.128 R40, desc[UR4][R60.64] ;  /* 0x000000043c281981 */ /* 0x000ea8000c1e1d00 */
[----:B------:R0:W2:Y:S04]  /*0d20*/  @!P2 LDG.E.128 R44, desc[UR4][R56.64] ;  /* 0x00000004382ca981 */ /* 0x0000a8000c1e1d00 */
[----:B------:R-:W2:Y:S01]  /*0d30*/  @!P2 LDG.E.128 R48, desc[UR4][R62.64] ;  /* 0x000000043e30a981 */ /* 0x000ea2000c1e1d00 */
[----:B----4-:R-:W-:-:S02]  /*0d40*/  HADD2.F32 R58, -RZ, R16.H1_H1 ;  /* 0x30000010ff3a7230 */ /* 0x010fc40000004100 */
[--C-:B------:R-:W-:Y:S02]  /*0d50*/  HADD2.F32 R9, -RZ, R12.reuse.H1_H1 ;  /* 0x3000000cff097230 */ /* 0x100fe40000004100 */
[----:B------:R-:W-:Y:S02]  /*0d60*/  HADD2.F32 R12, -RZ, R12.H0_H0 ;  /* 0x2000000cff0c7230 */ /* 0x000fe40000004100 */
[----:B------:R-:W-:Y:S02]  /*0d70*/  HADD2.F32 R11, -RZ, R16.H0_H0 ;  /* 0x20000010ff0b7230 */ /* 0x000fe40000004100 */
[----:B------:R-:W-:Y:S01]  /*0d80*/  FMUL.FTZ R53, R9, R58 ;  /* 0x0000003a09357220 */ /* 0x000fe20000410000 */
[----:B------:R-:W-:Y:S02]  /*0d90*/  HADD2.F32 R9, -RZ, R13.H0_H0 ;  /* 0x2000000dff097230 */ /* 0x000fe40000004100 */
[----:B------:R-:W-:Y:S02]  /*0da0*/  HADD2.F32 R16, -RZ, R17.H0_H0 ;  /* 0x20000011ff107230 */ /* 0x000fe40000004100 */
[----:B------:R-:W-:Y:S01]  /*0db0*/  FFMA.FTZ R58, R12, R11, R53 ;  /* 0x0000000b0c3a7223 */ /* 0x000fe20000010035 */
[----:B------:R-:W-:-:S02]  /*0dc0*/  HADD2.F32 R13, -RZ, R13.H1_H1 ;  /* 0x3000000dff0d7230 */ /* 0x000fc40000004100 */
[----:B------:R-:W-:Y:S02]  /*0dd0*/  HADD2.F32 R12, -RZ, R17.H1_H1 ;  /* 0x30000011ff0c7230 */ /* 0x000fe40000004100 */
[----:B------:R-:W-:Y:S01]  /*0de0*/  FFMA.FTZ R58, R9, R16, R58 ;  /* 0x00000010093a7223 */ /* 0x000fe2000001003a */
[----:B------:R-:W-:Y:S02]  /*0df0*/  HADD2.F32 R9, -RZ, R14.H0_H0 ;  /* 0x2000000eff097230 */ /* 0x000fe40000004100 */
[----:B------:R-:W-:Y:S02]  /*0e00*/  HADD2.F32 R16, -RZ, R18.H0_H0 ;  /* 0x20000012ff107230 */ /* 0x000fe40000004100 */
[----:B------:R-:W-:Y:S01]  /*0e10*/  FFMA.FTZ R12, R13, R12, R58 ;  /* 0x0000000c0d0c7223 */ /* 0x000fe2000001003a */
[----:B------:R-:W-:Y:S02]  /*0e20*/  HADD2.F32 R14, -RZ, R14.H1_H1 ;  /* 0x3000000eff0e7230 */ /* 0x000fe40000004100 */
[----:B------:R-:W-:-:S02]  /*0e30*/  HADD2.F32 R11, -RZ, R18.H1_H1 ;  /* 0x30000012ff0b7230 */ /* 0x000fc40000004100 */
[----:B------:R-:W-:Y:S01]  /*0e40*/  FFMA.FTZ R13, R9, R16, R12 ;  /* 0x00000010090d7223 */ /* 0x000fe2000001000c */
[----:B------:R-:W-:Y:S02]  /*0e50*/  HADD2.F32 R9, -RZ, R15.H0_H0 ;  /* 0x2000000fff097230 */ /* 0x000fe40000004100 */
[----:B------:R-:W-:Y:S02]  /*0e60*/  HADD2.F32 R12, -RZ, R19.H0_H0 ;  /* 0x20000013ff0c7230 */ /* 0x000fe40000004100 */
[----:B------:R-:W-:Y:S01]  /*0e70*/  FFMA.FTZ R16, R14, R11, R13 ;  /* 0x0000000b0e107223 */ /* 0x000fe2000001000d */
[----:B------:R-:W-:Y:S02]  /*0e80*/  HADD2.F32 R15, -RZ, R15.H1_H1 ;  /* 0x3000000fff0f7230 */ /* 0x000fe40000004100 */
[----:B------:R-:W-:Y:S02]  /*0e90*/  HADD2.F32 R14, -RZ, R19.H1_H1 ;  /* 0x30000013ff0e7230 */ /* 0x000fe40000004100 */
[----:B------:R-:W-:-:S04]  /*0ea0*/  FFMA.FTZ R12, R9, R12, R16 ;  /* 0x0000000c090c7223 */ /* 0x000fc80000010010 */
[----:B------:R-:W-:Y:S01]  /*0eb0*/  FFMA.FTZ R9, R15, R14, R12 ;  /* 0x0000000e0f097223 */ /* 0x000fe2000001000c */
[--C-:B------:R-:W-:Y:S02]  /*0ec0*/  HADD2.F32 R18, -RZ, R20.reuse.H0_H0 ;  /* 0x20000014ff127230 */ /* 0x100fe40000004100 */
[----:B------:R-:W-:Y:S02]  /*0ed0*/  HADD2.F32 R20, -RZ, R20.H1_H1 ;  /* 0x30000014ff147230 */ /* 0x000fe40000004100 */
[--C-:B0-----:R-:W-:Y:S02]  /*0ee0*/  HADD2.F32 R57, -RZ, R24.reuse.H1_H1 ;  /* 0x30000018ff397230 */ /* 0x101fe40000004100 */
[----:B------:R-:W-:Y:S02]  /*0ef0*/  HADD2.F32 R53, -RZ, R24.H0_H0 ;  /* 0x20000018ff357230 */ /* 0x000fe40000004100 */
[--C-:B------:R-:W-:Y:S02]  /*0f00*/  HADD2.F32 R56, -RZ, R25.reuse.H0_H0 ;  /* 0x20000019ff387230 */ /* 0x100fe40000004100 */
[----:B------:R-:W-:Y:S01]  /*0f10*/  FMUL.FTZ R57, R20, R57 ;  /* 0x0000003914397220 */ /* 0x000fe20000410000 */
[----:B------:R-:W-:-:S02]  /*0f20*/  HADD2.F32 R58, -RZ, R25.H1_H1 ;  /* 0x30000019ff3a7230 */ /* 0x000fc40000004100 */
[--C-:B------:R-:W-:Y:S02]  /*0f30*/  HADD2.F32 R14, -RZ, R27.reuse.H0_H0 ;  /* 0x2000001bff0e7230 */ /* 0x100fe40000004100 */
[----:B---3--:R-:W-:Y:S02]  /*0f40*/  HADD2.F32 R19, -RZ, R28.H1_H1 ;  /* 0x3000001cff137230 */ /* 0x008fe40000004100 */
[----:B------:R-:W-:Y:S02]  /*0f50*/  HADD2.F32 R24, -RZ, R32.H1_H1 ;  /* 0x30000020ff187230 */ /* 0x000fe40000004100 */
[----:B------:R-:W-:Y:S02]  /*0f60*/  HADD2.F32 R12, -RZ, R27.H1_H1 ;  /* 0x3000001bff0c7230 */ /* 0x000fe40000004100 */
[----:B------:R-:W-:Y:S02]  /*0f70*/  HADD2.F32 R28, -RZ, R28.H0_H0 ;  /* 0x2000001cff1c7230 */ /* 0x000fe40000004100 */
[----:B------:R-:W-:Y:S01]  /*0f80*/  FMUL.FTZ R27, R19, R24 ;  /* 0x00000018131b7220 */ /* 0x000fe20000410000 */
[----:B------:R-:W-:-:S02]  /*0f90*/  HADD2.F32 R25, -RZ, R32.H0_H0 ;  /* 0x20000020ff197230 */ /* 0x000fc40000004100 */
[----:B------:R-:W-:Y:S01]  /*0fa0*/  FFMA.FTZ R20, R18, R53, R57 ;  /* 0x0000003512147223 */ /* 0x000fe20000010039 */
[----:B------:R-:W-:Y:S02]  /*0fb0*/  HADD2.F32 R17, -RZ, R21.H0_H0 ;  /* 0x20000015ff117230 */ /* 0x000fe40000004100 */
[----:B------:R-:W-:Y:S02]  /*0fc0*/  HADD2.F32 R18, -RZ, R29.H0_H0 ;  /* 0x2000001dff127230 */ /* 0x000fe40000004100 */
[----:B------:R-:W-:Y:S01]  /*0fd0*/  FFMA.FTZ R25, R28, R25, R27 ;  /* 0x000000191c197223 */ /* 0x000fe2000001001b */
[----:B------:R-:W-:Y:S02]  /*0fe0*/  HADD2.F32 R19, -RZ, R33.H0_H0 ;  /* 0x20000021ff137230 */ /* 0x000fe40000004100 */
[----:B------:R-:W-:Y:S01]  /*0ff0*/  FFMA.FTZ R56, R17, R56, R20 ;  /* 0x0000003811387223 */ /* 0x000fe20000010014 */
[----:B------:R-:W-:Y:S02]  /*1000*/  HADD2.F32 R21, -RZ, R21.H1_H1 ;  /* 0x30000015ff157230 */ /* 0x000fe40000004100 */
[----:B------:R-:W-:-:S02]  /*1010*/  HADD2.F32 R29, -RZ, R29.H1_H1 ;  /* 0x3000001dff1d7230 */ /* 0x000fc40000004100 */
[----:B------:R-:W-:Y:S01]  /*1020*/  FFMA.FTZ R24, R18, R19, R25 ;  /* 0x0000001312187223 */ /* 0x000fe20000010019 */
[----:B------:R-:W-:Y:S02]  /*1030*/  HADD2.F32 R20, -RZ, R33.H1_H1 ;  /* 0x30000021ff147230 */ /* 0x000fe40000004100 */
[----:B------:R-:W-:Y:S01]  /*1040*/  FFMA.FTZ R56, R21, R58, R56 ;  /* 0x0000003a15387223 */ /* 0x000fe20000010038 */
[----:B------:R-:W-:Y:S02]  /*1050*/  HADD2.F32 R13, -RZ, R22.H0_H0 ;  /* 0x20000016ff0d7230 */ /* 0x000fe40000004100 */
[----:B------:R-:W-:Y:S02]  /*1060*/  HADD2.F32 R16, -RZ, R26.H0_H0 ;  /* 0x2000001aff107230 */ /* 0x000fe40000004100 */
[----:B------:R-:W-:Y:S01]  /*1070*/  FFMA.FTZ R20, R29, R20, R24 ;  /* 0x000000141d147223 */ /* 0x000fe20000010018 */
[----:B------:R-:W-:Y:S02]  /*1080*/  HADD2.F32 R17, -RZ, R30.H0_H0 ;  /* 0x2000001eff117230 */ /* 0x000fe40000004100 */
[----:B------:R-:W-:-:S02]  /*1090*/  HADD2.F32 R18, -RZ, R34.H0_H0 ;  /* 0x20000022ff127230 */ /* 0x000fc40000004100 */
[----:B------:R-:W-:Y:S01]  /*10a0*/  FFMA.FTZ R19, R13, R16, R56 ;  /* 0x000000100d137223 */ /* 0x000fe20000010038 */
[----:B------:R-:W-:Y:S02]  /*10b0*/  HADD2.F32 R22, -RZ, R22.H1_H1 ;  /* 0x30000016ff167230 */ /* 0x000fe40000004100 */
[----:B------:R-:W-:Y:S02]  /*10c0*/  HADD2.F32 R15, -RZ, R26.H1_H1 ;  /* 0x3000001aff0f7230 */ /* 0x000fe40000004100 */
[----:B------:R-:W-:Y:S01]  /*10d0*/  FFMA.FTZ R17, R17, R18, R20 ;  /* 0x0000001211117223 */ /* 0x000fe20000010014 */
[----:B------:R-:W-:Y:S02]  /*10e0*/  HADD2.F32 R30, -RZ, R30.H1_H1 ;  /* 0x3000001eff1e7230 */ /* 0x000fe40000004100 */
[----:B------:R-:W-:Y:S02]  /*10f0*/  HADD2.F32 R13, -RZ, R34.H1_H1 ;  /* 0x30000022ff0d7230 */ /* 0x000fe40000004100 */
[----:B------:R-:W-:Y:S01]  /*1100*/  FFMA.FTZ R22, R22, R15, R19 ;  /* 0x0000000f16167223 */ /* 0x000fe20000010013 */
[----:B------:R-:W-:-:S02]  /*1110*/  HADD2.F32 R18, -RZ, R31.H0_H0 ;  /* 0x2000001fff127230 */ /* 0x000fc40000004100 */
[----:B------:R-:W-:Y:S02]  /*1120*/  HADD2.F32 R15, -RZ, R35.H0_H0 ;  /* 0x20000023ff0f7230 */ /* 0x000fe40000004100 */
[----:B------:R-:W-:-:S04]  /*1130*/  FFMA.FTZ R13, R30, R13, R17 ;  /* 0x0000000d1e0d7223 */ /* 0x000fc80000010011 */
[----:B------:R-:W-:Y:S01]  /*1140*/  FFMA.FTZ R18, R18, R15, R13 ;  /* 0x0000000f12127223 */ /* 0x000fe2000001000d */
[--C-:B--2---:R-:W-:Y:S02]  /*1150*/  HADD2.F32 R13, -RZ, R36.reuse.H0_H0 ;  /* 0x20000024ff0d7230 */ /* 0x104fe40000004100 */
[----:B------:R-:W-:Y:S02]  /*1160*/  HADD2.F32 R36, -RZ, R36.H1_H1 ;  /* 0x30000024ff247230 */ /* 0x000fe40000004100 */
[----:B------:R-:W-:Y:S02]  /*1170*/  HADD2.F32 R21, -RZ, R40.H1_H1 ;  /* 0x30000028ff157230 */ /* 0x000fe40000004100 */
[----:B------:R-:W-:Y:S02]  /*1180*/  HADD2.F32 R15, -RZ, R44.H1_H1 ;  /* 0x3000002cff0f7230 */ /* 0x000fe40000004100 */
[----:B------:R-:W-:Y:S02]  /*1190*/  HADD2.F32 R26, -RZ, R48.H1_H1 ;  /* 0x30000030ff1a7230 */ /* 0x000fe40000004100 */
[----:B------:R-:W-:Y:S01]  /*11a0*/  FMUL.FTZ R36, R36, R21 ;  /* 0x0000001524247220 */ /* 0x000fe20000410000 */
[----:B------:R-:W-:-:S02]  /*11b0*/  HADD2.F32 R24, -RZ, R40.H0_H0 ;  /* 0x20000028ff187230 */ /* 0x000fc40000004100 */
[----:B------:R-:W-:Y:S02]  /*11c0*/  HADD2.F32 R44, -RZ, R44.H0_H0 ;  /* 0x2000002cff2c7230 */ /* 0x000fe40000004100 */
[----:B------:R-:W-:Y:S01]  /*11d0*/  FMUL.FTZ R15, R15, R26 ;  /* 0x0000001a0f0f7220 */ /* 0x000fe20000410000 */
[----:B------:R-:W-:Y:S02]  /*11e0*/  HADD2.F32 R21, -RZ, R48.H0_H0 ;  /* 0x20000030ff157230 */ /* 0x000fe40000004100 */
[----:B------:R-:W-:Y:S01]  /*11f0*/  FFMA.FTZ R36, R13, R24, R36 ;  /* 0x000000180d247223 */ /* 0x000fe20000010024 */
[----:B------:R-:W-:Y:S02]  /*1200*/  HADD2.F32 R17, -RZ, R37.H0_H0 ;  /* 0x20000025ff117230 */ /* 0x000fe40000004100 */
[----:B------:R-:W-:Y:S02]  /*1210*/  HADD2.F32 R28, -RZ, R41.H0_H0 ;  /* 0x20000029ff1c7230 */ /* 0x000fe40000004100 */
[----:B------:R-:W-:Y:S01]  /*1220*/  FFMA.FTZ R44, R44, R21, R15 ;  /* 0x000000152c2c7223 */ /* 0x000fe2000001000f */
[----:B------:R-:W-:-:S02]  /*1230*/  HADD2.F32 R13, -RZ, R45.H0_H0 ;  /* 0x2000002dff0d7230 */ /* 0x000fc40000004100 */
[----:B------:R-:W-:Y:S02]  /*1240*/  HADD2.F32 R24, -RZ, R49.H0_H0 ;  /* 0x20000031ff187230 */ /* 0x000fe40000004100 */
[----:B------:R-:W-:Y:S01]  /*1250*/  FFMA.FTZ R28, R17, R28, R36 ;  /* 0x0000001c111c7223 */ /* 0x000fe20000010024 */
[----:B------:R-:W-:Y:S02]  /*1260*/  HADD2.F32 R37, -RZ, R37.H1_H1 ;  /* 0x30000025ff257230 */ /* 0x000fe40000004100 */
[----:B------:R-:W-:Y:S02]  /*1270*/  HADD2.F32 R30, -RZ, R41.H1_H1 ;  /* 0x30000029ff1e7230 */ /* 0x000fe40000004100 */
[----:B------:R-:W-:Y:S01]  /*1280*/  FFMA.FTZ R44, R13, R24, R44 ;  /* 0x000000180d2c7223 */ /* 0x000fe2000001002c */
[----:B------:R-:W-:Y:S02]  /*1290*/  HADD2.F32 R45, -RZ, R45.H1_H1 ;  /* 0x3000002dff2d7230 */ /* 0x000fe40000004100 */
[----:B------:R-:W-:-:S02]  /*12a0*/  HADD2.F32 R26, -RZ, R49.H1_H1 ;  /* 0x30000031ff1a7230 */ /* 0x000fc40000004100 */
[----:B------:R-:W-:Y:S01]  /*12b0*/  FFMA.FTZ R28, R37, R30, R28 ;  /* 0x0000001e251c7223 */ /* 0x000fe2000001001c */
[----:B------:R-:W-:Y:S02]  /*12c0*/  HADD2.F32 R19, -RZ, R38.H0_H0 ;  /* 0x20000026ff137230 */ /* 0x000fe40000004100 */
[----:B------:R-:W-:Y:S02]  /*12d0*/  HADD2.F32 R32, -RZ, R42.H0_H0 ;  /* 0x2000002aff207230 */ /* 0x000fe40000004100 */
[----:B------:R-:W-:Y:S01]  /*12e0*/  FFMA.FTZ R26, R45, R26, R44 ;  /* 0x0000001a2d1a7223 */ /* 0x000fe2000001002c */
[----:B------:R-:W-:Y:S02]  /*12f0*/  HADD2.F32 R11, -RZ, R23.H0_H0 ;  /* 0x20000017ff0b7230 */ /* 0x000fe40000004100 */
[----:B------:R-:W-:Y:S02]  /*1300*/  HADD2.F32 R13, -RZ, R46.H0_H0 ;  /* 0x2000002eff0d7230 */ /* 0x000fe40000004100 */
[----:B------:R-:W-:-:S02]  /*1310*/  HADD2.F32 R24, -RZ, R50.H0_H0 ;  /* 0x20000032ff187230 */ /* 0x000fc40000004100 */
[----:B------:R-:W-:Y:S01]  /*1320*/  FFMA.FTZ R19, R19, R32, R28 ;  /* 0x0000002013137223 */ /* 0x000fe2000001001c */
[----:B------:R-:W-:Y:S02]  /*1330*/  HADD2.F32 R38, -RZ, R38.H1_H1 ;  /* 0x30000026ff267230 */ /* 0x000fe40000004100 */
[----:B------:R-:W-:Y:S02]  /*1340*/  HADD2.F32 R25, -RZ, R42.H1_H1 ;  /* 0x3000002aff197230 */ /* 0x000fe40000004100 */
[----:B------:R-:W-:Y:S01]  /*1350*/  FFMA.FTZ R14, R11, R14, R22 ;  /* 0x0000000e0b0e7223 */ /* 0x000fe20000010016 */
[----:B------:R-:W-:Y:S02]  /*1360*/  HADD2.F32 R46, -RZ, R46.H1_H1 ;  /* 0x3000002eff2e7230 */ /* 0x000fe40000004100 */
[----:B------:R-:W-:Y:S01]  /*1370*/  FFMA.FTZ R17, R13, R24, R26 ;  /* 0x000000180d117223 */ /* 0x000fe2000001001a */
[----:B------:R-:W-:Y:S02]  /*1380*/  HADD2.F32 R15, -RZ, R50.H1_H1 ;  /* 0x30000032ff0f7230 */ /* 0x000fe40000004100 */
[----:B------:R-:W-:Y:S01]  /*1390*/  FFMA.FTZ R38, R38, R25, R19 ;  /* 0x0000001926267223 */ /* 0x000fe20000010013 */
[----:B------:R-:W-:-:S02]  /*13a0*/  HADD2.F32 R23, -RZ, R23.H1_H1 ;  /* 0x30000017ff177230 */ /* 0x000fc40000004100 */
[----:B------:R-:W-:Y:S02]  /*13b0*/  HADD2.F32 R31, -RZ, R31.H1_H1 ;  /* 0x3000001fff1f7230 */ /* 0x000fe40000004100 */
[----:B------:R-:W-:Y:S02]  /*13c0*/  HADD2.F32 R16, -RZ, R35.H1_H1 ;  /* 0x30000023ff107230 */ /* 0x000fe40000004100 */
[----:B------:R-:W-:Y:S02]  /*13d0*/  HADD2.F32 R11, -RZ, R39.H0_H0 ;  /* 0x20000027ff0b7230 */ /* 0x000fe40000004100 */
[----:B------:R-:W-:Y:S02]  /*13e0*/  HADD2.F32 R22, -RZ, R43.H0_H0 ;  /* 0x2000002bff167230 */ /* 0x000fe40000004100 */
[----:B------:R-:W-:Y:S01]  /*13f0*/  FFMA.FTZ R46, R46, R15, R17 ;  /* 0x0000000f2e2e7223 */ /* 0x000fe20000010011 */
[----:B------:R-:W-:Y:S02]  /*1400*/  HADD2.F32 R13, -RZ, R47.H0_H0 ;  /* 0x2000002fff0d7230 */ /* 0x000fe40000004100 */
[----:B------:R-:W-:-:S02]  /*1410*/  HADD2.F32 R24, -RZ, R51.H0_H0 ;  /* 0x20000033ff187230 */ /* 0x000fc40000004100 */
[----:B------:R-:W-:Y:S01]  /*1420*/  FFMA.FTZ R38, R11, R22, R38 ;  /* 0x000000160b267223 */ /* 0x000fe20000010026 */
[----:B------:R-:W-:Y:S02]  /*1430*/  HADD2.F32 R39, -RZ, R39.H1_H1 ;  /* 0x30000027ff277230 */ /* 0x000fe40000004100 */
[----:B------:R-:W-:Y:S01]  /*1440*/  FFMA.FTZ R14, R23, R12, R14 ;  /* 0x0000000c170e7223 */ /* 0x000fe2000001000e */
[----:B------:R-:W-:Y:S02]  /*1450*/  HADD2.F32 R20, -RZ, R43.H1_H1 ;  /* 0x3000002bff147230 */ /* 0x000fe40000004100 */
[----:B------:R-:W-:Y:S01]  /*1460*/  FFMA.FTZ R18, R31, R16, R18 ;  /* 0x000000101f127223 */ /* 0x000fe20000010012 */
[----:B------:R-:W-:Y:S02]  /*1470*/  HADD2.F32 R47, -RZ, R47.H1_H1 ;  /* 0x3000002fff2f7230 */ /* 0x000fe40000004100 */
[----:B------:R-:W-:Y:S01]  /*1480*/  FFMA.FTZ R24, R13, R24, R46 ;  /* 0x000000180d187223 */ /* 0x000fe2000001002e */
[----:B------:R-:W-:-:S02]  /*1490*/  HADD2.F32 R22, -RZ, R51.H1_H1 ;  /* 0x30000033ff167230 */ /* 0x000fc40000004100 */
[----:B------:R-:W-:Y:S01]  /*14a0*/  FFMA.FTZ R20, R39, R20, R38 ;  /* 0x0000001427147223 */ /* 0x000fe20000010026 */
[----:B------:R-:W0:Y:S02]  /*14b0*/  SHFL.BFLY PT, R12, R9, 0x8, 0x1f ;  /* 0x0d001f00090c7f89 */ /* 0x000e2400000e0000 */
[----:B------:R-:W-:Y:S02]  /*14c0*/  FFMA.FTZ R22, R47, R22, R24 ;  /* 0x000000162f167223 */ /* 0x000fe40000010018 */
[----:B------:R-:W1:Y:S04]  /*14d0*/  SHFL.BFLY PT, R11, R14, 0x8, 0x1f ;  /* 0x0d001f000e0b7f89 */ /* 0x000e6800000e0000 */
[----:B------:R-:W2:Y:S04]  /*14e0*/  SHFL.BFLY PT, R15, R18, 0x8, 0x1f ;  /* 0x0d001f00120f7f89 */ /* 0x000ea800000e0000 */
[----:B------:R-:W3:Y:S04]  /*14f0*/  SHFL.BFLY PT, R17, R20, 0x8, 0x1f ;  /* 0x0d001f0014117f89 */ /* 0x000ee800000e0000 */
[----:B------:R-:W4:Y:S01]  /*1500*/  SHFL.BFLY PT, R21, R22, 0x8, 0x1f ;  /* 0x0d001f0016157f89 */ /* 0x000f2200000e0000 */
[----:B0-----:R-:W-:Y:S01]  /*1510*/  FADD.FTZ R12, R9, R12 ;  /* 0x0000000c090c7221 */ /* 0x001fe20000010000 */
[----:B-1----:R-:W-:Y:S01]  /*1520*/  FADD.FTZ R13, R14, R11 ;  /* 0x0000000b0e0d7221 */ /* 0x002fe20000010000 */
[----:B--2---:R-:W-:-:S03]  /*1530*/  FADD.FTZ R15, R18, R15 ;  /* 0x0000000f120f7221 */ /* 0x004fc60000010000 */
[----:B------:R-:W0:Y:S01]  /*1540*/  SHFL.BFLY PT, R11, R12, 0x4, 0x1f ;  /* 0x0c801f000c0b7f89 */ /* 0x000e2200000e0000 */
[----:B---3--:R-:W-:-:S03]  /*1550*/  FADD.FTZ R19, R20, R17 ;  /* 0x0000001114137221 */ /* 0x008fc60000010000 */
[----:B------:R-:W1:Y:S01]  /*1560*/  SHFL.BFLY PT, R16, R13, 0x4, 0x1f ;  /* 0x0c801f000d107f89 */ /* 0x000e6200000e0000 */
[----:B----4-:R-:W-:-:S03]  /*1570*/  FADD.FTZ R23, R22, R21 ;  /* 0x0000001516177221 */ /* 0x010fc60000010000 */
[----:B------:R-:W2:Y:S04]  /*1580*/  SHFL.BFLY PT, R14, R15, 0x4, 0x1f ;  /* 0x0c801f000f0e7f89 */ /* 0x000ea800000e0000 */
[----:B------:R-:W3:Y:S04]  /*1590*/  SHFL.BFLY PT, R18, R19, 0x4, 0x1f ;  /* 0x0c801f0013127f89 */ /* 0x000ee800000e0000 */
[----:B------:R-:W4:Y:S01]  /*15a0*/  SHFL.BFLY PT, R24, R23, 0x4, 0x1f ;  /* 0x0c801f0017187f89 */ /* 0x000f2200000e0000 */
[----:B0-----:R-:W-:Y:S01]  /*15b0*/  FADD.FTZ R11, R12, R11 ;  /* 0x0000000b0c0b7221 */ /* 0x001fe20000010000 */
[----:B-1----:R-:W-:-:S02]  /*15c0*/  FADD.FTZ R16, R13, R16 ;  /* 0x000000100d107221 */ /* 0x002fc40000010000 */
[----:B------:R-:W0:Y:S01]  /*15d0*/  LDC.64 R12, c[0x0][0x2d0] ;  /* 0x0000b400ff0c7b82 */ /* 0x000e220000000a00 */
[----:B--2---:R-:W-:Y:S02]  /*15e0*/  FADD.FTZ R17, R15, R14 ;  /* 0x0000000e0f117221 */ /* 0x004fe40000010000 */
[----:B------:R-:W1:Y:S01]  /*15f0*/  SHFL.BFLY PT, R9, R16, 0x2, 0x1f ;  /* 0x0c401f0010097f89 */ /* 0x000e6200000e0000 */
[----:B---3--:R-:W-:-:S03]  /*1600*/  FADD.FTZ R20, R19, R18 ;  /* 0x0000001213147221 */ /* 0x008fc60000010000 */
[----:B------:R-:W2:Y:S01]  /*1610*/  SHFL.BFLY PT, R14, R11, 0x2, 0x1f ;  /* 0x0c401f000b0e7f89 */ /* 0x000ea200000e0000 */
[----:B----4-:R-:W-:-:S03]  /*1620*/  FADD.FTZ R24, R23, R24 ;  /* 0x0000001817187221 */ /* 0x010fc60000010000 */
[----:B------:R-:W3:Y:S01]  /*1630*/  SHFL.BFLY PT, R18, R17, 0x2, 0x1f ;  /* 0x0c401f0011127f89 */ /* 0x000ee200000e0000 */
[----:B------:R-:W-:-:S03]  /*1640*/  IADD3 R23, R7, 0x4f, RZ ;  /* 0x0000004f07177810 */ /* 0x000fc60007ffe0ff */
[----:B------:R-:W4:Y:S04]  /*1650*/  SHFL.BFLY PT, R21, R20, 0x2, 0x1f ;  /* 0x0c401f0014157f89 */ /* 0x000f2800000e0000 */
[----:B------:R-:W0:Y:S01]  /*1660*/  SHFL.BFLY PT, R19, R24, 0x2, 0x1f ;  /* 0x0c401f0018137f89 */ /* 0x000e2200000e0000 */
[----:B------:R-:W-:-:S05]  /*1670*/  IMAD.HI R7, R23, 0x66666667, RZ ;  /* 0x6666666717077827 */ /* 0x000fca00078e02ff */
[----:B------:R-:W-:Y:S01]  /*1680*/  SHF.R.U32.HI R22, RZ, 0x1f, R7 ;  /* 0x0000001fff167819 */ /* 0x000fe20000011607 */
[----:B-1----:R-:W-:-:S03]  /*1690*/  FADD.FTZ R9, R16, R9 ;  /* 0x0000000910097221 */ /* 0x002fc60000010000 */
[----:B------:R-:W-:Y:S01]  /*16a0*/  LEA.HI.SX32 R28, R7, R22, 0x1b ;  /* 0x00000016071c7211 */ /* 0x000fe200078fdaff */
[----:B--2---:R-:W-:Y:S01]  /*16b0*/  FADD.FTZ R7, R11, R14 ;  /* 0x0000000e0b077221 */ /* 0x004fe20000010000 */
[----:B------:R-:W-:Y:S01]  /*16c0*/  SHF.L.U32 R16, R0, 0x2, RZ ;  /* 0x0000000200107819 */ /* 0x000fe200000006ff */
[----:B------:R-:W1:Y:S01]  /*16d0*/  LDC.64 R14, c[0x0][0x2d8] ;  /* 0x0000b600ff0e7b82 */ /* 0x000e620000000a00 */
[----:B---3--:R-:W-:Y:S01]  /*16e0*/  FADD.FTZ R11, R17, R18 ;  /* 0x00000012110b7221 */ /* 0x008fe20000010000 */
[----:B------:R-:W-:Y:S01]  /*16f0*/  IMAD R17, R2, 0x2800, RZ ;  /* 0x0000280002117824 */ /* 0x000fe200078e02ff */
[----:B------:R-:W-:Y:S01]  /*1700*/  SHF.R.S32.HI R26, RZ, 0x1f, R16 ;  /* 0x0000001fff1a7819 */ /* 0x000fe20000011410 */
[----:B----4-:R-:W-:-:S03]  /*1710*/  FADD.FTZ R21, R20, R21 ;  /* 0x0000001514157221 */ /* 0x010fc60000010000 */
[C---:B------:R-:W-:Y:S01]  /*1720*/  IADD3 R16, P1, R17.reuse, R16, RZ ;  /* 0x0000001011107210 */ /* 0x040fe20007f3e0ff */
[----:B0-----:R-:W-:Y:S01]  /*1730*/  FADD.FTZ R19, R24, R19 ;  /* 0x0000001318137221 */ /* 0x001fe20000010000 */
[----:B------:R-:W0:Y:S02]  /*1740*/  SHFL.BFLY PT, R18, R7, 0x1, 0x1f ;  /* 0x0c201f0007127f89 */ /* 0x000e2400000e0000 */
[----:B------:R-:W-:Y:S02]  /*1750*/  LEA.HI.X.SX32 R17, R17, R26, 0x1, P1 ;  /* 0x0000001a11117211 */ /* 0x000fe400008f0eff */
[----:B------:R-:W2:Y:S04]  /*1760*/  SHFL.BFLY PT, R20, R9, 0x1, 0x1f ;  /* 0x0c201f0009147f89 */ /* 0x000ea800000e0000 */
[----:B------:R-:W3:Y:S04]  /*1770*/  SHFL.BFLY PT, R22, R11, 0x1, 0x1f ;  /* 0x0c201f000b167f89 */ /* 0x000ee800000e0000 */
[----:B------:R-:W4:Y:S04]  /*1780*/  SHFL.BFLY PT, R24, R21, 0x1, 0x1f ;  /* 0x0c201f0015187f89 */ /* 0x000f2800000e0000 */
[----:B------:R-:W4:Y:S01]  /*1790*/  SHFL.BFLY PT, R26, R19, 0x1, 0x1f ;  /* 0x0c201f00131a7f89 */ /* 0x000f2200000e0000 */
[----:B------:R-:W-:Y:S01]  /*17a0*/  IMAD R30, R12, UR8, RZ ;  /* 0x000000080c1e7c24 */ /* 0x000fe2000f8e02ff */
[----:B------:R-:W-:-:S03]  /*17b0*/  ISETP.NE.AND P1, PT, R5, RZ, PT ;  /* 0x000000ff0500720c */ /* 0x000fc60003f25270 */
[----:B------:R-:W-:Y:S02]  /*17c0*/  IMAD R25, R13, UR6, R30 ;  /* 0x000000060d197c24 */ /* 0x000fe4000f8e021e */
[----:B------:R-:W-:-:S04]  /*17d0*/  IMAD.WIDE.U32 R12, R12, UR6, R16 ;  /* 0x000000060c0c7c25 */ /* 0x000fc8000f8e0010 */
[--C-:B------:R-:W-:Y:S01]  /*17e0*/  IMAD R28, R28, 0x50, -R23.reuse ;  /* 0x000000501c1c7824 */ /* 0x100fe200078e0a17 */
[----:B------:R-:W-:Y:S01]  /*17f0*/  IADD3 R13, R13, R25, RZ ;  /* 0x000000190d0d7210 */ /* 0x000fe20007ffe0ff */
[----:B------:R-:W-:Y:S02]  /*1800*/  IMAD R23, R2, -0x50, R23 ;  /* 0xffffffb002177824 */ /* 0x000fe400078e0217 */
[C---:B-1----:R-:W-:Y:S02]  /*1810*/  IMAD R16, R14.reuse, UR9, RZ ;  /* 0x000000090e107c24 */ /* 0x042fe4000f8e02ff */
[----:B------:R-:W-:Y:S01]  /*1820*/  IMAD.WIDE.U32 R12, R14, UR7, R12 ;  /* 0x000000070e0c7c25 */ /* 0x000fe2000f8e000c */
[----:B------:R-:W-:Y:S01]  /*1830*/  IADD3 R23, R23, R28, RZ ;  /* 0x0000001c17177210 */ /* 0x000fe20007ffe0ff */
[----:B------:R-:W-:Y:S02]  /*1840*/  BSSY B0, `(.L_x_4074) ;  /* 0x0000028000007945 */ /* 0x000fe40003800000 */
[----:B------:R-:W-:Y:S01]  /*1850*/  IMAD R5, R15, UR7, R16 ;  /* 0x000000070f057c24 */ /* 0x000fe2000f8e0210 */
[----:B------:R-:W-:Y:S01]  /*1860*/  ISETP.GE.OR P0, PT, R0, R23, P0 ;  /* 0x000000170000720c */ /* 0x000fe20000706670 */
[----:B0-----:R-:W-:Y:S01]  /*1870*/  FADD.FTZ R17, R7, R18 ;  /* 0x0000001207117221 */ /* 0x001fe20000010000 */
[----:B--2---:R-:W-:Y:S01]  /*1880*/  FADD.FTZ R23, R9, R20 ;  /* 0x0000001409177221 */ /* 0x004fe20000010000 */
[----:B---3--:R-:W-:Y:S01]  /*1890*/  FADD.FTZ R22, R11, R22 ;  /* 0x000000160b167221 */ /* 0x008fe20000010000 */
[----:B----4-:R-:W-:Y:S01]  /*18a0*/  FADD.FTZ R24, R21, R24 ;  /* 0x0000001815187221 */ /* 0x010fe20000010000 */
[----:B------:R-:W-:Y:S01]  /*18b0*/  IADD3 R5, R13, R5, RZ ;  /* 0x000000050d057210 */ /* 0x000fe20007ffe0ff */
[----:B------:R-:W-:Y:S01]  /*18c0*/  FADD.FTZ R26, R19, R26 ;  /* 0x0000001a131a7221 */ /* 0x000fe20000010000 */
[----:B------:R-:W-:Y:S06]  /*18d0*/  @P1 BRA `(.L_x_4075) ;  /* 0x0000000000781947 */ /* 0x000fec0003800000 */
[----:B------:R-:W0:Y:S01]  /*18e0*/  LDC.64 R18, c[0x0][0x278] ;  /* 0x00009e00ff127b82 */ /* 0x000e220000000a00 */
[----:B------:R-:W-:Y:S01]  /*18f0*/  IMAD R14, R2, 0x50, RZ ;  /* 0x00000050020e7824 */ /* 0x000fe200078e02ff */
[----:B------:R-:W-:Y:S01]  /*1900*/  ULDC.64 UR10, c[0x0][0x260] ;  /* 0x00009800000a7ab9 */ /* 0x000fe20000000a00 */
[-C--:B------:R-:W-:Y:S02]  /*1910*/  ISETP.GE.AND P1, PT, R10, R3.reuse, PT ;  /* 0x000000030a00720c */ /* 0x080fe40003f26270 */
[-C--:B------:R-:W-:Y:S02]  /*1920*/  ISETP.GE.AND P5, PT, R6, R3.reuse, PT ;  /* 0x000000030600720c */ /* 0x080fe40003fa6270 */
[----:B------:R-:W-:Y:S01]  /*1930*/  SHF.R.S32.HI R15, RZ, 0x1f, R14 ;  /* 0x0000001fff0f7819 */ /* 0x000fe2000001140e */
[----:B------:R-:W1:Y:S01]  /*1940*/  LDC.64 R20, c[0x0][0x280] ;  /* 0x0000a000ff147b82 */ /* 0x000e620000000a00 */
[----:B------:R-:W-:Y:S01]  /*1950*/  ISETP.GE.AND P4, PT, R8, R3, PT ;  /* 0x000000030800720c */ /* 0x000fe20003f86270 */
[----:B0-----:R-:W-:-:S02]  /*1960*/  IMAD R16, R18, UR8, RZ ;  /* 0x0000000812107c24 */ /* 0x001fc4000f8e02ff */
[----:B------:R-:W-:-:S04]  /*1970*/  IMAD.WIDE.U32 R14, R18, UR6, R14 ;  /* 0x00000006120e7c25 */ /* 0x000fc8000f8e000e */
[----:B------:R-:W-:Y:S02]  /*1980*/  IMAD R7, R19, UR6, R16 ;  /* 0x0000000613077c24 */ /* 0x000fe4000f8e0210 */
[----:B-1----:R-:W-:-:S03]  /*1990*/  IMAD R16, R20, UR9, RZ ;  /* 0x0000000914107c24 */ /* 0x002fc6000f8e02ff */
[----:B------:R-:W-:Y:S01]  /*19a0*/  IADD3 R15, R15, R7, RZ ;  /* 0x000000070f0f7210 */ /* 0x000fe20007ffe0ff */
[----:B------:R-:W-:Y:S02]  /*19b0*/  IMAD R9, R21, UR7, R16 ;  /* 0x0000000715097c24 */ /* 0x000fe4000f8e0210 */
[----:B------:R-:W-:-:S03]  /*19c0*/  IMAD.WIDE.U32 R14, R20, UR7, R14 ;  /* 0x00000007140e7c25 */ /* 0x000fc6000f8e000e */
[----:B------:R-:W-:-:S04]  /*19d0*/  IADD3 R7, P2, R54, R14, RZ ;  /* 0x0000000e36077210 */ /* 0x000fc80007f5e0ff */
[----:B------:R-:W-:Y:S02]  /*19e0*/  IADD3.X R14, R55, R15, R9, P2, !PT ;  /* 0x0000000f370e7210 */ /* 0x000fe400017fe409 */
[C---:B------:R-:W-:Y:S02]  /*19f0*/  LEA R10, P6, R7.reuse, UR10, 0x2 ;  /* 0x0000000a070a7c11 */ /* 0x040fe4000f8c10ff */
[----:B------:R-:W-:Y:S02]  /*1a00*/  ISETP.GE.AND P2, PT, R52, R3, PT ;  /* 0x000000033400720c */ /* 0x000fe40003f46270 */
[----:B------:R-:W-:Y:S02]  /*1a10*/  LEA.HI.X R11, R7, UR11, R14, 0x2, P6 ;  /* 0x0000000b070b7c11 */ /* 0x000fe4000b0f140e */
[----:B------:R-:W-:Y:S02]  /*1a20*/  FSEL R3, R17, RZ, !P3 ;  /* 0x000000ff11037208 */ /* 0x000fe40005800000 */
[----:B------:R-:W-:-:S02]  /*1a30*/  FSEL R7, R23, RZ, !P5 ;  /* 0x000000ff17077208 */ /* 0x000fc40006800000 */
[----:B------:R-:W-:Y:S01]  /*1a40*/  FSEL R9, R22, RZ, !P4 ;  /* 0x000000ff16097208 */ /* 0x000fe20006000000 */
[----:B------:R0:W-:Y:S01]  /*1a50*/  STG.E desc[UR4][R10.64], R3 ;  /* 0x000000030a007986 */ /* 0x0001e2000c101904 */
[----:B------:R-:W-:Y:S02]  /*1a60*/  FSEL R15, R24, RZ, !P2 ;  /* 0x000000ff180f7208 */ /* 0x000fe40005000000 */
[----:B------:R-:W-:Y:S01]  /*1a70*/  FSEL R17, R26, RZ, !P1 ;  /* 0x000000ff1a117208 */ /* 0x000fe20004800000 */
[----:B------:R0:W-:Y:S04]  /*1a80*/  STG.E desc[UR4][R10.64+0x40], R7 ;  /* 0x000040070a007986 */ /* 0x0001e8000c101904 */
[----:B------:R0:W-:Y:S04]  /*1a90*/  STG.E desc[UR4][R10.64+0x80], R9 ;  /* 0x000080090a007986 */ /* 0x0001e8000c101904 */
[----:B------:R0:W-:Y:S04]  /*1aa0*/  STG.E desc[UR4][R10.64+0xc0], R15 ;  /* 0x0000c00f0a007986 */ /* 0x0001e8000c101904 */
[----:B------:R0:W-:Y:S02]  /*1ab0*/  STG.E desc[UR4][R10.64+0x100], R17 ;  /* 0x000100110a007986 */ /* 0x0001e4000c101904 */
.L_x_4075:
[----:B------:R-:W-:Y:S05]  /*1ac0*/  BSYNC B0 ;  /* 0x0000000000007941 */ /* 0x000fea0003800000 */
.L_x_4074:
[----:B------:R-:W-:Y:S04]  /*1ad0*/  BSSY B0, `(.L_x_4076) ;  /* 0x0000017000007945 */ /* 0x000fe80003800000 */
[----:B------:R-:W-:Y:S05]  /*1ae0*/  @P0 BRA `(.L_x_4077) ;  /* 0x0000000000540947 */ /* 0x000fea0003800000 */
[----:B0-----:R-:W0:Y:S01]  /*1af0*/  LDC.64 R10, c[0x0][0x2a8] ;  /* 0x0000aa00ff0a7b82 */ /* 0x001e220000000a00 */
[----:B------:R-:W-:Y:S01]  /*1b00*/  IMAD R3, R2, 0x50, RZ ;  /* 0x0000005002037824 */ /* 0x000fe200078e02ff */
[----:B------:R-:W-:Y:S01]  /*1b10*/  SHF.R.S32.HI R16, RZ, 0x1f, R0 ;  /* 0x0000001fff107819 */ /* 0x000fe20000011400 */
[----:B------:R-:W-:-:S03]  /*1b20*/  ULDC.64 UR10, c[0x0][0x2a0] ;  /* 0x0000a800000a7ab9 */ /* 0x000fc60000000a00 */
[C---:B------:R-:W-:Y:S02]  /*1b30*/  IADD3 R6, P0, R3.reuse, R0, RZ ;  /* 0x0000000003067210 */ /* 0x040fe40007f1e0ff */
[----:B------:R-:W1:Y:S02]  /*1b40*/  LDC.64 R14, c[0x0][0x2b0] ;  /* 0x0000ac00ff0e7b82 */ /* 0x000e640000000a00 */
[----:B------:R-:W-:Y:S02]  /*1b50*/  LEA.HI.X.SX32 R7, R3, R16, 0x1, P0 ;  /* 0x0000001003077211 */ /* 0x000fe400000f0eff */
[----:B-----5:R-:W-:Y:S01]  /*1b60*/  FSETP.NEU.FTZ.AND P0, PT, R4, -INF , PT ;  /* 0xff8000000400780b */ /* 0x020fe20003f1d000 */
[C---:B0-----:R-:W-:Y:S02]  /*1b70*/  IMAD R8, R10.reuse, UR8, RZ ;  /* 0x000000080a087c24 */ /* 0x041fe4000f8e02ff */
[----:B------:R-:W-:-:S04]  /*1b80*/  IMAD.WIDE.U32 R6, R10, UR6, R6 ;  /* 0x000000060a067c25 */ /* 0x000fc8000f8e0006 */
[----:B------:R-:W-:Y:S02]  /*1b90*/  IMAD R3, R11, UR6, R8 ;  /* 0x000000060b037c24 */ /* 0x000fe4000f8e0208 */
[----:B-1----:R-:W-:-:S03]  /*1ba0*/  IMAD R8, R14, UR9, RZ ;  /* 0x000000090e087c24 */ /* 0x002fc6000f8e02ff */
[----:B------:R-:W-:Y:S01]  /*1bb0*/  IADD3 R7, R7, R3, RZ ;  /* 0x0000000307077210 */ /* 0x000fe20007ffe0ff */
[----:B------:R-:W-:Y:S02]  /*1bc0*/  IMAD R9, R15, UR7, R8 ;  /* 0x000000070f097c24 */ /* 0x000fe4000f8e0208 */
[----:B------:R-:W-:Y:S01]  /*1bd0*/  FMUL.FTZ R3, R4, 1.4426950216293334961 ;  /* 0x3fb8aa3b04037820 */ /* 0x000fe20000410000 */
[----:B------:R-:W-:-:S04]  /*1be0*/  IMAD.WIDE.U32 R6, R14, UR7, R6 ;  /* 0x000000070e067c25 */ /* 0x000fc8000f8e0006 */
[----:B------:R-:W-:Y:S02]  /*1bf0*/  FSEL R3, R3, RZ, P0 ;  /* 0x000000ff03037208 */ /* 0x000fe40000000000 */
[----:B------:R-:W-:Y:S02]  /*1c00*/  IADD3 R7, R7, R9, RZ ;  /* 0x0000000907077210 */ /* 0x000fe40007ffe0ff */
[----:B------:R-:W-:-:S04]  /*1c10*/  LEA R8, P1, R6, UR10, 0x2 ;  /* 0x0000000a06087c11 */ /* 0x000fc8000f8210ff */
[----:B------:R-:W-:-:S05]  /*1c20*/  LEA.HI.X R9, R6, UR11, R7, 0x2, P1 ;  /* 0x0000000b06097c11 */ /* 0x000fca00088f1407 */
[----:B------:R1:W-:Y:S04]  /*1c30*/  STG.E desc[UR4][R8.64], R3 ;  /* 0x0000000308007986 */ /* 0x0003e8000c101904 */
.L_x_4077:
[----:B------:R-:W-:Y:S05]  /*1c40*/  BSYNC B0 ;  /* 0x0000000000007941 */ /* 0x000fea0003800000 */
.L_x_4076:
[----:B------:R-:W-:Y:S01]  /*1c50*/  ULDC.64 UR12, c[0x0][0x2e8] ;  /* 0x0000ba00000c7ab9 */ /* 0x000fe20000000a00 */
[----:B------:R-:W-:Y:S01]  /*1c60*/  ULDC.64 UR10, c[0x0][0x2b8] ;  /* 0x0000ae00000a7ab9 */ /* 0x000fe20000000a00 */
[----:B------:R-:W-:Y:S02]  /*1c70*/  ISETP.NE.U32.AND P0, PT, RZ, UR12, PT ;  /* 0x0000000cff007c0c */ /* 0x000fe4000bf05070 */
[C---:B-----5:R-:W-:Y:S02]  /*1c80*/  LEA R4, P1, R12.reuse, UR10, 0x2 ;  /* 0x0000000a0c047c11 */ /* 0x060fe4000f8210ff */
[----:B------:R-:W-:Y:S02]  /*1c90*/  ISETP.NE.AND.EX P0, PT, RZ, UR13, PT, P0 ;  /* 0x0000000dff007c0c */ /* 0x000fe4000bf05300 */
[----:B------:R-:W-:Y:S02]  /*1ca0*/  LEA.HI.X R5, R12, UR11, R5, 0x2, P1 ;  /* 0x0000000b0c057c11 */ /* 0x000fe400088f1405 */
[----:B------:R-:W-:-:S03]  /*1cb0*/  ISETP.NE.OR P0, PT, R0, RZ, !P0 ;  /* 0x000000ff0000720c */ /* 0x000fc60004705670 */
[----:B------:R2:W-:Y:S04]  /*1cc0*/  STG.E.128 desc[UR4][R4.64], RZ ;  /* 0x000000ff04007986 */ /* 0x0005e8000c101d04 */
        /* <DEDUP_REMOVED lines=8> */
[----:B------:R2:W-:Y:S01]  /*1d50*/  STG.E.128 desc[UR4][R4.64+0x9000], RZ ;  /* 0x009000ff04007986 */ /* 0x0005e2000c101d04 */
[----:B------:R-:W-:Y:S05]  /*1d60*/  @P0 EXIT ;  /* 0x000000000000094d */ /* 0x000fea0003800000 */
[----:B01----:R-:W0:Y:S08]  /*1d70*/  LDC R3, c[0x0][0x2e0] ;  /* 0x0000b800ff037b82 */ /* 0x003e300000000800 */
[----:B------:R-:W1:Y:S08]  /*1d80*/  LDC R7, c[0x0][0x220] ;  /* 0x00008800ff077b82 */ /* 0x000e700000000800 */
[----:B--2---:R-:W2:Y:S01]  /*1d90*/  LDC.64 R4, c[0x0][0x2e8] ;  /* 0x0000ba00ff047b82 */ /* 0x004ea20000000a00 */
[----:B0-----:R-:W-:-:S04]  /*1da0*/  IMAD R2, R2, R3, UR7 ;  /* 0x0000000702027e24 */ /* 0x001fc8000f8e0203 */
[----:B-1----:R-:W-:-:S04]  /*1db0*/  IMAD R3, R2, R7, UR6 ;  /* 0x0000000602037e24 */ /* 0x002fc8000f8e0207 */
[----:B--2---:R-:W-:-:S05]  /*1dc0*/  IMAD.WIDE R2, R3, 0x4, R4 ;  /* 0x0000000403027825 */ /* 0x004fca00078e0204 */
[----:B------:R-:W-:Y:S01]  /*1dd0*/  STG.E desc[UR4][R2.64], RZ ;  /* 0x000000ff02007986 */ /* 0x000fe2000c101904 */
[----:B------:R-:W-:Y:S05]  /*1de0*/  EXIT ;  /* 0x000000000000794d */ /* 0x000fea0003800000 */
.L_x_4078:
        /* <DEDUP_REMOVED lines=9> */
.L_x_7318:


//--------------------- .text._ZN7cutlass13device_kernelIN5flash11enable_sm90INS1_16FlashAttnBwdSm90INS1_25CollectiveMainloopBwdSm90ILi2ELi2ELi2EN4cute5tupleIJNS5_1CILi1EEES8_S8_EEENS6_IJNS7_ILi80EEENS7_ILi128EEESB_EEENS_6half_tEfNS_4arch4Sm90ELb0ELb0ELb0ELb1ELb0ELb1ELb0ELb1ELi2ELi1ELi2ELi1ELb0EEENS1_21CollectiveEpilogueBwdISC_SD_SF_Li256ELb1ELb0ELi1EEENS1_19SingleTileSchedulerILb1ELb0ELb0ELi128EEEEEEEEEvNT_6ParamsE --------------------------
	.section	.text._ZN7cutlass13device_kernelIN5flash11enable_sm90INS1_16FlashAttnBwdSm90INS1_25CollectiveMainloopBwdSm90ILi2ELi2ELi2EN4cute5tupleIJNS5_1CILi1EEES8_S8_EEENS6_IJNS7_ILi80EEENS7_ILi128EEESB_EEENS_6half_tEfNS_4arch4Sm90ELb0ELb0ELb0ELb1ELb0ELb1ELb0ELb1ELi2ELi1ELi2ELi1ELb0EEENS1_21CollectiveEpilogueBwdISC_SD_SF_Li256ELb1ELb0ELi1EEENS1_19SingleTileSchedulerILb1ELb0ELb0ELi128EEEEEEEEEvNT_6ParamsE,"ax",@progbits
	.align	128
.text._ZN7cutlass13device_kernelIN5flash11enable_sm90INS1_16FlashAttnBwdSm90INS1_25CollectiveMainloopBwdSm90ILi2ELi2ELi2EN4cute5tupleIJNS5_1CILi1EEES8_S8_EEENS6_IJNS7_ILi80EEENS7_ILi128EEESB_EEENS_6half_tEfNS_4arch4Sm90ELb0ELb0ELb0ELb1ELb0ELb1ELb0ELb1ELi2ELi1ELi2ELi1ELb0EEENS1_21CollectiveEpilogueBwdISC_SD_SF_Li256ELb1ELb0ELi1EEENS1_19SingleTileSchedulerILb1ELb0ELb0ELi128EEEEEEEEEvNT_6ParamsE:
        .type           _ZN7cutlass13device_kernelIN5flash11enable_sm90INS1_16FlashAttnBwdSm90INS1_25CollectiveMainloopBwdSm90ILi2ELi2ELi2EN4cute5tupleIJNS5_1CILi1EEES8_S8_EEENS6_IJNS7_ILi80EEENS7_ILi128EEESB_EEENS_6half_tEfNS_4arch4Sm90ELb0ELb0ELb0ELb1ELb0ELb1ELb0ELb1ELi2ELi1ELi2ELi1ELb0EEENS1_21CollectiveEpilogueBwdISC_SD_SF_Li256ELb1ELb0ELi1EEENS1_19SingleTileSchedulerILb1ELb0ELb0ELi128EEEEEEEEEvNT_6ParamsE,@function
        .size           _ZN7cutlass13device_kernelIN5flash11enable_sm90INS1_16FlashAttnBwdSm90INS1_25CollectiveMainloopBwdSm90ILi2ELi2ELi2EN4cute5tupleIJNS5_1CILi1EEES8_S8_EEENS6_IJNS7_ILi80EEENS7_ILi128EEESB_EEENS_6half_tEfNS_4arch4Sm90ELb0ELb0ELb0ELb1ELb0ELb1ELb0ELb1ELi2ELi1ELi2ELi1ELb0EEENS1_21CollectiveEpilogueBwdISC_SD_SF_Li256ELb1ELb0ELi1EEENS1_19SingleTileSchedulerILb1ELb0ELb0ELi128EEEEEEEEEvNT_6ParamsE,(.L_x_7319 - _ZN7cutlass13device_kernelIN5flash11enable_sm90INS1_16FlashAttnBwdSm90INS1_25CollectiveMainloopBwdSm90ILi2ELi2ELi2EN4cute5tupleIJNS5_1CILi1EEES8_S8_EEENS6_IJNS7_ILi80EEENS7_ILi128EEESB_EEENS_6half_tEfNS_4arch4Sm90ELb0ELb0ELb0ELb1ELb0ELb1ELb0ELb1ELi2ELi1ELi2ELi1ELb0EEENS1_21CollectiveEpilogueBwdISC_SD_SF_Li256ELb1ELb0ELi1EEENS1_19SingleTileSchedulerILb1ELb0ELb0ELi128EEEEEEEEEvNT_6ParamsE)
        .other          _ZN7cutlass13device_kernelIN5flash11enable_sm90INS1_16FlashAttnBwdSm90INS1_25CollectiveMainloopBwdSm90ILi2ELi2ELi2EN4cute5tupleIJNS5_1CILi1EEES8_S8_EEENS6_IJNS7_ILi80EEENS7_ILi128EEESB_EEENS_6half_tEfNS_4arch4Sm90ELb0ELb0ELb0ELb1ELb0ELb1ELb0ELb1ELi2ELi1ELi2ELi1ELb0EEENS1_21CollectiveEpilogueBwdISC_SD_SF_Li256ELb1ELb0ELi1EEENS1_19SingleTileSchedulerILb1ELb0ELb0ELi128EEEEEEEEEvNT_6ParamsE,@"STO_CUDA_ENTRY STV_DEFAULT"
_ZN7cutlass13device_kernelIN5flash11enable_sm90INS1_16FlashAttnBwdSm90INS1_25CollectiveMainloopBwdSm90ILi2ELi2ELi2EN4cute5tupleIJNS5_1CILi1EEES8_S8_EEENS6_IJNS7_ILi80EEENS7_ILi128EEESB_EEENS_6half_tEfNS_4arch4Sm90ELb0ELb0ELb0ELb1ELb0ELb1ELb0ELb1ELi2ELi1ELi2ELi1ELb0EEENS1_21CollectiveEpilogueBwdISC_SD_SF_Li256ELb1ELb0ELi1EEENS1_19SingleTileSchedulerILb1ELb0ELb0ELi128EEEEEEEEEvNT_6ParamsE:
        /* <DEDUP_REMOVED lines=23> */
.L_x_4080:
[----:B------:R-:W-:Y:S05]  /*0170*/  BSYNC B0 ;  /* 0x0000000000007941 */ /* 0x000fea0003800000 */
.L_x_4079:
        /* <DEDUP_REMOVED lines=34> */
.L_x_4081:
        /* <DEDUP_REMOVED lines=22> */
.L_x_4082:
        /* <DEDUP_REMOVED lines=9> */
.L_x_4085:
        /* <DEDUP_REMOVED lines=20> */
.L_x_4086:
        /* <DEDUP_REMOVED lines=10> */
.L_x_4088:
[----:B------:R-:W2:Y:S02]  /*0770*/  LDC R0, c[0x0][0x8bc] ;  /* 0x00022f00ff007b82 */ /* 0x000ea40000000800 */
.L_x_4087:
[----:B------:R-:W3:Y:S02]  /*0780*/  S2R R17, SR_CTAID.X ;  /* 0x0000000000117919 */ /* 0x000ee40000002500 */
[----:B---3--:R-:W-:-:S05]  /*0790*/  IMAD.SHL.U32 R17, R17, 0x80, RZ ;  /* 0x0000008011117824 */ /* 0x008fca00078e00ff */
[----:B--2--5:R-:W-:-:S04]  /*07a0*/  ISETP.GE.AND P0, PT, R17, R0, PT ;  /* 0x000000001100720c */ /* 0x024fc80003f06270 */
[----:B------:R-:W-:-:S04]  /*07b0*/  SEL R4, R7, 0xffffffff, !P0 ;  /* 0xffffffff07047807 */ /* 0x000fc80004000000 */
[----:B------:R-:W-:Y:S01]  /*07c0*/  ISETP.GE.AND P0, PT, R4, RZ, PT ;  /* 0x000000ff0400720c */ /* 0x000fe20003f06270 */
[----:B------:R2:W-:-:S12]  /*07d0*/  STL [R1+0x1c], R4 ;  /* 0x00001c0401007387 */ /* 0x0005d80000100800 */
[----:B--2---:R-:W-:Y:S05]  /*07e0*/  @!P0 BRA `(.L_x_4089) ;  /* 0x000000c800a48947 */ /* 0x004fea0003800000 */
        /* <DEDUP_REMOVED lines=10> */
.L_x_4090:
        /* <DEDUP_REMOVED lines=10> */
.L_x_4091:
        /* <DEDUP_REMOVED lines=8> */
.L_x_4092:
        /* <DEDUP_REMOVED lines=9> */
.L_x_4093:
        /* <DEDUP_REMOVED lines=70> */
[----:B------:R-:W-:-:S03]  /*0ea0*/  ULDC UR36, c[0x0][0x744] ;  /* 0x0001d10000247ab9 */ /* 0x000fc60000000800 */
        /* <DEDUP_REMOVED lines=18> */
.L_x_4096:
        /* <DEDUP_REMOVED lines=15> */
.L_x_4095:
[----:B-1----:R-:W1:Y:S01]  /*10c0*/  S2R R3, SR_CgaCtaId ;  /* 0x0000000000037919 */ /* 0x002e620000008800 */
        /* <DEDUP_REMOVED lines=22> */
.L_x_4098:
        /* <DEDUP_REMOVED lines=15> */
.L_x_4097:
        /* <DEDUP_REMOVED lines=8> */
.L_x_4234:
[----:B------:R-:W-:Y:S01]  /*13a0*/  SHF.L.U32 R12, RZ, 0x1f, RZ ;  /* 0x0000001fff0c7819 */ /* 0x000fe200000006ff */
[----:B------:R-:W-:Y:S01]  /*13b0*/  VIADD R18, R18, 0x4f ;  /* 0x0000004f12127836 */ /* 0x000fe20000000000 */
[----:B------:R-:W-:Y:S01]  /*13c0*/  LOP3.LUT R5, R2, 0xffffff80, RZ, 0xc0, !PT ;  /* 0xffffff8002057812 */ /* 0x000fe200078ec0ff */
[----:B------:R-:W-:Y:S01]  /*13d0*/  IMAD.IADD R16, R16, 0x1, -R17 ;  /* 0x0000000110107824 */ /* 0x000fe200078e0a11 */
[----:B------:R-:W3:Y:S01]  /*13e0*/  SYNCS.PHASECHK.TRANS64.TRYWAIT P0, [R19+URZ+0x38800], R12 ;  /* 0x0388000c130075a7 */ /* 0x000ee2000800017f */
[CC--:B------:R-:W-:Y:S01]  /*13f0*/  LEA.HI R2, R3.reuse, R0.reuse, RZ, 0x5 ;  /* 0x0000000003027211 */ /* 0x0c0fe200078f28ff */
[----:B------:R-:W-:Y:S01]  /*1400*/  IMAD.HI R18, R18, 0x66666667, RZ ;  /* 0x6666666712127827 */ /* 0x000fe200078e02ff */
[CC--:B------:R-:W-:Y:S02]  /*1410*/  LEA.HI R8, R3.reuse, R0.reuse, RZ, 0x3 ;  /* 0x0000000003087211 */ /* 0x0c0fe400078f18ff */
[----:B------:R-:W-:Y:S01]  /*1420*/  LEA.HI R10, R3, R0, RZ, 0x4 ;  /* 0x00000000030a7211 */ /* 0x000fe200078f20ff */
[C---:B------:R-:W-:Y:S01]  /*1430*/  IMAD.SHL.U32 R3, R0.reuse, 0x40, RZ ;  /* 0x0000004000037824 */ /* 0x040fe200078e00ff */
[----:B------:R-:W-:Y:S01]  /*1440*/  SHF.R.S32.HI R6, RZ, 0x5, R2 ;  /* 0x00000005ff067819 */ /* 0x000fe20000011402 */
[----:B------:R-:W-:Y:S01]  /*1450*/  IMAD.IADD R5, R0, 0x1, -R5 ;  /* 0x0000000100057824 */ /* 0x000fe200078e0a05 */
[----:B--2---:R-:W-:-:S02]  /*1460*/  LEA.HI R2, R14, R14, RZ, 0x1 ;  /* 0x0000000e0e027211 */ /* 0x004fc400078f08ff */
[----:B------:R-:W-:Y:S01]  /*1470*/  LOP3.LUT R4, R3, 0x1c0, RZ, 0xc0, !PT ;  /* 0x000001c003047812 */ /* 0x000fe200078ec0ff */
[----:B------:R-:W-:Y:S01]  /*1480*/  IMAD.SHL.U32 R9, R6, 0x10, RZ ;  /* 0x0000001006097824 */ /* 0x000fe200078e00ff */
[----:B------:R-:W-:Y:S02]  /*1490*/  LOP3.LUT R3, R2, 0xfffffffe, RZ, 0xc0, !PT ;  /* 0xfffffffe02037812 */ /* 0x000fe400078ec0ff */
[----:B------:R-:W-:Y:S02]  /*14a0*/  SHF.R.U32.HI R7, RZ, 0x1f, R18 ;  /* 0x0000001fff077819 */ /* 0x000fe40000011612 */
[----:B------:R-:W-:Y:S01]  /*14b0*/  SHF.R.S32.HI R0, RZ, 0x1f, R5 ;  /* 0x0000001fff007819 */ /* 0x000fe20000011405 */
[----:B------:R-:W-:Y:S01]  /*14c0*/  IMAD.IADD R2, R14, 0x1, -R3 ;  /* 0x000000010e027824 */ /* 0x000fe200078e0a03 */
[----:B------:R-:W-:Y:S02]  /*14d0*/  LEA.HI.SX32 R3, R18, R7, 0x1b ;  /* 0x0000000712037211 */ /* 0x000fe400078fdaff */
[----:B------:R-:W-:-:S02]  /*14e0*/  SHF.R.S32.HI R11, RZ, 0x4, R10 ;  /* 0x00000004ff0b7819 */ /* 0x000fc4000001140a */
[----:B------:R2:W-:Y:S01]  /*14f0*/  STL [R1+0x4], R2 ;  /* 0x0000040201007387 */ /* 0x0005e20000100800 */
[----:B------:R-:W-:Y:S02]  /*1500*/  LOP3.LUT R9, R4, 0x30, R9, 0xf8, !PT ;  /* 0x0000003004097812 */ /* 0x000fe400078ef809 */
[----:B------:R-:W-:Y:S01]  /*1510*/  LEA.HI R10, R10, R11, RZ, 0x1 ;  /* 0x0000000b0a0a7211 */ /* 0x000fe200078f08ff */
[----:B------:R4:W-:Y:S01]  /*1520*/  STL [R1+0x10], R3 ;  /* 0x0000100301007387 */ /* 0x0009e20000100800 */
[----:B------:R-:W-:Y:S02]  /*1530*/  LEA.HI R6, R13, R13, RZ, 0x1 ;  /* 0x0000000d0d067211 */ /* 0x000fe400078f08ff */
[----:B------:R-:W-:Y:S02]  /*1540*/  LOP3.LUT R10, R10, 0x7ffffe, RZ, 0xc0, !PT ;  /* 0x007ffffe0a0a7812 */ /* 0x000fe400078ec0ff */
[----:B------:R-:W-:Y:S02]  /*1550*/  LOP3.LUT R9, R9, 0x8, R8, 0xf8, !PT ;  /* 0x0000000809097812 */ /* 0x000fe400078ef808 */
[CC--:B--2---:R-:W-:Y:S01]  /*1560*/  LEA.HI R2, R0.reuse, R5.reuse, RZ, 0x5 ;  /* 0x0000000500027211 */ /* 0x0c4fe200078f28ff */
[----:B------:R-:W-:Y:S01]  /*1570*/  IMAD.IADD R11, R11, 0x1, -R10 ;  /* 0x000000010b0b7824 */ /* 0x000fe200078e0a0a */
[----:B------:R-:W-:-:S02]  /*1580*/  LEA.HI R0, R0, R5, RZ, 0x2 ;  /* 0x0000000500007211 */ /* 0x000fc400078f10ff */
[----:B------:R-:W-:Y:S02]  /*1590*/  SHF.R.S32.HI R7, RZ, 0x5, R2 ;  /* 0x00000005ff077819 */ /* 0x000fe40000011402 */
[--C-:B----4-:R-:W-:Y:S02]  /*15a0*/  SHF.R.S32.HI R3, RZ, 0x2, R0.reuse ;  /* 0x00000002ff037819 */ /* 0x110fe40000011400 */
[----:B------:R-:W-:Y:S01]  /*15b0*/  SHF.R.S32.HI R2, RZ, 0x1f, R0 ;  /* 0x0000001fff027819 */ /* 0x000fe20000011400 */
[----:B------:R-:W-:Y:S01]  /*15c0*/  IMAD R7, R7, -0x10, R16 ;  /* 0xfffffff007077824 */ /* 0x000fe200078e0210 */
[----:B------:R-:W-:Y:S02]  /*15d0*/  SHF.R.U32.HI R8, RZ, 0x3, R4 ;  /* 0x00000003ff087819 */ /* 0x000fe40000011604 */
[----:B------:R-:W-:Y:S02]  /*15e0*/  LEA.HI R2, R2, R3, RZ, 0x3 ;  /* 0x0000000302027211 */ /* 0x000fe400078f18ff */
[----:B------:R-:W-:-:S02]  /*15f0*/  LOP3.LUT R6, R6, 0xfffffffe, RZ, 0xc0, !PT ;  /* 0xfffffffe06067812 */ /* 0x000fc400078ec0ff */
[----:B------:R-:W-:Y:S01]  /*1600*/  LOP3.LUT R4, R2, 0xfffffff8, RZ, 0xc0, !PT ;  /* 0xfffffff802047812 */ /* 0x000fe200078ec0ff */
[----:B------:R-:W-:Y:S01]  /*1610*/  IMAD R2, R13, 0x1400, RZ ;  /* 0x000014000d027824 */ /* 0x000fe200078e02ff */
[----:B------:R-:W-:Y:S01]  /*1620*/  LOP3.LUT R8, R9, R8, RZ, 0x3c, !PT ;  /* 0x0000000809087212 */ /* 0x000fe200078e3cff */
[----:B------:R-:W-:Y:S01]  /*1630*/  IMAD.IADD R6, R13, 0x1, -R6 ;  /* 0x000000010d067824 */ /* 0x000fe200078e0a06 */
[----:B------:R-:W-:Y:S01]  /*1640*/  IADD3 R7, R7, R4, -R3 ;  /* 0x0000000407077210 */ /* 0x000fe20007ffe803 */
[----:B------:R-:W-:Y:S01]  /*1650*/  IMAD R11, R11, 0x200, R2 ;  /* 0x000002000b0b7824 */ /* 0x000fe200078e0202 */
[----:B------:R-:W-:Y:S01]  /*1660*/  LOP3.LUT R0, R0, 0x7ffffffc, RZ, 0xc0, !PT ;  /* 0x7ffffffc00007812 */ /* 0x000fe200078ec0ff */
[----:B---3--:R-:W-:Y:S06]  /*1670*/  @P0 BRA `(.L_x_4100) ;  /* 0x0000000000080947 */ /* 0x008fec0003800000 */
[----:B------:R-:W2:Y:S02]  /*1680*/  SYNCS.PHASECHK.TRANS64.TRYWAIT P0, [R19+URZ+0x38800], R12 ;  /* 0x0388000c130075a7 */ /* 0x000ea4000800017f */
[----:B--2---:R-:W-:Y:S05]  /*1690*/  @!P0 BRA `(.L_x_4101) ;  /* 0x000000bc001c8947 */ /* 0x004fea0003800000 */
.L_x_4100:
[----:B--2---:R-:W2:Y:S01]  /*16a0*/  LDL.LU R3, [R1+0x8] ;  /* 0x0000080001037983 */ /* 0x004ea20000300800 */
[C---:B------:R-:W-:Y:S01]  /*16b0*/  IMAD.IADD R0, R5.reuse, 0x1, -R0 ;  /* 0x0000000105007824 */ /* 0x040fe200078e0a00 */
[----:B------:R-:W-:Y:S01]  /*16c0*/  CS2R R234, SRZ ;  /* 0x0000000000ea7805 */ /* 0x000fe2000001ff00 */
[----:B------:R-:W-:Y:S01]  /*16d0*/  IMAD R2, R5, 0x4, R2 ;  /* 0x0000000405027824 */ /* 0x000fe200078e0202 */
[----:B------:R-:W3:Y:S01]  /*16e0*/  S2R R9, SR_CgaCtaId ;  /* 0x0000000000097919 */ /* 0x000ee20000008800 */
[----:B------:R-:W-:Y:S01]  /*16f0*/  IMAD.IADD R5, R8, 0x1, R11 ;  /* 0x0000000108057824 */ /* 0x000fe200078e020b */
[----:B------:R-:W-:Y:S01]  /*1700*/  CS2R R86, SRZ ;  /* 0x0000000000567805 */ /* 0x000fe2000001ff00 */
[----:B------:R-:W-:Y:S01]  /*1710*/  IMAD R4, R6, -0x40, R7 ;  /* 0xffffffc006047824 */ /* 0x000fe200078e0207 */
[----:B------:R2:W-:Y:S01]  /*1720*/  STL [R1+0x18], R0 ;  /* 0x0000180001007387 */ /* 0x0005e20000100800 */
[----:B------:R-:W-:Y:S02]  /*1730*/  CS2R R84, SRZ ;  /* 0x0000000000547805 */ /* 0x000fe4000001ff00 */
[----:B------:R-:W-:-:S02]  /*1740*/  CS2R R82, SRZ ;  /* 0x0000000000527805 */ /* 0x000fc4000001ff00 */
[----:B------:R-:W-:Y:S01]  /*1750*/  CS2R R80, SRZ ;  /* 0x0000000000507805 */ /* 0x000fe2000001ff00 */
[----:B------:R-:W-:Y:S01]  /*1760*/  STL [R1+0x14], R5 ;  /* 0x0000140501007387 */ /* 0x000fe20000100800 */
        /* <DEDUP_REMOVED lines=60> */
[----:B--2---:R-:W-:Y:S02]  /*1b30*/  LOP3.LUT R0, R3, 0x1, RZ, 0xfc, !PT ;  /* 0x0000000103007812 */ /* 0x004fe400078efcff */
[----:B------:R-:W-:-:S03]  /*1b40*/  MOV R3, 0x400 ;  /* 0x0000040000037802 */ /* 0x000fc60000000f00 */
[----:B------:R2:W-:Y:S01]  /*1b50*/  STL [R1], R0 ;  /* 0x0000000001007387 */ /* 0x0005e20000100800 */
[----:B---3--:R-:W-:-:S05]  /*1b60*/  LEA R3, R9, R3, 0x18 ;  /* 0x0000000309037211 */ /* 0x008fca00078ec0ff */
[----:B------:R-:W-:Y:S02]  /*1b70*/  IMAD R2, R2, 0x4, R3 ;  /* 0x0000000402027824 */ /* 0x000fe400078e0203 */
[----:B--2---:R-:W-:-:S07]  /*1b80*/  IMAD.MOV.U32 R0, RZ, RZ, RZ ;  /* 0x000000ffff007224 */ /* 0x004fce00078e00ff */
.L_x_4112:
[----:B------:R-:W2:Y:S02]  /*1b90*/  LDL R3, [R1] ;  /* 0x0000000001037983 */ /* 0x000ea40000100800 */
[----:B--2---:R-:W-:-:S13]  /*1ba0*/  ISETP.NE.AND P0, PT, R3, 0x3, PT ;  /* 0x000000030300780c */ /* 0x004fda0003f05270 */
[----:B------:R-:W-:Y:S05]  /*1bb0*/  @!P0 BRA `(.L_x_4102) ;  /* 0x0000000000048947 */ /* 0x000fea0003800000 */
[----:B------:R-:W-:Y:S01]  /*1bc0*/  BPT.TRAP 0x1 ;  /* 0x000000040000795c */ /* 0x000fe20000300000 */
.L_x_4102:
        /* <DEDUP_REMOVED lines=8> */
.L_x_4103:
[----:B---3--:R-:W-:Y:S05]  /*1c50*/  @P1 BRA `(.L_x_4104) ;  /* 0x0000000000081947 */ /* 0x008fea0003800000 */
[----:B------:R-:W3:Y:S02]  /*1c60*/  SYNCS.PHASECHK.TRANS64.TRYWAIT P1, [R3+URZ+0x38810], R154 ;  /* 0x0388109a030075a7 */ /* 0x000ee4000802017f */
[----:B---3--:R-:W-:Y:S05]  /*1c70*/  @!P1 BRA `(.L_x_4105) ;  /* 0x000000b400c49947 */ /* 0x008fea0003800000 */
.L_x_4104:
        /* <DEDUP_REMOVED lines=286> */
.L_x_4106:
[----:B------:R1:W1:Y:S01]  /*2e60*/  SYNCS.PHASECHK.TRANS64.TRYWAIT P1, [R3+URZ+0x38830], R154 ;  /* 0x0388309a030075a7 */ /* 0x000262000802017f */
[----:B------:R-:W-:Y:S05]  /*2e70*/  @!P0 BRA `(.L_x_4107) ;  /* 0x0000000000048947 */ /* 0x000fea0003800000 */
[----:B------:R-:W-:Y:S01]  /*2e80*/  BPT.TRAP 0x1 ;  /* 0x000000040000795c */ /* 0x000fe20000300000 */
.L_x_4107:
[----:B------:R-:W-:-:S05]  /*2e90*/  VIADD R152, R152, 0x24000 ;  /* 0x0002400098987836 */ /* 0x000fca0000000000 */
[----:B------:R-:W-:-:S04]  /*2ea0*/  SHF.R.U32.HI R152, RZ, 0x4, R152 ;  /* 0x00000004ff987819 */ /* 0x000fc80000011698 */
[----:B------:R-:W-:-:S04]  /*2eb0*/  LOP3.LUT R236, R152, 0x3fff, RZ, 0xc0, !PT ;  /* 0x00003fff98ec7812 */ /* 0x000fc800078ec0ff */
[----:B------:R-:W-:Y:S01]  /*2ec0*/  LOP3.LUT R153, R236, 0x10000, RZ, 0xfc, !PT ;  /* 0x00010000ec997812 */ /* 0x000fe200078efcff */
[----:B-1----:R-:W-:Y:S06]  /*2ed0*/  @P1 BRA `(.L_x_4108) ;  /* 0x0000000000081947 */ /* 0x002fec0003800000 */
[----:B------:R-:W1:Y:S02]  /*2ee0*/  SYNCS.PHASECHK.TRANS64.TRYWAIT P1, [R3+URZ+0x38830], R154 ;  /* 0x0388309a030075a7 */ /* 0x000e64000802017f */
[----:B-1----:R-:W-:Y:S05]  /*2ef0*/  @!P1 BRA `(.L_x_4109) ;  /* 0x000000a400389947 */ /* 0x002fea0003800000 */
.L_x_4108:
[----:B------:R-:W-:Y:S01]  /*2f00*/  UIADD3 UR4, UR4, 0x8000, URZ ;  /* 0x0000800004047890 */ /* 0x000fe2000fffe03f */
[----:B------:R-:W-:Y:S01]  /*2f10*/  IMAD R153, R0, 0x500, R153 ;  /* 0x0000050000997824 */ /* 0x000fe200078e0299 */
[----:B------:R-:W-:Y:S01]  /*2f20*/  WARPGROUP.ARRIVE ;  /* 0x00000000000079c5 */ /* 0x000fe20000000000 */
[----:B------:R-:W-:Y:S01]  /*2f30*/  UMOV UR11, 0x40000040 ;  /* 0x40000040000b7882 */ /* 0x000fe20000000000 */
[----:B------:R-:W-:Y:S01]  /*2f40*/  USHF.R.U32.HI UR5, URZ, 0x4, UR4 ;  /* 0x000000043f057899 */ /* 0x000fe20008011604 */
[C---:B------:R-:W-:Y:S01]  /*2f50*/  ISETP.GT.AND P2, PT, R4.reuse, RZ, PT ;  /* 0x000000ff0400720c */ /* 0x040fe20003f44270 */
[----:B------:R-:W-:Y:S01]  /*2f60*/  UMOV UR9, 0x40000040 ;  /* 0x4000004000097882 */ /* 0x000fe20000000000 */
[----:B------:R-:W-:Y:S01]  /*2f70*/  R2UR UR4, R153 ;  /* 0x00000000990472ca */ /* 0x000fe200000e0000 */
[----:B------:R-:W-:Y:S01]  /*2f80*/  ULOP3.LUT UR5, UR5, 0x3fff, URZ, 0xc0, !UPT ;  /* 0x00003fff05057892 */ /* 0x000fe2000f8ec03f */
[----:B------:R-:W-:Y:S01]  /*2f90*/  ISETP.GT.AND P1, PT, R4, 0x8, PT ;  /* 0x000000080400780c */ /* 0x000fe20003f24270 */
[----:B------:R-:W-:Y:S01]  /*2fa0*/  UMOV UR15, 0x40000040 ;  /* 0x40000040000f7882 */ /* 0x000fe20000000000 */
[----:B------:R-:W-:Y:S01]  /*2fb0*/  UMOV UR13, UR9 ;  /* 0x00000009000d7c82 */ /* 0x000fe20008000000 */
[----:B------:R-:W-:Y:S01]  /*2fc0*/  ULOP3.LUT UR6, UR5, 0x10000, URZ, 0xfc, !UPT ;  /* 0x0001000005067892 */ /* 0x000fe2000f8efc3f */
[----:B------:R-:W-:Y:S01]  /*2fd0*/  FSEL R224, R224, -INF , P2 ;  /* 0xff800000e0e07808 */ /* 0x000fe20001000000 */
        /* <DEDUP_REMOVED lines=11> */
[----:B------:R-:W-:Y:S01]  /*3090*/  FSEL R226, R226, -INF , P1 ;  /* 0xff800000e2e27808 */ /* 0x000fe20000800000 */
[----:B------:R-:W-:Y:S01]  /*30a0*/  UMOV UR16, UR8 ;  /* 0x0000000800107c82 */ /* 0x000fe20008000000 */
[----:B------:R-:W-:Y:S01]  /*30b0*/  UIADD3 UR22, UR4, 0x180, URZ ;  /* 0x0000018004167890 */ /* 0x000fe2000fffe03f */
[--C-:B----4-:R-:W-:Y:S01]  /*30c0*/  FFMA.FTZ R224, R224, UR36, -R6.reuse ;  /* 0x00000024e0e07c23 */ /* 0x110fe20008010806 */
[----:B------:R-:W-:Y:S01]  /*30d0*/  UMOV UR20, UR8 ;  /* 0x0000000800147c82 */ /* 0x000fe20008000000 */
[----:B------:R-:W-:Y:S01]  /*30e0*/  UIADD3 UR26, UR4, 0x200, URZ ;  /* 0x00000200041a7890 */ /* 0x000fe2000fffe03f */
[----:B------:R-:W-:Y:S01]  /*30f0*/  FFMA.FTZ R226, R226, UR36, -R6 ;  /* 0x00000024e2e27c23 */ /* 0x000fe20008010806 */
[----:B------:R-:W-:Y:S01]  /*3100*/  UMOV UR24, UR8 ;  /* 0x0000000800187c82 */ /* 0x000fe20008000000 */
[----:B------:R-:W-:Y:S01]  /*3110*/  UMOV UR25, UR9 ;  /* 0x0000000900197c82 */ /* 0x000fe20008000000 */
[----:B------:R-:W-:Y:S01]  /*3120*/  UIADD3 UR10, UR4, 0x2, URZ ;  /* 0x00000002040a7890 */ /* 0x000fe2000fffe03f */
[----:B------:R-:W-:Y:S01]  /*3130*/  FSEL R6, R225, -INF , P2 ;  /* 0xff800000e1067808 */ /* 0x000fe20001000000 */
[----:B------:R-:W-:Y:S01]  /*3140*/  UIADD3 UR5, UR6, 0x2, URZ ;  /* 0x0000000206057890 */ /* 0x000fe2000fffe03f */
[----:B------:R-:W-:Y:S01]  /*3150*/  FSEL R228, R228, -INF , P2 ;  /* 0xff800000e4e47808 */ /* 0x000fe20001000000 */
[----:B------:R-:W-:Y:S01]  /*3160*/  UMOV UR11, 0x40000040 ;  /* 0x40000040000b7882 */ /* 0x000fe20000000000 */
[----:B------:R-:W-:Y:S01]  /*3170*/  UMOV UR9, 0x40000040 ;  /* 0x4000004000097882 */ /* 0x000fe20000000000 */
[----:B------:R-:W-:Y:S01]  /*3180*/  UIADD3 UR7, UR4, 0x182, URZ ;  /* 0x0000018204077890 */ /* 0x000fe2000fffe03f */
[----:B------:R-:W-:Y:S01]  /*3190*/  FSEL R227, R227, -INF , P1 ;  /* 0xff800000e3e37808 */ /* 0x000fe20000800000 */
[--C-:B------:R-:W-:Y:S01]  /*31a0*/  FFMA.FTZ R6, R6, UR36, -R7.reuse ;  /* 0x0000002406067c23 */ /* 0x100fe20008010807 */
[----:B------:R-:W-:Y:S01]  /*31b0*/  UMOV UR8, UR5 ;  /* 0x0000000500087c82 */ /* 0x000fe20008000000 */
[----:B------:R-:W-:Y:S01]  /*31c0*/  UIADD3 UR5, UR4, 0x102, URZ ;  /* 0x0000010204057890 */ /* 0x000fe2000fffe03f */
[----:B--2---:R-:W-:Y:S01]  /*31d0*/  FFMA.FTZ R228, R228, UR36, -R8 ;  /* 0x00000024e4e47c23 */ /* 0x004fe20008010808 */
[----:B------:R-:W-:Y:S01]  /*31e0*/  FFMA.FTZ R225, R227, UR36, -R7 ;  /* 0x00000024e3e17c23 */ /* 0x000fe20008010807 */
[----:B------:R-:W-:Y:S01]  /*31f0*/  FSEL R216, R216, -INF , P2 ;  /* 0xff800000d8d87808 */ /* 0x000fe20001000000 */
[----:B------:R-:W-:Y:S01]  /*3200*/  MUFU.EX2 R7, R6 ;  /* 0x0000000600077308 */ /* 0x000fe20000000800 */
[----:B------:R-:W-:-:S02]  /*3210*/  FSEL R230, R230, -INF , P1 ;  /* 0xff800000e6e67808 */ /* 0x000fc40000800000 */
[----:B------:R-:W-:Y:S01]  /*3220*/  FSEL R229, R229, -INF , P2 ;  /* 0xff800000e5e57808 */ /* 0x000fe20001000000 */
[----:B------:R-:W-:Y:S01]  /*3230*/  FFMA.FTZ R216, R216, UR36, -R10 ;  /* 0x00000024d8d87c23 */ /* 0x000fe2000801080a */
[----:B------:R-:W-:Y:S02]  /*3240*/  WARPGROUP.DEPBAR.LE gsb0, 0x0 ;  /* 0x00008000000079c5 */ /* 0x000fe40000010000 */
[----:B------:R-:W-:Y:S01]  /*3250*/  WARPGROUP.ARRIVE ;  /* 0x00000000000079c5 */ /* 0x000fe20000000000 */
[----:B------:R-:W1:Y:S01]  /*3260*/  MUFU.EX2 R6, R228 ;  /* 0x000000e400067308 */ /* 0x000e620000000800 */
[----:B------:R-:W-:Y:S01]  /*3270*/  FSEL R227, R231, -INF , P1 ;  /* 0xff800000e7e37808 */ /* 0x000fe20000800000 */
[----:B------:R-:W-:Y:S01]  /*3280*/  FFMA.FTZ R8, R230, UR36, -R8 ;  /* 0x00000024e6087c23 */ /* 0x000fe20008010808 */
[----:B------:R-:W-:Y:S01]  /*3290*/  FSEL R218, R218, -INF , P1 ;  /* 0xff800000dada7808 */ /* 0x000fe20000800000 */
[----:B------:R-:W-:Y:S01]  /*32a0*/  FFMA.FTZ R229, R229, UR36, -R9 ;  /* 0x00000024e5e57c23 */ /* 0x000fe20008010809 */
[----:B------:R-:W-:Y:S01]  /*32b0*/  HGMMA.64x16x16.F32 R176, gdesc[UR12], RZ, !UPT, gsb0 ;  /* 0x002000000cb079f0 */ /* 0x000fe2000c0008ff */
[----:B------:R-:W-:-:S02]  /*32c0*/  UIADD3 UR12, UR4, 0x202, URZ ;  /* 0x00000202040c7890 */ /* 0x000fc4000fffe03f */
[----:B------:R2:W-:Y:S01]  /*32d0*/  MUFU.EX2 R228, R216 ;  /* 0x000000d800e47308 */ /* 0x0005e20000000800 */
[----:B------:R-:W-:Y:S01]  /*32e0*/  FFMA.FTZ R227, R227, UR36, -R9 ;  /* 0x00000024e3e37c23 */ /* 0x000fe20008010809 */
[----:B------:R-:W-:Y:S01]  /*32f0*/  FFMA.FTZ R10, R218, UR36, -R10 ;  /* 0x00000024da0a7c23 */ /* 0x000fe2000801080a */
[----:B------:R-:W-:Y:S02]  /*3300*/  FSEL R222, R222, -INF , P1 ;  /* 0xff800000dede7808 */ /* 0x000fe40000800000 */
[----:B------:R-:W-:Y:S02]  /*3310*/  FSEL R212, R212, -INF , P2 ;  /* 0xff800000d4d47808 */ /* 0x000fe40001000000 */
[----:B------:R-:W-:Y:S01]  /*3320*/  FSEL R211, R211, -INF , P1 ;  /* 0xff800000d3d37808 */ /* 0x000fe20000800000 */
[----:B------:R-:W-:Y:S01]  /*3330*/  MUFU.EX2 R224, R224 ;  /* 0x000000e000e07308 */ /* 0x000fe20000000800 */
[----:B-1----:R1:W-:Y:S07]  /*3340*/  STL [R1+0x8], R6 ;  /* 0x0000080601007387 */ /* 0x0023ee0000100800 */
[----:B------:R-:W-:Y:S01]  /*3350*/  MUFU.EX2 R229, R229 ;  /* 0x000000e500e57308 */ /* 0x000fe20000000800 */
[----:B------:R-:W-:-:S02]  /*3360*/  WARPGROUP.DEPBAR.LE gsb0, 0x0 ;  /* 0x00008000000079c5 */ /* 0x000fc40000010000 */
[----:B------:R-:W-:Y:S01]  /*3370*/  WARPGROUP.ARRIVE ;  /* 0x00000000000079c5 */ /* 0x000fe20000000000 */
[----:B--2---:R-:W-:Y:S01]  /*3380*/  FSEL R216, R217, -INF , P2 ;  /* 0xff800000d9d87808 */ /* 0x004fe20001000000 */
[----:B------:R-:W2:Y:S04]  /*3390*/  LDL R230, [R1+0xc] ;  /* 0x00000c0001e67983 */ /* 0x000ea80000100800 */
[----:B------:R-:W-:Y:S01]  /*33a0*/  HGMMA.64x16x16.F32 R168, gdesc[UR16], RZ, !UPT, gsb0 ;  /* 0x0020000010a879f0 */ /* 0x000fe2000c0008ff */
[----:B-1----:R-:W-:Y:S01]  /*33b0*/  FSEL R6, R219, -INF , P1 ;  /* 0xff800000db067808 */ /* 0x002fe20000800000 */
[----:B------:R-:W-:Y:S01]  /*33c0*/  FFMA.FTZ R216, R216, UR36, -R11 ;  /* 0x00000024d8d87c23 */ /* 0x000fe2000801080b */
[----:B------:R-:W-:Y:S02]  /*33d0*/  FSEL R9, R221, -INF , P2 ;  /* 0xff800000dd097808 */ /* 0x000fe40001000000 */
[----:B------:R-:W-:Y:S01]  /*33e0*/  FSEL R218, R214, -INF , P1 ;  /* 0xff800000d6da7808 */ /* 0x000fe20000800000 */
[----:B------:R1:W4:Y:S01]  /*33f0*/  MUFU.EX2 R217, R10 ;  /* 0x0000000a00d97308 */ /* 0x0003220000000800 */
[----:B------:R-:W5:Y:S01]  /*3400*/  LDL.LU R231, [R1+0x8] ;  /* 0x0000080001e77983 */ /* 0x000f620000300800 */
[----:B------:R-:W-:-:S02]  /*3410*/  WARPGROUP.DEPBAR.LE gsb0, 0x0 ;  /* 0x00008000000079c5 */ /* 0x000fc40000010000 */
[----:B------:R-:W-:-:S06]  /*3420*/  WARPGROUP.ARRIVE ;  /* 0x00000000000079c5 */ /* 0x000fcc0000000000 */
[----:B------:R-:W-:Y:S03]  /*3430*/  HGMMA.64x16x16.F32 R160, gdesc[UR20], RZ, !UPT, gsb0 ;  /* 0x0020000014a079f0 */ /* 0x000fe6000c0008ff */
[----:B------:R-:W-:Y:S02]  /*3440*/  WARPGROUP.DEPBAR.LE gsb0, 0x0 ;  /* 0x00008000000079c5 */ /* 0x000fe40000010000 */
[----:B---3--:R-:W-:-:S06]  /*3450*/  WARPGROUP.ARRIVE ;  /* 0x00000000000079c5 */ /* 0x008fcc0000000000 */
[----:B------:R-:W-:Y:S03]  /*3460*/  HGMMA.64x16x16.F32 R152, gdesc[UR24], RZ, !UPT, gsb0 ;  /* 0x00200000189879f0 */ /* 0x000fe6000c0008ff */
        /* <DEDUP_REMOVED lines=189> */
[----:B------:R-:W-:Y:S01]  /*4040*/  FFMA.FTZ R6, R6, UR36, -R11 ;  /* 0x0000002406067c23 */ /* 0x000fe2000801080b */
[----:B------:R3:W-:Y:S01]  /*4050*/  MUFU.EX2 R219, R8 ;  /* 0x0000000800db7308 */ /* 0x0007e20000000800 */
[----:B------:R-:W-:Y:S01]  /*4060*/  FSEL R11, R223, -INF , P1 ;  /* 0xff800000df0b7808 */ /* 0x000fe20000800000 */
[----:B-1----:R-:W-:Y:S01]  /*4070*/  FFMA.FTZ R10, R222, UR36, -R12 ;  /* 0x00000024de0a7c23 */ /* 0x002fe2000801080c */
[----:B------:R-:W-:Y:S01]  /*4080*/  FFMA.FTZ R9, R9, UR36, -R13 ;  /* 0x0000002409097c23 */ /* 0x000fe2000801080d */
[----:B------:R-:W-:Y:S01]  /*4090*/  FFMA.FTZ R214, R212, UR36, -R16 ;  /* 0x00000024d4d67c23 */ /* 0x000fe20008010810 */
[----:B---3--:R-:W-:Y:S01]  /*40a0*/  FSEL R8, R220, -INF , P2 ;  /* 0xff800000dc087808 */ /* 0x008fe20001000000 */
[----:B------:R-:W-:-:S02]  /*40b0*/  WARPGROUP.DEPBAR.LE gsb0, 0x0 ;  /* 0x00008000000079c5 */ /* 0x000fc40000010000 */
[----:B------:R-:W-:Y:S01]  /*40c0*/  WARPGROUP.ARRIVE ;  /* 0x00000000000079c5 */ /* 0x000fe20000000000 */
[----:B------:R-:W-:Y:S01]  /*40d0*/  FFMA.FTZ R11, R11, UR36, -R13 ;  /* 0x000000240b0b7c23 */ /* 0x000fe2000801080d */
[----:B------:R-:W-:Y:S01]  /*40e0*/  FFMA.FTZ R218, R218, UR36, -R16 ;  /* 0x00000024dada7c23 */ /* 0x000fe20008010810 */
[----:B------:R-:W3:Y:S03]  /*40f0*/  LDL R222, [R1+0x14] ;  /* 0x0000140001de7983 */ /* 0x000ee60000100800 */
[----:B------:R-:W-:Y:S01]  /*4100*/  HGMMA.64x16x16.F32 R184, gdesc[UR8], R184, gsb0 ;  /* 0x0020000008b879f0 */ /* 0x000fe200080008b8 */
[----:B------:R-:W-:Y:S01]  /*4110*/  FFMA.FTZ R8, R8, UR36, -R12 ;  /* 0x0000002408087c23 */ /* 0x000fe2000801080c */
[----:B------:R-:W-:Y:S02]  /*4120*/  FSEL R12, R208, -INF , P2 ;  /* 0xff800000d00c7808 */ /* 0x000fe40001000000 */
[----:B------:R-:W-:-:S02]  /*4130*/  FSEL R13, R210, -INF , P1 ;  /* 0xff800000d20d7808 */ /* 0x000fc40000800000 */
[----:B------:R-:W-:Y:S02]  /*4140*/  FSEL R16, R213, -INF , P2 ;  /* 0xff800000d5107808 */ /* 0x000fe40001000000 */
[----:B------:R-:W-:Y:S01]  /*4150*/  FSEL R212, R215, -INF , P1 ;  /* 0xff800000d7d47808 */ /* 0x000fe20000800000 */
[--C-:B------:R-:W-:Y:S01]  /*4160*/  FFMA.FTZ R12, R12, UR36, -R14.reuse ;  /* 0x000000240c0c7c23 */ /* 0x100fe2000801080e */
[----:B------:R-:W-:Y:S01]  /*4170*/  FFMA.FTZ R13, R13, UR36, -R14 ;  /* 0x000000240d0d7c23 */ /* 0x000fe2000801080e */
[----:B------:R-:W-:Y:S01]  /*4180*/  FSEL R14, R209, -INF , P2 ;  /* 0xff800000d10e7808 */ /* 0x000fe20001000000 */
[--C-:B------:R-:W-:Y:S01]  /*4190*/  FFMA.FTZ R215, R16, UR36, -R17.reuse ;  /* 0x0000002410d77c23 */ /* 0x100fe20008010811 */
[----:B------:R-:W-:Y:S01]  /*41a0*/  FFMA.FTZ R212, R212, UR36, -R17 ;  /* 0x00000024d4d47c23 */ /* 0x000fe20008010811 */
[----:B------:R-:W-:Y:S02]  /*41b0*/  FSEL R17, R200, -INF , P2 ;  /* 0xff800000c8117808 */ /* 0x000fe40001000000 */
[----:B------:R-:W-:-:S02]  /*41c0*/  FSEL R209, R202, -INF , P1 ;  /* 0xff800000cad17808 */ /* 0x000fc40000800000 */
[----:B------:R-:W-:Y:S01]  /*41d0*/  FSEL R16, R201, -INF , P2 ;  /* 0xff800000c9107808 */ /* 0x000fe20001000000 */
[--C-:B------:R-:W-:Y:S02]  /*41e0*/  FFMA.FTZ R210, R17, UR36, -R18.reuse ;  /* 0x0000002411d27c23 */ /* 0x100fe40008010812 */
[----:B------:R-:W-:Y:S01]  /*41f0*/  FFMA.FTZ R208, R209, UR36, -R18 ;  /* 0x00000024d1d07c23 */ /* 0x000fe20008010812 */
[----:B------:R-:W-:Y:S01]  /*4200*/  FSEL R18, R203, -INF , P1 ;  /* 0xff800000cb127808 */ /* 0x000fe20000800000 */
[--C-:B------:R-:W-:Y:S01]  /*4210*/  FFMA.FTZ R14, R14, UR36, -R15.reuse ;  /* 0x000000240e0e7c23 */ /* 0x100fe2000801080f */
[----:B------:R-:W-:Y:S01]  /*4220*/  FFMA.FTZ R15, R211, UR36, -R15 ;  /* 0x00000024d30f7c23 */ /* 0x000fe2000801080f */
[--C-:B------:R-:W-:Y:S02]  /*4230*/  FFMA.FTZ R209, R16, UR36, -R19.reuse ;  /* 0x0000002410d17c23 */ /* 0x100fe40008010813 */
[----:B------:R-:W-:Y:S01]  /*4240*/  FFMA.FTZ R211, R18, UR36, -R19 ;  /* 0x0000002412d37c23 */ /* 0x000fe20008010813 */
[----:B------:R-:W-:Y:S01]  /*4250*/  FSEL R19, R204, -INF , P2 ;  /* 0xff800000cc137808 */ /* 0x000fe20001000000 */
[----:B------:R1:W-:Y:S01]  /*4260*/  MUFU.EX2 R16, R214 ;  /* 0x000000d600107308 */ /* 0x0003e20000000800 */
[----:B------:R-:W-:Y:S01]  /*4270*/  UIADD3 UR10, UR4, 0x306, URZ ;  /* 0x00000306040a7890 */ /* 0x000fe2000fffe03f */
[----:B------:R-:W-:-:S02]  /*4280*/  FSEL R204, R193, -INF , P2 ;  /* 0xff800000c1cc7808 */ /* 0x000fc40001000000 */
[----:B-1----:R-:W-:Y:S01]  /*4290*/  FFMA.FTZ R214, R19, UR36, -R20 ;  /* 0x0000002413d67c23 */ /* 0x002fe20008010814 */
[----:B------:R-:W-:Y:S01]  /*42a0*/  FSEL R19, R192, -INF , P2 ;  /* 0xff800000c0137808 */ /* 0x000fe20001000000 */
[----:B------:R-:W-:Y:S01]  /*42b0*/  UMOV UR11, 0x40000040 ;  /* 0x40000040000b7882 */ /* 0x000fe20000000000 */
[----:B------:R-:W-:Y:S02]  /*42c0*/  WARPGROUP.DEPBAR.LE gsb0, 0x0 ;  /* 0x00008000000079c5 */ /* 0x000fe40000010000 */
[----:B------:R-:W1:Y:S04]  /*42d0*/  LDS.64 R200, [R237+0x2e380] ;  /* 0x02e38000edc87984 */ /* 0x000e680000000a00 */
[----:B------:R-:W4:Y:S01]  /*42e0*/  LDS.64 R192, [R237+0x2e3a0] ;  /* 0x02e3a000edc07984 */ /* 0x000f220000000a00 */
        /* <DEDUP_REMOVED lines=8> */
[----:B------:R-:W-:-:S05]  /*4370*/  FSEL R213, R206, -INF , P1 ;  /* 0xff800000ced57808 */ /* 0x000fca0000800000 */
[----:B------:R-:W-:Y:S01]  /*4380*/  FFMA.FTZ R213, R213, UR36, -R20 ;  /* 0x00000024d5d57c23 */ /* 0x000fe20008010814 */
[----:B------:R-:W-:Y:S02]  /*4390*/  FSEL R20, R205, -INF , P2 ;  /* 0xff800000cd147808 */ /* 0x000fe40001000000 */
[----:B------:R-:W-:-:S03]  /*43a0*/  FSEL R203, R194, -INF , P1 ;  /* 0xff800000c2cb7808 */ /* 0x000fc60000800000 */
[----:B------:R-:W-:Y:S02]  /*43b0*/  FFMA.FTZ R194, R20, UR36, -R21 ;  /* 0x0000002414c27c23 */ /* 0x000fe40008010815 */
        /* <DEDUP_REMOVED lines=13> */
[--C-:B------:R-:W-:Y:S01]  /*4490*/  FFMA.FTZ R202, R19, UR36, -R22.reuse ;  /* 0x0000002413ca7c23 */ /* 0x100fe20008010816 */
[----:B------:R-:W-:Y:S01]  /*44a0*/  FFMA.FTZ R203, R203, UR36, -R22 ;  /* 0x00000024cbcb7c23 */ /* 0x000fe20008010816 */
[----:B------:R-:W-:Y:S01]  /*44b0*/  FSEL R22, R195, -INF , P1 ;  /* 0xff800000c3167808 */ /* 0x000fe20000800000 */
[----:B------:R-:W-:Y:S01]  /*44c0*/  FFMA.FTZ R204, R204, UR36, -R23 ;  /* 0x00000024cccc7c23 */ /* 0x000fe20008010817 */
[----:B------:R-:W-:-:S03]  /*44d0*/  FSEL R206, R207, -INF , P1 ;  /* 0xff800000cfce7808 */ /* 0x000fc60000800000 */
[----:B------:R-:W-:Y:S01]  /*44e0*/  FFMA.FTZ R207, R22, UR36, -R23 ;  /* 0x0000002416cf7c23 */ /* 0x000fe20008010817 */
[----:B------:R-:W-:Y:S01]  /*44f0*/  FSEL R23, R196, -INF , P2 ;  /* 0xff800000c4177808 */ /* 0x000fe20001000000 */
[----:B------:R-:W-:Y:S02]  /*4500*/  FFMA.FTZ R206, R206, UR36, -R21 ;  /* 0x00000024cece7c23 */ /* 0x000fe40008010815 */
[----:B------:R4:W-:Y:S02]  /*4510*/  MUFU.EX2 R21, R208 ;  /* 0x000000d000157308 */ /* 0x0009e40000000800 */
[----:B----4-:R-:W-:Y:S01]  /*4520*/  FFMA.FTZ R208, R23, UR36, -R232 ;  /* 0x0000002417d07c23 */ /* 0x010fe200080108e8 */
[----:B------:R-:W-:-:S05]  /*4530*/  LOP3.LUT R23, R236, 0x2800000, RZ, 0xfc, !PT ;  /* 0x02800000ec177812 */ /* 0x000fca00078efcff */
[----:B------:R-:W-:Y:S01]  /*4540*/  IMAD R23, R0, 0x500, R23 ;  /* 0x0000050000177824 */ /* 0x000fe200078e0217 */
[----:B------:R-:W-:Y:S01]  /*4550*/  UIADD3 UR4, UR4, 0x486, URZ ;  /* 0x0000048604047890 */ /* 0x000fe2000fffe03f */
[----:B------:R4:W-:Y:S01]  /*4560*/  MUFU.EX2 R18, R215 ;  /* 0x000000d700127308 */ /* 0x0009e20000000800 */
[----:B------:R-:W-:Y:S02]  /*4570*/  FADD.FTZ R220, R191, -R193 ;  /* 0x800000c1bfdc7221 */ /* 0x000fe40000010000 */
[----:B------:R-:W-:-:S05]  /*4580*/  R2UR UR12, R23 ;  /* 0x00000000170c72ca */ /* 0x000fca00000e0000 */
[----:B------:R2:W-:Y:S01]  /*4590*/  MUFU.EX2 R19, R212 ;  /* 0x000000d400137308 */ /* 0x0005e20000000800 */
[----:B----4-:R-:W-:Y:S01]  /*45a0*/  FADD.FTZ R215, R190, -R192 ;  /* 0x800000c0bed77221 */ /* 0x010fe20000010000 */
[----:B------:R-:W-:-:S06]  /*45b0*/  UMOV UR6, UR4 ;  /* 0x0000000400067c82 */ /* 0x000fcc0008000000 */
[----:B------:R4:W-:Y:S01]  /*45c0*/  MUFU.EX2 R22, R209 ;  /* 0x000000d100167308 */ /* 0x0009e20000000800 */
[----:B--2---:R-:W-:Y:S01]  /*45d0*/  FADD.FTZ R212, R187, -R201 ;  /* 0x800000c9bbd47221 */ /* 0x004fe20000010000 */
[----:B------:R-:W-:-:S06]  /*45e0*/  WARPGROUP.DEPBAR.LE gsb0, 0x0 ;  /* 0x00008000000079c5 */ /* 0x000fcc0000010000 */
[----:B------:R2:W-:Y:S01]  /*45f0*/  MUFU.EX2 R23, R211 ;  /* 0x000000d300177308 */ /* 0x0005e20000000800 */
[----:B----4-:R-:W-:Y:S01]  /*4600*/  FADD.FTZ R209, R186, -R200 ;  /* 0x800000c8bad17221 */ /* 0x010fe20000010000 */
[----:B------:R-:W4:Y:S01]  /*4610*/  LDS.64 R190, [R237+0x2e400] ;  /* 0x02e40000edbe7984 */ /* 0x000f220000000a00 */
[----:B------:R-:W-:Y:S01]  /*4620*/  UMOV UR7, 0x40000040 ;  /* 0x4000004000077882 */ /* 0x000fe20000000000 */
[----:B--2---:R-:W-:Y:S02]  /*4630*/  FADD.FTZ R211, R185, -R201 ;  /* 0x800000c9b9d37221 */ /* 0x004fe40000010000 */
[----:B------:R-:W-:Y:S01]  /*4640*/  LDS.64 R200, [R237+0x2e3e0] ;  /* 0x02e3e000edc87984 */ /* 0x000fe20000000a00 */
[----:B------:R-:W-:Y:S01]  /*4650*/  WARPGROUP.ARRIVE ;  /* 0x00000000000079c5 */ /* 0x000fe20000000000 */
[----:B------:R-:W-:Y:S01]  /*4660*/  UMOV UR4, UR8 ;  /* 0x0000000800047c82 */ /* 0x000fe20008000000 */
[----:B------:R-:W-:-:S04]  /*4670*/  UMOV UR5, UR9 ;  /* 0x0000000900057c82 */ /* 0x000fc80008000000 */
[----:B------:R-:W-:Y:S01]  /*4680*/  HGMMA.64x16x16.F32 R152, gdesc[UR4], R152, gsb0 ;  /* 0x00200000049879f0 */ /* 0x000fe20008000898 */
[----:B------:R-:W-:Y:S01]  /*4690*/  FSEL R195, R198, -INF , P1 ;  /* 0xff800000c6c37808 */ /* 0x000fe20000800000 */
[----:B------:R2:W-:Y:S01]  /*46a0*/  MUFU.EX2 R185, R194 ;  /* 0x000000c200b97308 */ /* 0x0005e20000000800 */
[----:B------:R-:W-:-:S03]  /*46b0*/  FSEL R196, R197, -INF , P2 ;  /* 0xff800000c5c47808 */ /* 0x000fc60001000000 */
[----:B------:R-:W-:Y:S02]  /*46c0*/  FFMA.FTZ R232, R195, UR36, -R232 ;  /* 0x00000024c3e87c23 */ /* 0x000fe400080108e8 */
[----:B------:R-:W-:Y:S01]  /*46d0*/  FFMA.FTZ R205, R196, UR36, -R233 ;  /* 0x00000024c4cd7c23 */ /* 0x000fe200080108e9 */
[----:B------:R-:W-:-:S05]  /*46e0*/  FSEL R198, R199, -INF , P1 ;  /* 0xff800000c7c67808 */ /* 0x000fca0000800000 */
[----:B------:R-:W-:Y:S01]  /*46f0*/  FFMA.FTZ R233, R198, UR36, -R233 ;  /* 0x00000024c6e97c23 */ /* 0x000fe200080108e9 */
[----:B------:R-:W5:Y:S01]  /*4700*/  MUFU.EX2 R6, R6 ;  /* 0x0000000600067308 */ /* 0x000f620000000800 */
[----:B------:R-:W-:Y:S02]  /*4710*/  WARPGROUP.DEPBAR.LE gsb0, 0x0 ;  /* 0x00008000000079c5 */ /* 0x000fe40000010000 */
[----:B------:R-:W4:Y:S04]  /*4720*/  LDS.64 R192, [R237+0x2e420] ;  /* 0x02e42000edc07984 */ /* 0x000f280000000a00 */
[----:B--2---:R-:W2:Y:S04]  /*4730*/  LDS.64 R194, [R237+0x2e460] ;  /* 0x02e46000edc27984 */ /* 0x004ea80000000a00 */
[----:B------:R-:W2:Y:S04]  /*4740*/  LDS.64 R196, [R237+0x2e440] ;  /* 0x02e44000edc47984 */ /* 0x000ea80000000a00 */
[----:B------:R-:W3:Y:S04]  /*4750*/  LDS.64 R198, [R237+0x2e480] ;  /* 0x02e48000edc67984 */ /* 0x000ee80000000a00 */
[----:B------:R-:W3:Y:S01]  /*4760*/  LDS.64 R236, [R237+0x2e4a0] ;  /* 0x02e4a000edec7984 */ /* 0x000ee20000000a00 */
[----:B-1----:R-:W-:Y:S01]  /*4770*/  FADD.FTZ R178, R178, -R188 ;  /* 0x800000bcb2b27221 */ /* 0x002fe20000010000 */
[--C-:B------:R-:W-:Y:S01]  /*4780*/  FADD.FTZ R179, R179, -R189.reuse ;  /* 0x800000bdb3b37221 */ /* 0x100fe20000010000 */
[----:B------:R-:W1:Y:S01]  /*4790*/  MUFU.EX2 R216, R216 ;  /* 0x000000d800d87308 */ /* 0x000e620000000800 */
[----:B------:R-:W-:Y:S01]  /*47a0*/  FMUL.FTZ R211, R7, R211 ;  /* 0x000000d307d37220 */ /* 0x000fe20000410000 */
[----:B------:R-:W-:Y:S01]  /*47b0*/  FMUL.FTZ R178, R217, R178 ;  /* 0x000000b2d9b27220 */ /* 0x000fe20000410000 */
[----:B-----5:R-:W-:Y:S01]  /*47c0*/  FMUL.FTZ R179, R6, R179 ;  /* 0x000000b306b37220 */ /* 0x020fe20000410000 */
[----:B------:R-:W-:Y:S01]  /*47d0*/  FADD.FTZ R177, R177, -R189 ;  /* 0x800000bdb1b17221 */ /* 0x000fe20000010000 */
[----:B----4-:R-:W-:Y:S01]  /*47e0*/  FADD.FTZ R170, R170, -R190 ;  /* 0x800000beaaaa7221 */ /* 0x010fe20000010000 */
[----:B------:R-:W-:-:S02]  /*47f0*/  FADD.FTZ R189, R169, -R191 ;  /* 0x800000bfa9bd7221 */ /* 0x000fc40000010000 */
[----:B------:R4:W-:Y:S01]  /*4800*/  MUFU.EX2 R186, R206 ;  /* 0x000000ce00ba7308 */ /* 0x0009e20000000800 */
[----:B------:R-:W-:-:S07]  /*4810*/  FADD.FTZ R171, R171, -R191 ;  /* 0x800000bfabab7221 */ /* 0x000fce0000010000 */
[----:B------:R-:W5:Y:S01]  /*4820*/  MUFU.EX2 R226, R226 ;  /* 0x000000e200e27308 */ /* 0x000f620000000800 */
[--C-:B------:R-:W-:Y:S01]  /*4830*/  FADD.FTZ R172, R172, -R192.reuse ;  /* 0x800000c0acac7221 */ /* 0x100fe20000010000 */
[----:B------:R-:W-:Y:S01]  /*4840*/  FADD.FTZ R174, R174, -R192 ;  /* 0x800000c0aeae7221 */ /* 0x000fe20000010000 */
[----:B------:R-:W-:Y:S01]  /*4850*/  FMUL.FTZ R192, R224, R210 ;  /* 0x000000d2e0c07220 */ /* 0x000fe20000410000 */
[----:B------:R-:W-:Y:S01]  /*4860*/  F2FP.F16.F32.PACK_AB R224, R7, R224 ;  /* 0x000000e007e0723e */ /* 0x000fe200000000ff */
[--C-:B--2---:R-:W-:Y:S01]  /*4870*/  FADD.FTZ R164, R164, -R194.reuse ;  /* 0x800000c2a4a47221 */ /* 0x104fe20000010000 */
[----:B------:R-:W-:Y:S01]  /*4880*/  FADD.FTZ R166, R166, -R194 ;  /* 0x800000c2a6a67221 */ /* 0x000fe20000010000 */
[----:B------:R-:W-:Y:S01]  /*4890*/  FMUL.FTZ R194, R231, R214 ;  /* 0x000000d6e7c27220 */ /* 0x000fe20000410000 */
[----:B------:R-:W-:Y:S01]  /*48a0*/  FMUL.FTZ R7, R229, R218 ;  /* 0x000000dae5077220 */ /* 0x000fe20000410000 */
[----:B------:R-:W2:Y:S01]  /*48b0*/  MUFU.EX2 R225, R225 ;  /* 0x000000e100e17308 */ /* 0x000ea20000000800 */
[----:B----4-:R-:W-:Y:S01]  /*48c0*/  FADD.FTZ R206, R176, -R188 ;  /* 0x800000bcb0ce7221 */ /* 0x010fe20000010000 */
[----:B------:R-:W-:Y:S01]  /*48d0*/  FADD.FTZ R188, R168, -R190 ;  /* 0x800000bea8bc7221 */ /* 0x000fe20000010000 */
[----:B------:R-:W-:Y:S01]  /*48e0*/  FADD.FTZ R190, R173, -R193 ;  /* 0x800000c1adbe7221 */ /* 0x000fe20000010000 */
[--C-:B------:R-:W-:Y:S01]  /*48f0*/  FADD.FTZ R191, R161, -R197.reuse ;  /* 0x800000c5a1bf7221 */ /* 0x100fe20000010000 */
[----:B------:R-:W-:-:S03]  /*4900*/  FADD.FTZ R163, R163, -R197 ;  /* 0x800000c5a3a37221 */ /* 0x000fc60000010000 */
[----:B------:R-:W4:Y:S01]  /*4910*/  MUFU.EX2 R227, R227 ;  /* 0x000000e300e37308 */ /* 0x000f220000000800 */
[----:B------:R-:W-:Y:S01]  /*4920*/  FADD.FTZ R173, R160, -R196 ;  /* 0x800000c4a0ad7221 */ /* 0x000fe20000010000 */
[----:B------:R-:W-:Y:S02]  /*4930*/  F2FP.F16.F32.PACK_AB R194, R7, R194 ;  /* 0x000000c207c2723e */ /* 0x000fe400000000ff */
[----:B------:R-:W-:-:S04]  /*4940*/  F2FP.F16.F32.PACK_AB R197, R179, R178 ;  /* 0x000000b2b3c5723e */ /* 0x000fc800000000ff */
[----:B------:R-:W4:Y:S01]  /*4950*/  MUFU.EX2 R8, R8 ;  /* 0x0000000800087308 */ /* 0x000f220000000800 */
[----:B------:R-:W-:-:S07]  /*4960*/  FADD.FTZ R162, R162, -R196 ;  /* 0x800000c4a2a27221 */ /* 0x000fce0000010000 */
[----:B------:R-:W4:Y:S08]  /*4970*/  MUFU.EX2 R10, R10 ;  /* 0x0000000a000a7308 */ /* 0x000f300000000800 */
        /* <DEDUP_REMOVED lines=13> */
[----:B------:R4:W4:Y:S08]  /*4a50*/  MUFU.EX2 R7, R205 ;  /* 0x000000cd00077308 */ /* 0x0009300000000800 */
[----:B------:R-:W4:Y:S01]  /*4a60*/  MUFU.EX2 R179, R233 ;  /* 0x000000e900b37308 */ /* 0x000f220000000800 */
        /* <DEDUP_REMOVED lines=8> */
[----:B------:R-:W-:Y:S01]  /*4af0*/  FADD.FTZ R175, R175, -R193 ;  /* 0x800000c1afaf7221 */ /* 0x000fe20000010000 */
[--C-:B------:R-:W-:Y:S01]  /*4b00*/  FADD.FTZ R165, R165, -R195.reuse ;  /* 0x800000c3a5a57221 */ /* 0x100fe20000010000 */
[----:B------:R-:W-:Y:S01]  /*4b10*/  FADD.FTZ R167, R167, -R195 ;  /* 0x800000c3a7a77221 */ /* 0x000fe20000010000 */
[--C-:B---3--:R-:W-:Y:S01]  /*4b20*/  FADD.FTZ R152, R152, -R198.reuse ;  /* 0x800000c698987221 */ /* 0x108fe20000010000 */
[----:B------:R-:W-:Y:S01]  /*4b30*/  FADD.FTZ R154, R154, -R198 ;  /* 0x800000c69a9a7221 */ /* 0x000fe20000010000 */
[--C-:B------:R-:W-:Y:S01]  /*4b40*/  FADD.FTZ R153, R153, -R199.reuse ;  /* 0x800000c799997221 */ /* 0x100fe20000010000 */
[----:B------:R-:W-:Y:S01]  /*4b50*/  FADD.FTZ R155, R155, -R199 ;  /* 0x800000c79b9b7221 */ /* 0x000fe20000010000 */
[--C-:B------:R-:W-:Y:S01]  /*4b60*/  FADD.FTZ R156, R156, -R236.reuse ;  /* 0x800000ec9c9c7221 */ /* 0x100fe20000010000 */
[----:B------:R-:W-:Y:S01]  /*4b70*/  FADD.FTZ R158, R158, -R236 ;  /* 0x800000ec9e9e7221 */ /* 0x000fe20000010000 */
[--C-:B------:R-:W-:Y:S01]  /*4b80*/  FADD.FTZ R157, R157, -R237.reuse ;  /* 0x800000ed9d9d7221 */ /* 0x100fe20000010000 */
[----:B------:R-:W-:Y:S01]  /*4b90*/  FADD.FTZ R159, R159, -R237 ;  /* 0x800000ed9f9f7221 */ /* 0x000fe20000010000 */
[----:B-----5:R-:W-:Y:S01]  /*4ba0*/  FMUL.FTZ R193, R226, R209 ;  /* 0x000000d1e2c17220 */ /* 0x020fe20000410000 */
[----:B--2---:R-:W-:Y:S01]  /*4bb0*/  FMUL.FTZ R212, R225, R212 ;  /* 0x000000d4e1d47220 */ /* 0x004fe20000410000 */
[----:B------:R-:W-:Y:S01]  /*4bc0*/  FMUL.FTZ R195, R219, R215 ;  /* 0x000000d7dbc37220 */ /* 0x000fe20000410000 */
[----:B----4-:R-:W-:Y:S01]  /*4bd0*/  FMUL.FTZ R220, R227, R220 ;  /* 0x000000dce3dc7220 */ /* 0x010fe20000410000 */
[----:B------:R-:W-:Y:S01]  /*4be0*/  F2FP.F16.F32.PACK_AB R205, R163, R162 ;  /* 0x000000a2a3cd723e */ /* 0x000fe200000000ff */
[----:B------:R-:W-:Y:S01]  /*4bf0*/  FMUL.FTZ R180, R8, R180 ;  /* 0x000000b408b47220 */ /* 0x000fe20000410000 */
[----:B------:R-:W-:Y:S01]  /*4c00*/  F2FP.F16.F32.PACK_AB R196, R177, R196 ;  /* 0x000000c4b1c4723e */ /* 0x000fe200000000ff */
        /* <DEDUP_REMOVED lines=52> */
[----:B------:R-:W-:-:S03]  /*4f50*/  F2FP.F16.F32.PACK_AB R227, R227, R219 ;  /* 0x000000dbe3e3723e */ /* 0x000fc600000000ff */
        /* <DEDUP_REMOVED lines=31> */
[----:B------:R-:W-:Y:S01]  /*5150*/  UMOV UR11, 0x40000040 ;  /* 0x40000040000b7882 */ /* 0x000fe20000000000 */
[----:B------:R-:W-:Y:S01]  /*5160*/  UMOV UR10, UR12 ;  /* 0x0000000c000a7c82 */ /* 0x000fe20008000000 */
[----:B------:R-:W-:-:S02]  /*5170*/  WARPGROUP.DEPBAR.LE gsb0, 0x0 ;  /* 0x00008000000079c5 */ /* 0x000fc40000010000 */
        /* <DEDUP_REMOVED lines=8> */
[----:B--2---:R-:W-:-:S05]  /*5200*/  IMAD R8, R163, 0x4000, R230 ;  /* 0x00004000a3087824 */ /* 0x004fca00078e02e6 */
[----:B------:R-:W-:Y:S01]  /*5210*/  R2UR UR5, R8 ;  /* 0x00000000080572ca */ /* 0x000fe200000e0000 */
[----:B------:R-:W-:Y:S02]  /*5220*/  WARPGROUP.DEPBAR.LE gsb0, 0x0 ;  /* 0x00008000000079c5 */ /* 0x000fe40000010000 */
[----:B------:R-:W-:-:S06]  /*5230*/  WARPGROUP.ARRIVE ;  /* 0x00000000000079c5 */ /* 0x000fcc0000000000 */
[----:B------:R-:W-:Y:S01]  /*5240*/  HGMMA.64x128x16.F32 R88, R176, gdesc[UR8].tnspB, R88, gsb0 ;  /* 0x41e00008b0587df0 */ /* 0x000fe20008000858 */
[----:B---3--:R-:W-:-:S05]  /*5250*/  LEA R164, R165, R164, 0x18 ;  /* 0x000000a4a5a47211 */ /* 0x008fca00078ec0ff */
[----:B------:R-:W-:-:S05]  /*5260*/  VIADD R164, R164, 0x2e800 ;  /* 0x0002e800a4a47836 */ /* 0x000fca0000000000 */
[----:B------:R-:W-:-:S04]  /*5270*/  SHF.R.U32.HI R6, RZ, 0x4, R164 ;  /* 0x00000004ff067819 */ /* 0x000fc800000116a4 */
[----:B------:R-:W-:-:S04]  /*5280*/  LOP3.LUT R6, R6, 0x3fff, RZ, 0xc0, !PT ;  /* 0x00003fff06067812 */ /* 0x000fc800078ec0ff */
[----:B------:R-:W-:-:S05]  /*5290*/  LOP3.LUT R9, R6, 0x10000, RZ, 0xfc, !PT ;  /* 0x0001000006097812 */ /* 0x000fca00078efcff */
[----:B------:R-:W-:Y:S01]  /*52a0*/  IMAD R9, R0, 0x500, R9 ;  /* 0x0000050000097824 */ /* 0x000fe200078e0209 */
[----:B------:R-:W-:-:S04]  /*52b0*/  USHF.R.U32.HI UR5, URZ, 0x4, UR5 ;  /* 0x000000043f057899 */ /* 0x000fc80008011605 */
[----:B------:R-:W-:Y:S01]  /*52c0*/  R2UR UR4, R9 ;  /* 0x00000000090472ca */ /* 0x000fe200000e0000 */
[----:B------:R-:W-:Y:S01]  /*52d0*/  ULOP3.LUT UR6, UR5, 0x3fff, URZ, 0xc0, !UPT ;  /* 0x00003fff05067892 */ /* 0x000fe2000f8ec03f */
[----:B------:R-:W-:Y:S01]  /*52e0*/  UMOV UR11, 0x40000040 ;  /* 0x40000040000b7882 */ /* 0x000fe20000000000 */
[----:B------:R-:W-:-:S05]  /*52f0*/  UMOV UR9, 0x40000040 ;  /* 0x4000004000097882 */ /* 0x000fca0000000000 */
[----:B------:R-:W-:-:S05]  /*5300*/  UMOV UR8, UR6 ;  /* 0x0000000600087c82 */ /* 0x000fca0008000000 */
        /* <DEDUP_REMOVED lines=255> */
.L_x_4110:
        /* <DEDUP_REMOVED lines=56> */
.L_x_4111:
        /* <DEDUP_REMOVED lines=78> */
.L_x_4094:
[----:B------:R-:W-:Y:S05]  /*6b60*/  @P0 BRA `(.L_x_4113) ;  /* 0x0000001c00b00947 */ /* 0x000fea0003800000 */
[----:B------:R-:W2:Y:S01]  /*6b70*/  LDL R152, [R1+0x1c] ;  /* 0x00001c0001987983 */ /* 0x000ea20000100800 */
[----:B------:R-:W3:Y:S01]  /*6b80*/  S2UR UR5, SR_CgaCtaId ;  /* 0x00000000000579c3 */ /* 0x000ee20000008800 */
[----:B------:R-:W-:Y:S01]  /*6b90*/  UMOV UR4, 0x400 ;  /* 0x0000040000047882 */ /* 0x000fe20000000000 */
[----:B------:R-:W-:Y:S01]  /*6ba0*/  F2FP.F16.F32.PACK_AB R88, R89, R88 ;  /* 0x000000585958723e */ /* 0x000fe200000000ff */
[----:B------:R-:W4:Y:S01]  /*6bb0*/  S2R R16, SR_TID.X ;  /* 0x0000000000107919 */ /* 0x000f220000002100 */
[----:B------:R-:W-:Y:S02]  /*6bc0*/  F2FP.F16.F32.PACK_AB R89, R91, R90 ;  /* 0x0000005a5b59723e */ /* 0x000fe400000000ff */
[----:B------:R-:W-:Y:S02]  /*6bd0*/  F2FP.F16.F32.PACK_AB R96, R97, R96 ;  /* 0x000000606160723e */ /* 0x000fe400000000ff */
[----:B------:R-:W-:Y:S01]  /*6be0*/  F2FP.F16.F32.PACK_AB R90, R93, R92 ;  /* 0x0000005c5d5a723e */ /* 0x000fe200000000ff */
[----:B------:R-:W1:Y:S01]  /*6bf0*/  LDC.64 R26, c[0x0][0x870] ;  /* 0x00021c00ff1a7b82 */ /* 0x000e620000000a00 */
[----:B------:R-:W-:-:S02]  /*6c00*/  F2FP.F16.F32.PACK_AB R91, R95, R94 ;  /* 0x0000005e5f5b723e */ /* 0x000fc400000000ff */
[----:B------:R-:W-:Y:S02]  /*6c10*/  F2FP.F16.F32.PACK_AB R97, R99, R98 ;  /* 0x000000626361723e */ /* 0x000fe400000000ff */
[----:B------:R-:W-:Y:S02]  /*6c20*/  F2FP.F16.F32.PACK_AB R104, R105, R104 ;  /* 0x000000686968723e */ /* 0x000fe400000000ff */
[----:B------:R-:W-:Y:S01]  /*6c30*/  F2FP.F16.F32.PACK_AB R98, R101, R100 ;  /* 0x000000646562723e */ /* 0x000fe200000000ff */
[----:B------:R-:W2:Y:S01]  /*6c40*/  LDC.64 R38, c[0x0][0x850] ;  /* 0x00021400ff267b82 */ /* 0x000ea20000000a00 */
[----:B------:R-:W-:Y:S02]  /*6c50*/  F2FP.F16.F32.PACK_AB R99, R103, R102 ;  /* 0x000000666763723e */ /* 0x000fe400000000ff */
[----:B------:R-:W-:Y:S02]  /*6c60*/  F2FP.F16.F32.PACK_AB R105, R107, R106 ;  /* 0x0000006a6b69723e */ /* 0x000fe400000000ff */
[----:B------:R-:W-:Y:S01]  /*6c70*/  F2FP.F16.F32.PACK_AB R112, R113, R112 ;  /* 0x000000707170723e */ /* 0x000fe200000000ff */
[----:B---3--:R-:W-:Y:S01]  /*6c80*/  ULEA UR4, UR5, UR4, 0x18 ;  /* 0x0000000405047291 */ /* 0x008fe2000f8ec03f */
[----:B------:R-:W-:-:S02]  /*6c90*/  F2FP.F16.F32.PACK_AB R106, R109, R108 ;  /* 0x0000006c6d6a723e */ /* 0x000fc400000000ff */
[----:B------:R-:W-:Y:S02]  /*6ca0*/  F2FP.F16.F32.PACK_AB R107, R111, R110 ;  /* 0x0000006e6f6b723e */ /* 0x000fe400000000ff */
[----:B------:R-:W-:Y:S02]  /*6cb0*/  F2FP.F16.F32.PACK_AB R113, R115, R114 ;  /* 0x000000727371723e */ /* 0x000fe400000000ff */
[----:B------:R-:W-:Y:S02]  /*6cc0*/  F2FP.F16.F32.PACK_AB R120, R121, R120 ;  /* 0x000000787978723e */ /* 0x000fe400000000ff */
[----:B------:R-:W-:Y:S01]  /*6cd0*/  F2FP.F16.F32.PACK_AB R114, R117, R116 ;  /* 0x000000747572723e */ /* 0x000fe200000000ff */
[----:B----4-:R-:W-:Y:S01]  /*6ce0*/  VIADD R16, R16, 0xffffff80 ;  /* 0xffffff8010107836 */ /* 0x010fe20000000000 */
        /* <DEDUP_REMOVED lines=10> */
[----:B------:R-:W-:Y:S01]  /*6d90*/  IMAD.IADD R2, R16, 0x1, -R3 ;  /* 0x0000000110027824 */ /* 0x000fe200078e0a03 */
        /* <DEDUP_REMOVED lines=30> */
[----:B------:R-:W-:Y:S01]  /*6f80*/  LEA R17, R17, UR4, 0x1 ;  /* 0x0000000411117c11 */ /* 0x000fe2000f8e08ff */
[----:B------:R-:W-:Y:S01]  /*6f90*/  BAR.SYNC.DEFER_BLOCKING 0x1, 0x100 ;  /* 0x0044000000007b1d */ /* 0x000fe20000010000 */
[----:B------:R-:W-:-:S02]  /*6fa0*/  F2FP.F16.F32.PACK_AB R147, R151, R150 ;  /* 0x000000969793723e */ /* 0x000fc400000000ff */
[--C-:B------:R-:W-:Y:S02]  /*6fb0*/  IADD3 R20, R18, 0x8000, R17.reuse ;  /* 0x0000800012147810 */ /* 0x100fe40007ffe011 */
[----:B------:R-:W-:Y:S02]  /*6fc0*/  IADD3 R21, R19, 0x8000, R17 ;  /* 0x0000800013157810 */ /* 0x000fe40007ffe011 */
[----:B------:R-:W-:Y:S01]  /*6fd0*/  F2FP.F16.F32.PACK_AB R4, R25, R4 ;  /* 0x000000041904723e */ /* 0x000fe200000000ff */
[----:B------:R-:W-:Y:S01]  /*6fe0*/  IMAD.IADD R22, R20, 0x1, R19 ;  /* 0x0000000114167824 */ /* 0x000fe200078e0213 */
[----:B------:R-:W-:Y:S01]  /*6ff0*/  F2FP.F16.F32.PACK_AB R5, R8, R5 ;  /* 0x000000050805723e */ /* 0x000fe200000000ff */
[----:B------:R-:W2:Y:S01]  /*7000*/  LDC.64 R18, c[0x0][0x870] ;  /* 0x00021c00ff127b82 */ /* 0x000ea20000000a00 */
[----:B------:R-:W-:Y:S02]  /*7010*/  F2FP.F16.F32.PACK_AB R6, R29, R6 ;  /* 0x000000061d06723e */ /* 0x000fe400000000ff */
[----:B------:R-:W-:-:S02]  /*7020*/  F2FP.F16.F32.PACK_AB R7, R10, R7 ;  /* 0x000000070a07723e */ /* 0x000fc400000000ff */
[----:B------:R-:W-:Y:S02]  /*7030*/  F2FP.F16.F32.PACK_AB R40, R41, R40 ;  /* 0x000000282928723e */ /* 0x000fe400000000ff */
[----:B------:R-:W-:Y:S02]  /*7040*/  F2FP.F16.F32.PACK_AB R8, R33, R32 ;  /* 0x000000202108723e */ /* 0x000fe400000000ff */
[----:B------:R-:W-:Y:S02]  /*7050*/  F2FP.F16.F32.PACK_AB R9, R12, R9 ;  /* 0x000000090c09723e */ /* 0x000fe400000000ff */
[----:B------:R-:W-:Y:S02]  /*7060*/  F2FP.F16.F32.PACK_AB R10, R37, R36 ;  /* 0x00000024250a723e */ /* 0x000fe400000000ff */
[----:B------:R-:W-:Y:S01]  /*7070*/  F2FP.F16.F32.PACK_AB R11, R14, R11 ;  /* 0x0000000b0e0b723e */ /* 0x000fe200000000ff */
[----:B------:R-:W-:Y:S01]  /*7080*/  STSM.16.M88.4 [R17+0x8000], R88 ;  /* 0x0080005811007844 */ /* 0x000fe20000000200 */
[----:B------:R-:W-:-:S02]  /*7090*/  F2FP.F16.F32.PACK_AB R41, R43, R42 ;  /* 0x0000002a2b29723e */ /* 0x000fc400000000ff */
[----:B------:R-:W-:Y:S01]  /*70a0*/  F2FP.F16.F32.PACK_AB R48, R49, R48 ;  /* 0x000000303130723e */ /* 0x000fe200000000ff */
        /* <DEDUP_REMOVED lines=32> */
[----:B------:R-:W-:Y:S01]  /*72b0*/  ISETP.NE.U32.AND P3, PT, R26, RZ, PT ;  /* 0x000000ff1a00720c */ /* 0x000fe20003f65070 */
[----:B------:R2:W-:Y:S01]  /*72c0*/  STSM.16.M88.4 [R17+0x4000], R56 ;  /* 0x0040003811007844 */ /* 0x0005e20000000200 */
[----:B-1----:R-:W1:Y:S02]  /*72d0*/  LDC.64 R4, c[0x0][0x878] ;  /* 0x00021e00ff047b82 */ /* 0x002e640000000a00 */
[----:B------:R-:W-:Y:S01]  /*72e0*/  ISETP.NE.AND.EX P3, PT, R27, RZ, PT, P3 ;  /* 0x000000ff1b00720c */ /* 0x000fe20003f65330 */
[----:B------:R1:W-:Y:S04]  /*72f0*/  STSM.16.M88.4 [R20+-0x4000], R64 ;  /* 0xffc0004014007844 */ /* 0x0003e80000000200 */
[----:B------:R1:W-:Y:S04]  /*7300*/  STSM.16.M88.4 [R21+-0x4000], R72 ;  /* 0xffc0004815007844 */ /* 0x0003e80000000200 */
[----:B------:R1:W-:Y:S01]  /*7310*/  STSM.16.M88.4 [R22+-0x4000], R80 ;  /* 0xffc0005016007844 */ /* 0x0003e20000000200 */
[----:B--2---:R-:W-:Y:S01]  /*7320*/  IMAD.WIDE R18, R152, 0x4, R18 ;  /* 0x0000000498127825 */ /* 0x004fe200078e0212 */
[----:B------:R-:W-:Y:S06]  /*7330*/  BAR.SYNC.DEFER_BLOCKING 0x1, 0x100 ;  /* 0x0044000000007b1d */ /* 0x000fec0000010000 */
[----:B------:R-:W2:Y:S01]  /*7340*/  @P3 LDG.E R7, desc[UR38][R18.64] ;  /* 0x0000002612073981 */ /* 0x000ea2000c1e1900 */
[----:B-1----:R-:W-:Y:S01]  /*7350*/  ISETP.NE.U32.AND P0, PT, R4, RZ, PT ;  /* 0x000000ff0400720c */ /* 0x002fe20003f05070 */
[----:B------:R-:W-:Y:S01]  /*7360*/  ULDC UR5, c[0x0][0x808] ;  /* 0x0002020000057ab9 */ /* 0x000fe20000000800 */
[----:B---3--:R-:W-:Y:S01]  /*7370*/  LEA.HI R9, R15, R16, RZ, 0x7 ;  /* 0x000000100f097211 */ /* 0x008fe200078f38ff */
[----:B----4-:R-:W1:Y:S01]  /*7380*/  S2R R43, SR_CTAID.X ;  /* 0x00000000002b7919 */ /* 0x010e620000002500 */
[----:B------:R-:W-:Y:S01]  /*7390*/  ISETP.NE.AND.EX P0, PT, R5, RZ, PT, P0 ;  /* 0x000000ff0500720c */ /* 0x000fe20003f05300 */
[----:B------:R-:W-:-:S02]  /*73a0*/  IMAD.SHL.U32 R8, R0, 0x40, RZ ;  /* 0x0000004000087824 */ /* 0x000fc400078e00ff */
[----:B------:R-:W-:Y:S02]  /*73b0*/  IMAD.SHL.U32 R3, R3, 0x8, RZ ;  /* 0x0000000803037824 */ /* 0x000fe400078e00ff */
[----:B------:R-:W-:-:S08]  /*73c0*/  IMAD.U32 R6, RZ, RZ, UR5 ;  /* 0x00000005ff067e24 */ /* 0x000fd0000f8e00ff */
[----:B------:R-:W3:Y:S01]  /*73d0*/  @P0 LDC.64 R4, c[0x0][0x878] ;  /* 0x00021e00ff040b82 */ /* 0x000ee20000000a00 */
[----:B------:R-:W-:Y:S01]  /*73e0*/  IMAD.SHL.U32 R9, R9, 0x4, RZ ;  /* 0x0000000409097824 */ /* 0x000fe200078e00ff */
[----:B------:R-:W-:-:S04]  /*73f0*/  LOP3.LUT R8, R8, 0x1c0, RZ, 0xc0, !PT ;  /* 0x000001c008087812 */ /* 0x000fc800078ec0ff */
[----:B------:R-:W-:Y:S02]  /*7400*/  LOP3.LUT R3, R8, 0x38, R3, 0xf8, !PT ;  /* 0x0000003808037812 */ /* 0x000fe400078ef803 */
[----:B------:R-:W-:Y:S02]  /*7410*/  LOP3.LUT R10, R9, 0x7ffffe00, RZ, 0xc0, !PT ;  /* 0x7ffffe00090a7812 */ /* 0x000fe400078ec0ff */
[----:B------:R-:W-:Y:S01]  /*7420*/  SHF.R.U32.HI R8, RZ, 0x3, R8 ;  /* 0x00000003ff087819 */ /* 0x000fe20000011608 */
[----:B------:R-:W4:Y:S02]  /*7430*/  S2UR UR5, SR_CTAID.Y ;  /* 0x00000000000579c3 */ /* 0x000f240000002600 */
[----:B------:R-:W-:Y:S01]  /*7440*/  IMAD R10, R13, 0x2000, R10 ;  /* 0x000020000d0a7824 */ /* 0x000fe200078e020a */
[----:B------:R-:W-:Y:S02]  /*7450*/  LOP3.LUT R3, R3, R8, RZ, 0x3c, !PT ;  /* 0x0000000803037212 */ /* 0x000fe400078e3cff */
[----:B------:R-:W-:Y:S01]  /*7460*/  CS2R R28, SRZ ;  /* 0x00000000001c7805 */ /* 0x000fe2000001ff00 */
[----:B---3--:R-:W-:-:S04]  /*7470*/  @P0 IMAD.WIDE R4, R152, 0x4, R4 ;  /* 0x0000000498040825 */ /* 0x008fc800078e0204 */
[----:B------:R-:W-:Y:S01]  /*7480*/  IMAD.IADD R3, R10, 0x1, R3 ;  /* 0x000000010a037824 */ /* 0x000fe200078e0203 */
[----:B------:R2:W5:Y:S02]  /*7490*/  @P0 LDG.E R6, desc[UR38][R4.64] ;  /* 0x0000002604060981 */ /* 0x000564000c1e1900 */
[----:B--2---:R-:W-:Y:S01]  /*74a0*/  @P3 SHF.R.S32.HI R4, RZ, 0x1f, R7 ;  /* 0x0000001fff043819 */ /* 0x004fe20000011407 */
[----:B-1--4-:R-:W-:Y:S06]  /*74b0*/  @P0 BRA `(.L_x_4114) ;  /* 0x0000000000100947 */ /* 0x012fec0003800000 */
[----:B------:R-:W-:Y:S05]  /*74c0*/  @!P3 BRA `(.L_x_4114) ;  /* 0x00000000000cb947 */ /* 0x000fea0003800000 */
[----:B------:R-:W2:Y:S04]  /*74d0*/  LDG.E R5, desc[UR38][R18.64] ;  /* 0x0000002612057981 */ /* 0x000ea8000c1e1900 */
[----:B-----5:R-:W2:Y:S02]  /*74e0*/  LDG.E R6, desc[UR38][R18.64+0x4] ;  /* 0x0000042612067981 */ /* 0x020ea4000c1e1900 */
[----:B--2---:R-:W-:-:S07]  /*74f0*/  IMAD.IADD R6, R6, 0x1, -R5 ;  /* 0x0000000106067824 */ /* 0x004fce00078e0a05 */
.L_x_4114:
        /* <DEDUP_REMOVED lines=58> */
.L_x_4116:
[----:B------:R-:W-:Y:S05]  /*78a0*/  BSYNC B0 ;  /* 0x0000000000007941 */ /* 0x000fea0003800000 */
.L_x_4115:
        /* <DEDUP_REMOVED lines=15> */
.L_x_4118:
[----:B------:R-:W-:Y:S05]  /*79a0*/  BSYNC B0 ;  /* 0x0000000000007941 */ /* 0x000fea0003800000 */
.L_x_4117:
        /* <DEDUP_REMOVED lines=18> */
.L_x_4120:
[----:B------:R-:W-:Y:S05]  /*7ad0*/  BSYNC B0 ;  /* 0x0000000000007941 */ /* 0x000fea0003800000 */
.L_x_4119:
        /* <DEDUP_REMOVED lines=17> */
.L_x_4122:
[----:B------:R-:W-:Y:S05]  /*7bf0*/  BSYNC B0 ;  /* 0x0000000000007941 */ /* 0x000fea0003800000 */
.L_x_4121:
        /* <DEDUP_REMOVED lines=18> */
.L_x_4124:
[----:B------:R-:W-:Y:S05]  /*7d20*/  BSYNC B0 ;  /* 0x0000000000007941 */ /* 0x000fea0003800000 */
.L_x_4123:
        /* <DEDUP_REMOVED lines=18> */
.L_x_4126:
[----:B------:R-:W-:Y:S05]  /*7e50*/  BSYNC B0 ;  /* 0x0000000000007941 */ /* 0x000fea0003800000 */
.L_x_4125:
        /* <DEDUP_REMOVED lines=19> */
.L_x_4128:
[----:B------:R-:W-:Y:S05]  /*7f90*/  BSYNC B0 ;  /* 0x0000000000007941 */ /* 0x000fea0003800000 */
.L_x_4127:
        /* <DEDUP_REMOVED lines=21> */
.L_x_4130:
[----:B------:R-:W-:Y:S05]  /*80f0*/  BSYNC B0 ;  /* 0x0000000000007941 */ /* 0x000fea0003800000 */
.L_x_4129:
        /* <DEDUP_REMOVED lines=33> */
.L_x_4132:
[----:B------:R-:W-:Y:S05]  /*8310*/  BSYNC B0 ;  /* 0x0000000000007941 */ /* 0x000fea0003800000 */
.L_x_4131:
        /* <DEDUP_REMOVED lines=17> */
.L_x_4134:
[----:B------:R-:W-:Y:S05]  /*8430*/  BSYNC B0 ;  /* 0x0000000000007941 */ /* 0x000fea0003800000 */
.L_x_4133:
        /* <DEDUP_REMOVED lines=15> */
.L_x_4136:
[----:B------:R-:W-:Y:S05]  /*8530*/  BSYNC B0 ;  /* 0x0000000000007941 */ /* 0x000fea0003800000 */
.L_x_4135:
        /* <DEDUP_REMOVED lines=15> */
.L_x_4138:
[----:B------:R-:W-:Y:S05]  /*8630*/  BSYNC B0 ;  /* 0x0000000000007941 */ /* 0x000fea0003800000 */
.L_x_4137:
        /* <DEDUP_REMOVED lines=15> */
.L_x_4140:
[----:B------:R-:W-:Y:S05]  /*8730*/  BSYNC B0 ;  /* 0x0000000000007941 */ /* 0x000fea0003800000 */
.L_x_4139:
        /* <DEDUP_REMOVED lines=15> */
.L_x_4142:
[----:B------:R-:W-:Y:S05]  /*8830*/  BSYNC B0 ;  /* 0x0000000000007941 */ /* 0x000fea0003800000 */
.L_x_4141:
        /* <DEDUP_REMOVED lines=15> */
.L_x_4144:
[----:B------:R-:W-:Y:S05]  /*8930*/  BSYNC B0 ;  /* 0x0000000000007941 */ /* 0x000fea0003800000 */
.L_x_4143:
        /* <DEDUP_REMOVED lines=15> */
.L_x_4113:
[----:B------:R-:W2:Y:S01]  /*8a30*/  LDL R10, [R1+0x1c] ;  /* 0x00001c00010a7983 */ /* 0x000ea20000100800 */
[----:B------:R-:W3:Y:S08]  /*8a40*/  LDC.64 R4, c[0x0][0x870] ;  /* 0x00021c00ff047b82 */ /* 0x000ef00000000a00 */
[----:B-1----:R-:W2:Y:S01]  /*8a50*/  LDC.64 R2, c[0x0][0x870] ;  /* 0x00021c00ff027b82 */ /* 0x002ea20000000a00 */
[----:B------:R-:W-:Y:S01]  /*8a60*/  ULDC UR4, c[0x0][0x808] ;  /* 0x0002020000047ab9 */ /* 0x000fe20000000800 */
[----:B------:R-:W1:Y:S06]  /*8a70*/  S2R R13, SR_CTAID.X ;  /* 0x00000000000d7919 */ /* 0x000e6c0000002500 */
[----:B------:R-:W4:Y:S01]  /*8a80*/  LDC.64 R14, c[0x0][0x820] ;  /* 0x00020800ff0e7b82 */ /* 0x000f220000000a00 */
[----:B---3--:R-:W-:-:S04]  /*8a90*/  ISETP.NE.U32.AND P3, PT, R4, RZ, PT ;  /* 0x000000ff0400720c */ /* 0x008fc80003f65070 */
[----:B------:R-:W-:Y:S01]  /*8aa0*/  ISETP.NE.AND.EX P3, PT, R5, RZ, PT, P3 ;  /* 0x000000ff0500720c */ /* 0x000fe20003f65330 */
[----:B------:R-:W-:Y:S02]  /*8ab0*/  IMAD.U32 R0, RZ, RZ, UR4 ;  /* 0x00000004ff007e24 */ /* 0x000fe4000f8e00ff */
[----:B--2---:R-:W-:Y:S02]  /*8ac0*/  IMAD.WIDE R4, R10, 0x4, R2 ;  /* 0x000000040a047825 */ /* 0x004fe400078e0202 */
[----:B------:R-:W2:Y:S08]  /*8ad0*/  LDC.64 R2, c[0x0][0x878] ;  /* 0x00021e00ff027b82 */ /* 0x000eb00000000a00 */
[----:B------:R-:W3:Y:S01]  /*8ae0*/  @P3 LDG.E R9, desc[UR38][R4.64] ;  /* 0x0000002604093981 */ /* 0x000ee2000c1e1900 */
[----:B--2---:R-:W-:-:S04]  /*8af0*/  ISETP.NE.U32.AND P0, PT, R2, RZ, PT ;  /* 0x000000ff0200720c */ /* 0x004fc80003f05070 */
[----:B------:R-:W-:-:S13]  /*8b00*/  ISETP.NE.AND.EX P0, PT, R3, RZ, PT, P0 ;  /* 0x000000ff0300720c */ /* 0x000fda0003f05300 */
[----:B------:R-:W2:Y:S02]  /*8b10*/  @P0 LDC.64 R2, c[0x0][0x878] ;  /* 0x00021e00ff020b82 */ /* 0x000ea40000000a00 */
[----:B--2---:R-:W-:-:S05]  /*8b20*/  @P0 IMAD.WIDE R6, R10, 0x4, R2 ;  /* 0x000000040a060825 */ /* 0x004fca00078e0202 */
[----:B------:R2:W5:Y:S01]  /*8b30*/  @P0 LDG.E R0, desc[UR38][R6.64] ;  /* 0x0000002606000981 */ /* 0x000562000c1e1900 */
[----:B------:R-:W1:Y:S01]  /*8b40*/  S2UR UR4, SR_CTAID.Y ;  /* 0x00000000000479c3 */ /* 0x000e620000002600 */
[----:B------:R-:W4:Y:S02]  /*8b50*/  S2R R2, SR_TID.X ;  /* 0x0000000000027919 */ /* 0x000f240000002100 */
[----:B----4-:R-:W-:Y:S01]  /*8b60*/  VIADD R11, R2, 0xffffff80 ;  /* 0xffffff80020b7836 */ /* 0x010fe20000000000 */
[----:B------:R-:W-:-:S04]  /*8b70*/  CS2R R2, SRZ ;  /* 0x0000000000027805 */ /* 0x000fc8000001ff00 */
[----:B------:R-:W-:-:S04]  /*8b80*/  SHF.R.S32.HI R8, RZ, 0x1f, R11 ;  /* 0x0000001fff087819 */ /* 0x000fc8000001140b */
[----:B------:R-:W-:-:S04]  /*8b90*/  LEA.HI R8, R8, R11, RZ, 0x4 ;  /* 0x0000000b08087211 */ /* 0x000fc800078f20ff */
[----:B------:R-:W-:Y:S02]  /*8ba0*/  SHF.R.S32.HI R17, RZ, 0x4, R8 ;  /* 0x00000004ff117819 */ /* 0x000fe40000011408 */
[--C-:B---3--:R-:W-:Y:S01]  /*8bb0*/  @P3 SHF.R.S32.HI R3, RZ, 0x1f, R9.reuse ;  /* 0x0000001fff033819 */ /* 0x108fe20000011409 */
[----:B------:R-:W-:Y:S01]  /*8bc0*/  @P3 IMAD.MOV.U32 R2, RZ, RZ, R9 ;  /* 0x000000ffff023224 */ /* 0x000fe200078e0009 */
[----:B-12---:R-:W-:Y:S06]  /*8bd0*/  @P0 BRA `(.L_x_4145) ;  /* 0x0000000000100947 */ /* 0x006fec0003800000 */
[----:B------:R-:W-:Y:S05]  /*8be0*/  @!P3 BRA `(.L_x_4145) ;  /* 0x00000000000cb947 */ /* 0x000fea0003800000 */
[----:B------:R-:W2:Y:S04]  /*8bf0*/  LDG.E R7, desc[UR38][R4.64] ;  /* 0x0000002604077981 */ /* 0x000ea8000c1e1900 */
[----:B-----5:R-:W2:Y:S02]  /*8c00*/  LDG.E R0, desc[UR38][R4.64+0x4] ;  /* 0x0000042604007981 */ /* 0x020ea4000c1e1900 */
[----:B--2---:R-:W-:-:S07]  /*8c10*/  IMAD.IADD R0, R0, 0x1, -R7 ;  /* 0x0000000100007824 */ /* 0x004fce00078e0a07 */
.L_x_4145:
        /* <DEDUP_REMOVED lines=48> */
.L_x_4147:
[----:B------:R-:W-:Y:S05]  /*8f20*/  BSYNC B0 ;  /* 0x0000000000007941 */ /* 0x000fea0003800000 */
.L_x_4146:
        /* <DEDUP_REMOVED lines=16> */
.L_x_4149:
[----:B------:R-:W-:Y:S05]  /*9030*/  BSYNC B0 ;  /* 0x0000000000007941 */ /* 0x000fea0003800000 */
.L_x_4148:
        /* <DEDUP_REMOVED lines=16> */
.L_x_4151:
[----:B------:R-:W-:Y:S05]  /*9140*/  BSYNC B0 ;  /* 0x0000000000007941 */ /* 0x000fea0003800000 */
.L_x_4150:
        /* <DEDUP_REMOVED lines=17> */
.L_x_4153:
[----:B------:R-:W-:Y:S05]  /*9260*/  BSYNC B0 ;  /* 0x0000000000007941 */ /* 0x000fea0003800000 */
.L_x_4152:
        /* <DEDUP_REMOVED lines=16> */
.L_x_4155:
[----:B------:R-:W-:Y:S05]  /*9370*/  BSYNC B0 ;  /* 0x0000000000007941 */ /* 0x000fea0003800000 */
.L_x_4154:
        /* <DEDUP_REMOVED lines=18> */
.L_x_4157:
[----:B------:R-:W-:Y:S05]  /*94a0*/  BSYNC B0 ;  /* 0x0000000000007941 */ /* 0x000fea0003800000 */
.L_x_4156:
        /* <DEDUP_REMOVED lines=20> */
.L_x_4159:
[----:B------:R-:W-:Y:S05]  /*95f0*/  BSYNC B0 ;  /* 0x0000000000007941 */ /* 0x000fea0003800000 */
.L_x_4158:
        /* <DEDUP_REMOVED lines=17> */
.L_x_4161:
[----:B------:R-:W-:Y:S05]  /*9710*/  BSYNC B0 ;  /* 0x0000000000007941 */ /* 0x000fea0003800000 */
.L_x_4160:
        /* <DEDUP_REMOVED lines=32> */
.L_x_4163:
[----:B------:R-:W-:Y:S05]  /*9920*/  BSYNC B0 ;  /* 0x0000000000007941 */ /* 0x000fea0003800000 */
.L_x_4162:
        /* <DEDUP_REMOVED lines=16> */
.L_x_4165:
[----:B------:R-:W-:Y:S05]  /*9a30*/  BSYNC B0 ;  /* 0x0000000000007941 */ /* 0x000fea0003800000 */
.L_x_4164:
        /* <DEDUP_REMOVED lines=15> */
.L_x_4167:
[----:B------:R-:W-:Y:S05]  /*9b30*/  BSYNC B0 ;  /* 0x0000000000007941 */ /* 0x000fea0003800000 */
.L_x_4166:
        /* <DEDUP_REMOVED lines=15> */
.L_x_4169:
[----:B------:R-:W-:Y:S05]  /*9c30*/  BSYNC B0 ;  /* 0x0000000000007941 */ /* 0x000fea0003800000 */
.L_x_4168:
        /* <DEDUP_REMOVED lines=15> */
.L_x_4171:
[----:B------:R-:W-:Y:S05]  /*9d30*/  BSYNC B0 ;  /* 0x0000000000007941 */ /* 0x000fea0003800000 */
.L_x_4170:
        /* <DEDUP_REMOVED lines=15> */
.L_x_4173:
[----:B------:R-:W-:Y:S05]  /*9e30*/  BSYNC B0 ;  /* 0x0000000000007941 */ /* 0x000fea0003800000 */
.L_x_4172:
        /* <DEDUP_REMOVED lines=15> */
.L_x_4175:
[----:B------:R-:W-:Y:S05]  /*9f30*/  BSYNC B0 ;  /* 0x0000000000007941 */ /* 0x000fea0003800000 */
.L_x_4174:
        /* <DEDUP_REMOVED lines=15> */
.L_x_4084:
        /* <DEDUP_REMOVED lines=20> */
.L_x_4177:
        /* <DEDUP_REMOVED lines=13> */
.L_x_4179:
[----:B------:R-:W-:-:S05]  /*a240*/  ULDC UR5, c[0x0][0x8bc] ;  /* 0x00022f0000057ab9 */ /* 0x000fca0000000800 */
.L_x_4178:
        /* <DEDUP_REMOVED lines=30> */
[----:B------:R-:W-:-:S04]  /*a430*/  @UP0 UIMAD UR4, UR12, 0x50, UR4 ;  /* 0x000000500c0408a4 */ /* 0x000fc8000f8e0204 */
[----:B------:R-:W-:-:S04]  /*a440*/  UIMAD.WIDE UR4, UR4, 0x66666667, URZ ;  /* 0x66666667040478a5 */ /* 0x000fc8000f8e023f */
[----:B------:R-:W-:-:S04]  /*a450*/  @UP0 USHF.R.U32.HI UR4, URZ, 0x1f, UR5 ;  /* 0x0000001f3f040899 */ /* 0x000fc80008011605 */
[----:B------:R-:W-:-:S04]  /*a460*/  @UP0 ULEA.HI.SX32 UR4, UR5, UR4, 0x1b ;  /* 0x0000000405040291 */ /* 0x000fc8000f8fda3f */
[----:B------:R-:W-:Y:S01]  /*a470*/  @UP0 UIMAD UR6, UR4, 0x2800, URZ ;  /* 0x00002800040608a4 */ /* 0x000fe2000f8e023f */
[----:B-1----:R-:W-:Y:S11]  /*a480*/  @P1 BRA `(.L_x_4180) ;  /* 0x0000000000101947 */ /* 0x002ff60003800000 */
[----:B------:R-:W-:Y:S05]  /*a490*/  @!P0 BRA `(.L_x_4180) ;  /* 0x00000000000c8947 */ /* 0x000fea0003800000 */
[----:B------:R-:W2:Y:S04]  /*a4a0*/  LDG.E R5, desc[UR38][R2.64] ;  /* 0x0000002602057981 */ /* 0x000ea8000c1e1900 */
[----:B-----5:R-:W2:Y:S02]  /*a4b0*/  LDG.E R0, desc[UR38][R2.64+0x4] ;  /* 0x0000042602007981 */ /* 0x020ea4000c1e1900 */
[----:B--2---:R-:W-:-:S07]  /*a4c0*/  IMAD.IADD R0, R0, 0x1, -R5 ;  /* 0x0000000100007824 */ /* 0x004fce00078e0a05 */
.L_x_4180:
        /* <DEDUP_REMOVED lines=11> */
[----:B------:R-:W-:Y:S01]  /*a580*/  USHF.R.S32.HI UR6, URZ, 0x1f, UR12 ;  /* 0x0000001f3f067899 */ /* 0x000fe2000801140c */
[----:B------:R-:W-:Y:S01]  /*a590*/  IMAD.HI R2, R2, 0x66666667, RZ ;  /* 0x6666666702027827 */ /* 0x000fe200078e02ff */
[----:B------:R-:W-:Y:S02]  /*a5a0*/  UIMAD.WIDE.U32 UR10, UR13, UR8, URZ ;  /* 0x000000080d0a72a5 */ /* 0x000fe4000f8e003f */
[----:B------:R-:W-:Y:S02]  /*a5b0*/  UIMAD UR7, UR13, UR9, UR7 ;  /* 0x000000090d0772a4 */ /* 0x000fe4000f8e0207 */
[----:B------:R-:W-:Y:S01]  /*a5c0*/  UIADD3 UR8, UP1, UR4, UR10, URZ ;  /* 0x0000000a04087290 */ /* 0x000fe2000ff3e03f */
[----:B------:R-:W-:Y:S01]  /*a5d0*/  SHF.R.U32.HI R3, RZ, 0x1f, R2 ;  /* 0x0000001fff037819 */ /* 0x000fe20000011602 */
[----:B------:R-:W-:-:S02]  /*a5e0*/  UIADD3 UR7, UR11, UR7, URZ ;  /* 0x000000070b077290 */ /* 0x000fc4000fffe03f */
[----:B------:R-:W-:Y:S01]  /*a5f0*/  USEL UR6, UR6, URZ, !UP0 ;  /* 0x0000003f06067287 */ /* 0x000fe2000c000000 */
[----:B------:R-:W-:Y:S01]  /*a600*/  LEA.HI.SX32 R3, R2, R3, 0x1b ;  /* 0x0000000302037211 */ /* 0x000fe200078fdaff */
        /* <DEDUP_REMOVED lines=29> */
.L_x_4194:
        /* <DEDUP_REMOVED lines=21> */
.L_x_4183:
[----:B------:R-:W-:Y:S05]  /*a930*/  BSYNC B0 ;  /* 0x0000000000007941 */ /* 0x000fea0003800000 */
.L_x_4182:
        /* <DEDUP_REMOVED lines=13> */
.L_x_4185:
[----:B------:R-:W-:Y:S05]  /*aa10*/  BSYNC B0 ;  /* 0x0000000000007941 */ /* 0x000fea0003800000 */
.L_x_4184:
[----:B------:R-:W-:Y:S06]  /*aa20*/  BAR.ARV 0xa, 0xa0 ;  /* 0x0282800000007b1d */ /* 0x000fec0000002000 */
[----:B------:R-:W-:Y:S04]  /*aa30*/  BSSY B0, `(.L_x_4186) ;  /* 0x0000003000007945 */ /* 0x000fe80003800000 */
[----:B------:R-:W-:Y:S05]  /*aa40*/  @!P0 BRA `(.L_x_4187) ;  /* 0x0000000000048947 */ /* 0x000fea0003800000 */
[----:B------:R-:W-:-:S04]  /*aa50*/  DEPBAR.LE SB0, 0x0 ;  /* 0x000080000000791a */ /* 0x000fc80000000000 */
.L_x_4187:
[----:B------:R-:W-:Y:S05]  /*aa60*/  BSYNC B0 ;  /* 0x0000000000007941 */ /* 0x000fea0003800000 */
.L_x_4186:
        /* <DEDUP_REMOVED lines=13> */
.L_x_4189:
[----:B------:R-:W-:Y:S05]  /*ab40*/  BSYNC B0 ;  /* 0x0000000000007941 */ /* 0x000fea0003800000 */
.L_x_4188:
        /* <DEDUP_REMOVED lines=13> */
.L_x_4191:
[----:B------:R-:W-:Y:S05]  /*ac20*/  BSYNC B0 ;  /* 0x0000000000007941 */ /* 0x000fea0003800000 */
.L_x_4190:
[----:B------:R-:W-:Y:S01]  /*ac30*/  VIADD R0, R0, 0xfffffffe ;  /* 0xfffffffe00007836 */ /* 0x000fe20000000000 */
[----:B------:R-:W-:Y:S06]  /*ac40*/  BAR.ARV 0xa, 0xa0 ;  /* 0x0282800000007b1d */ /* 0x000fec0000002000 */
[----:B------:R-:W-:Y:S01]  /*ac50*/  BSSY B0, `(.L_x_4192) ;  /* 0x0000004000007945 */ /* 0x000fe20003800000 */
[----:B------:R-:W-:-:S03]  /*ac60*/  ISETP.NE.AND P1, PT, R0, RZ, PT ;  /* 0x000000ff0000720c */ /* 0x000fc60003f25270 */
[----:B------:R-:W-:Y:S10]  /*ac70*/  @!P0 BRA `(.L_x_4193) ;  /* 0x0000000000048947 */ /* 0x000ff40003800000 */
[----:B------:R-:W-:-:S04]  /*ac80*/  DEPBAR.LE SB0, 0x0 ;  /* 0x000080000000791a */ /* 0x000fc80000000000 */
.L_x_4193:
[----:B------:R-:W-:Y:S05]  /*ac90*/  BSYNC B0 ;  /* 0x0000000000007941 */ /* 0x000fea0003800000 */
.L_x_4192:
[----:B------:R-:W-:Y:S06]  /*aca0*/  BAR.ARV 0xb, 0xa0 ;  /* 0x02c2800000007b1d */ /* 0x000fec0000002000 */
[----:B------:R-:W-:Y:S02]  /*acb0*/  UIADD3 UR5, UR5, 0x2, URZ ;  /* 0x0000000205057890 */ /* 0x000fe4000fffe03f */
[----:B------:R-:W-:Y:S01]  /*acc0*/  UIADD3 UR4, UR4, 0x1, URZ ;  /* 0x0000000104047890 */ /* 0x000fe2000fffe03f */
[----:B------:R-:W-:Y:S11]  /*acd0*/  @P1 BRA `(.L_x_4194) ;  /* 0xfffffff800c01947 */ /* 0x000ff6000383ffff */
[----:B------:R-:W-:-:S12]  /*ace0*/  UIADD3 UR6, UR16, 0x5000, URZ ;  /* 0x0000500010067890 */ /* 0x000fd8000fffe03f */
.L_x_4181:
        /* <DEDUP_REMOVED lines=19> */
.L_x_4196:
[----:B------:R-:W-:Y:S05]  /*ae20*/  BSYNC B0 ;  /* 0x0000000000007941 */ /* 0x000fea0003800000 */
.L_x_4195:
        /* <DEDUP_REMOVED lines=19> */
.L_x_4198:
[----:B------:R-:W-:Y:S05]  /*af60*/  BSYNC B0 ;  /* 0x0000000000007941 */ /* 0x000fea0003800000 */
.L_x_4197:
[----:B------:R-:W-:Y:S06]  /*af70*/  BAR.ARV 0xa, 0xa0 ;  /* 0x0282800000007b1d */ /* 0x000fec0000002000 */
[----:B------:R-:W-:Y:S04]  /*af80*/  BSSY B0, `(.L_x_4199) ;  /* 0x0000003000007945 */ /* 0x000fe80003800000 */
[----:B------:R-:W-:Y:S05]  /*af90*/  @!P0 BRA `(.L_x_4200) ;  /* 0x0000000000048947 */ /* 0x000fea0003800000 */
[----:B------:R-:W-:-:S04]  /*afa0*/  DEPBAR.LE SB0, 0x0 ;  /* 0x000080000000791a */ /* 0x000fc80000000000 */
.L_x_4200:
[----:B------:R-:W-:Y:S05]  /*afb0*/  BSYNC B0 ;  /* 0x0000000000007941 */ /* 0x000fea0003800000 */
.L_x_4199:
[----:B------:R-:W-:Y:S06]  /*afc0*/  BAR.ARV 0xb, 0xa0 ;  /* 0x02c2800000007b1d */ /* 0x000fec0000002000 */
[----:B------:R-:W-:Y:S05]  /*afd0*/  BRA `(.L_x_4089) ;  /* 0x0000002000a87947 */ /* 0x000fea0003800000 */
.L_x_4176:
        /* <DEDUP_REMOVED lines=10> */
.L_x_4201:
        /* <DEDUP_REMOVED lines=10> */
.L_x_4203:
[----:B------:R-:W3:Y:S02]  /*b120*/  LDC R5, c[0x0][0x8bc] ;  /* 0x00022f00ff057b82 */ /* 0x000ee40000000800 */
.L_x_4202:
        /* <DEDUP_REMOVED lines=23> */
[----:B------:R-:W-:Y:S02]  /*b2a0*/  IMAD.MOV.U32 R5, RZ, RZ, RZ ;  /* 0x000000ffff057224 */ /* 0x000fe400078e00ff */
[----:B-1----:R-:W-:-:S05]  /*b2b0*/  @P0 IMAD.WIDE R2, R8, 0x4, R2 ;  /* 0x0000000408020825 */ /* 0x002fca00078e0202 */
[----:B------:R2:W5:Y:S01]  /*b2c0*/  @P0 LDG.E R5, desc[UR38][R2.64] ;  /* 0x0000002602050981 */ /* 0x000562000c1e1900 */
[----:B------:R-:W-:Y:S01]  /*b2d0*/  ULDC UR4, c[0x0][0x280] ;  /* 0x0000a00000047ab9 */ /* 0x000fe20000000800 */
[----:B--2---:R-:W-:-:S04]  /*b2e0*/  @P2 IMAD.WIDE R2, R8, 0x4, R12 ;  /* 0x0000000408022825 */ /* 0x004fc800078e020c */
[----:B------:R-:W-:Y:S01]  /*b2f0*/  IMAD.U32 R4, RZ, RZ, UR4 ;  /* 0x00000004ff047e24 */ /* 0x000fe2000f8e00ff */
[----:B------:R-:W-:-:S05]  /*b300*/  VOTEU.ANY UP0, P1 ;  /* 0x00000000003f7886 */ /* 0x000fca0000800100 */
[----:B------:R1:W5:Y:S02]  /*b310*/  @P2 LDG.E R4, desc[UR38][R2.64] ;  /* 0x0000002602042981 */ /* 0x000364000c1e1900 */
[----:B-1----:R-:W-:Y:S01]  /*b320*/  CS2R R2, SRZ ;  /* 0x0000000000027805 */ /* 0x002fe2000001ff00 */
[----:B---3--:R-:W-:-:S04]  /*b330*/  @P1 IMAD R9, R8, 0x50, R9 ;  /* 0x0000005008091824 */ /* 0x008fc800078e0209 */
[----:B------:R-:W-:-:S05]  /*b340*/  @P1 IMAD.HI R9, R9, 0x66666667, RZ ;  /* 0x6666666709091827 */ /* 0x000fca00078e02ff */
[----:B------:R-:W-:-:S04]  /*b350*/  @P1 SHF.R.U32.HI R12, RZ, 0x1f, R9 ;  /* 0x0000001fff0c1819 */ /* 0x000fc80000011609 */
[----:B------:R-:W-:-:S05]  /*b360*/  @P1 LEA.HI.SX32 R12, R9, R12, 0x1b ;  /* 0x0000000c090c1211 */ /* 0x000fca00078fdaff */
[----:B------:R-:W-:Y:S01]  /*b370*/  @P1 IMAD R12, R12, 0x50, RZ ;  /* 0x000000500c0c1824 */ /* 0x000fe200078e02ff */
[----:B----4-:R-:W-:-:S04]  /*b380*/  @P1 R2UR UR4, R15 ;  /* 0x000000000f0412ca */ /* 0x010fc800000e0000 */
[--C-:B------:R-:W-:Y:S01]  /*b390*/  @P1 SHF.R.S32.HI R9, RZ, 0x1f, R12.reuse ;  /* 0x0000001fff091819 */ /* 0x100fe2000001140c */
[----:B------:R-:W-:-:S04]  /*b3a0*/  @P1 IMAD.MOV.U32 R2, RZ, RZ, R12 ;  /* 0x000000ffff021224 */ /* 0x000fc800078e000c */
[----:B------:R-:W-:Y:S01]  /*b3b0*/  @P1 IMAD.MOV.U32 R3, RZ, RZ, R9 ;  /* 0x000000ffff031224 */ /* 0x000fe200078e0009 */
[----:B------:R-:W-:Y:S06]  /*b3c0*/  @P2 BRA `(.L_x_4205) ;  /* 0x0000000000102947 */ /* 0x000fec0003800000 */
[----:B------:R-:W-:Y:S05]  /*b3d0*/  @!P1 BRA `(.L_x_4205) ;  /* 0x00000000000c9947 */ /* 0x000fea0003800000 */
[----:B------:R-:W2:Y:S04]  /*b3e0*/  LDG.E R9, desc[UR38][R6.64] ;  /* 0x0000002606097981 */ /* 0x000ea8000c1e1900 */
[----:B-----5:R-:W2:Y:S02]  /*b3f0*/  LDG.E R4, desc[UR38][R6.64+0x4] ;  /* 0x0000042606047981 */ /* 0x020ea4000c1e1900 */
[----:B--2---:R-:W-:-:S07]  /*b400*/  IMAD.IADD R4, R4, 0x1, -R9 ;  /* 0x0000000104047824 */ /* 0x004fce00078e0a09 */
.L_x_4205:
        /* <DEDUP_REMOVED lines=66> */
.L_x_4235:
        /* <DEDUP_REMOVED lines=9> */
.L_x_4208:
        /* <DEDUP_REMOVED lines=65> */
[C---:B------:R-:W-:Y:S01]  /*bcd0*/  VIADD R0, R4.reuse, 0x4f ;  /* 0x0000004f04007836 */ /* 0x040fe20000000000 */
[----:B------:R-:W1:Y:S01]  /*bce0*/  S2R R13, SR_TID.X ;  /* 0x00000000000d7919 */ /* 0x000e620000002100 */
[----:B------:R-:W-:Y:S01]  /*bcf0*/  ISETP.GE.AND P1, PT, R4, 0xa1, PT ;  /* 0x000000a10400780c */ /* 0x000fe20003f26270 */
[----:B------:R-:W-:Y:S02]  /*bd00*/  IMAD.MOV.U32 R10, RZ, RZ, 0x1 ;  /* 0x00000001ff0a7424 */ /* 0x000fe400078e00ff */
[----:B------:R-:W-:-:S04]  /*bd10*/  IMAD.HI R0, R0, 0x66666667, RZ ;  /* 0x6666666700007827 */ /* 0x000fc800078e02ff */
[----:B------:R-:W-:Y:S01]  /*bd20*/  IMAD.MOV.U32 R19, RZ, RZ, RZ ;  /* 0x000000ffff137224 */ /* 0x000fe200078e00ff */
[----:B------:R-:W-:-:S04]  /*bd30*/  SHF.R.U32.HI R5, RZ, 0x1f, R0 ;  /* 0x0000001fff057819 */ /* 0x000fc80000011600 */
[----:B------:R-:W-:Y:S01]  /*bd40*/  LEA.HI.SX32 R5, R0, R5, 0x1b ;  /* 0x0000000500057211 */ /* 0x000fe200078fdaff */
[----:B------:R-:W-:-:S05]  /*bd50*/  IMAD.MOV.U32 R0, RZ, RZ, 0x1 ;  /* 0x00000001ff007424 */ /* 0x000fca00078e00ff */
[----:B------:R-:W-:Y:S01]  /*bd60*/  VIADDMNMX R18, R5, -R0, 0x1, !PT ;  /* 0x0000000105127446 */ /* 0x000fe20007800900 */
[----:B------:R-:W-:Y:S02]  /*bd70*/  IMAD.MOV.U32 R0, RZ, RZ, RZ ;  /* 0x000000ffff007224 */ /* 0x000fe400078e00ff */
[----:B------:R-:W-:Y:S01]  /*bd80*/  IMAD.MOV.U32 R5, RZ, RZ, RZ ;  /* 0x000000ffff057224 */ /* 0x000fe200078e00ff */
[----:B------:R-:W-:-:S05]  /*bd90*/  LOP3.LUT R4, R18, 0x1, RZ, 0xc0, !PT ;  /* 0x0000000112047812 */ /* 0x000fca00078ec0ff */
[----:B------:R2:W-:Y:S01]  /*bda0*/  STL [R1], R4 ;  /* 0x0000000401007387 */ /* 0x0005e20000100800 */
[----:B-1----:R-:W-:Y:S01]  /*bdb0*/  LOP3.LUT R20, R13, 0x1f, RZ, 0xc0, !PT ;  /* 0x0000001f0d147812 */ /* 0x002fe200078ec0ff */
[----:B------:R-:W-:Y:S06]  /*bdc0*/  @!P1 BRA `(.L_x_4210) ;  /* 0x00000008007c9947 */ /* 0x000fec0003800000 */
[----:B------:R-:W-:Y:S02]  /*bdd0*/  IMAD.IADD R18, R18, 0x1, -R4 ;  /* 0x0000000112127824 */ /* 0x000fe400078e0a04 */
[----:B------:R-:W-:Y:S02]  /*bde0*/  IMAD.MOV.U32 R19, RZ, RZ, RZ ;  /* 0x000000ffff137224 */ /* 0x000fe400078e00ff */
[----:B------:R-:W-:-:S07]  /*bdf0*/  IMAD.MOV.U32 R10, RZ, RZ, 0x1 ;  /* 0x00000001ff0a7424 */ /* 0x000fce00078e00ff */
.L_x_4219:
[----:B------:R-:W-:-:S04]  /*be00*/  SHF.L.U32 R21, R10, 0x1f, RZ ;  /* 0x0000001f0a157819 */ /* 0x000fc800000006ff */
[----:B-1----:R-:W1:Y:S02]  /*be10*/  SYNCS.PHASECHK.TRANS64.TRYWAIT P1, [R12+URZ+0x38840], R21 ;  /* 0x038840150c0075a7 */ /* 0x002e64000802017f */
[----:B-12--5:R-:W-:Y:S05]  /*be20*/  @!P1 BRA `(.L_x_4211) ;  /* 0x0000001400949947 */ /* 0x026fea0003800000 */
.L_x_4236:
[----:B------:R-:W-:Y:S05]  /*be30*/  @P0 BRA `(.L_x_4212) ;  /* 0x0000000000140947 */ /* 0x000fea0003800000 */
[----:B------:R-:W-:Y:S01]  /*be40*/  ISETP.NE.AND P1, PT, R20, RZ, PT ;  /* 0x000000ff1400720c */ /* 0x000fe20003f25270 */
[----:B------:R-:W-:-:S04]  /*be50*/  IMAD.MOV.U32 R3, RZ, RZ, 0x5140 ;  /* 0x00005140ff037424 */ /* 0x000fc800078e00ff */
[----:B------:R3:W-:Y:S08]  /*be60*/  SYNCS.ARRIVE.TRANS64 RZ, [R12+URZ+0x38830], R3 ;  /* 0x038830030cff79a7 */ /* 0x0007f0000800003f */
[----:B------:R-:W-:Y:S05]  /*be70*/  @!P1 BRA `(.L_x_4212) ;  /* 0x0000000000049947 */ /* 0x000fea0003800000 */
[----:B------:R-:W-:Y:S01]  /*be80*/  BPT.TRAP 0x1 ;  /* 0x000000040000795c */ /* 0x000fe20000300000 */
.L_x_4212:
        /* <DEDUP_REMOVED lines=37> */
.L_x_4237:
[----:B------:R-:W-:Y:S05]  /*c0e0*/  @P0 BRA `(.L_x_4214) ;  /* 0x0000000000140947 */ /* 0x000fea0003800000 */
[----:B------:R-:W-:Y:S01]  /*c0f0*/  ISETP.NE.AND P1, PT, R20, RZ, PT ;  /* 0x000000ff1400720c */ /* 0x000fe20003f25270 */
[----:B------:R-:W-:-:S04]  /*c100*/  IMAD.MOV.U32 R2, RZ, RZ, 0x5140 ;  /* 0x00005140ff027424 */ /* 0x000fc800078e00ff */
[----:B------:R3:W-:Y:S08]  /*c110*/  SYNCS.ARRIVE.TRANS64 RZ, [R12+URZ+0x38818], R2 ;  /* 0x038818020cff79a7 */ /* 0x0007f0000800003f */
[----:B------:R-:W-:Y:S05]  /*c120*/  @!P1 BRA `(.L_x_4214) ;  /* 0x0000000000049947 */ /* 0x000fea0003800000 */
[----:B------:R-:W-:Y:S01]  /*c130*/  BPT.TRAP 0x1 ;  /* 0x000000040000795c */ /* 0x000fe20000300000 */
.L_x_4214:
        /* <DEDUP_REMOVED lines=29> */
.L_x_4238:
        /* <DEDUP_REMOVED lines=9> */
.L_x_4216:
        /* <DEDUP_REMOVED lines=31> */
.L_x_4240:
[----:B------:R-:W-:Y:S05]  /*c590*/  @P0 BRA `(.L_x_4218) ;  /* 0x0000000000140947 */ /* 0x000fea0003800000 */
[----:B------:R-:W-:Y:S01]  /*c5a0*/  ISETP.NE.AND P1, PT, R20, RZ, PT ;  /* 0x000000ff1400720c */ /* 0x000fe20003f25270 */
[----:B-1----:R-:W-:-:S04]  /*c5b0*/  IMAD.MOV.U32 R5, RZ, RZ, 0x5140 ;  /* 0x00005140ff057424 */ /* 0x002fc800078e00ff */
[----:B------:R2:W-:Y:S08]  /*c5c0*/  SYNCS.ARRIVE.TRANS64 RZ, [R12+URZ+0x38810], R5 ;  /* 0x038810050cff79a7 */ /* 0x0005f0000800003f */
[----:B------:R-:W-:Y:S05]  /*c5d0*/  @!P1 BRA `(.L_x_4218) ;  /* 0x0000000000049947 */ /* 0x000fea0003800000 */
[----:B------:R-:W-:Y:S01]  /*c5e0*/  BPT.TRAP 0x1 ;  /* 0x000000040000795c */ /* 0x000fe20000300000 */
.L_x_4218:
        /* <DEDUP_REMOVED lines=17> */
[----:B------:R-:W-:Y:S02]  /*c700*/  UIADD3 UR27, UR10, UR35, URZ ;  /* 0x000000230a1b7290 */ /* 0x000fe4000fffe03f */
        /* <DEDUP_REMOVED lines=11> */
.L_x_4210:
[----:B--2---:R-:W2:Y:S02]  /*c7c0*/  LDL.LU R4, [R1] ;  /* 0x0000000001047983 */ /* 0x004ea40000300800 */
[----:B--2---:R-:W-:-:S13]  /*c7d0*/  ISETP.NE.AND P1, PT, R4, RZ, PT ;  /* 0x000000ff0400720c */ /* 0x004fda0003f25270 */
[----:B------:R-:W-:Y:S05]  /*c7e0*/  @!P1 BRA `(.L_x_4209) ;  /* 0x0000000400309947 */ /* 0x000fea0003800000 */
[----:B------:R-:W-:-:S04]  /*c7f0*/  SHF.L.U32 R13, R10, 0x1f, RZ ;  /* 0x0000001f0a0d7819 */ /* 0x000fc800000006ff */
[----:B------:R-:W1:Y:S02]  /*c800*/  SYNCS.PHASECHK.TRANS64.TRYWAIT P1, [R12+URZ+0x38840], R13 ;  /* 0x0388400d0c0075a7 */ /* 0x000e64000802017f */
[----:B-1----:R-:W-:Y:S05]  /*c810*/  @!P1 BRA `(.L_x_4220) ;  /* 0x0000000c006c9947 */ /* 0x002fea0003800000 */
.L_x_4241:
[----:B------:R-:W-:Y:S05]  /*c820*/  @P0 BRA `(.L_x_4221) ;  /* 0x0000000000140947 */ /* 0x000fea0003800000 */
[----:B------:R-:W-:Y:S01]  /*c830*/  ISETP.NE.AND P1, PT, R20, RZ, PT ;  /* 0x000000ff1400720c */ /* 0x000fe20003f25270 */
[----:B------:R-:W-:-:S04]  /*c840*/  IMAD.MOV.U32 R5, RZ, RZ, 0x5140 ;  /* 0x00005140ff057424 */ /* 0x000fc800078e00ff */
[----:B------:R2:W-:Y:S08]  /*c850*/  SYNCS.ARRIVE.TRANS64 RZ, [R12+URZ+0x38830], R5 ;  /* 0x038830050cff79a7 */ /* 0x0005f0000800003f */
[----:B------:R-:W-:Y:S05]  /*c860*/  @!P1 BRA `(.L_x_4221) ;  /* 0x0000000000049947 */ /* 0x000fea0003800000 */
[----:B------:R-:W-:Y:S01]  /*c870*/  BPT.TRAP 0x1 ;  /* 0x000000040000795c */ /* 0x000fe20000300000 */
.L_x_4221:
[----:B--2---:R-:W2:Y:S01]  /*c880*/  LDC.64 R4, c[0x0][0x728] ;  /* 0x0001ca00ff047b82 */ /* 0x004ea20000000a00 */
[----:B------:R-:W-:Y:S01]  /*c890*/  IMAD R19, R19, 0x50, RZ ;  /* 0x0000005013137824 */ /* 0x000fe200078e02ff */
        /* <DEDUP_REMOVED lines=32> */
.L_x_4242:
[----:B------:R-:W-:Y:S05]  /*caa0*/  @P0 BRA `(.L_x_4223) ;  /* 0x0000000000140947 */ /* 0x000fea0003800000 */
[----:B------:R-:W-:Y:S01]  /*cab0*/  ISETP.NE.AND P0, PT, R20, RZ, PT ;  /* 0x000000ff1400720c */ /* 0x000fe20003f05270 */
[----:B------:R-:W-:-:S04]  /*cac0*/  IMAD.MOV.U32 R5, RZ, RZ, 0x5140 ;  /* 0x00005140ff057424 */ /* 0x000fc800078e00ff */
[----:B------:R3:W-:Y:S08]  /*cad0*/  SYNCS.ARRIVE.TRANS64 RZ, [R12+URZ+0x38818], R5 ;  /* 0x038818050cff79a7 */ /* 0x0007f0000800003f */
[----:B------:R-:W-:Y:S05]  /*cae0*/  @!P0 BRA `(.L_x_4223) ;  /* 0x0000000000048947 */ /* 0x000fea0003800000 */
[----:B------:R-:W-:Y:S01]  /*caf0*/  BPT.TRAP 0x1 ;  /* 0x000000040000795c */ /* 0x000fe20000300000 */
.L_x_4223:
        /* <DEDUP_REMOVED lines=27> */
.L_x_4209:
[----:B-----5:R-:W-:Y:S01]  /*ccb0*/  IMAD R4, R0, 0x8, R12 ;  /* 0x0000000800047824 */ /* 0x020fe200078e020c */
[----:B------:R-:W-:Y:S01]  /*ccc0*/  SHF.L.U32 R3, R10, 0x1f, RZ ;  /* 0x0000001f0a037819 */ /* 0x000fe200000006ff */
[----:B------:R-:W3:Y:S03]  /*ccd0*/  S2R R2, SR_TID.X ;  /* 0x0000000000027919 */ /* 0x000ee60000002100 */
[----:B------:R-:W4:Y:S01]  /*cce0*/  SYNCS.PHASECHK.TRANS64.TRYWAIT P0, [R4+URZ+0x38840], R3 ;  /* 0x03884003040075a7 */ /* 0x000f22000800017f */
[----:B---3--:R-:W-:-:S04]  /*ccf0*/  LOP3.LUT R2, R2, 0x7f, RZ, 0xc0, !PT ;  /* 0x0000007f02027812 */ /* 0x008fc800078ec0ff */
[----:B------:R-:W-:Y:S01]  /*cd00*/  ISETP.NE.AND P1, PT, R2, RZ, PT ;  /* 0x000000ff0200720c */ /* 0x000fe20003f25270 */
[----:B----4-:R-:W-:-:S12]  /*cd10*/  @!P0 BRA `(.L_x_4224) ;  /* 0x0000000800548947 */ /* 0x010fd80003800000 */
.L_x_4243:
[----:B------:R-:W-:Y:S05]  /*cd20*/  @P1 BRA `(.L_x_4225) ;  /* 0x0000000000181947 */ /* 0x000fea0003800000 */
[----:B------:R-:W4:Y:S01]  /*cd30*/  S2R R2, SR_TID.X ;  /* 0x0000000000027919 */ /* 0x000f220000002100 */
[----:B---3--:R-:W-:-:S04]  /*cd40*/  IMAD.MOV.U32 R3, RZ, RZ, 0x5140 ;  /* 0x00005140ff037424 */ /* 0x008fc800078e00ff */
[----:B------:R3:W-:Y:S01]  /*cd50*/  SYNCS.ARRIVE.TRANS64 RZ, [R4+URZ+0x38830], R3 ;  /* 0x0388300304ff79a7 */ /* 0x0007e2000800003f */
[----:B----4-:R-:W-:-:S13]  /*cd60*/  LOP3.LUT P0, RZ, R2, 0x1f, RZ, 0xc0, !PT ;  /* 0x0000001f02ff7812 */ /* 0x010fda000780c0ff */
[----:B---3--:R-:W-:Y:S05]  /*cd70*/  @!P0 BRA `(.L_x_4225) ;  /* 0x0000000000048947 */ /* 0x008fea0003800000 */
[----:B------:R-:W-:Y:S01]  /*cd80*/  BPT.TRAP 0x1 ;  /* 0x000000040000795c */ /* 0x000fe20000300000 */
.L_x_4225:
        /* <DEDUP_REMOVED lines=41> */
.L_x_4206:
[----:B------:R-:W-:Y:S05]  /*d020*/  BSYNC B0 ;  /* 0x0000000000007941 */ /* 0x000fea0003800000 */
.L_x_4204:
[----:B------:R-:W-:-:S03]  /*d030*/  UMOV UR6, 0xffffffff ;  /* 0xffffffff00067882 */ /* 0x000fc60000000000 */
[----:B------:R-:W-:Y:S05]  /*d040*/  BRA.DIV UR6, `(.L_x_4226) ;  /* 0x00000006069c7947 */ /* 0x000fea000b800000 */
[----:B------:R-:W-:-:S13]  /*d050*/  ELECT P6, URZ, PT ;  /* 0x00000000003f782f */ /* 0x000fda00038c0000 */
.L_x_4246:
[----:B------:R-:W-:Y:S05]  /*d060*/  @!P6 BRA `(.L_x_4089) ;  /* 0x000000000084e947 */ /* 0x000fea0003800000 */
[----:B------:R-:W3:Y:S02]  /*d070*/  LDL.LU R2, [R1+0x8] ;  /* 0x0000080001027983 */ /* 0x000ee40000300800 */
[----:B---3--:R-:W-:-:S04]  /*d080*/  LOP3.LUT R2, R2, 0x2, RZ, 0xfc, !PT ;  /* 0x0000000202027812 */ /* 0x008fc800078efcff */
[----:B------:R-:W-:-:S13]  /*d090*/  ISETP.NE.AND P2, PT, R2, 0x3, PT ;  /* 0x000000030200780c */ /* 0x000fda0003f45270 */
[----:B------:R-:W-:Y:S05]  /*d0a0*/  @!P2 BRA `(.L_x_4227) ;  /* 0x000000000004a947 */ /* 0x000fea0003800000 */
[----:B--2---:R-:W-:Y:S01]  /*d0b0*/  BPT.TRAP 0x1 ;  /* 0x000000040000795c */ /* 0x004fe20000300000 */
.L_x_4227:
        /* <DEDUP_REMOVED lines=15> */
.L_x_4247:
[----:B------:R-:W3:Y:S02]  /*d1b0*/  SYNCS.PHASECHK.TRANS64.TRYWAIT P0, [R11+URZ], R2 ;  /* 0x000000020b0075a7 */ /* 0x000ee4000800017f */
[----:B---3--:R-:W-:Y:S05]  /*d1c0*/  @!P0 BRA `(.L_x_4229) ;  /* 0x0000000400708947 */ /* 0x008fea0003800000 */
.L_x_4248:
[----:B------:R-:W-:Y:S05]  /*d1d0*/  @!P2 BRA `(.L_x_4230) ;  /* 0x000000000004a947 */ /* 0x000fea0003800000 */
[----:B--2---:R-:W-:Y:S01]  /*d1e0*/  BPT.TRAP 0x1 ;  /* 0x000000040000795c */ /* 0x004fe20000300000 */
.L_x_4230:
[----:B------:R-:W-:-:S04]  /*d1f0*/  VIADD R0, R6, 0x38840 ;  /* 0x0003884006007836 */ /* 0x000fc80000000000 */
[----:B------:R-:W-:-:S04]  /*d200*/  IMAD R9, R9, 0x8, R0 ;  /* 0x0000000809097824 */ /* 0x000fc800078e0200 */
[----:B------:R-:W4:Y:S02]  /*d210*/  SYNCS.PHASECHK.TRANS64.TRYWAIT P0, [R9+URZ], R4 ;  /* 0x00000004090075a7 */ /* 0x000f24000800017f */
[----:B----4-:R-:W-:Y:S05]  /*d220*/  @!P0 BRA `(.L_x_4231) ;  /* 0x00000004006c8947 */ /* 0x010fea0003800000 */
.L_x_4249:
[----:B------:R-:W-:-:S07]  /*d230*/  IMAD R3, R3, 0x8, R0 ;  /* 0x0000000803037824 */ /* 0x000fce00078e0200 */
.L_x_4232:
[----:B------:R1:W1:Y:S02]  /*d240*/  SYNCS.PHASECHK.TRANS64.TRYWAIT P0, [R3+URZ], R2 ;  /* 0x00000002030075a7 */ /* 0x000264000800017f */
[----:B-1----:R-:W-:Y:S05]  /*d250*/  @!P0 NANOSLEEP.SYNCS 0x989680 ;  /* 0x009896800000895d */ /* 0x002fea0003900000 */
[----:B------:R-:W1:Y:S02]  /*d260*/  @!P0 SYNCS.PHASECHK.TRANS64 P0, [R3+URZ], R2 ;  /* 0x00000002030085a7 */ /* 0x000e64000800007f */
[----:B-1----:R-:W-:Y:S05]  /*d270*/  @!P0 BRA `(.L_x_4232) ;  /* 0xfffffffc00f08947 */ /* 0x002fea000383ffff */
.L_x_4089:
[----:B--2---:R-:W-:Y:S05]  /*d280*/  BSYNC B6 ;  /* 0x0000000000067941 */ /* 0x004fea0003800000 */
.L_x_4083:
[----:B------:R-:W-:Y:S05]  /*d290*/  EXIT ;  /* 0x000000000000794d */ /* 0x000fea0003800000 */
.L_x_4099:
[----:B------:R-:W-:Y:S02]  /*d2a0*/  IMAD.MOV.U32 R12, RZ, RZ, RZ ;  /* 0x000000ffff0c7224 */ /* 0x000fe400078e00ff */
[----:B------:R-:W-:Y:S02]  /*d2b0*/  IMAD.MOV.U32 R11, RZ, RZ, 0x1f ;  /* 0x0000001fff0b7424 */ /* 0x000fe400078e00ff */
[----:B------:R-:W-:-:S07]  /*d2c0*/  IMAD.MOV.U32 R15, RZ, RZ, -0x1 ;  /* 0xffffffffff0f7424 */ /* 0x000fce00078e00ff */
[----:B------:R-:W-:Y:S05]  /*d2d0*/  WARPSYNC.COLLECTIVE R15, `(.L_x_4233) ;  /* 0x000000000f087348 */ /* 0x000fea0003c00000 */
[----:B------:R1:W2:Y:S02]  /*d2e0*/  SHFL.IDX P6, R14, R13, R12, R11 ;  /* 0x0000000c0d0e7389 */ /* 0x0002a400000c000b */
[----:B-12---:R-:W-:Y:S01]  /*d2f0*/  ENDCOLLECTIVE ;  /* 0x000000000000791b */ /* 0x006fe20003800000 */
.L_x_4233:
[----:B------:R-:W-:Y:S05]  /*d300*/  BRA `(.L_x_4234) ;  /* 0xffffff4000247947 */ /* 0x000fea000383ffff */
.L_x_4101:
        /* <DEDUP_REMOVED lines=8> */
.L_x_4105:
[----:B---3--:R3:W4:Y:S02]  /*d390*/  SYNCS.PHASECHK.TRANS64.TRYWAIT P1, [R3+URZ+0x38810], R154 ;  /* 0x0388109a030075a7 */ /* 0x008724000802017f */
[----:B----4-:R-:W-:Y:S05]  /*d3a0*/  @!P1 NANOSLEEP.SYNCS 0x989680 ;  /* 0x009896800000995d */ /* 0x010fea0003900000 */
[----:B------:R-:W4:Y:S02]  /*d3b0*/  @!P1 SYNCS.PHASECHK.TRANS64 P1, [R3+URZ+0x38810], R154 ;  /* 0x0388109a030095a7 */ /* 0x000f24000802007f */
[----:B----4-:R-:W-:Y:S05]  /*d3c0*/  @!P1 BRA `(.L_x_4105) ;  /* 0xfffffffc00f09947 */ /* 0x010fea000383ffff */
[----:B------:R-:W-:Y:S05]  /*d3d0*/  BRA `(.L_x_4104) ;  /* 0xffffff4800287947 */ /* 0x000fea000383ffff */
.L_x_4109:
[----:B------:R1:W1:Y:S02]  /*d3e0*/  SYNCS.PHASECHK.TRANS64.TRYWAIT P1, [R3+URZ+0x38830], R154 ;  /* 0x0388309a030075a7 */ /* 0x000264000802017f */
[----:B-1----:R-:W-:Y:S05]  /*d3f0*/  @!P1 NANOSLEEP.SYNCS 0x989680 ;  /* 0x009896800000995d */ /* 0x002fea0003900000 */
[----:B------:R-:W1:Y:S02]  /*d400*/  @!P1 SYNCS.PHASECHK.TRANS64 P1, [R3+URZ+0x38830], R154 ;  /* 0x0388309a030095a7 */ /* 0x000e64000802007f */
[----:B-1----:R-:W-:Y:S05]  /*d410*/  @!P1 BRA `(.L_x_4109) ;  /* 0xfffffffc00f09947 */ /* 0x002fea000383ffff */
[----:B------:R-:W-:Y:S05]  /*d420*/  BRA `(.L_x_4108) ;  /* 0xffffff5800b47947 */ /* 0x000fea000383ffff */
.L_x_4207:
[----:B-1----:R1:W2:Y:S02]  /*d430*/  SYNCS.PHASECHK.TRANS64.TRYWAIT P1, [R12+URZ+0x38820], R3 ;  /* 0x038820030c0075a7 */ /* 0x0022a4000802017f */
[----:B--2---:R-:W-:Y:S05]  /*d440*/  @!P1 NANOSLEEP.SYNCS 0x989680 ;  /* 0x009896800000995d */ /* 0x004fea0003900000 */
[----:B------:R-:W2:Y:S02]  /*d450*/  @!P1 SYNCS.PHASECHK.TRANS64 P1, [R12+URZ+0x38820], R3 ;  /* 0x038820030c0095a7 */ /* 0x000ea4000802007f */
[----:B--2---:R-:W-:Y:S05]  /*d460*/  @!P1 BRA `(.L_x_4207) ;  /* 0xfffffffc00f09947 */ /* 0x004fea000383ffff */
[----:B------:R-:W-:Y:S05]  /*d470*/  BRA `(.L_x_4235) ;  /* 0xffffffe000ec7947 */ /* 0x000fea000383ffff */
.L_x_4211:
[----:B-1----:R1:W3:Y:S02]  /*d480*/  SYNCS.PHASECHK.TRANS64.TRYWAIT P1, [R12+URZ+0x38840], R21 ;  /* 0x038840150c0075a7 */ /* 0x0022e4000802017f */
[----:B---3--:R-:W-:Y:S05]  /*d490*/  @!P1 NANOSLEEP.SYNCS 0x989680 ;  /* 0x009896800000995d */ /* 0x008fea0003900000 */
[----:B------:R-:W3:Y:S02]  /*d4a0*/  @!P1 SYNCS.PHASECHK.TRANS64 P1, [R12+URZ+0x38840], R21 ;  /* 0x038840150c0095a7 */ /* 0x000ee4000802007f */
[----:B---3--:R-:W-:Y:S05]  /*d4b0*/  @!P1 BRA `(.L_x_4211) ;  /* 0xfffffffc00f09947 */ /* 0x008fea000383ffff */
[----:B------:R-:W-:Y:S05]  /*d4c0*/  BRA `(.L_x_4236) ;  /* 0xffffffe800587947 */ /* 0x000fea000383ffff */
.L_x_4213:
[----:B--2---:R2:W3:Y:S02]  /*d4d0*/  SYNCS.PHASECHK.TRANS64.TRYWAIT P1, [R12+URZ+0x38828], R21 ;  /* 0x038828150c0075a7 */ /* 0x0044e4000802017f */
[----:B---3--:R-:W-:Y:S05]  /*d4e0*/  @!P1 NANOSLEEP.SYNCS 0x989680 ;  /* 0x009896800000995d */ /* 0x008fea0003900000 */
[----:B------:R-:W3:Y:S02]  /*d4f0*/  @!P1 SYNCS.PHASECHK.TRANS64 P1, [R12+URZ+0x38828], R21 ;  /* 0x038828150c0095a7 */ /* 0x000ee4000802007f */
[----:B---3--:R-:W-:Y:S05]  /*d500*/  @!P1 BRA `(.L_x_4213) ;  /* 0xfffffffc00f09947 */ /* 0x008fea000383ffff */
[----:B------:R-:W-:Y:S05]  /*d510*/  BRA `(.L_x_4237) ;  /* 0xffffffe800f07947 */ /* 0x000fea000383ffff */
.L_x_4215:
[----:B---3--:R3:W4:Y:S02]  /*d520*/  SYNCS.PHASECHK.TRANS64.TRYWAIT P1, [R12+URZ+0x38848], R21 ;  /* 0x038848150c0075a7 */ /* 0x008724000802017f */
[----:B----4-:R-:W-:Y:S05]  /*d530*/  @!P1 NANOSLEEP.SYNCS 0x989680 ;  /* 0x009896800000995d */ /* 0x010fea0003900000 */
[----:B------:R-:W4:Y:S02]  /*d540*/  @!P1 SYNCS.PHASECHK.TRANS64 P1, [R12+URZ+0x38848], R21 ;  /* 0x038848150c0095a7 */ /* 0x000f24000802007f */
[----:B----4-:R-:W-:Y:S05]  /*d550*/  @!P1 BRA `(.L_x_4215) ;  /* 0xfffffffc00f09947 */ /* 0x010fea000383ffff */
[----:B------:R-:W-:Y:S05]  /*d560*/  BRA `(.L_x_4238) ;  /* 0xffffffec00687947 */ /* 0x000fea000383ffff */
.L_x_4217:
[----:B------:R-:W-:-:S07]  /*d570*/  SHF.L.U32 R5, R10, 0x1f, RZ ;  /* 0x0000001f0a057819 */ /* 0x000fce00000006ff */
.L_x_4239:
[----:B-1----:R1:W2:Y:S02]  /*d580*/  SYNCS.PHASECHK.TRANS64.TRYWAIT P1, [R12+URZ+0x38820], R5 ;  /* 0x038820050c0075a7 */ /* 0x0022a4000802017f */
[----:B--2---:R-:W-:Y:S05]  /*d590*/  @!P1 NANOSLEEP.SYNCS 0x989680 ;  /* 0x009896800000995d */ /* 0x004fea0003900000 */
[----:B------:R-:W2:Y:S02]  /*d5a0*/  @!P1 SYNCS.PHASECHK.TRANS64 P1, [R12+URZ+0x38820], R5 ;  /* 0x038820050c0095a7 */ /* 0x000ea4000802007f */
[----:B--2---:R-:W-:Y:S05]  /*d5b0*/  @!P1 BRA `(.L_x_4239) ;  /* 0xfffffffc00f09947 */ /* 0x004fea000383ffff */
[----:B------:R-:W-:Y:S05]  /*d5c0*/  BRA `(.L_x_4240) ;  /* 0xffffffec00f07947 */ /* 0x000fea000383ffff */
.L_x_4220:
[----:B-1----:R1:W2:Y:S02]  /*d5d0*/  SYNCS.PHASECHK.TRANS64.TRYWAIT P1, [R12+URZ+0x38840], R13 ;  /* 0x0388400d0c0075a7 */ /* 0x0022a4000802017f */
[----:B--2---:R-:W-:Y:S05]  /*d5e0*/  @!P1 NANOSLEEP.SYNCS 0x989680 ;  /* 0x009896800000995d */ /* 0x004fea0003900000 */
[----:B------:R-:W2:Y:S02]  /*d5f0*/  @!P1 SYNCS.PHASECHK.TRANS64 P1, [R12+URZ+0x38840], R13 ;  /* 0x0388400d0c0095a7 */ /* 0x000ea4000802007f */
[----:B--2---:R-:W-:Y:S05]  /*d600*/  @!P1 BRA `(.L_x_4220) ;  /* 0xfffffffc00f09947 */ /* 0x004fea000383ffff */
[----:B------:R-:W-:Y:S05]  /*d610*/  BRA `(.L_x_4241) ;  /* 0xfffffff000807947 */ /* 0x000fea000383ffff */
.L_x_4222:
[----:B--2---:R2:W3:Y:S02]  /*d620*/  SYNCS.PHASECHK.TRANS64.TRYWAIT P1, [R12+URZ+0x38828], R13 ;  /* 0x0388280d0c0075a7 */ /* 0x0044e4000802017f */
[----:B---3--:R-:W-:Y:S05]  /*d630*/  @!P1 NANOSLEEP.SYNCS 0x989680 ;  /* 0x009896800000995d */ /* 0x008fea0003900000 */
[----:B------:R-:W3:Y:S02]  /*d640*/  @!P1 SYNCS.PHASECHK.TRANS64 P1, [R12+URZ+0x38828], R13 ;  /* 0x0388280d0c0095a7 */ /* 0x000ee4000802007f */
[----:B---3--:R-:W-:Y:S05]  /*d650*/  @!P1 BRA `(.L_x_4222) ;  /* 0xfffffffc00f09947 */ /* 0x008fea000383ffff */
[----:B------:R-:W-:Y:S05]  /*d660*/  BRA `(.L_x_4242) ;  /* 0xfffffff4000c7947 */ /* 0x000fea000383ffff */
.L_x_4224:
[----:B---3--:R3:W4:Y:S02]  /*d670*/  SYNCS.PHASECHK.TRANS64.TRYWAIT P0, [R4+URZ+0x38840], R3 ;  /* 0x03884003040075a7 */ /* 0x008724000800017f */
[----:B----4-:R-:W-:Y:S05]  /*d680*/  @!P0 NANOSLEEP.SYNCS 0x989680 ;  /* 0x009896800000895d */ /* 0x010fea0003900000 */
[----:B------:R-:W4:Y:S02]  /*d690*/  @!P0 SYNCS.PHASECHK.TRANS64 P0, [R4+URZ+0x38840], R3 ;  /* 0x03884003040085a7 */ /* 0x000f24000800007f */
[----:B----4-:R-:W-:Y:S05]  /*d6a0*/  @!P0 BRA `(.L_x_4224) ;  /* 0xfffffffc00f08947 */ /* 0x010fea000383ffff */
[----:B------:R-:W-:Y:S05]  /*d6b0*/  BRA `(.L_x_4243) ;  /* 0xfffffff400987947 */ /* 0x000fea000383ffff */
.L_x_4226:
[----:B------:R-:W-:Y:S01]  /*d6c0*/  BSSY B0, `(.L_x_4244) ;  /* 0x0000006000007945 */ /* 0x000fe20003800000 */
[----:B------:R-:W-:-:S07]  /*d6d0*/  IMAD.MOV.U32 R15, RZ, RZ, -0x1 ;  /* 0xffffffffff0f7424 */ /* 0x000fce00078e00ff */
[----:B--2---:R-:W-:Y:S05]  /*d6e0*/  WARPSYNC.COLLECTIVE R15, `(.L_x_4245) ;  /* 0x000000000f0c7348 */ /* 0x004fea0003c00000 */
[----:B------:R-:W-:Y:S02]  /*d6f0*/  ELECT P6, UR62, PT ;  /* 0x00000000003e782f */ /* 0x000fe400038c0000 */
[----:B------:R-:W-:Y:S01]  /*d700*/  MOV R14, UR62 ;  /* 0x0000003e000e7c02 */ /* 0x000fe20008000f00 */
[----:B--2---:R-:W-:Y:S10]  /*d710*/  ENDCOLLECTIVE ;  /* 0x000000000000791b */ /* 0x004ff40003800000 */
.L_x_4245:
[----:B------:R-:W-:Y:S05]  /*d720*/  BSYNC B0 ;  /* 0x0000000000007941 */ /* 0x000fea0003800000 */
.L_x_4244:
[----:B------:R-:W-:Y:S05]  /*d730*/  BRA `(.L_x_4246) ;  /* 0xfffffff800487947 */ /* 0x000fea000383ffff */
.L_x_4228:
[----:B-1----:R1:W3:Y:S02]  /*d740*/  SYNCS.PHASECHK.TRANS64.TRYWAIT P0, [R7+URZ], R4 ;  /* 0x00000004070075a7 */ /* 0x0022e4000800017f */
[----:B---3--:R-:W-:Y:S05]  /*d750*/  @!P0 NANOSLEEP.SYNCS 0x989680 ;  /* 0x009896800000895d */ /* 0x008fea0003900000 */
[----:B------:R-:W3:Y:S02]  /*d760*/  @!P0 SYNCS.PHASECHK.TRANS64 P0, [R7+URZ], R4 ;  /* 0x00000004070085a7 */ /* 0x000ee4000800007f */
[----:B---3--:R-:W-:Y:S05]  /*d770*/  @!P0 BRA `(.L_x_4228) ;  /* 0xfffffffc00f08947 */ /* 0x008fea000383ffff */
[----:B------:R-:W-:Y:S05]  /*d780*/  BRA `(.L_x_4247) ;  /* 0xfffffff800887947 */ /* 0x000fea000383ffff */
.L_x_4229:
[----:B---3--:R3:W4:Y:S02]  /*d790*/  SYNCS.PHASECHK.TRANS64.TRYWAIT P0, [R11+URZ], R2 ;  /* 0x000000020b0075a7 */ /* 0x008724000800017f */
[----:B----4-:R-:W-:Y:S05]  /*d7a0*/  @!P0 NANOSLEEP.SYNCS 0x989680 ;  /* 0x009896800000895d */ /* 0x010fea0003900000 */
[----:B------:R-:W4:Y:S02]  /*d7b0*/  @!P0 SYNCS.PHASECHK.TRANS64 P0, [R11+URZ], R2 ;  /* 0x000000020b0085a7 */ /* 0x000f24000800007f */
[----:B----4-:R-:W-:Y:S05]  /*d7c0*/  @!P0 BRA `(.L_x_4229) ;  /* 0xfffffffc00f08947 */ /* 0x010fea000383ffff */
[----:B------:R-:W-:Y:S05]  /*d7d0*/  BRA `(.L_x_4248) ;  /* 0xfffffff8007c7947 */ /* 0x000fea000383ffff */
.L_x_4231:
[----:B----4-:R4:W1:Y:S02]  /*d7e0*/  SYNCS.PHASECHK.TRANS64.TRYWAIT P0, [R9+URZ], R4 ;  /* 0x00000004090075a7 */ /* 0x010864000800017f */
[----:B-1----:R-:W-:Y:S05]  /*d7f0*/  @!P0 NANOSLEEP.SYNCS 0x989680 ;  /* 0x009896800000895d */ /* 0x002fea0003900000 */
[----:B------:R-:W1:Y:S02]  /*d800*/  @!P0 SYNCS.PHASECHK.TRANS64 P0, [R9+URZ], R4 ;  /* 0x00000004090085a7 */ /* 0x000e64000800007f */
[----:B-1----:R-:W-:Y:S05]  /*d810*/  @!P0 BRA `(.L_x_4231) ;  /* 0xfffffffc00f08947 */ /* 0x002fea000383ffff */
[----:B------:R-:W-:Y:S05]  /*d820*/  BRA `(.L_x_4249) ;  /* 0xfffffff800807947 */ /* 0x000fea000383ffff */
.L_x_4250:
        /* <DEDUP_REMOVED lines=13> */
.L_x_7319:


//--------------------- .text._ZN7cutlass13device_kernelIN5flash11enable_sm90INS1_16FlashAttnBwdSm90INS1_25CollectiveMainloopBwdSm90ILi2ELi2ELi2EN4cute5tupleIJNS5_1CILi1EEES8_S8_EEENS6_IJNS7_ILi80EEENS7_ILi128EEESB_EEENS_6half_tEfNS_4arch4Sm90ELb0ELb0ELb0ELb1ELb1ELb1ELb0ELb1ELi2ELi1ELi2ELi1ELb0EEENS1_21CollectiveEpilogueBwdISC_SD_SF_Li256ELb1ELb0ELi1EEENS1_19SingleTileSchedulerILb1ELb0ELb0ELi128EEEEEEEEEvNT_6ParamsE --------------------------
	.section	.text._ZN7cutlass13device_kernelIN5flash11enable_sm90INS1_16FlashAttnBwdSm90INS1_25CollectiveMainloopBwdSm90ILi2ELi2ELi2EN4cute5tupleIJNS5_1CILi1EEES8_S8_EEENS6_IJNS7_ILi80EEENS7_ILi128EEESB_EEENS_6half_tEfNS_4arch4Sm90ELb0ELb0ELb0ELb1ELb1ELb1ELb0ELb1ELi2ELi1ELi2ELi1ELb0EEENS1_21CollectiveEpilogueBwdISC_SD_SF_Li256ELb1ELb0ELi1EEENS1_19SingleTileSchedulerILb1ELb0ELb0ELi128EEEEEEEEEvNT_6ParamsE,"ax",@progbits
	.align	128
.text._ZN7cutlass13device_kernelIN5flash11enable_sm90INS1_16FlashAttnBwdSm90INS1_25CollectiveMainloopBwdSm90ILi2ELi2ELi2EN4cute5tupleIJNS5_1CILi1EEES8_S8_EEENS6_IJNS7_ILi80EEENS7_ILi128EEESB_EEENS_6half_tEfNS_4arch4Sm90ELb0ELb0ELb0ELb1ELb1ELb1ELb0ELb1ELi2ELi1ELi2ELi1ELb0EEENS1_21CollectiveEpilogueBwdISC_SD_SF_Li256ELb1ELb0ELi1EEENS1_19SingleTileSchedulerILb1ELb0ELb0ELi128EEEEEEEEEvNT_6ParamsE:
        .type           _ZN7cutlass13device_kernelIN5flash11enable_sm90INS1_16FlashAttnBwdSm90INS1_25CollectiveMainloopBwdSm90ILi2ELi2ELi2EN4cute5tupleIJNS5_1CILi1EEES8_S8_EEENS6_IJNS7_ILi80EEENS7_ILi128EEESB_EEENS_6half_tEfNS_4arch4Sm90ELb0ELb0ELb0ELb1ELb1ELb1ELb0ELb1ELi2ELi1ELi2ELi1ELb0EEENS1_21CollectiveEpilogueBwdISC_SD_SF_Li256ELb1ELb0ELi1EEENS1_19SingleTileSchedulerILb1ELb0ELb0ELi128EEEEEEEEEvNT_6ParamsE,@function
        .size           _ZN7cutlass13device_kernelIN5flash11enable_sm90INS1_16FlashAttnBwdSm90INS1_25CollectiveMainloopBwdSm90ILi2ELi2ELi2EN4cute5tupleIJNS5_1CILi1EEES8_S8_EEENS6_IJNS7_ILi80EEENS7_ILi128EEESB_EEENS_6half_tEfNS_4arch4Sm90ELb0ELb0ELb0ELb1ELb1ELb1ELb0ELb1ELi2ELi1ELi2ELi1ELb0EEENS1_21CollectiveEpilogueBwdISC_SD_SF_Li256ELb1ELb0ELi1EEENS1_19SingleTileSchedulerILb1ELb0ELb0ELi128EEEEEEEEEvNT_6ParamsE,(.L_x_7320 - _ZN7cutlass13device_kernelIN5flash11enable_sm90INS1_16FlashAttnBwdSm90INS1_25CollectiveMainloopBwdSm90ILi2ELi2ELi2EN4cute5tupleIJNS5_1CILi1EEES8_S8_EEENS6_IJNS7_ILi80EEENS7_ILi128EEESB_EEENS_6half_tEfNS_4arch4Sm90ELb0ELb0ELb0ELb1ELb1ELb1ELb0ELb1ELi2ELi1ELi2ELi1ELb0EEENS1_21CollectiveEpilogueBwdISC_SD_SF_Li256ELb1ELb0ELi1EEENS1_19SingleTileSchedulerILb1ELb0ELb0ELi128EEEEEEEEEvNT_6ParamsE)
        .other          _ZN7cutlass13device_kernelIN5flash11enable_sm90INS1_16FlashAttnBwdSm90INS1_25CollectiveMainloopBwdSm90ILi2ELi2ELi2EN4cute5tupleIJNS5_1CILi1EEES8_S8_EEENS6_IJNS7_ILi80EEENS7_ILi128EEESB_EEENS_6half_tEfNS_4arch4Sm90ELb0ELb0ELb0ELb1ELb1ELb1ELb0ELb1ELi2ELi1ELi2ELi1ELb0EEENS1_21CollectiveEpilogueBwdISC_SD_SF_Li256ELb1ELb0ELi1EEENS1_19SingleTileSchedulerILb1ELb0ELb0ELi128EEEEEEEEEvNT_6ParamsE,@"STO_CUDA_ENTRY STV_DEFAULT"
_ZN7cutlass13device_kernelIN5flash11enable_sm90INS1_16FlashAttnBwdSm90INS1_25CollectiveMainloopBwdSm90ILi2ELi2ELi2EN4cute5tupleIJNS5_1CILi1EEES8_S8_EEENS6_IJNS7_ILi80EEENS7_ILi128EEESB_EEENS_6half_tEfNS_4arch4Sm90ELb0ELb0ELb0ELb1ELb1ELb1ELb0ELb1ELi2ELi1ELi2ELi1ELb0EEENS1_21CollectiveEpilogueBwdISC_SD_SF_Li256ELb1ELb0ELi1EEENS1_19SingleTileSchedulerILb1ELb0ELb0ELi128EEEEEEEEEvNT_6ParamsE:
        /* <DEDUP_REMOVED lines=23> */
.L_x_4252:
[----:B------:R-:W-:Y:S05]  /*0170*/  BSYNC B0 ;  /* 0x0000000000007941 */ /* 0x000fea0003800000 */
.L_x_4251:
        /* <DEDUP_REMOVED lines=34> */
.L_x_4253:
        /* <DEDUP_REMOVED lines=22> */
.L_x_4254:
        /* <DEDUP_REMOVED lines=9> */
.L_x_4257:
        /* <DEDUP_REMOVED lines=20> */
.L_x_4258:
        /* <DEDUP_REMOVED lines=10> */
.L_x_4260:
[----:B------:R-:W2:Y:S02]  /*0770*/  LDC R0, c[0x0][0x8bc] ;  /* 0x00022f00ff007b82 */ /* 0x000ea40000000800 */
.L_x_4259:
        /* <DEDUP_REMOVED lines=17> */
.L_x_4262:
        /* <DEDUP_REMOVED lines=10> */
.L_x_4263:
        /* <DEDUP_REMOVED lines=8> */
.L_x_4264:
        /* <DEDUP_REMOVED lines=9> */
.L_x_4265:
        /* <DEDUP_REMOVED lines=89> */
.L_x_4268:
        /* <DEDUP_REMOVED lines=15> */
.L_x_4267:
        /* <DEDUP_REMOVED lines=23> */
.L_x_4270:
        /* <DEDUP_REMOVED lines=15> */
.L_x_4269:
        /* <DEDUP_REMOVED lines=8> */
.L_x_4422:
        /* <DEDUP_REMOVED lines=48> */
.L_x_4272:
        /* <DEDUP_REMOVED lines=79> */
.L_x_4284:
[----:B------:R-:W2:Y:S02]  /*1b90*/  LDL R3, [R1] ;  /* 0x0000000001037983 */ /* 0x000ea40000100800 */
[----:B--2---:R-:W-:-:S13]  /*1ba0*/  ISETP.NE.AND P0, PT, R3, 0x3, PT ;  /* 0x000000030300780c */ /* 0x004fda0003f05270 */
[----:B------:R-:W-:Y:S05]  /*1bb0*/  @!P0 BRA `(.L_x_4274) ;  /* 0x0000000000048947 */ /* 0x000fea0003800000 */
[----:B------:R-:W-:Y:S01]  /*1bc0*/  BPT.TRAP 0x1 ;  /* 0x000000040000795c */ /* 0x000fe20000300000 */
.L_x_4274:
        /* <DEDUP_REMOVED lines=8> */
.L_x_4275:
[----:B---3--:R-:W-:Y:S05]  /*1c50*/  @P1 BRA `(.L_x_4276) ;  /* 0x0000000000081947 */ /* 0x008fea0003800000 */
[----:B------:R-:W3:Y:S02]  /*1c60*/  SYNCS.PHASECHK.TRANS64.TRYWAIT P1, [R3+URZ+0x38810], R154 ;  /* 0x0388109a030075a7 */ /* 0x000ee4000802017f */
[----:B---3--:R-:W-:Y:S05]  /*1c70*/  @!P1 BRA `(.L_x_4277) ;  /* 0x000000bc00c49947 */ /* 0x008fea0003800000 */
.L_x_4276:
        /* <DEDUP_REMOVED lines=286> */
.L_x_4278:
[----:B------:R1:W1:Y:S01]  /*2e60*/  SYNCS.PHASECHK.TRANS64.TRYWAIT P1, [R3+URZ+0x38830], R154 ;  /* 0x0388309a030075a7 */ /* 0x000262000802017f */
[----:B------:R-:W-:Y:S05]  /*2e70*/  @!P0 BRA `(.L_x_4279) ;  /* 0x0000000000048947 */ /* 0x000fea0003800000 */
[----:B------:R-:W-:Y:S01]  /*2e80*/  BPT.TRAP 0x1 ;  /* 0x000000040000795c */ /* 0x000fe20000300000 */
.L_x_4279:
[----:B------:R-:W-:-:S05]  /*2e90*/  VIADD R152, R152, 0x24000 ;  /* 0x0002400098987836 */ /* 0x000fca0000000000 */
[----:B------:R-:W-:-:S04]  /*2ea0*/  SHF.R.U32.HI R152, RZ, 0x4, R152 ;  /* 0x00000004ff987819 */ /* 0x000fc80000011698 */
[----:B------:R-:W-:-:S04]  /*2eb0*/  LOP3.LUT R236, R152, 0x3fff, RZ, 0xc0, !PT ;  /* 0x00003fff98ec7812 */ /* 0x000fc800078ec0ff */
[----:B------:R-:W-:Y:S01]  /*2ec0*/  LOP3.LUT R153, R236, 0x10000, RZ, 0xfc, !PT ;  /* 0x00010000ec997812 */ /* 0x000fe200078efcff */
[----:B-1----:R-:W-:Y:S06]  /*2ed0*/  @P1 BRA `(.L_x_4280) ;  /* 0x0000000000081947 */ /* 0x002fec0003800000 */
[----:B------:R-:W1:Y:S02]  /*2ee0*/  SYNCS.PHASECHK.TRANS64.TRYWAIT P1, [R3+URZ+0x38830], R154 ;  /* 0x0388309a030075a7 */ /* 0x000e64000802017f */
[----:B-1----:R-:W-:Y:S05]  /*2ef0*/  @!P1 BRA `(.L_x_4281) ;  /* 0x000000ac00389947 */ /* 0x002fea0003800000 */
.L_x_4280:
        /* <DEDUP_REMOVED lines=832> */
.L_x_4282:
        /* <DEDUP_REMOVED lines=56> */
.L_x_4283:
        /* <DEDUP_REMOVED lines=78> */
.L_x_4266:
        /* <DEDUP_REMOVED lines=154> */
.L_x_4286:
        /* <DEDUP_REMOVED lines=58> */
.L_x_4288:
[----:B------:R-:W-:Y:S05]  /*78a0*/  BSYNC B0 ;  /* 0x0000000000007941 */ /* 0x000fea0003800000 */
.L_x_4287:
        /* <DEDUP_REMOVED lines=15> */
.L_x_4290:
[----:B------:R-:W-:Y:S05]  /*79a0*/  BSYNC B0 ;  /* 0x0000000000007941 */ /* 0x000fea0003800000 */
.L_x_4289:
        /* <DEDUP_REMOVED lines=18> */
.L_x_4292:
[----:B------:R-:W-:Y:S05]  /*7ad0*/  BSYNC B0 ;  /* 0x0000000000007941 */ /* 0x000fea0003800000 */
.L_x_4291:
        /* <DEDUP_REMOVED lines=17> */
.L_x_4294:
[----:B------:R-:W-:Y:S05]  /*7bf0*/  BSYNC B0 ;  /* 0x0000000000007941 */ /* 0x000fea0003800000 */
.L_x_4293:
        /* <DEDUP_REMOVED lines=18> */
.L_x_4296:
[----:B------:R-:W-:Y:S05]  /*7d20*/  BSYNC B0 ;  /* 0x0000000000007941 */ /* 0x000fea0003800000 */
.L_x_4295:
        /* <DEDUP_REMOVED lines=18> */
.L_x_4298:
[----:B------:R-:W-:Y:S05]  /*7e50*/  BSYNC B0 ;  /* 0x0000000000007941 */ /* 0x000fea0003800000 */
.L_x_4297:
        /* <DEDUP_REMOVED lines=19> */
.L_x_4300:
[----:B------:R-:W-:Y:S05]  /*7f90*/  BSYNC B0 ;  /* 0x0000000000007941 */ /* 0x000fea0003800000 */
.L_x_4299:
        /* <DEDUP_REMOVED lines=21> */
.L_x_4302:
[----:B------:R-:W-:Y:S05]  /*80f0*/  BSYNC B0 ;  /* 0x0000000000007941 */ /* 0x000fea0003800000 */
.L_x_4301:
        /* <DEDUP_REMOVED lines=33> */
.L_x_4304:
[----:B------:R-:W-:Y:S05]  /*8310*/  BSYNC B0 ;  /* 0x0000000000007941 */ /* 0x000fea0003800000 */
.L_x_4303:
        /* <DEDUP_REMOVED lines=17> */
.L_x_4306:
[----:B------:R-:W-:Y:S05]  /*8430*/  BSYNC B0 ;  /* 0x0000000000007941 */ /* 0x000fea0003800000 */
.L_x_4305:
        /* <DEDUP_REMOVED lines=15> */
.L_x_4308:
[----:B------:R-:W-:Y:S05]  /*8530*/  BSYNC B0 ;  /* 0x0000000000007941 */ /* 0x000fea0003800000 */
.L_x_4307:
        /* <DEDUP_REMOVED lines=15> */
.L_x_4310:
[----:B------:R-:W-:Y:S05]  /*8630*/  BSYNC B0 ;  /* 0x0000000000007941 */ /* 0x000fea0003800000 */
.L_x_4309:
        /* <DEDUP_REMOVED lines=15> */
.L_x_4312:
[----:B------:R-:W-:Y:S05]  /*8730*/  BSYNC B0 ;  /* 0x0000000000007941 */ /* 0x000fea0003800000 */
.L_x_4311:
        /* <DEDUP_REMOVED lines=15> */
.L_x_4314:
[----:B------:R-:W-:Y:S05]  /*8830*/  BSYNC B0 ;  /* 0x0000000000007941 */ /* 0x000fea0003800000 */
.L_x_4313:
        /* <DEDUP_REMOVED lines=15> */
.L_x_4316:
[----:B------:R-:W-:Y:S05]  /*8930*/  BSYNC B0 ;  /* 0x0000000000007941 */ /* 0x000fea0003800000 */
.L_x_4315:
        /* <DEDUP_REMOVED lines=15> */
.L_x_4285:
        /* <DEDUP_REMOVED lines=31> */
.L_x_4317:
        /* <DEDUP_REMOVED lines=48> */
.L_x_4319:
[----:B------:R-:W-:Y:S05]  /*8f20*/  BSYNC B0 ;  /* 0x0000000000007941 */ /* 0x000fea0003800000 */
.L_x_4318:
        /* <DEDUP_REMOVED lines=16> */
.L_x_4321:
[----:B------:R-:W-:Y:S05]  /*9030*/  BSYNC B0 ;  /* 0x0000000000007941 */ /* 0x000fea0003800000 */
.L_x_4320:
        /* <DEDUP_REMOVED lines=16> */
.L_x_4323:
[----:B------:R-:W-:Y:S05]  /*9140*/  BSYNC B0 ;  /* 0x0000000000007941 */ /* 0x000fea0003800000 */
.L_x_4322:
        /* <DEDUP_REMOVED lines=17> */
.L_x_4325:
[----:B------:R-:W-:Y:S05]  /*9260*/  BSYNC B0 ;  /* 0x0000000000007941 */ /* 0x000fea0003800000 */
.L_x_4324:
        /* <DEDUP_REMOVED lines=16> */
.L_x_4327:
[----:B------:R-:W-:Y:S05]  /*9370*/  BSYNC B0 ;  /* 0x0000000000007941 */ /* 0x000fea0003800000 */
.L_x_4326:
        /* <DEDUP_REMOVED lines=18> */
.L_x_4329:
[----:B------:R-:W-:Y:S05]  /*94a0*/  BSYNC B0 ;  /* 0x0000000000007941 */ /* 0x000fea0003800000 */
.L_x_4328:
        /* <DEDUP_REMOVED lines=20> */
.L_x_4331:
[----:B------:R-:W-:Y:S05]  /*95f0*/  BSYNC B0 ;  /* 0x0000000000007941 */ /* 0x000fea0003800000 */
.L_x_4330:
        /* <DEDUP_REMOVED lines=17> */
.L_x_4333:
[----:B------:R-:W-:Y:S05]  /*9710*/  BSYNC B0 ;  /* 0x0000000000007941 */ /* 0x000fea0003800000 */
.L_x_4332:
        /* <DEDUP_REMOVED lines=32> */
.L_x_4335:
[----:B------:R-:W-:Y:S05]  /*9920*/  BSYNC B0 ;  /* 0x0000000000007941 */ /* 0x000fea0003800000 */
.L_x_4334:
        /* <DEDUP_REMOVED lines=16> */
.L_x_4337:
[----:B------:R-:W-:Y:S05]  /*9a30*/  BSYNC B0 ;  /* 0x0000000000007941 */ /* 0x000fea0003800000 */
.L_x_4336:
        /* <DEDUP_REMOVED lines=15> */
.L_x_4339:
[----:B------:R-:W-:Y:S05]  /*9b30*/  BSYNC B0 ;  /* 0x0000000000007941 */ /* 0x000fea0003800000 */
.L_x_4338:
        /* <DEDUP_REMOVED lines=15> */
.L_x_4341:
[----:B------:R-:W-:Y:S05]  /*9c30*/  BSYNC B0 ;  /* 0x0000000000007941 */ /* 0x000fea0003800000 */
.L_x_4340:
        /* <DEDUP_REMOVED lines=15> */
.L_x_4343:
[----:B------:R-:W-:Y:S05]  /*9d30*/  BSYNC B0 ;  /* 0x0000000000007941 */ /* 0x000fea0003800000 */
.L_x_4342:
        /* <DEDUP_REMOVED lines=15> */
.L_x_4345:
[----:B------:R-:W-:Y:S05]  /*9e30*/  BSYNC B0 ;  /* 0x0000000000007941 */ /* 0x000fea0003800000 */
.L_x_4344:
        /* <DEDUP_REMOVED lines=15> */
.L_x_4347:
[----:B------:R-:W-:Y:S05]  /*9f30*/  BSYNC B0 ;  /* 0x0000000000007941 */ /* 0x000fea0003800000 */
.L_x_4346:
        /* <DEDUP_REMOVED lines=15> */
.L_x_4256:
        /* <DEDUP_REMOVED lines=21> */
.L_x_4349:
        /* <DEDUP_REMOVED lines=13> */
.L_x_4351:
[----:B------:R-:W-:-:S05]  /*a250*/  ULDC UR4, c[0x0][0x8bc] ;  /* 0x00022f0000047ab9 */ /* 0x000fca0000000800 */
.L_x_4350:
        /* <DEDUP_REMOVED lines=28> */
[----:B------:R-:W-:-:S04]  /*a420*/  @UP0 UIMAD UR4, UR12, 0x50, UR4 ;  /* 0x000000500c0408a4 */ /* 0x000fc8000f8e0204 */
[----:B------:R-:W-:-:S04]  /*a430*/  UIMAD.WIDE UR4, UR4, 0x66666667, URZ ;  /* 0x66666667040478a5 */ /* 0x000fc8000f8e023f */
[----:B------:R-:W-:-:S04]  /*a440*/  @UP0 USHF.R.U32.HI UR4, URZ, 0x1f, UR5 ;  /* 0x0000001f3f040899 */ /* 0x000fc80008011605 */
[----:B------:R-:W-:Y:S01]  /*a450*/  @UP0 ULEA.HI.SX32 UR4, UR5, UR4, 0x1b ;  /* 0x0000000405040291 */ /* 0x000fe2000f8fda3f */
[----:B-1-3--:R-:W-:Y:S11]  /*a460*/  @P1 BRA `(.L_x_4352) ;  /* 0x0000000000101947 */ /* 0x00aff60003800000 */
[----:B------:R-:W-:Y:S05]  /*a470*/  @!P0 BRA `(.L_x_4352) ;  /* 0x00000000000c8947 */ /* 0x000fea0003800000 */
[----:B------:R-:W2:Y:S04]  /*a480*/  LDG.E R5, desc[UR38][R2.64] ;  /* 0x0000002602057981 */ /* 0x000ea8000c1e1900 */
[----:B-----5:R-:W2:Y:S02]  /*a490*/  LDG.E R0, desc[UR38][R2.64+0x4] ;  /* 0x0000042602007981 */ /* 0x020ea4000c1e1900 */
[----:B--2---:R-:W-:-:S07]  /*a4a0*/  IMAD.IADD R0, R0, 0x1, -R5 ;  /* 0x0000000100007824 */ /* 0x004fce00078e0a05 */
.L_x_4352:
[----:B-----5:R-:W-:Y:S01]  /*a4b0*/  ISETP.GE.AND P0, PT, R0, 0x1, PT ;  /* 0x000000010000780c */ /* 0x020fe20003f06270 */
[----:B------:R-:W-:Y:S01]  /*a4c0*/  @UP0 UIMAD UR4, UR4, 0x2800, URZ ;  /* 0x00002800040408a4 */ /* 0x000fe2000f8e023f */
        /* <DEDUP_REMOVED lines=16> */
[----:B------:R-:W-:Y:S01]  /*a5d0*/  USEL UR18, UR12, URZ, !UP0 ;  /* 0x0000003f0c127287 */ /* 0x000fe2000c000000 */
[----:B------:R-:W-:Y:S01]  /*a5e0*/  SHF.R.U32.HI R3, RZ, 0x1f, R2 ;  /* 0x0000001fff037819 */ /* 0x000fe20000011602 */
[----:B------:R-:W-:Y:S01]  /*a5f0*/  USEL UR4, UR4, URZ, !UP0 ;  /* 0x0000003f04047287 */ /* 0x000fe2000c000000 */
[----:B------:R-:W-:Y:S01]  /*a600*/  ULDC UR10, c[0x0][0x288] ;  /* 0x0000a200000a7ab9 */ /* 0x000fe20000000800 */
[----:B------:R-:W-:Y:S01]  /*a610*/  UIADD3 UR8, UP0, UR6, UR14, URZ ;  /* 0x0000000e06087290 */ /* 0x000fe2000ff1e03f */
[----:B------:R-:W-:Y:S01]  /*a620*/  LEA.HI.SX32 R3, R2, R3, 0x1b ;  /* 0x0000000302037211 */ /* 0x000fe200078fdaff */
        /* <DEDUP_REMOVED lines=34> */
.L_x_4378:
        /* <DEDUP_REMOVED lines=17> */
.L_x_4356:
[----:B------:R-:W2:Y:S04]  /*a960*/  LDG.E.STRONG.GPU R5, desc[UR38][R2.64] ;  /* 0x0000002602057981 */ /* 0x000ea8000c1ef900 */
[----:B--2---:R-:W-:Y:S01]  /*a970*/  CCTL.IVALL ;  /* 0x00000000ff00798f */ /* 0x004fe20002000000 */
[----:B------:R-:W-:Y:S05]  /*a980*/  YIELD ;  /* 0x0000000000007946 */ /* 0x000fea0003800000 */
[----:B------:R-:W-:-:S13]  /*a990*/  ISETP.NE.AND P1, PT, R5, UR24, PT ;  /* 0x0000001805007c0c */ /* 0x000fda000bf25270 */
[----:B------:R-:W-:Y:S05]  /*a9a0*/  @P1 BRA `(.L_x_4356) ;  /* 0xfffffffc00ec1947 */ /* 0x000fea000383ffff */
.L_x_4355:
[----:B------:R-:W-:Y:S05]  /*a9b0*/  BSYNC B0 ;  /* 0x0000000000007941 */ /* 0x000fea0003800000 */
.L_x_4354:
[----:B------:R-:W-:-:S03]  /*a9c0*/  UMOV UR22, 0xffffffff ;  /* 0xffffffff00167882 */ /* 0x000fc60000000000 */
[----:B------:R-:W-:Y:S05]  /*a9d0*/  BRA.DIV UR22, `(.L_x_4357) ;  /* 0x0000003216947947 */ /* 0x000fea000b800000 */
[----:B------:R-:W-:Y:S01]  /*a9e0*/  NOP ;  /* 0x0000000000007918 */ /* 0x000fe20000000000 */
.L_x_4425:
        /* <DEDUP_REMOVED lines=19> */
.L_x_4359:
[----:B------:R-:W-:Y:S05]  /*ab20*/  BSYNC B0 ;  /* 0x0000000000007941 */ /* 0x000fea0003800000 */
.L_x_4358:
        /* <DEDUP_REMOVED lines=13> */
.L_x_4361:
[----:B------:R-:W-:Y:S05]  /*ac00*/  BSYNC B0 ;  /* 0x0000000000007941 */ /* 0x000fea0003800000 */
.L_x_4360:
[----:B------:R-:W-:Y:S06]  /*ac10*/  BAR.ARV 0xa, 0xa0 ;  /* 0x0282800000007b1d */ /* 0x000fec0000002000 */
[----:B------:R-:W-:Y:S04]  /*ac20*/  BSSY B0, `(.L_x_4362) ;  /* 0x0000003000007945 */ /* 0x000fe80003800000 */
[----:B------:R-:W-:Y:S05]  /*ac30*/  @!P0 BRA `(.L_x_4363) ;  /* 0x0000000000048947 */ /* 0x000fea0003800000 */
[----:B------:R-:W-:-:S04]  /*ac40*/  DEPBAR.LE SB0, 0x0 ;  /* 0x000080000000791a */ /* 0x000fc80000000000 */
.L_x_4363:
[----:B------:R-:W-:Y:S05]  /*ac50*/  BSYNC B0 ;  /* 0x0000000000007941 */ /* 0x000fea0003800000 */
.L_x_4362:
        /* <DEDUP_REMOVED lines=19> */
.L_x_4365:
[----:B------:R-:W-:Y:S05]  /*ad90*/  BSYNC B0 ;  /* 0x0000000000007941 */ /* 0x000fea0003800000 */
.L_x_4364:
        /* <DEDUP_REMOVED lines=9> */
.L_x_4368:
[----:B------:R-:W2:Y:S04]  /*ae30*/  LDG.E.STRONG.GPU R5, desc[UR38][R2.64] ;  /* 0x0000002602057981 */ /* 0x000ea8000c1ef900 */
[----:B--2---:R-:W-:Y:S01]  /*ae40*/  CCTL.IVALL ;  /* 0x00000000ff00798f */ /* 0x004fe20002000000 */
[----:B------:R-:W-:Y:S05]  /*ae50*/  YIELD ;  /* 0x0000000000007946 */ /* 0x000fea0003800000 */
[----:B------:R-:W-:-:S13]  /*ae60*/  ISETP.NE.AND P1, PT, R5, UR24, PT ;  /* 0x0000001805007c0c */ /* 0x000fda000bf25270 */
[----:B------:R-:W-:Y:S05]  /*ae70*/  @P1 BRA `(.L_x_4368) ;  /* 0xfffffffc00ec1947 */ /* 0x000fea000383ffff */
.L_x_4367:
[----:B------:R-:W-:Y:S05]  /*ae80*/  BSYNC B0 ;  /* 0x0000000000007941 */ /* 0x000fea0003800000 */
.L_x_4366:
[----:B------:R-:W-:-:S03]  /*ae90*/  UMOV UR6, 0xffffffff ;  /* 0xffffffff00067882 */ /* 0x000fc60000000000 */
[----:B------:R-:W-:Y:S05]  /*aea0*/  BRA.DIV UR6, `(.L_x_4369) ;  /* 0x0000002e067c7947 */ /* 0x000fea000b800000 */
[----:B------:R-:W-:Y:S01]  /*aeb0*/  NOP ;  /* 0x0000000000007918 */ /* 0x000fe20000000000 */
.L_x_4428:
        /* <DEDUP_REMOVED lines=13> */
.L_x_4371:
[----:B------:R-:W-:Y:S05]  /*af90*/  BSYNC B0 ;  /* 0x0000000000007941 */ /* 0x000fea0003800000 */
.L_x_4370:
        /* <DEDUP_REMOVED lines=13> */
.L_x_4373:
[----:B------:R-:W-:Y:S05]  /*b070*/  BSYNC B0 ;  /* 0x0000000000007941 */ /* 0x000fea0003800000 */
.L_x_4372:
[----:B------:R-:W-:Y:S06]  /*b080*/  BAR.ARV 0xa, 0xa0 ;  /* 0x0282800000007b1d */ /* 0x000fec0000002000 */
[----:B------:R-:W-:Y:S04]  /*b090*/  BSSY B0, `(.L_x_4374) ;  /* 0x0000003000007945 */ /* 0x000fe80003800000 */
[----:B------:R-:W-:Y:S05]  /*b0a0*/  @!P0 BRA `(.L_x_4375) ;  /* 0x0000000000048947 */ /* 0x000fea0003800000 */
[----:B------:R-:W-:-:S04]  /*b0b0*/  DEPBAR.LE SB0, 0x0 ;  /* 0x000080000000791a */ /* 0x000fc80000000000 */
.L_x_4375:
[----:B------:R-:W-:Y:S05]  /*b0c0*/  BSYNC B0 ;  /* 0x0000000000007941 */ /* 0x000fea0003800000 */
.L_x_4374:
        /* <DEDUP_REMOVED lines=19> */
.L_x_4377:
[----:B------:R-:W-:Y:S05]  /*b200*/  BSYNC B0 ;  /* 0x0000000000007941 */ /* 0x000fea0003800000 */
.L_x_4376:
[----:B------:R-:W-:Y:S02]  /*b210*/  UIADD3 UR4, UR4, 0x2, URZ ;  /* 0x0000000204047890 */ /* 0x000fe4000fffe03f */
[----:B------:R-:W-:Y:S01]  /*b220*/  UIADD3 UR5, UR5, 0x1, URZ ;  /* 0x0000000105057890 */ /* 0x000fe2000fffe03f */
[----:B------:R-:W-:Y:S11]  /*b230*/  @P3 BRA `(.L_x_4378) ;  /* 0xfffffff400843947 */ /* 0x000ff6000383ffff */
.L_x_4353:
        /* <DEDUP_REMOVED lines=13> */
.L_x_4381:
[----:B------:R-:W2:Y:S04]  /*b310*/  LDG.E.STRONG.GPU R0, desc[UR38][R2.64] ;  /* 0x0000002602007981 */ /* 0x000ea8000c1ef900 */
[----:B--2---:R-:W-:Y:S01]  /*b320*/  CCTL.IVALL ;  /* 0x00000000ff00798f */ /* 0x004fe20002000000 */
[----:B------:R-:W-:Y:S05]  /*b330*/  YIELD ;  /* 0x0000000000007946 */ /* 0x000fea0003800000 */
[----:B------:R-:W-:-:S13]  /*b340*/  ISETP.NE.AND P1, PT, R0, UR24, PT ;  /* 0x0000001800007c0c */ /* 0x000fda000bf25270 */
[----:B------:R-:W-:Y:S05]  /*b350*/  @P1 BRA `(.L_x_4381) ;  /* 0xfffffffc00ec1947 */ /* 0x000fea000383ffff */
.L_x_4380:
[----:B------:R-:W-:Y:S05]  /*b360*/  BSYNC B0 ;  /* 0x0000000000007941 */ /* 0x000fea0003800000 */
.L_x_4379:
[----:B------:R-:W-:-:S03]  /*b370*/  UMOV UR5, 0xffffffff ;  /* 0xffffffff00057882 */ /* 0x000fc60000000000 */
[----:B------:R-:W-:Y:S05]  /*b380*/  BRA.DIV UR5, `(.L_x_4382) ;  /* 0x0000002a05607947 */ /* 0x000fea000b800000 */
[----:B------:R-:W-:Y:S01]  /*b390*/  NOP ;  /* 0x0000000000007918 */ /* 0x000fe20000000000 */
.L_x_4431:
        /* <DEDUP_REMOVED lines=22> */
.L_x_4384:
[----:B------:R-:W-:Y:S05]  /*b500*/  BSYNC B0 ;  /* 0x0000000000007941 */ /* 0x000fea0003800000 */
.L_x_4383:
        /* <DEDUP_REMOVED lines=20> */
.L_x_4386:
[----:B------:R-:W-:Y:S05]  /*b650*/  BSYNC B0 ;  /* 0x0000000000007941 */ /* 0x000fea0003800000 */
.L_x_4385:
[----:B------:R-:W-:Y:S06]  /*b660*/  BAR.ARV 0xa, 0xa0 ;  /* 0x0282800000007b1d */ /* 0x000fec0000002000 */
[----:B------:R-:W-:Y:S04]  /*b670*/  BSSY B0, `(.L_x_4387) ;  /* 0x0000003000007945 */ /* 0x000fe80003800000 */
[----:B------:R-:W-:Y:S05]  /*b680*/  @!P0 BRA `(.L_x_4388) ;  /* 0x0000000000048947 */ /* 0x000fea0003800000 */
[----:B------:R-:W-:-:S04]  /*b690*/  DEPBAR.LE SB0, 0x0 ;  /* 0x000080000000791a */ /* 0x000fc80000000000 */
.L_x_4388:
[----:B------:R-:W-:Y:S05]  /*b6a0*/  BSYNC B0 ;  /* 0x0000000000007941 */ /* 0x000fea0003800000 */
.L_x_4387:
        /* <DEDUP_REMOVED lines=19> */
.L_x_4348:
        /* <DEDUP_REMOVED lines=10> */
.L_x_4389:
        /* <DEDUP_REMOVED lines=10> */
.L_x_4391:
[----:B------:R-:W3:Y:S02]  /*b920*/  LDC R5, c[0x0][0x8bc] ;  /* 0x00022f00ff057b82 */ /* 0x000ee40000000800 */
.L_x_4390:
        /* <DEDUP_REMOVED lines=23> */
[----:B------:R-:W-:Y:S02]  /*baa0*/  IMAD.MOV.U32 R5, RZ, RZ, RZ ;  /* 0x000000ffff057224 */ /* 0x000fe400078e00ff */
[----:B-1----:R-:W-:-:S05]  /*bab0*/  @P0 IMAD.WIDE R2, R8, 0x4, R2 ;  /* 0x0000000408020825 */ /* 0x002fca00078e0202 */
[----:B------:R4:W5:Y:S01]  /*bac0*/  @P0 LDG.E R5, desc[UR38][R2.64] ;  /* 0x0000002602050981 */ /* 0x000962000c1e1900 */
[----:B------:R-:W-:Y:S01]  /*bad0*/  ULDC UR4, c[0x0][0x280] ;  /* 0x0000a00000047ab9 */ /* 0x000fe20000000800 */
[----:B----4-:R-:W-:-:S04]  /*bae0*/  @P2 IMAD.WIDE R2, R8, 0x4, R12 ;  /* 0x0000000408022825 */ /* 0x010fc800078e020c */
[----:B------:R-:W-:Y:S01]  /*baf0*/  IMAD.U32 R4, RZ, RZ, UR4 ;  /* 0x00000004ff047e24 */ /* 0x000fe2000f8e00ff */
[----:B------:R-:W-:-:S05]  /*bb00*/  VOTEU.ANY UP0, P1 ;  /* 0x00000000003f7886 */ /* 0x000fca0000800100 */
[----:B------:R1:W5:Y:S02]  /*bb10*/  @P2 LDG.E R4, desc[UR38][R2.64] ;  /* 0x0000002602042981 */ /* 0x000364000c1e1900 */
[----:B-1----:R-:W-:Y:S01]  /*bb20*/  CS2R R2, SRZ ;  /* 0x0000000000027805 */ /* 0x002fe2000001ff00 */
[----:B--2---:R-:W-:-:S04]  /*bb30*/  @P1 IMAD R9, R8, 0x50, R9 ;  /* 0x0000005008091824 */ /* 0x004fc800078e0209 */
[----:B------:R-:W-:-:S05]  /*bb40*/  @P1 IMAD.HI R9, R9, 0x66666667, RZ ;  /* 0x6666666709091827 */ /* 0x000fca00078e02ff */
[----:B------:R-:W-:-:S04]  /*bb50*/  @P1 SHF.R.U32.HI R12, RZ, 0x1f, R9 ;  /* 0x0000001fff0c1819 */ /* 0x000fc80000011609 */
[----:B------:R-:W-:-:S05]  /*bb60*/  @P1 LEA.HI.SX32 R12, R9, R12, 0x1b ;  /* 0x0000000c090c1211 */ /* 0x000fca00078fdaff */
[----:B------:R-:W-:Y:S01]  /*bb70*/  @P1 IMAD R12, R12, 0x50, RZ ;  /* 0x000000500c0c1824 */ /* 0x000fe200078e02ff */
[----:B---3--:R-:W-:-:S04]  /*bb80*/  @P1 R2UR UR4, R15 ;  /* 0x000000000f0412ca */ /* 0x008fc800000e0000 */
        /* <DEDUP_REMOVED lines=8> */
.L_x_4393:
        /* <DEDUP_REMOVED lines=66> */
.L_x_4432:
        /* <DEDUP_REMOVED lines=9> */
.L_x_4396:
        /* <DEDUP_REMOVED lines=84> */
.L_x_4407:
[----:B------:R-:W-:-:S04]  /*c600*/  SHF.L.U32 R21, R10, 0x1f, RZ ;  /* 0x0000001f0a157819 */ /* 0x000fc800000006ff */
[----:B-1----:R-:W1:Y:S02]  /*c610*/  SYNCS.PHASECHK.TRANS64.TRYWAIT P1, [R12+URZ+0x38840], R21 ;  /* 0x038840150c0075a7 */ /* 0x002e64000802017f */
[----:B-12--5:R-:W-:Y:S05]  /*c620*/  @!P1 BRA `(.L_x_4399) ;  /* 0x0000001400e89947 */ /* 0x026fea0003800000 */
.L_x_4433:
[----:B------:R-:W-:Y:S05]  /*c630*/  @P0 BRA `(.L_x_4400) ;  /* 0x0000000000140947 */ /* 0x000fea0003800000 */
[----:B------:R-:W-:Y:S01]  /*c640*/  ISETP.NE.AND P1, PT, R20, RZ, PT ;  /* 0x000000ff1400720c */ /* 0x000fe20003f25270 */
[----:B------:R-:W-:-:S04]  /*c650*/  IMAD.MOV.U32 R3, RZ, RZ, 0x5140 ;  /* 0x00005140ff037424 */ /* 0x000fc800078e00ff */
[----:B------:R3:W-:Y:S08]  /*c660*/  SYNCS.ARRIVE.TRANS64 RZ, [R12+URZ+0x38830], R3 ;  /* 0x038830030cff79a7 */ /* 0x0007f0000800003f */
[----:B------:R-:W-:Y:S05]  /*c670*/  @!P1 BRA `(.L_x_4400) ;  /* 0x0000000000049947 */ /* 0x000fea0003800000 */
[----:B------:R-:W-:Y:S01]  /*c680*/  BPT.TRAP 0x1 ;  /* 0x000000040000795c */ /* 0x000fe20000300000 */
.L_x_4400:
        /* <DEDUP_REMOVED lines=37> */
.L_x_4434:
[----:B------:R-:W-:Y:S05]  /*c8e0*/  @P0 BRA `(.L_x_4402) ;  /* 0x0000000000140947 */ /* 0x000fea0003800000 */
[----:B------:R-:W-:Y:S01]  /*c8f0*/  ISETP.NE.AND P1, PT, R20, RZ, PT ;  /* 0x000000ff1400720c */ /* 0x000fe20003f25270 */
[----:B------:R-:W-:-:S04]  /*c900*/  IMAD.MOV.U32 R2, RZ, RZ, 0x5140 ;  /* 0x00005140ff027424 */ /* 0x000fc800078e00ff */
[----:B------:R3:W-:Y:S08]  /*c910*/  SYNCS.ARRIVE.TRANS64 RZ, [R12+URZ+0x38818], R2 ;  /* 0x038818020cff79a7 */ /* 0x0007f0000800003f */
[----:B------:R-:W-:Y:S05]  /*c920*/  @!P1 BRA `(.L_x_4402) ;  /* 0x0000000000049947 */ /* 0x000fea0003800000 */
[----:B------:R-:W-:Y:S01]  /*c930*/  BPT.TRAP 0x1 ;  /* 0x000000040000795c */ /* 0x000fe20000300000 */
.L_x_4402:
        /* <DEDUP_REMOVED lines=29> */
.L_x_4435:
        /* <DEDUP_REMOVED lines=9> */
.L_x_4404:
        /* <DEDUP_REMOVED lines=31> */
.L_x_4437:
[----:B------:R-:W-:Y:S05]  /*cd90*/  @P0 BRA `(.L_x_4406) ;  /* 0x0000000000140947 */ /* 0x000fea0003800000 */
[----:B------:R-:W-:Y:S01]  /*cda0*/  ISETP.NE.AND P1, PT, R20, RZ, PT ;  /* 0x000000ff1400720c */ /* 0x000fe20003f25270 */
[----:B-1----:R-:W-:-:S04]  /*cdb0*/  IMAD.MOV.U32 R5, RZ, RZ, 0x5140 ;  /* 0x00005140ff057424 */ /* 0x002fc800078e00ff */
[----:B------:R2:W-:Y:S08]  /*cdc0*/  SYNCS.ARRIVE.TRANS64 RZ, [R12+URZ+0x38810], R5 ;  /* 0x038810050cff79a7 */ /* 0x0005f0000800003f */
[----:B------:R-:W-:Y:S05]  /*cdd0*/  @!P1 BRA `(.L_x_4406) ;  /* 0x0000000000049947 */ /* 0x000fea0003800000 */
[----:B------:R-:W-:Y:S01]  /*cde0*/  BPT.TRAP 0x1 ;  /* 0x000000040000795c */ /* 0x000fe20000300000 */
.L_x_4406:
        /* <DEDUP_REMOVED lines=29> */
.L_x_4398:
[----:B--2---:R-:W2:Y:S02]  /*cfc0*/  LDL.LU R4, [R1] ;  /* 0x0000000001047983 */ /* 0x004ea40000300800 */
[----:B--2---:R-:W-:-:S13]  /*cfd0*/  ISETP.NE.AND P1, PT, R4, RZ, PT ;  /* 0x000000ff0400720c */ /* 0x004fda0003f25270 */
[----:B------:R-:W-:Y:S05]  /*cfe0*/  @!P1 BRA `(.L_x_4397) ;  /* 0x0000000400309947 */ /* 0x000fea0003800000 */
[----:B------:R-:W-:-:S04]  /*cff0*/  SHF.L.U32 R13, R10, 0x1f, RZ ;  /* 0x0000001f0a0d7819 */ /* 0x000fc800000006ff */
[----:B------:R-:W1:Y:S02]  /*d000*/  SYNCS.PHASECHK.TRANS64.TRYWAIT P1, [R12+URZ+0x38840], R13 ;  /* 0x0388400d0c0075a7 */ /* 0x000e64000802017f */
[----:B-1----:R-:W-:Y:S05]  /*d010*/  @!P1 BRA `(.L_x_4408) ;  /* 0x0000000c00c09947 */ /* 0x002fea0003800000 */
.L_x_4438:
[----:B------:R-:W-:Y:S05]  /*d020*/  @P0 BRA `(.L_x_4409) ;  /* 0x0000000000140947 */ /* 0x000fea0003800000 */
[----:B------:R-:W-:Y:S01]  /*d030*/  ISETP.NE.AND P1, PT, R20, RZ, PT ;  /* 0x000000ff1400720c */ /* 0x000fe20003f25270 */
[----:B------:R-:W-:-:S04]  /*d040*/  IMAD.MOV.U32 R5, RZ, RZ, 0x5140 ;  /* 0x00005140ff057424 */ /* 0x000fc800078e00ff */
[----:B------:R2:W-:Y:S08]  /*d050*/  SYNCS.ARRIVE.TRANS64 RZ, [R12+URZ+0x38830], R5 ;  /* 0x038830050cff79a7 */ /* 0x0005f0000800003f */
[----:B------:R-:W-:Y:S05]  /*d060*/  @!P1 BRA `(.L_x_4409) ;  /* 0x0000000000049947 */ /* 0x000fea0003800000 */
[----:B------:R-:W-:Y:S01]  /*d070*/  BPT.TRAP 0x1 ;  /* 0x000000040000795c */ /* 0x000fe20000300000 */
.L_x_4409:
        /* <DEDUP_REMOVED lines=34> */
.L_x_4439:
[----:B------:R-:W-:Y:S05]  /*d2a0*/  @P0 BRA `(.L_x_4411) ;  /* 0x0000000000140947 */ /* 0x000fea0003800000 */
[----:B------:R-:W-:Y:S01]  /*d2b0*/  ISETP.NE.AND P0, PT, R20, RZ, PT ;  /* 0x000000ff1400720c */ /* 0x000fe20003f05270 */
[----:B------:R-:W-:-:S04]  /*d2c0*/  IMAD.MOV.U32 R5, RZ, RZ, 0x5140 ;  /* 0x00005140ff057424 */ /* 0x000fc800078e00ff */
[----:B------:R3:W-:Y:S08]  /*d2d0*/  SYNCS.ARRIVE.TRANS64 RZ, [R12+URZ+0x38818], R5 ;  /* 0x038818050cff79a7 */ /* 0x0007f0000800003f */
[----:B------:R-:W-:Y:S05]  /*d2e0*/  @!P0 BRA `(.L_x_4411) ;  /* 0x0000000000048947 */ /* 0x000fea0003800000 */
[----:B------:R-:W-:Y:S01]  /*d2f0*/  BPT.TRAP 0x1 ;  /* 0x000000040000795c */ /* 0x000fe20000300000 */
.L_x_4411:
        /* <DEDUP_REMOVED lines=27> */
.L_x_4397:
[----:B-----5:R-:W-:Y:S01]  /*d4b0*/  IMAD R4, R0, 0x8, R12 ;  /* 0x0000000800047824 */ /* 0x020fe200078e020c */
[----:B------:R-:W-:Y:S01]  /*d4c0*/  SHF.L.U32 R3, R10, 0x1f, RZ ;  /* 0x0000001f0a037819 */ /* 0x000fe200000006ff */
[----:B------:R-:W3:Y:S03]  /*d4d0*/  S2R R2, SR_TID.X ;  /* 0x0000000000027919 */ /* 0x000ee60000002100 */
[----:B------:R-:W4:Y:S01]  /*d4e0*/  SYNCS.PHASECHK.TRANS64.TRYWAIT P0, [R4+URZ+0x38840], R3 ;  /* 0x03884003040075a7 */ /* 0x000f22000800017f */
[----:B---3--:R-:W-:-:S04]  /*d4f0*/  LOP3.LUT R2, R2, 0x7f, RZ, 0xc0, !PT ;  /* 0x0000007f02027812 */ /* 0x008fc800078ec0ff */
[----:B------:R-:W-:Y:S01]  /*d500*/  ISETP.NE.AND P1, PT, R2, RZ, PT ;  /* 0x000000ff0200720c */ /* 0x000fe20003f25270 */
[----:B----4-:R-:W-:-:S12]  /*d510*/  @!P0 BRA `(.L_x_4412) ;  /* 0x0000000800a88947 */ /* 0x010fd80003800000 */
.L_x_4440:
[----:B------:R-:W-:Y:S05]  /*d520*/  @P1 BRA `(.L_x_4413) ;  /* 0x0000000000181947 */ /* 0x000fea0003800000 */
[----:B------:R-:W4:Y:S01]  /*d530*/  S2R R2, SR_TID.X ;  /* 0x0000000000027919 */ /* 0x000f220000002100 */
[----:B---3--:R-:W-:-:S04]  /*d540*/  IMAD.MOV.U32 R3, RZ, RZ, 0x5140 ;  /* 0x00005140ff037424 */ /* 0x008fc800078e00ff */
[----:B------:R3:W-:Y:S01]  /*d550*/  SYNCS.ARRIVE.TRANS64 RZ, [R4+URZ+0x38830], R3 ;  /* 0x0388300304ff79a7 */ /* 0x0007e2000800003f */
[----:B----4-:R-:W-:-:S13]  /*d560*/  LOP3.LUT P0, RZ, R2, 0x1f, RZ, 0xc0, !PT ;  /* 0x0000001f02ff7812 */ /* 0x010fda000780c0ff */
[----:B---3--:R-:W-:Y:S05]  /*d570*/  @!P0 BRA `(.L_x_4413) ;  /* 0x0000000000048947 */ /* 0x008fea0003800000 */
[----:B------:R-:W-:Y:S01]  /*d580*/  BPT.TRAP 0x1 ;  /* 0x000000040000795c */ /* 0x000fe20000300000 */
.L_x_4413:
        /* <DEDUP_REMOVED lines=41> */
.L_x_4394:
[----:B------:R-:W-:Y:S05]  /*d820*/  BSYNC B0 ;  /* 0x0000000000007941 */ /* 0x000fea0003800000 */
.L_x_4392:
[----:B------:R-:W-:-:S03]  /*d830*/  UMOV UR6, 0xffffffff ;  /* 0xffffffff00067882 */ /* 0x000fc60000000000 */
[----:B------:R-:W-:Y:S05]  /*d840*/  BRA.DIV UR6, `(.L_x_4414) ;  /* 0x0000000606f07947 */ /* 0x000fea000b800000 */
[----:B------:R-:W-:-:S13]  /*d850*/  ELECT P6, URZ, PT ;  /* 0x00000000003f782f */ /* 0x000fda00038c0000 */
.L_x_4443:
[----:B------:R-:W-:Y:S05]  /*d860*/  @!P6 BRA `(.L_x_4261) ;  /* 0x000000000084e947 */ /* 0x000fea0003800000 */
[----:B----4-:R-:W3:Y:S02]  /*d870*/  LDL.LU R2, [R1+0x8] ;  /* 0x0000080001027983 */ /* 0x010ee40000300800 */
[----:B---3--:R-:W-:-:S04]  /*d880*/  LOP3.LUT R2, R2, 0x2, RZ, 0xfc, !PT ;  /* 0x0000000202027812 */ /* 0x008fc800078efcff */
[----:B------:R-:W-:-:S13]  /*d890*/  ISETP.NE.AND P2, PT, R2, 0x3, PT ;  /* 0x000000030200780c */ /* 0x000fda0003f45270 */
[----:B------:R-:W-:Y:S05]  /*d8a0*/  @!P2 BRA `(.L_x_4415) ;  /* 0x000000000004a947 */ /* 0x000fea0003800000 */
[----:B--2---:R-:W-:Y:S01]  /*d8b0*/  BPT.TRAP 0x1 ;  /* 0x000000040000795c */ /* 0x004fe20000300000 */
.L_x_4415:
        /* <DEDUP_REMOVED lines=15> */
.L_x_4444:
[----:B------:R-:W3:Y:S02]  /*d9b0*/  SYNCS.PHASECHK.TRANS64.TRYWAIT P0, [R11+URZ], R2 ;  /* 0x000000020b0075a7 */ /* 0x000ee4000800017f */
[----:B---3--:R-:W-:Y:S05]  /*d9c0*/  @!P0 BRA `(.L_x_4417) ;  /* 0x0000000400c48947 */ /* 0x008fea0003800000 */
.L_x_4445:
[----:B------:R-:W-:Y:S05]  /*d9d0*/  @!P2 BRA `(.L_x_4418) ;  /* 0x000000000004a947 */ /* 0x000fea0003800000 */
[----:B--2---:R-:W-:Y:S01]  /*d9e0*/  BPT.TRAP 0x1 ;  /* 0x000000040000795c */ /* 0x004fe20000300000 */
.L_x_4418:
[----:B------:R-:W-:-:S04]  /*d9f0*/  VIADD R0, R6, 0x38840 ;  /* 0x0003884006007836 */ /* 0x000fc80000000000 */
[----:B------:R-:W-:-:S04]  /*da00*/  IMAD R9, R9, 0x8, R0 ;  /* 0x0000000809097824 */ /* 0x000fc800078e0200 */
[----:B------:R-:W4:Y:S02]  /*da10*/  SYNCS.PHASECHK.TRANS64.TRYWAIT P0, [R9+URZ], R4 ;  /* 0x00000004090075a7 */ /* 0x000f24000800017f */
[----:B----4-:R-:W-:Y:S05]  /*da20*/  @!P0 BRA `(.L_x_4419) ;  /* 0x0000000400c08947 */ /* 0x010fea0003800000 */
.L_x_4446:
[----:B------:R-:W-:-:S07]  /*da30*/  IMAD R3, R3, 0x8, R0 ;  /* 0x0000000803037824 */ /* 0x000fce00078e0200 */
.L_x_4420:
[----:B------:R1:W1:Y:S02]  /*da40*/  SYNCS.PHASECHK.TRANS64.TRYWAIT P0, [R3+URZ], R2 ;  /* 0x00000002030075a7 */ /* 0x000264000800017f */
[----:B-1----:R-:W-:Y:S05]  /*da50*/  @!P0 NANOSLEEP.SYNCS 0x989680 ;  /* 0x009896800000895d */ /* 0x002fea0003900000 */
[----:B------:R-:W1:Y:S02]  /*da60*/  @!P0 SYNCS.PHASECHK.TRANS64 P0, [R3+URZ], R2 ;  /* 0x00000002030085a7 */ /* 0x000e64000800007f */
[----:B-1----:R-:W-:Y:S05]  /*da70*/  @!P0 BRA `(.L_x_4420) ;  /* 0xfffffffc00f08947 */ /* 0x002fea000383ffff */
.L_x_4261:
[----:B--2---:R-:W-:Y:S05]  /*da80*/  BSYNC B6 ;  /* 0x0000000000067941 */ /* 0x004fea0003800000 */
.L_x_4255:
[----:B------:R-:W-:Y:S05]  /*da90*/  EXIT ;  /* 0x000000000000794d */ /* 0x000fea0003800000 */
.L_x_4271:
[----:B------:R-:W-:Y:S02]  /*daa0*/  IMAD.MOV.U32 R12, RZ, RZ, RZ ;  /* 0x000000ffff0c7224 */ /* 0x000fe400078e00ff */
[----:B------:R-:W-:Y:S02]  /*dab0*/  IMAD.MOV.U32 R11, RZ, RZ, 0x1f ;  /* 0x0000001fff0b7424 */ /* 0x000fe400078e00ff */
[----:B------:R-:W-:-:S07]  /*dac0*/  IMAD.MOV.U32 R15, RZ, RZ, -0x1 ;  /* 0xffffffffff0f7424 */ /* 0x000fce00078e00ff */
[----:B------:R-:W-:Y:S05]  /*dad0*/  WARPSYNC.COLLECTIVE R15, `(.L_x_4421) ;  /* 0x000000000f087348 */ /* 0x000fea0003c00000 */
[----:B------:R1:W2:Y:S02]  /*dae0*/  SHFL.IDX P6, R14, R13, R12, R11 ;  /* 0x0000000c0d0e7389 */ /* 0x0002a400000c000b */
[----:B-12---:R-:W-:Y:S01]  /*daf0*/  ENDCOLLECTIVE ;  /* 0x000000000000791b */ /* 0x006fe20003800000 */
.L_x_4421:
[----:B------:R-:W-:Y:S05]  /*db00*/  BRA `(.L_x_4422) ;  /* 0xffffff3800247947 */ /* 0x000fea000383ffff */
.L_x_4273:
        /* <DEDUP_REMOVED lines=8> */
.L_x_4277:
[----:B---3--:R3:W4:Y:S02]  /*db90*/  SYNCS.PHASECHK.TRANS64.TRYWAIT P1, [R3+URZ+0x38810], R154 ;  /* 0x0388109a030075a7 */ /* 0x008724000802017f */
[----:B----4-:R-:W-:Y:S05]  /*dba0*/  @!P1 NANOSLEEP.SYNCS 0x989680 ;  /* 0x009896800000995d */ /* 0x010fea0003900000 */
[----:B------:R-:W4:Y:S02]  /*dbb0*/  @!P1 SYNCS.PHASECHK.TRANS64 P1, [R3+URZ+0x38810], R154 ;  /* 0x0388109a030095a7 */ /* 0x000f24000802007f */
[----:B----4-:R-:W-:Y:S05]  /*dbc0*/  @!P1 BRA `(.L_x_4277) ;  /* 0xfffffffc00f09947 */ /* 0x010fea000383ffff */
[----:B------:R-:W-:Y:S05]  /*dbd0*/  BRA `(.L_x_4276) ;  /* 0xffffff4000287947 */ /* 0x000fea000383ffff */
.L_x_4281:
[----:B------:R1:W1:Y:S02]  /*dbe0*/  SYNCS.PHASECHK.TRANS64.TRYWAIT P1, [R3+URZ+0x38830], R154 ;  /* 0x0388309a030075a7 */ /* 0x000264000802017f */
[----:B-1----:R-:W-:Y:S05]  /*dbf0*/  @!P1 NANOSLEEP.SYNCS 0x989680 ;  /* 0x009896800000995d */ /* 0x002fea0003900000 */
[----:B------:R-:W1:Y:S02]  /*dc00*/  @!P1 SYNCS.PHASECHK.TRANS64 P1, [R3+URZ+0x38830], R154 ;  /* 0x0388309a030095a7 */ /* 0x000e64000802007f */
[----:B-1----:R-:W-:Y:S05]  /*dc10*/  @!P1 BRA `(.L_x_4281) ;  /* 0xfffffffc00f09947 */ /* 0x002fea000383ffff */
[----:B------:R-:W-:Y:S05]  /*dc20*/  BRA `(.L_x_4280) ;  /* 0xffffff5000b47947 */ /* 0x000fea000383ffff */
.L_x_4357:
[----:B------:R-:W-:Y:S01]  /*dc30*/  BSSY B0, `(.L_x_4423) ;  /* 0x0000005000007945 */ /* 0x000fe20003800000 */
[----:B------:R-:W-:-:S07]  /*dc40*/  IMAD.MOV.U32 R15, RZ, RZ, -0x1 ;  /* 0xffffffffff0f7424 */ /* 0x000fce00078e00ff */
[----:B------:R-:W-:Y:S05]  /*dc50*/  WARPSYNC.COLLECTIVE R15, `(.L_x_4424) ;  /* 0x000000000f087348 */ /* 0x000fea0003c00000 */
[----:B------:R-:W-:Y:S01]  /*dc60*/  NOP ;  /* 0x0000000000007918 */ /* 0x000fe20000000000 */
[----:B------:R-:W-:Y:S01]  /*dc70*/  ENDCOLLECTIVE ;  /* 0x000000000000791b */ /* 0x000fe20003800000 */
.L_x_4424:
[----:B------:R-:W-:Y:S05]  /*dc80*/  BSYNC B0 ;  /* 0x0000000000007941 */ /* 0x000fea0003800000 */
.L_x_4423:
[----:B------:R-:W-:Y:S05]  /*dc90*/  BRA `(.L_x_4425) ;  /* 0xffffffcc00547947 */ /* 0x000fea000383ffff */
.L_x_4369:
[----:B------:R-:W-:Y:S01]  /*dca0*/  BSSY B0, `(.L_x_4426) ;  /* 0x0000005000007945 */ /* 0x000fe20003800000 */
[----:B------:R-:W-:-:S07]  /*dcb0*/  IMAD.MOV.U32 R15, RZ, RZ, -0x1 ;  /* 0xffffffffff0f7424 */ /* 0x000fce00078e00ff */
[----:B------:R-:W-:Y:S05]  /*dcc0*/  WARPSYNC.COLLECTIVE R15, `(.L_x_4427) ;  /* 0x000000000f087348 */ /* 0x000fea0003c00000 */
[----:B------:R-:W-:Y:S01]  /*dcd0*/  NOP ;  /* 0x0000000000007918 */ /* 0x000fe20000000000 */
[----:B------:R-:W-:Y:S01]  /*dce0*/  ENDCOLLECTIVE ;  /* 0x000000000000791b */ /* 0x000fe20003800000 */
.L_x_4427:
[----:B------:R-:W-:Y:S05]  /*dcf0*/  BSYNC B0 ;  /* 0x0000000000007941 */ /* 0x000fea0003800000 */
.L_x_4426:
[----:B------:R-:W-:Y:S05]  /*dd00*/  BRA `(.L_x_4428) ;  /* 0xffffffd0006c7947 */ /* 0x000fea000383ffff */
.L_x_4382:
[----:B------:R-:W-:Y:S01]  /*dd10*/  BSSY B0, `(.L_x_4429) ;  /* 0x0000005000007945 */ /* 0x000fe20003800000 */
[----:B------:R-:W-:-:S07]  /*dd20*/  IMAD.MOV.U32 R15, RZ, RZ, -0x1 ;  /* 0xffffffffff0f7424 */ /* 0x000fce00078e00ff */
[----:B------:R-:W-:Y:S05]  /*dd30*/  WARPSYNC.COLLECTIVE R15, `(.L_x_4430) ;  /* 0x000000000f087348 */ /* 0x000fea0003c00000 */
[----:B------:R-:W-:Y:S01]  /*dd40*/  NOP ;  /* 0x0000000000007918 */ /* 0x000fe20000000000 */
[----:B------:R-:W-:Y:S01]  /*dd50*/  ENDCOLLECTIVE ;  /* 0x000000000000791b */ /* 0x000fe20003800000 */
.L_x_4430:
[----:B------:R-:W-:Y:S05]  /*dd60*/  BSYNC B0 ;  /* 0x0000000000007941 */ /* 0x000fea0003800000 */
.L_x_4429:
[----:B------:R-:W-:Y:S05]  /*dd70*/  BRA `(.L_x_4431) ;  /* 0xffffffd400887947 */ /* 0x000fea000383ffff */
.L_x_4395:
[----:B-1----:R1:W2:Y:S02]  /*dd80*/  SYNCS.PHASECHK.TRANS64.TRYWAIT P1, [R12+URZ+0x38820], R3 ;  /* 0x038820030c0075a7 */ /* 0x0022a4000802017f */
[----:B--2---:R-:W-:Y:S05]  /*dd90*/  @!P1 NANOSLEEP.SYNCS 0x989680 ;  /* 0x009896800000995d */ /* 0x004fea0003900000 */
[----:B------:R-:W2:Y:S02]  /*dda0*/  @!P1 SYNCS.PHASECHK.TRANS64 P1, [R12+URZ+0x38820], R3 ;  /* 0x038820030c0095a7 */ /* 0x000ea4000802007f */
[----:B--2---:R-:W-:Y:S05]  /*ddb0*/  @!P1 BRA `(.L_x_4395) ;  /* 0xfffffffc00f09947 */ /* 0x004fea000383ffff */
[----:B------:R-:W-:Y:S05]  /*ddc0*/  BRA `(.L_x_4432) ;  /* 0xffffffe000987947 */ /* 0x000fea000383ffff */
.L_x_4399:
[----:B-1----:R1:W3:Y:S02]  /*ddd0*/  SYNCS.PHASECHK.TRANS64.TRYWAIT P1, [R12+URZ+0x38840], R21 ;  /* 0x038840150c0075a7 */ /* 0x0022e4000802017f */
[----:B---3--:R-:W-:Y:S05]  /*dde0*/  @!P1 NANOSLEEP.SYNCS 0x989680 ;  /* 0x009896800000995d */ /* 0x008fea0003900000 */
[----:B------:R-:W3:Y:S02]  /*ddf0*/  @!P1 SYNCS.PHASECHK.TRANS64 P1, [R12+URZ+0x38840], R21 ;  /* 0x038840150c0095a7 */ /* 0x000ee4000802007f */
[----:B---3--:R-:W-:Y:S05]  /*de00*/  @!P1 BRA `(.L_x_4399) ;  /* 0xfffffffc00f09947 */ /* 0x008fea000383ffff */
[----:B------:R-:W-:Y:S05]  /*de10*/  BRA `(.L_x_4433) ;  /* 0xffffffe800047947 */ /* 0x000fea000383ffff */
.L_x_4401:
[----:B--2---:R2:W3:Y:S02]  /*de20*/  SYNCS.PHASECHK.TRANS64.TRYWAIT P1, [R12+URZ+0x38828], R21 ;  /* 0x038828150c0075a7 */ /* 0x0044e4000802017f */
[----:B---3--:R-:W-:Y:S05]  /*de30*/  @!P1 NANOSLEEP.SYNCS 0x989680 ;  /* 0x009896800000995d */ /* 0x008fea0003900000 */
[----:B------:R-:W3:Y:S02]  /*de40*/  @!P1 SYNCS.PHASECHK.TRANS64 P1, [R12+URZ+0x38828], R21 ;  /* 0x038828150c0095a7 */ /* 0x000ee4000802007f */
[----:B---3--:R-:W-:Y:S05]  /*de50*/  @!P1 BRA `(.L_x_4401) ;  /* 0xfffffffc00f09947 */ /* 0x008fea000383ffff */
[----:B------:R-:W-:Y:S05]  /*de60*/  BRA `(.L_x_4434) ;  /* 0xffffffe8009c7947 */ /* 0x000fea000383ffff */
.L_x_4403:
[----:B---3--:R3:W4:Y:S02]  /*de70*/  SYNCS.PHASECHK.TRANS64.TRYWAIT P1, [R12+URZ+0x38848], R21 ;  /* 0x038848150c0075a7 */ /* 0x008724000802017f */
[----:B----4-:R-:W-:Y:S05]  /*de80*/  @!P1 NANOSLEEP.SYNCS 0x989680 ;  /* 0x009896800000995d */ /* 0x010fea0003900000 */
[----:B------:R-:W4:Y:S02]  /*de90*/  @!P1 SYNCS.PHASECHK.TRANS64 P1, [R12+URZ+0x38848], R21 ;  /* 0x038848150c0095a7 */ /* 0x000f24000802007f */
[----:B----4-:R-:W-:Y:S05]  /*dea0*/  @!P1 BRA `(.L_x_4403) ;  /* 0xfffffffc00f09947 */ /* 0x010fea000383ffff */
[----:B------:R-:W-:Y:S05]  /*deb0*/  BRA `(.L_x_4435) ;  /* 0xffffffec00147947 */ /* 0x000fea000383ffff */
.L_x_4405:
[----:B------:R-:W-:-:S07]  /*dec0*/  SHF.L.U32 R5, R10, 0x1f, RZ ;  /* 0x0000001f0a057819 */ /* 0x000fce00000006ff */
.L_x_4436:
[----:B-1----:R1:W2:Y:S02]  /*ded0*/  SYNCS.PHASECHK.TRANS64.TRYWAIT P1, [R12+URZ+0x38820], R5 ;  /* 0x038820050c0075a7 */ /* 0x0022a4000802017f */
[----:B--2---:R-:W-:Y:S05]  /*dee0*/  @!P1 NANOSLEEP.SYNCS 0x989680 ;  /* 0x009896800000995d */ /* 0x004fea0003900000 */
[----:B------:R-:W2:Y:S02]  /*def0*/  @!P1 SYNCS.PHASECHK.TRANS64 P1, [R12+URZ+0x38820], R5 ;  /* 0x038820050c0095a7 */ /* 0x000ea4000802007f */
[----:B--2---:R-:W-:Y:S05]  /*df00*/  @!P1 BRA `(.L_x_4436) ;  /* 0xfffffffc00f09947 */ /* 0x004fea000383ffff */
[----:B------:R-:W-:Y:S05]  /*df10*/  BRA `(.L_x_4437) ;  /* 0xffffffec009c7947 */ /* 0x000fea000383ffff */
.L_x_4408:
[----:B-1----:R1:W2:Y:S02]  /*df20*/  SYNCS.PHASECHK.TRANS64.TRYWAIT P1, [R12+URZ+0x38840], R13 ;  /* 0x0388400d0c0075a7 */ /* 0x0022a4000802017f */
[----:B--2---:R-:W-:Y:S05]  /*df30*/  @!P1 NANOSLEEP.SYNCS 0x989680 ;  /* 0x009896800000995d */ /* 0x004fea0003900000 */
[----:B------:R-:W2:Y:S02]  /*df40*/  @!P1 SYNCS.PHASECHK.TRANS64 P1, [R12+URZ+0x38840], R13 ;  /* 0x0388400d0c0095a7 */ /* 0x000ea4000802007f */
[----:B--2---:R-:W-:Y:S05]  /*df50*/  @!P1 BRA `(.L_x_4408) ;  /* 0xfffffffc00f09947 */ /* 0x004fea000383ffff */
[----:B------:R-:W-:Y:S05]  /*df60*/  BRA `(.L_x_4438) ;  /* 0xfffffff0002c7947 */ /* 0x000fea000383ffff */
.L_x_4410:
[----:B--2---:R2:W3:Y:S02]  /*df70*/  SYNCS.PHASECHK.TRANS64.TRYWAIT P1, [R12+URZ+0x38828], R13 ;  /* 0x0388280d0c0075a7 */ /* 0x0044e4000802017f */
[----:B---3--:R-:W-:Y:S05]  /*df80*/  @!P1 NANOSLEEP.SYNCS 0x989680 ;  /* 0x009896800000995d */ /* 0x008fea0003900000 */
[----:B------:R-:W3:Y:S02]  /*df90*/  @!P1 SYNCS.PHASECHK.TRANS64 P1, [R12+URZ+0x38828], R13 ;  /* 0x0388280d0c0095a7 */ /* 0x000ee4000802007f */
[----:B---3--:R-:W-:Y:S05]  /*dfa0*/  @!P1 BRA `(.L_x_4410) ;  /* 0xfffffffc00f09947 */ /* 0x008fea000383ffff */
[----:B------:R-:W-:Y:S05]  /*dfb0*/  BRA `(.L_x_4439) ;  /* 0xfffffff000b87947 */ /* 0x000fea000383ffff */
.L_x_4412:
[----:B---3--:R3:W4:Y:S02]  /*dfc0*/  SYNCS.PHASECHK.TRANS64.TRYWAIT P0, [R4+URZ+0x38840], R3 ;  /* 0x03884003040075a7 */ /* 0x008724000800017f */
[----:B----4-:R-:W-:Y:S05]  /*dfd0*/  @!P0 NANOSLEEP.SYNCS 0x989680 ;  /* 0x009896800000895d */ /* 0x010fea0003900000 */
[----:B------:R-:W4:Y:S02]  /*dfe0*/  @!P0 SYNCS.PHASECHK.TRANS64 P0, [R4+URZ+0x38840], R3 ;  /* 0x03884003040085a7 */ /* 0x000f24000800007f */
[----:B----4-:R-:W-:Y:S05]  /*dff0*/  @!P0 BRA `(.L_x_4412) ;  /* 0xfffffffc00f08947 */ /* 0x010fea000383ffff */
[----:B------:R-:W-:Y:S05]  /*e000*/  BRA `(.L_x_4440) ;  /* 0xfffffff400447947 */ /* 0x000fea000383ffff */
.L_x_4414:
[----:B------:R-:W-:Y:S01]  /*e010*/  BSSY B0, `(.L_x_4441) ;  /* 0x0000006000007945 */ /* 0x000fe20003800000 */
[----:B------:R-:W-:-:S07]  /*e020*/  IMAD.MOV.U32 R15, RZ, RZ, -0x1 ;  /* 0xffffffffff0f7424 */ /* 0x000fce00078e00ff */
[----:B--2-4-:R-:W-:Y:S05]  /*e030*/  WARPSYNC.COLLECTIVE R15, `(.L_x_4442) ;  /* 0x000000000f0c7348 */ /* 0x014fea0003c00000 */
[----:B------:R-:W-:Y:S02]  /*e040*/  ELECT P6, UR62, PT ;  /* 0x00000000003e782f */ /* 0x000fe400038c0000 */
[----:B------:R-:W-:Y:S01]  /*e050*/  MOV R14, UR62 ;  /* 0x0000003e000e7c02 */ /* 0x000fe20008000f00 */
[----:B--2-4-:R-:W-:Y:S10]  /*e060*/  ENDCOLLECTIVE ;  /* 0x000000000000791b */ /* 0x014ff40003800000 */
.L_x_4442:
[----:B------:R-:W-:Y:S05]  /*e070*/  BSYNC B0 ;  /* 0x0000000000007941 */ /* 0x000fea0003800000 */
.L_x_4441:
[----:B------:R-:W-:Y:S05]  /*e080*/  BRA `(.L_x_4443) ;  /* 0xfffffff400f47947 */ /* 0x000fea000383ffff */
.L_x_4416:
[----:B-1----:R1:W3:Y:S02]  /*e090*/  SYNCS.PHASECHK.TRANS64.TRYWAIT P0, [R7+URZ], R4 ;  /* 0x00000004070075a7 */ /* 0x0022e4000800017f */
[----:B---3--:R-:W-:Y:S05]  /*e0a0*/  @!P0 NANOSLEEP.SYNCS 0x989680 ;  /* 0x009896800000895d */ /* 0x008fea0003900000 */
[----:B------:R-:W3:Y:S02]  /*e0b0*/  @!P0 SYNCS.PHASECHK.TRANS64 P0, [R7+URZ], R4 ;  /* 0x00000004070085a7 */ /* 0x000ee4000800007f */
[----:B---3--:R-:W-:Y:S05]  /*e0c0*/  @!P0 BRA `(.L_x_4416) ;  /* 0xfffffffc00f08947 */ /* 0x008fea000383ffff */
[----:B------:R-:W-:Y:S05]  /*e0d0*/  BRA `(.L_x_4444) ;  /* 0xfffffff800347947 */ /* 0x000fea000383ffff */
.L_x_4417:
[----:B---3--:R3:W4:Y:S02]  /*e0e0*/  SYNCS.PHASECHK.TRANS64.TRYWAIT P0, [R11+URZ], R2 ;  /* 0x000000020b0075a7 */ /* 0x008724000800017f */
[----:B----4-:R-:W-:Y:S05]  /*e0f0*/  @!P0 NANOSLEEP.SYNCS 0x989680 ;  /* 0x009896800000895d */ /* 0x010fea0003900000 */
[----:B------:R-:W4:Y:S02]  /*e100*/  @!P0 SYNCS.PHASECHK.TRANS64 P0, [R11+URZ], R2 ;  /* 0x000000020b0085a7 */ /* 0x000f24000800007f */
[----:B----4-:R-:W-:Y:S05]  /*e110*/  @!P0 BRA `(.L_x_4417) ;  /* 0xfffffffc00f08947 */ /* 0x010fea000383ffff */
[----:B------:R-:W-:Y:S05]  /*e120*/  BRA `(.L_x_4445) ;  /* 0xfffffff800287947 */ /* 0x000fea000383ffff */
.L_x_4419:
[----:B----4-:R4:W1:Y:S02]  /*e130*/  SYNCS.PHASECHK.TRANS64.TRYWAIT P0, [R9+URZ], R4 ;  /* 0x00000004090075a7 */ /* 0x010864000800017f */
[----:B-1----:R-:W-:Y:S05]  /*e140*/  @!P0 NANOSLEEP.SYNCS 0x989680 ;  /* 0x009896800000895d */ /* 0x002fea0003900000 */
[----:B------:R-:W1:Y:S02]  /*e150*/  @!P0 SYNCS.PHASECHK.TRANS64 P0, [R9+URZ], R4 ;  /* 0x00000004090085a7 */ /* 0x000e64000800007f */
[----:B-1----:R-:W-:Y:S05]  /*e160*/  @!P0 BRA `(.L_x_4419) ;  /* 0xfffffffc00f08947 */ /* 0x002fea000383ffff */
[----:B------:R-:W-:Y:S05]  /*e170*/  BRA `(.L_x_4446) ;  /* 0xfffffff8002c7947 */ /* 0x000fea000383ffff */
.L_x_4447:
        /* <DEDUP_REMOVED lines=16> */
.L_x_7320:


//--------------------- .text._ZN7cutlass13device_kernelIN5flash11enable_sm90INS1_16FlashAttnBwdSm90INS1_25CollectiveMainloopBwdSm90ILi2ELi2ELi2EN4cute5tupleIJNS5_1CILi1EEES8_S8_EEENS6_IJNS7_ILi80EEENS7_ILi128EEESB_EEENS_6half_tEfNS_4arch4Sm90ELb0ELb0ELb0ELb1ELb0ELb1ELb0ELb1ELi2ELi1ELi2ELi1ELb0EEENS1_24CollectiveEpilogueBwdGQAISC_fSF_Li256ELb1ELb0EEENS1_19SingleTileSchedulerILb1ELb0ELb0ELi128EEEEEEEEEvNT_6ParamsE --------------------------
	.section	.text._ZN7cutlass13device_kernelIN5flash11enable_sm90INS1_16FlashAttnBwdSm90INS1_25CollectiveMainloopBwdSm90ILi2ELi2ELi2EN4cute5tupleIJNS5_1CILi1EEES8_S8_EEENS6_IJNS7_ILi80EEENS7_ILi128EEESB_EEENS_6half_tEfNS_4arch4Sm90ELb0ELb0ELb0ELb1ELb0ELb1ELb0ELb1ELi2ELi1ELi2ELi1ELb0EEENS1_24CollectiveEpilogueBwdGQAISC_fSF_Li256ELb1ELb0EEENS1_19SingleTileSchedulerILb1ELb0ELb0ELi128EEEEEEEEEvNT_6ParamsE,"ax",@progbits
	.align	128
.text._ZN7cutlass13device_kernelIN5flash11enable_sm90INS1_16FlashAttnBwdSm90INS1_25CollectiveMainloopBwdSm90ILi2ELi2ELi2EN4cute5tupleIJNS5_1CILi1EEES8_S8_EEENS6_IJNS7_ILi80EEENS7_ILi128EEESB_EEENS_6half_tEfNS_4arch4Sm90ELb0ELb0ELb0ELb1ELb0ELb1ELb0ELb1ELi2ELi1ELi2ELi1ELb0EEENS1_24CollectiveEpilogueBwdGQAISC_fSF_Li256ELb1ELb0EEENS1_19SingleTileSchedulerILb1ELb0ELb0ELi128EEEEEEEEEvNT_6ParamsE:
        .type           _ZN7cutlass13device_kernelIN5flash11enable_sm90INS1_16FlashAttnBwdSm90INS1_25CollectiveMainloopBwdSm90ILi2ELi2ELi2EN4cute5tupleIJNS5_1CILi1EEES8_S8_EEENS6_IJNS7_ILi80EEENS7_ILi128EEESB_EEENS_6half_tEfNS_4arch4Sm90ELb0ELb0ELb0ELb1ELb0ELb1ELb0ELb1ELi2ELi1ELi2ELi1ELb0EEENS1_24CollectiveEpilogueBwdGQAISC_fSF_Li256ELb1ELb0EEENS1_19SingleTileSchedulerILb1ELb0ELb0ELi128EEEEEEEEEvNT_6ParamsE,@function
        .size           _ZN7cutlass13device_kernelIN5flash11enable_sm90INS1_16FlashAttnBwdSm90INS1_25CollectiveMainloopBwdSm90ILi2ELi2ELi2EN4cute5tupleIJNS5_1CILi1EEES8_S8_EEENS6_IJNS7_ILi80EEENS7_ILi128EEESB_EEENS_6half_tEfNS_4arch4Sm90ELb0ELb0ELb0ELb1ELb0ELb1ELb0ELb1ELi2ELi1ELi2ELi1ELb0EEENS1_24CollectiveEpilogueBwdGQAISC_fSF_Li256ELb1ELb0EEENS1_19SingleTileSchedulerILb1ELb0ELb0ELi128EEEEEEEEEvNT_6ParamsE,(.L_x_7321 - _ZN7cutlass13device_kernelIN5flash11enable_sm90INS1_16FlashAttnBwdSm90INS1_25CollectiveMainloopBwdSm90ILi2ELi2ELi2EN4cute5tupleIJNS5_1CILi1EEES8_S8_EEENS6_IJNS7_ILi80EEENS7_ILi128EEESB_EEENS_6half_tEfNS_4arch4Sm90ELb0ELb0ELb0ELb1ELb0ELb1ELb0ELb1ELi2ELi1ELi2ELi1ELb0EEENS1_24CollectiveEpilogueBwdGQAISC_fSF_Li256ELb1ELb0EEENS1_19SingleTileSchedulerILb1ELb0ELb0ELi128EEEEEEEEEvNT_6ParamsE)
        .other          _ZN7cutlass13device_kernelIN5flash11enable_sm90INS1_16FlashAttnBwdSm90INS1_25CollectiveMainloopBwdSm90ILi2ELi2ELi2EN4cute5tupleIJNS5_1CILi1EEES8_S8_EEENS6_IJNS7_ILi80EEENS7_ILi128EEESB_EEENS_6half_tEfNS_4arch4Sm90ELb0ELb0ELb0ELb1ELb0ELb1ELb0ELb1ELi2ELi1ELi2ELi1ELb0EEENS1_24CollectiveEpilogueBwdGQAISC_fSF_Li256ELb1ELb0EEENS1_19SingleTileSchedulerILb1ELb0ELb0ELi128EEEEEEEEEvNT_6ParamsE,@"STO_CUDA_ENTRY STV_DEFAULT"
_ZN7cutlass13device_kernelIN5flash11enable_sm90INS1_16FlashAttnBwdSm90INS1_25CollectiveMainloopBwdSm90ILi2ELi2ELi2EN4cute5tupleIJNS5_1CILi1EEES8_S8_EEENS6_IJNS7_ILi80EEENS7_ILi128EEESB_EEENS_6half_tEfNS_4arch4Sm90ELb0ELb0ELb0ELb1ELb0ELb1ELb0ELb1ELi2ELi1ELi2ELi1ELb0EEENS1_24CollectiveEpilogueBwdGQAISC_fSF_Li256ELb1ELb0EEENS1_19SingleTileSchedulerILb1ELb0ELb0ELi128EEEEEEEEEvNT_6ParamsE:
        /* <DEDUP_REMOVED lines=23> */
.L_x_4449:
[----:B------:R-:W-:Y:S05]  /*0170*/  BSYNC B0 ;  /* 0x0000000000007941 */ /* 0x000fea0003800000 */
.L_x_4448:
        /* <DEDUP_REMOVED lines=34> */
.L_x_4450:
        /* <DEDUP_REMOVED lines=22> */
.L_x_4451:
        /* <DEDUP_REMOVED lines=9> */
.L_x_4454:
        /* <DEDUP_REMOVED lines=20> */
.L_x_4455:
        /* <DEDUP_REMOVED lines=10> */
.L_x_4457:
[----:B------:R-:W2:Y:S02]  /*0770*/  LDC R0, c[0x0][0x8c4] ;  /* 0x00023100ff007b82 */ /* 0x000ea40000000800 */
.L_x_4456:
        /* <DEDUP_REMOVED lines=17> */
.L_x_4459:
        /* <DEDUP_REMOVED lines=10> */
.L_x_4460:
        /* <DEDUP_REMOVED lines=8> */
.L_x_4461:
        /* <DEDUP_REMOVED lines=9> */
.L_x_4462:
        /* <DEDUP_REMOVED lines=87> */
.L_x_4465:
        /* <DEDUP_REMOVED lines=15> */
.L_x_4464:
        /* <DEDUP_REMOVED lines=23> */
.L_x_4467:
        /* <DEDUP_REMOVED lines=15> */
.L_x_4466:
        /* <DEDUP_REMOVED lines=8> */
.L_x_4544:
        /* <DEDUP_REMOVED lines=48> */
.L_x_4469:
        /* <DEDUP_REMOVED lines=79> */
.L_x_4481:
[----:B------:R-:W2:Y:S02]  /*1b70*/  LDL R3, [R1] ;  /* 0x0000000001037983 */ /* 0x000ea40000100800 */
[----:B--2---:R-:W-:-:S13]  /*1b80*/  ISETP.NE.AND P0, PT, R3, 0x3, PT ;  /* 0x000000030300780c */ /* 0x004fda0003f05270 */
[----:B------:R-:W-:Y:S05]  /*1b90*/  @!P0 BRA `(.L_x_4471) ;  /* 0x0000000000048947 */ /* 0x000fea0003800000 */
[----:B------:R-:W-:Y:S01]  /*1ba0*/  BPT.TRAP 0x1 ;  /* 0x000000040000795c */ /* 0x000fe20000300000 */
.L_x_4471:
        /* <DEDUP_REMOVED lines=8> */
.L_x_4472:
[----:B---3--:R-:W-:Y:S05]  /*1c30*/  @P1 BRA `(.L_x_4473) ;  /* 0x0000000000081947 */ /* 0x008fea0003800000 */
[----:B------:R-:W3:Y:S02]  /*1c40*/  SYNCS.PHASECHK.TRANS64.TRYWAIT P1, [R3+URZ+0x38810], R154 ;  /* 0x0388109a030075a7 */ /* 0x000ee4000802017f */
[----:B---3--:R-:W-:Y:S05]  /*1c50*/  @!P1 BRA `(.L_x_4474) ;  /* 0x0000008800e89947 */ /* 0x008fea0003800000 */
.L_x_4473:
        /* <DEDUP_REMOVED lines=286> */
.L_x_4475:
[----:B------:R1:W1:Y:S01]  /*2e40*/  SYNCS.PHASECHK.TRANS64.TRYWAIT P1, [R3+URZ+0x38830], R154 ;  /* 0x0388309a030075a7 */ /* 0x000262000802017f */
[----:B------:R-:W-:Y:S05]  /*2e50*/  @!P0 BRA `(.L_x_4476) ;  /* 0x0000000000048947 */ /* 0x000fea0003800000 */
[----:B------:R-:W-:Y:S01]  /*2e60*/  BPT.TRAP 0x1 ;  /* 0x000000040000795c */ /* 0x000fe20000300000 */
.L_x_4476:
[----:B------:R-:W-:-:S05]  /*2e70*/  VIADD R152, R152, 0x24000 ;  /* 0x0002400098987836 */ /* 0x000fca0000000000 */
[----:B------:R-:W-:-:S04]  /*2e80*/  SHF.R.U32.HI R152, RZ, 0x4, R152 ;  /* 0x00000004ff987819 */ /* 0x000fc80000011698 */
[----:B------:R-:W-:-:S04]  /*2e90*/  LOP3.LUT R236, R152, 0x3fff, RZ, 0xc0, !PT ;  /* 0x00003fff98ec7812 */ /* 0x000fc800078ec0ff */
[----:B------:R-:W-:Y:S01]  /*2ea0*/  LOP3.LUT R153, R236, 0x10000, RZ, 0xfc, !PT ;  /* 0x00010000ec997812 */ /* 0x000fe200078efcff */
[----:B-1----:R-:W-:Y:S06]  /*2eb0*/  @P1 BRA `(.L_x_4477) ;  /* 0x0000000000081947 */ /* 0x002fec0003800000 */
[----:B------:R-:W1:Y:S02]  /*2ec0*/  SYNCS.PHASECHK.TRANS64.TRYWAIT P1, [R3+URZ+0x38830], R154 ;  /* 0x0388309a030075a7 */ /* 0x000e64000802017f */
[----:B-1----:R-:W-:Y:S05]  /*2ed0*/  @!P1 BRA `(.L_x_4478) ;  /* 0x00000078005c9947 */ /* 0x002fea0003800000 */
.L_x_4477:
        /* <DEDUP_REMOVED lines=832> */
.L_x_4479:
        /* <DEDUP_REMOVED lines=56> */
.L_x_4480:
        /* <DEDUP_REMOVED lines=78> */
.L_x_4463:
[----:B------:R-:W-:Y:S05]  /*6b40*/  @P0 BRA `(.L_x_4458) ;  /* 0x0000003800e80947 */ /* 0x000fea0003800000 */
[----:B------:R-:W2:Y:S01]  /*6b50*/  LDL.LU R152, [R1+0x1c] ;  /* 0x00001c0001987983 */ /* 0x000ea20000300800 */
[----:B-1----:R-:W1:Y:S01]  /*6b60*/  LDC.64 R2, c[0x0][0x878] ;  /* 0x00021e00ff027b82 */ /* 0x002e620000000a00 */
[----:B------:R-:W3:Y:S07]  /*6b70*/  S2R R22, SR_TID.X ;  /* 0x0000000000167919 */ /* 0x000eee0000002100 */
[----:B------:R-:W4:Y:S08]  /*6b80*/  LDC R0, c[0x0][0x850] ;  /* 0x00021400ff007b82 */ /* 0x000f300000000800 */
[----:B------:R-:W5:Y:S01]  /*6b90*/  S2UR UR5, SR_CgaCtaId ;  /* 0x00000000000579c3 */ /* 0x000f620000008800 */
[----:B-1----:R-:W-:Y:S01]  /*6ba0*/  ISETP.NE.U32.AND P0, PT, R2, RZ, PT ;  /* 0x000000ff0200720c */ /* 0x002fe20003f05070 */
[----:B------:R-:W1:Y:S01]  /*6bb0*/  S2R R7, SR_CTAID.Y ;  /* 0x0000000000077919 */ /* 0x000e620000002600 */
[----:B------:R-:W-:-:S05]  /*6bc0*/  UMOV UR4, 0x400 ;  /* 0x0000040000047882 */ /* 0x000fca0000000000 */
[----:B------:R-:W1:Y:S01]  /*6bd0*/  LDC.64 R10, c[0x0][0x818] ;  /* 0x00020600ff0a7b82 */ /* 0x000e620000000a00 */
[----:B------:R-:W-:Y:S01]  /*6be0*/  ISETP.NE.AND.EX P0, PT, R3, RZ, PT, P0 ;  /* 0x000000ff0300720c */ /* 0x000fe20003f05300 */
[----:B------:R-:W1:Y:S06]  /*6bf0*/  S2R R8, SR_CTAID.X ;  /* 0x0000000000087919 */ /* 0x000e6c0000002500 */
[----:B------:R-:W1:Y:S08]  /*6c00*/  LDC.64 R14, c[0x0][0x840] ;  /* 0x00021000ff0e7b82 */ /* 0x000e700000000a00 */
[----:B------:R-:W2:Y:S08]  /*6c10*/  @P0 LDC.64 R2, c[0x0][0x878] ;  /* 0x00021e00ff020b82 */ /* 0x000eb00000000a00 */
[----:B------:R-:W1:Y:S08]  /*6c20*/  LDC.64 R12, c[0x0][0x820] ;  /* 0x00020800ff0c7b82 */ /* 0x000e700000000a00 */
[----:B------:R-:W1:Y:S08]  /*6c30*/  LDC.64 R16, c[0x0][0x848] ;  /* 0x00021200ff107b82 */ /* 0x000e700000000a00 */
[----:B------:R-:W1:Y:S08]  /*6c40*/  LDC.64 R18, c[0x0][0x800] ;  /* 0x00020000ff127b82 */ /* 0x000e700000000a00 */
[----:B------:R-:W1:Y:S01]  /*6c50*/  LDC.64 R20, c[0x0][0x828] ;  /* 0x00020a00ff147b82 */ /* 0x000e620000000a00 */
[----:B--2---:R-:W-:-:S06]  /*6c60*/  @P0 IMAD.WIDE R2, R152, 0x4, R2 ;  /* 0x0000000498020825 */ /* 0x004fcc00078e0202 */
[----:B------:R2:W2:Y:S01]  /*6c70*/  @P0 LDG.E R2, desc[UR38][R2.64] ;  /* 0x0000002602020981 */ /* 0x0004a2000c1e1900 */
[----:B---3--:R-:W-:Y:S01]  /*6c80*/  VIADD R23, R22, 0xffffff80 ;  /* 0xffffff8016177836 */ /* 0x008fe20000000000 */
[----:B------:R-:W-:Y:S01]  /*6c90*/  BAR.SYNC.DEFER_BLOCKING 0x1, 0x100 ;  /* 0x0044000000007b1d */ /* 0x000fe20000010000 */
[----:B----4-:R-:W-:Y:S01]  /*6ca0*/  ISETP.NE.AND P1, PT, R0, 0x1, PT ;  /* 0x000000010000780c */ /* 0x010fe20003f25270 */
[----:B-----5:R-:W-:Y:S02]  /*6cb0*/  ULEA UR4, UR5, UR4, 0x18 ;  /* 0x0000000405047291 */ /* 0x020fe4000f8ec03f */
[----:B------:R-:W-:Y:S02]  /*6cc0*/  SHF.R.S32.HI R0, RZ, 0x1f, R23 ;  /* 0x0000001fff007819 */ /* 0x000fe40000011417 */
[----:B------:R-:W-:Y:S02]  /*6cd0*/  BSSY B0, `(.L_x_4482) ;  /* 0x0000054000007945 */ /* 0x000fe40003800000 */
[----:B------:R-:W-:-:S04]  /*6ce0*/  LEA.HI R6, R0, R23, RZ, 0x7 ;  /* 0x0000001700067211 */ /* 0x000fc800078f38ff */
[C---:B------:R-:W-:Y:S01]  /*6cf0*/  LOP3.LUT R0, R6.reuse, 0xfffff80, RZ, 0xc0, !PT ;  /* 0x0fffff8006007812 */ /* 0x040fe200078ec0ff */
[----:B--2---:R-:W-:Y:S01]  /*6d00*/  IMAD.SHL.U32 R3, R6, 0x40, RZ ;  /* 0x0000004006037824 */ /* 0x004fe200078e00ff */
[----:B------:R-:W1:Y:S03]  /*6d10*/  @P1 LDC R4, c[0x0][0x854] ;  /* 0x00021500ff041b82 */ /* 0x000e660000000800 */
[----:B------:R-:W-:Y:S01]  /*6d20*/  IMAD.IADD R0, R23, 0x1, -R0 ;  /* 0x0000000117007824 */ /* 0x000fe200078e0a00 */
[----:B------:R-:W-:-:S05]  /*6d30*/  LOP3.LUT R3, R3, 0x3fffe000, RZ, 0xc0, !PT ;  /* 0x3fffe00003037812 */ /* 0x000fca00078ec0ff */
[----:B------:R-:W-:Y:S01]  /*6d40*/  IMAD R3, R0, 0x4, R3 ;  /* 0x0000000400037824 */ /* 0x000fe200078e0203 */
[----:B------:R-:W2:Y:S04]  /*6d50*/  @P1 LDC R5, c[0x0][0x858] ;  /* 0x00021600ff051b82 */ /* 0x000ea80000000800 */
[----:B------:R-:W-:-:S05]  /*6d60*/  LEA R6, R3, UR4, 0x2 ;  /* 0x0000000403067c11 */ /* 0x000fca000f8e10ff */
[----:B------:R3:W-:Y:S04]  /*6d70*/  STS.128 [R6], R24 ;  /* 0x0000001806007388 */ /* 0x0007e80000000c00 */
[----:B------:R3:W-:Y:S01]  /*6d80*/  STS.128 [R6+0x800], R28 ;  /* 0x0008001c06007388 */ /* 0x0007e20000000c00 */
[----:B-1----:R-:W-:-:S03]  /*6d90*/  @P1 IMAD.HI.U32 R0, R7, R4, RZ ;  /* 0x0000000407001227 */ /* 0x002fc600078e00ff */
[----:B------:R3:W-:Y:S04]  /*6da0*/  STS.128 [R6+0x1000], R32 ;  /* 0x0010002006007388 */ /* 0x0007e80000000c00 */
[----:B------:R3:W-:Y:S01]  /*6db0*/  STS.128 [R6+0x1800], R36 ;  /* 0x0018002406007388 */ /* 0x0007e20000000c00 */
[----:B--2---:R-:W-:Y:S01]  /*6dc0*/  @P1 SHF.R.U32.HI R7, RZ, R5, R0 ;  /* 0x00000005ff071219 */ /* 0x004fe20000011600 */
[----:B------:R-:W-:Y:S02]  /*6dd0*/  IMAD.SHL.U32 R5, R8, 0x4000, RZ ;  /* 0x0000400008057824 */ /* 0x000fe400078e00ff */
[----:B------:R3:W-:Y:S01]  /*6de0*/  STS.128 [R6+0x2000], R40 ;  /* 0x0020002806007388 */ /* 0x0007e20000000c00 */
[----:B------:R-:W-:-:S03]  /*6df0*/  SHF.R.S32.HI R9, RZ, 0x1f, R7 ;  /* 0x0000001fff097819 */ /* 0x000fc60000011407 */
[----:B------:R3:W-:Y:S02]  /*6e00*/  STS.128 [R6+0x2800], R44 ;  /* 0x0028002c06007388 */ /* 0x0007e40000000c00 */
[----:B------:R-:W-:Y:S02]  /*6e10*/  IMAD R0, R9, R10, RZ ;  /* 0x0000000a09007224 */ /* 0x000fe400078e02ff */
        /* <DEDUP_REMOVED lines=15> */
[----:B-1----:R-:W1:Y:S01]  /*6f10*/  FENCE.VIEW.ASYNC.S ;  /* 0x00000000000073c6 */ /* 0x002e620000000000 */
[----:B------:R-:W-:-:S05]  /*6f20*/  @P0 IMAD R2, R152, 0x80, R2 ;  /* 0x0000008098020824 */ /* 0x000fca00078e0202 */
[----:B------:R-:W-:-:S04]  /*6f30*/  @P0 SHF.R.S32.HI R3, RZ, 0x1f, R2 ;  /* 0x0000001fff030819 */ /* 0x000fc80000011402 */
[----:B------:R-:W-:-:S05]  /*6f40*/  @P0 LEA.HI R3, R3, R2, RZ, 0x7 ;  /* 0x0000000203030211 */ /* 0x000fca00078f38ff */
[----:B------:R-:W-:-:S05]  /*6f50*/  @P0 IMAD.SHL.U32 R3, R3, 0x80, RZ ;  /* 0x0000008003030824 */ /* 0x000fca00078e00ff */
[----:B------:R-:W-:-:S04]  /*6f60*/  @P0 LOP3.LUT R2, R3, 0xffffc000, RZ, 0xc0, !PT ;  /* 0xffffc00003020812 */ /* 0x000fc800078ec0ff */
[----:B------:R-:W-:Y:S02]  /*6f70*/  @P0 SHF.R.S32.HI R3, RZ, 0x1f, R2 ;  /* 0x0000001fff030819 */ /* 0x000fe40000011402 */
[----:B------:R-:W-:Y:S01]  /*6f80*/  @!P0 CS2R R2, SRZ ;  /* 0x0000000000028805 */ /* 0x000fe2000001ff00 */
[----:B-1----:R-:W-:Y:S05]  /*6f90*/  BAR.SYNC.DEFER_BLOCKING 0x1, 0x100 ;  /* 0x0044000000007b1d */ /* 0x002fea0000010000 */
        /* <DEDUP_REMOVED lines=19> */
[----:B------:R-:W-:Y:S01]  /*70d0*/  LEA R20, P2, R4, R20, 0x2 ;  /* 0x0000001404147211 */ /* 0x000fe200078410ff */
[----:B------:R-:W-:Y:S02]  /*70e0*/  IMAD R7, R7, R17, R8 ;  /* 0x0000001107077224 */ /* 0x000fe400078e0208 */
[----:B------:R-:W-:Y:S02]  /*70f0*/  IMAD.IADD R3, R3, 0x1, R9 ;  /* 0x0000000103037824 */ /* 0x000fe400078e0209 */
[----:B------:R-:W-:-:S03]  /*7100*/  IMAD.IADD R0, R5, 0x1, R7 ;  /* 0x0000000105007824 */ /* 0x000fc600078e0207 */
[----:B------:R-:W-:Y:S02]  /*7110*/  LEA.HI.X R3, R2, R19, R3, 0x2, P1 ;  /* 0x0000001302037211 */ /* 0x000fe400008f1403 */
[----:B------:R-:W-:Y:S01]  /*7120*/  LEA.HI.X R0, R4, R21, R0, 0x2, P2 ;  /* 0x0000001504007211 */ /* 0x000fe200010f1400 */
[----:B---3--:R-:W-:Y:S06]  /*7130*/  @P0 BRA `(.L_x_4483) ;  /* 0x0000000000340947 */ /* 0x008fec0003800000 */
[----:B------:R-:W-:Y:S01]  /*7140*/  R2UR UR6, R20 ;  /* 0x00000000140672ca */ /* 0x000fe200000e0000 */
[----:B------:R-:W-:Y:S01]  /*7150*/  UMOV UR5, 0x1000 ;  /* 0x0000100000057882 */ /* 0x000fe20000000000 */
[----:B------:R-:W-:Y:S01]  /*7160*/  R2UR UR7, R0 ;  /* 0x00000000000772ca */ /* 0x000fe200000e0000 */
[----:B------:R-:W-:Y:S01]  /*7170*/  UMOV UR8, 0x0 ;  /* 0x0000000000087882 */ /* 0x000fe20000000000 */
[----:B------:R-:W-:Y:S01]  /*7180*/  PLOP3.LUT P0, PT, PT, PT, PT, 0x80, 0x0 ;  /* 0x000000000000781c */ /* 0x000fe20003f0f070 */
[----:B------:R-:W-:-:S12]  /*7190*/  UMOV UR9, 0x14f00000 ;  /* 0x14f0000000097882 */ /* 0x000fd80000000000 */
.L_x_4484:
[----:B------:R-:W-:Y:S01]  /*71a0*/  @P0 ELECT P1, URZ, PT ;  /* 0x00000000003f082f */ /* 0x000fe20003820000 */
[----:B------:R1:W-:-:S12]  /*71b0*/  UBLKRED.G.S.ADD.F32.RN [UR6], [UR4], UR5, desc[UR8] ;  /* 0x00000806040073bb */ /* 0x0003d800080a1405 */
[----:B------:R-:W-:Y:S02]  /*71c0*/  @P1 PLOP3.LUT P0, PT, P1, PT, PT, 0x8, 0x0 ;  /* 0x000000000000181c */ /* 0x000fe40000f0e170 */
[----:B------:R-:W-:-:S11]  /*71d0*/  PLOP3.LUT P1, PT, PT, PT, PT, 0x8, 0x0 ;  /* 0x000000000000781c */ /* 0x000fd60003f2e170 */
[----:B-1----:R-:W-:Y:S05]  /*71e0*/  @P0 BRA.U.ANY `(.L_x_4484) ;  /* 0xfffffffd00ec0947 */ /* 0x002fea000393ffff */
[----:B------:R0:W-:Y:S01]  /*71f0*/  UTMACMDFLUSH ;  /* 0x00000000000079b7 */ /* 0x0001e20000000000 */
[----:B------:R-:W-:-:S04]  /*7200*/  DEPBAR.LE SB0, 0x0 ;  /* 0x000080000000791a */ /* 0x000fc80000000000 */
.L_x_4483:
[----:B------:R-:W-:Y:S05]  /*7210*/  BSYNC B0 ;  /* 0x0000000000007941 */ /* 0x000fea0003800000 */
.L_x_4482:
        /* <DEDUP_REMOVED lines=32> */
.L_x_4485:
        /* <DEDUP_REMOVED lines=8> */
.L_x_4453:
        /* <DEDUP_REMOVED lines=20> */
.L_x_4487:
        /* <DEDUP_REMOVED lines=13> */
.L_x_4489:
[----:B------:R-:W-:-:S05]  /*76b0*/  ULDC UR5, c[0x0][0x8c4] ;  /* 0x0002310000057ab9 */ /* 0x000fca0000000800 */
.L_x_4488:
        /* <DEDUP_REMOVED lines=40> */
.L_x_4490:
        /* <DEDUP_REMOVED lines=49> */
.L_x_4504:
        /* <DEDUP_REMOVED lines=21> */
.L_x_4493:
[----:B------:R-:W-:Y:S05]  /*7da0*/  BSYNC B0 ;  /* 0x0000000000007941 */ /* 0x000fea0003800000 */
.L_x_4492:
        /* <DEDUP_REMOVED lines=13> */
.L_x_4495:
[----:B------:R-:W-:Y:S05]  /*7e80*/  BSYNC B0 ;  /* 0x0000000000007941 */ /* 0x000fea0003800000 */
.L_x_4494:
[----:B------:R-:W-:Y:S06]  /*7e90*/  BAR.ARV 0xa, 0xa0 ;  /* 0x0282800000007b1d */ /* 0x000fec0000002000 */
[----:B------:R-:W-:Y:S04]  /*7ea0*/  BSSY B0, `(.L_x_4496) ;  /* 0x0000003000007945 */ /* 0x000fe80003800000 */
[----:B------:R-:W-:Y:S05]  /*7eb0*/  @!P0 BRA `(.L_x_4497) ;  /* 0x0000000000048947 */ /* 0x000fea0003800000 */
[----:B------:R-:W-:-:S04]  /*7ec0*/  DEPBAR.LE SB0, 0x0 ;  /* 0x000080000000791a */ /* 0x000fc80000000000 */
.L_x_4497:
[----:B------:R-:W-:Y:S05]  /*7ed0*/  BSYNC B0 ;  /* 0x0000000000007941 */ /* 0x000fea0003800000 */
.L_x_4496:
        /* <DEDUP_REMOVED lines=13> */
.L_x_4499:
[----:B------:R-:W-:Y:S05]  /*7fb0*/  BSYNC B0 ;  /* 0x0000000000007941 */ /* 0x000fea0003800000 */
.L_x_4498:
        /* <DEDUP_REMOVED lines=13> */
.L_x_4501:
[----:B------:R-:W-:Y:S05]  /*8090*/  BSYNC B0 ;  /* 0x0000000000007941 */ /* 0x000fea0003800000 */
.L_x_4500:
[----:B------:R-:W-:Y:S01]  /*80a0*/  VIADD R0, R0, 0xfffffffe ;  /* 0xfffffffe00007836 */ /* 0x000fe20000000000 */
[----:B------:R-:W-:Y:S06]  /*80b0*/  BAR.ARV 0xa, 0xa0 ;  /* 0x0282800000007b1d */ /* 0x000fec0000002000 */
[----:B------:R-:W-:Y:S01]  /*80c0*/  BSSY B0, `(.L_x_4502) ;  /* 0x0000004000007945 */ /* 0x000fe20003800000 */
[----:B------:R-:W-:-:S03]  /*80d0*/  ISETP.NE.AND P1, PT, R0, RZ, PT ;  /* 0x000000ff0000720c */ /* 0x000fc60003f25270 */
[----:B------:R-:W-:Y:S10]  /*80e0*/  @!P0 BRA `(.L_x_4503) ;  /* 0x0000000000048947 */ /* 0x000ff40003800000 */
[----:B------:R-:W-:-:S04]  /*80f0*/  DEPBAR.LE SB0, 0x0 ;  /* 0x000080000000791a */ /* 0x000fc80000000000 */
.L_x_4503:
[----:B------:R-:W-:Y:S05]  /*8100*/  BSYNC B0 ;  /* 0x0000000000007941 */ /* 0x000fea0003800000 */
.L_x_4502:
[----:B------:R-:W-:Y:S06]  /*8110*/  BAR.ARV 0xb, 0xa0 ;  /* 0x02c2800000007b1d */ /* 0x000fec0000002000 */
[----:B------:R-:W-:Y:S02]  /*8120*/  UIADD3 UR5, UR5, 0x2, URZ ;  /* 0x0000000205057890 */ /* 0x000fe4000fffe03f */
[----:B------:R-:W-:Y:S01]  /*8130*/  UIADD3 UR4, UR4, 0x1, URZ ;  /* 0x0000000104047890 */ /* 0x000fe2000fffe03f */
[----:B------:R-:W-:Y:S11]  /*8140*/  @P1 BRA `(.L_x_4504) ;  /* 0xfffffff800c01947 */ /* 0x000ff6000383ffff */
[----:B------:R-:W-:-:S12]  /*8150*/  UIADD3 UR6, UR16, 0x5000, URZ ;  /* 0x0000500010067890 */ /* 0x000fd8000fffe03f */
.L_x_4491:
        /* <DEDUP_REMOVED lines=19> */
.L_x_4506:
[----:B------:R-:W-:Y:S05]  /*8290*/  BSYNC B0 ;  /* 0x0000000000007941 */ /* 0x000fea0003800000 */
.L_x_4505:
        /* <DEDUP_REMOVED lines=19> */
.L_x_4508:
[----:B------:R-:W-:Y:S05]  /*83d0*/  BSYNC B0 ;  /* 0x0000000000007941 */ /* 0x000fea0003800000 */
.L_x_4507:
[----:B------:R-:W-:Y:S06]  /*83e0*/  BAR.ARV 0xa, 0xa0 ;  /* 0x0282800000007b1d */ /* 0x000fec0000002000 */
[----:B------:R-:W-:Y:S04]  /*83f0*/  BSSY B0, `(.L_x_4509) ;  /* 0x0000003000007945 */ /* 0x000fe80003800000 */
[----:B------:R-:W-:Y:S05]  /*8400*/  @!P0 BRA `(.L_x_4510) ;  /* 0x0000000000048947 */ /* 0x000fea0003800000 */
[----:B------:R-:W-:-:S04]  /*8410*/  DEPBAR.LE SB0, 0x0 ;  /* 0x000080000000791a */ /* 0x000fc80000000000 */
.L_x_4510:
[----:B------:R-:W-:Y:S05]  /*8420*/  BSYNC B0 ;  /* 0x0000000000007941 */ /* 0x000fea0003800000 */
.L_x_4509:
[----:B------:R-:W-:Y:S06]  /*8430*/  BAR.ARV 0xb, 0xa0 ;  /* 0x02c2800000007b1d */ /* 0x000fec0000002000 */
[----:B------:R-:W-:Y:S05]  /*8440*/  BRA `(.L_x_4458) ;  /* 0x0000002000a87947 */ /* 0x000fea0003800000 */
.L_x_4486:
        /* <DEDUP_REMOVED lines=10> */
.L_x_4511:
        /* <DEDUP_REMOVED lines=10> */
.L_x_4513:
[----:B------:R-:W3:Y:S02]  /*8590*/  LDC R5, c[0x0][0x8c4] ;  /* 0x00023100ff057b82 */ /* 0x000ee40000000800 */
.L_x_4512:
        /* <DEDUP_REMOVED lines=46> */
.L_x_4515:
        /* <DEDUP_REMOVED lines=66> */
.L_x_4545:
        /* <DEDUP_REMOVED lines=9> */
.L_x_4518:
        /* <DEDUP_REMOVED lines=84> */
.L_x_4529:
[----:B------:R-:W-:-:S04]  /*9270*/  SHF.L.U32 R21, R10, 0x1f, RZ ;  /* 0x0000001f0a157819 */ /* 0x000fc800000006ff */
[----:B-1----:R-:W1:Y:S02]  /*9280*/  SYNCS.PHASECHK.TRANS64.TRYWAIT P1, [R12+URZ+0x38840], R21 ;  /* 0x038840150c0075a7 */ /* 0x002e64000802017f */
[----:B-12--5:R-:W-:Y:S05]  /*9290*/  @!P1 BRA `(.L_x_4521) ;  /* 0x0000001400949947 */ /* 0x026fea0003800000 */
.L_x_4546:
[----:B------:R-:W-:Y:S05]  /*92a0*/  @P0 BRA `(.L_x_4522) ;  /* 0x0000000000140947 */ /* 0x000fea0003800000 */
[----:B------:R-:W-:Y:S01]  /*92b0*/  ISETP.NE.AND P1, PT, R20, RZ, PT ;  /* 0x000000ff1400720c */ /* 0x000fe20003f25270 */
[----:B------:R-:W-:-:S04]  /*92c0*/  IMAD.MOV.U32 R3, RZ, RZ, 0x5140 ;  /* 0x00005140ff037424 */ /* 0x000fc800078e00ff */
[----:B------:R3:W-:Y:S08]  /*92d0*/  SYNCS.ARRIVE.TRANS64 RZ, [R12+URZ+0x38830], R3 ;  /* 0x038830030cff79a7 */ /* 0x0007f0000800003f */
[----:B------:R-:W-:Y:S05]  /*92e0*/  @!P1 BRA `(.L_x_4522) ;  /* 0x0000000000049947 */ /* 0x000fea0003800000 */
[----:B------:R-:W-:Y:S01]  /*92f0*/  BPT.TRAP 0x1 ;  /* 0x000000040000795c */ /* 0x000fe20000300000 */
.L_x_4522:
        /* <DEDUP_REMOVED lines=37> */
.L_x_4547:
[----:B------:R-:W-:Y:S05]  /*9550*/  @P0 BRA `(.L_x_4524) ;  /* 0x0000000000140947 */ /* 0x000fea0003800000 */
[----:B------:R-:W-:Y:S01]  /*9560*/  ISETP.NE.AND P1, PT, R20, RZ, PT ;  /* 0x000000ff1400720c */ /* 0x000fe20003f25270 */
[----:B------:R-:W-:-:S04]  /*9570*/  IMAD.MOV.U32 R2, RZ, RZ, 0x5140 ;  /* 0x00005140ff027424 */ /* 0x000fc800078e00ff */
[----:B------:R3:W-:Y:S08]  /*9580*/  SYNCS.ARRIVE.TRANS64 RZ, [R12+URZ+0x38818], R2 ;  /* 0x038818020cff79a7 */ /* 0x0007f0000800003f */
[----:B------:R-:W-:Y:S05]  /*9590*/  @!P1 BRA `(.L_x_4524) ;  /* 0x0000000000049947 */ /* 0x000fea0003800000 */
[----:B------:R-:W-:Y:S01]  /*95a0*/  BPT.TRAP 0x1 ;  /* 0x000000040000795c */ /* 0x000fe20000300000 */
.L_x_4524:
        /* <DEDUP_REMOVED lines=29> */
.L_x_4548:
        /* <DEDUP_REMOVED lines=9> */
.L_x_4526:
        /* <DEDUP_REMOVED lines=31> */
.L_x_4550:
[----:B------:R-:W-:Y:S05]  /*9a00*/  @P0 BRA `(.L_x_4528) ;  /* 0x0000000000140947 */ /* 0x000fea0003800000 */
[----:B------:R-:W-:Y:S01]  /*9a10*/  ISETP.NE.AND P1, PT, R20, RZ, PT ;  /* 0x000000ff1400720c */ /* 0x000fe20003f25270 */
[----:B-1----:R-:W-:-:S04]  /*9a20*/  IMAD.MOV.U32 R5, RZ, RZ, 0x5140 ;  /* 0x00005140ff057424 */ /* 0x002fc800078e00ff */
[----:B------:R2:W-:Y:S08]  /*9a30*/  SYNCS.ARRIVE.TRANS64 RZ, [R12+URZ+0x38810], R5 ;  /* 0x038810050cff79a7 */ /* 0x0005f0000800003f */
[----:B------:R-:W-:Y:S05]  /*9a40*/  @!P1 BRA `(.L_x_4528) ;  /* 0x0000000000049947 */ /* 0x000fea0003800000 */
[----:B------:R-:W-:Y:S01]  /*9a50*/  BPT.TRAP 0x1 ;  /* 0x000000040000795c */ /* 0x000fe20000300000 */
.L_x_4528:
        /* <DEDUP_REMOVED lines=29> */
.L_x_4520:
[----:B--2---:R-:W2:Y:S02]  /*9c30*/  LDL.LU R4, [R1] ;  /* 0x0000000001047983 */ /* 0x004ea40000300800 */
[----:B--2---:R-:W-:-:S13]  /*9c40*/  ISETP.NE.AND P1, PT, R4, RZ, PT ;  /* 0x000000ff0400720c */ /* 0x004fda0003f25270 */
[----:B------:R-:W-:Y:S05]  /*9c50*/  @!P1 BRA `(.L_x_4519) ;  /* 0x0000000400309947 */ /* 0x000fea0003800000 */
[----:B------:R-:W-:-:S04]  /*9c60*/  SHF.L.U32 R13, R10, 0x1f, RZ ;  /* 0x0000001f0a0d7819 */ /* 0x000fc800000006ff */
[----:B------:R-:W1:Y:S02]  /*9c70*/  SYNCS.PHASECHK.TRANS64.TRYWAIT P1, [R12+URZ+0x38840], R13 ;  /* 0x0388400d0c0075a7 */ /* 0x000e64000802017f */
[----:B-1----:R-:W-:Y:S05]  /*9c80*/  @!P1 BRA `(.L_x_4530) ;  /* 0x0000000c006c9947 */ /* 0x002fea0003800000 */
.L_x_4551:
[----:B------:R-:W-:Y:S05]  /*9c90*/  @P0 BRA `(.L_x_4531) ;  /* 0x0000000000140947 */ /* 0x000fea0003800000 */
[----:B------:R-:W-:Y:S01]  /*9ca0*/  ISETP.NE.AND P1, PT, R20, RZ, PT ;  /* 0x000000ff1400720c */ /* 0x000fe20003f25270 */
[----:B------:R-:W-:-:S04]  /*9cb0*/  IMAD.MOV.U32 R5, RZ, RZ, 0x5140 ;  /* 0x00005140ff057424 */ /* 0x000fc800078e00ff */
[----:B------:R2:W-:Y:S08]  /*9cc0*/  SYNCS.ARRIVE.TRANS64 RZ, [R12+URZ+0x38830], R5 ;  /* 0x038830050cff79a7 */ /* 0x0005f0000800003f */
[----:B------:R-:W-:Y:S05]  /*9cd0*/  @!P1 BRA `(.L_x_4531) ;  /* 0x0000000000049947 */ /* 0x000fea0003800000 */
[----:B------:R-:W-:Y:S01]  /*9ce0*/  BPT.TRAP 0x1 ;  /* 0x000000040000795c */ /* 0x000fe20000300000 */
.L_x_4531:
        /* <DEDUP_REMOVED lines=34> */
.L_x_4552:
[----:B------:R-:W-:Y:S05]  /*9f10*/  @P0 BRA `(.L_x_4533) ;  /* 0x0000000000140947 */ /* 0x000fea0003800000 */
[----:B------:R-:W-:Y:S01]  /*9f20*/  ISETP.NE.AND P0, PT, R20, RZ, PT ;  /* 0x000000ff1400720c */ /* 0x000fe20003f05270 */
[----:B------:R-:W-:-:S04]  /*9f30*/  IMAD.MOV.U32 R5, RZ, RZ, 0x5140 ;  /* 0x00005140ff057424 */ /* 0x000fc800078e00ff */
[----:B------:R3:W-:Y:S08]  /*9f40*/  SYNCS.ARRIVE.TRANS64 RZ, [R12+URZ+0x38818], R5 ;  /* 0x038818050cff79a7 */ /* 0x0007f0000800003f */
[----:B------:R-:W-:Y:S05]  /*9f50*/  @!P0 BRA `(.L_x_4533) ;  /* 0x0000000000048947 */ /* 0x000fea0003800000 */
[----:B------:R-:W-:Y:S01]  /*9f60*/  BPT.TRAP 0x1 ;  /* 0x000000040000795c */ /* 0x000fe20000300000 */
.L_x_4533:
        /* <DEDUP_REMOVED lines=27> */
.L_x_4519:
[----:B-----5:R-:W-:Y:S01]  /*a120*/  IMAD R4, R0, 0x8, R12 ;  /* 0x0000000800047824 */ /* 0x020fe200078e020c */
[----:B------:R-:W-:Y:S01]  /*a130*/  SHF.L.U32 R3, R10, 0x1f, RZ ;  /* 0x0000001f0a037819 */ /* 0x000fe200000006ff */
[----:B------:R-:W3:Y:S03]  /*a140*/  S2R R2, SR_TID.X ;  /* 0x0000000000027919 */ /* 0x000ee60000002100 */
[----:B------:R-:W4:Y:S01]  /*a150*/  SYNCS.PHASECHK.TRANS64.TRYWAIT P0, [R4+URZ+0x38840], R3 ;  /* 0x03884003040075a7 */ /* 0x000f22000800017f */
[----:B---3--:R-:W-:-:S04]  /*a160*/  LOP3.LUT R2, R2, 0x7f, RZ, 0xc0, !PT ;  /* 0x0000007f02027812 */ /* 0x008fc800078ec0ff */
[----:B------:R-:W-:Y:S01]  /*a170*/  ISETP.NE.AND P1, PT, R2, RZ, PT ;  /* 0x000000ff0200720c */ /* 0x000fe20003f25270 */
[----:B----4-:R-:W-:-:S12]  /*a180*/  @!P0 BRA `(.L_x_4534) ;  /* 0x0000000800548947 */ /* 0x010fd80003800000 */
.L_x_4553:
[----:B------:R-:W-:Y:S05]  /*a190*/  @P1 BRA `(.L_x_4535) ;  /* 0x0000000000181947 */ /* 0x000fea0003800000 */
[----:B------:R-:W4:Y:S01]  /*a1a0*/  S2R R2, SR_TID.X ;  /* 0x0000000000027919 */ /* 0x000f220000002100 */
[----:B---3--:R-:W-:-:S04]  /*a1b0*/  IMAD.MOV.U32 R3, RZ, RZ, 0x5140 ;  /* 0x00005140ff037424 */ /* 0x008fc800078e00ff */
[----:B------:R3:W-:Y:S01]  /*a1c0*/  SYNCS.ARRIVE.TRANS64 RZ, [R4+URZ+0x38830], R3 ;  /* 0x0388300304ff79a7 */ /* 0x0007e2000800003f */
[----:B----4-:R-:W-:-:S13]  /*a1d0*/  LOP3.LUT P0, RZ, R2, 0x1f, RZ, 0xc0, !PT ;  /* 0x0000001f02ff7812 */ /* 0x010fda000780c0ff */
[----:B---3--:R-:W-:Y:S05]  /*a1e0*/  @!P0 BRA `(.L_x_4535) ;  /* 0x0000000000048947 */ /* 0x008fea0003800000 */
[----:B------:R-:W-:Y:S01]  /*a1f0*/  BPT.TRAP 0x1 ;  /* 0x000000040000795c */ /* 0x000fe20000300000 */
.L_x_4535:
        /* <DEDUP_REMOVED lines=41> */
.L_x_4516:
[----:B------:R-:W-:Y:S05]  /*a490*/  BSYNC B0 ;  /* 0x0000000000007941 */ /* 0x000fea0003800000 */
.L_x_4514:
[----:B------:R-:W-:-:S03]  /*a4a0*/  UMOV UR6, 0xffffffff ;  /* 0xffffffff00067882 */ /* 0x000fc60000000000 */
[----:B------:R-:W-:Y:S05]  /*a4b0*/  BRA.DIV UR6, `(.L_x_4536) ;  /* 0x00000006069c7947 */ /* 0x000fea000b800000 */
[----:B------:R-:W-:-:S13]  /*a4c0*/  ELECT P0, URZ, PT ;  /* 0x00000000003f782f */ /* 0x000fda0003800000 */
.L_x_4556:
[----:B------:R-:W-:Y:S05]  /*a4d0*/  @!P0 BRA `(.L_x_4458) ;  /* 0x0000000000848947 */ /* 0x000fea0003800000 */
[----:B----4-:R-:W3:Y:S02]  /*a4e0*/  LDL.LU R2, [R1+0x8] ;  /* 0x0000080001027983 */ /* 0x010ee40000300800 */
[----:B---3--:R-:W-:-:S04]  /*a4f0*/  LOP3.LUT R2, R2, 0x2, RZ, 0xfc, !PT ;  /* 0x0000000202027812 */ /* 0x008fc800078efcff */
[----:B------:R-:W-:-:S13]  /*a500*/  ISETP.NE.AND P0, PT, R2, 0x3, PT ;  /* 0x000000030200780c */ /* 0x000fda0003f05270 */
[----:B------:R-:W-:Y:S05]  /*a510*/  @!P0 BRA `(.L_x_4537) ;  /* 0x0000000000048947 */ /* 0x000fea0003800000 */
[----:B--2---:R-:W-:Y:S01]  /*a520*/  BPT.TRAP 0x1 ;  /* 0x000000040000795c */ /* 0x004fe20000300000 */
.L_x_4537:
        /* <DEDUP_REMOVED lines=15> */
.L_x_4557:
[----:B------:R-:W3:Y:S02]  /*a620*/  SYNCS.PHASECHK.TRANS64.TRYWAIT P1, [R11+URZ], R2 ;  /* 0x000000020b0075a7 */ /* 0x000ee4000802017f */
[----:B---3--:R-:W-:Y:S05]  /*a630*/  @!P1 BRA `(.L_x_4539) ;  /* 0x0000000400749947 */ /* 0x008fea0003800000 */
.L_x_4558:
[----:B------:R-:W-:Y:S05]  /*a640*/  @!P0 BRA `(.L_x_4540) ;  /* 0x0000000000048947 */ /* 0x000fea0003800000 */
[----:B--2---:R-:W-:Y:S01]  /*a650*/  BPT.TRAP 0x1 ;  /* 0x000000040000795c */ /* 0x004fe20000300000 */
.L_x_4540:
[----:B------:R-:W-:-:S04]  /*a660*/  VIADD R0, R6, 0x38840 ;  /* 0x0003884006007836 */ /* 0x000fc80000000000 */
[----:B------:R-:W-:-:S04]  /*a670*/  IMAD R9, R9, 0x8, R0 ;  /* 0x0000000809097824 */ /* 0x000fc800078e0200 */
[----:B------:R-:W4:Y:S02]  /*a680*/  SYNCS.PHASECHK.TRANS64.TRYWAIT P0, [R9+URZ], R4 ;  /* 0x00000004090075a7 */ /* 0x000f24000800017f */
[----:B----4-:R-:W-:Y:S05]  /*a690*/  @!P0 BRA `(.L_x_4541) ;  /* 0x0000000400708947 */ /* 0x010fea0003800000 */
.L_x_4559:
[----:B------:R-:W-:-:S07]  /*a6a0*/  IMAD R3, R3, 0x8, R0 ;  /* 0x0000000803037824 */ /* 0x000fce00078e0200 */
.L_x_4542:
[----:B------:R1:W1:Y:S02]  /*a6b0*/  SYNCS.PHASECHK.TRANS64.TRYWAIT P0, [R3+URZ], R2 ;  /* 0x00000002030075a7 */ /* 0x000264000800017f */
[----:B-1----:R-:W-:Y:S05]  /*a6c0*/  @!P0 NANOSLEEP.SYNCS 0x989680 ;  /* 0x009896800000895d */ /* 0x002fea0003900000 */
[----:B------:R-:W1:Y:S02]  /*a6d0*/  @!P0 SYNCS.PHASECHK.TRANS64 P0, [R3+URZ], R2 ;  /* 0x00000002030085a7 */ /* 0x000e64000800007f */
[----:B-1----:R-:W-:Y:S05]  /*a6e0*/  @!P0 BRA `(.L_x_4542) ;  /* 0xfffffffc00f08947 */ /* 0x002fea000383ffff */
.L_x_4458:
[----:B--2---:R-:W-:Y:S05]  /*a6f0*/  BSYNC B6 ;  /* 0x0000000000067941 */ /* 0x004fea0003800000 */
.L_x_4452:
[----:B------:R-:W-:Y:S05]  /*a700*/  EXIT ;  /* 0x000000000000794d */ /* 0x000fea0003800000 */
.L_x_4468:
[----:B------:R-:W-:Y:S02]  /*a710*/  IMAD.MOV.U32 R12, RZ, RZ, RZ ;  /* 0x000000ffff0c7224 */ /* 0x000fe400078e00ff */
[----:B------:R-:W-:Y:S02]  /*a720*/  IMAD.MOV.U32 R11, RZ, RZ, 0x1f ;  /* 0x0000001fff0b7424 */ /* 0x000fe400078e00ff */
[----:B------:R-:W-:-:S07]  /*a730*/  IMAD.MOV.U32 R15, RZ, RZ, -0x1 ;  /* 0xffffffffff0f7424 */ /* 0x000fce00078e00ff */
[----:B------:R-:W-:Y:S05]  /*a740*/  WARPSYNC.COLLECTIVE R15, `(.L_x_4543) ;  /* 0x000000000f087348 */ /* 0x000fea0003c00000 */
[----:B------:R1:W2:Y:S02]  /*a750*/  SHFL.IDX P6, R14, R13, R12, R11 ;  /* 0x0000000c0d0e7389 */ /* 0x0002a400000c000b */
[----:B-12---:R-:W-:Y:S01]  /*a760*/  ENDCOLLECTIVE ;  /* 0x000000000000791b */ /* 0x006fe20003800000 */
.L_x_4543:
[----:B------:R-:W-:Y:S05]  /*a770*/  BRA `(.L_x_4544) ;  /* 0xffffff6c00007947 */ /* 0x000fea000383ffff */
.L_x_4470:
        /* <DEDUP_REMOVED lines=8> */
.L_x_4474:
[----:B---3--:R3:W4:Y:S02]  /*a800*/  SYNCS.PHASECHK.TRANS64.TRYWAIT P1, [R3+URZ+0x38810], R154 ;  /* 0x0388109a030075a7 */ /* 0x008724000802017f */
[----:B----4-:R-:W-:Y:S05]  /*a810*/  @!P1 NANOSLEEP.SYNCS 0x989680 ;  /* 0x009896800000995d */ /* 0x010fea0003900000 */
[----:B------:R-:W4:Y:S02]  /*a820*/  @!P1 SYNCS.PHASECHK.TRANS64 P1, [R3+URZ+0x38810], R154 ;  /* 0x0388109a030095a7 */ /* 0x000f24000802007f */
[----:B----4-:R-:W-:Y:S05]  /*a830*/  @!P1 BRA `(.L_x_4474) ;  /* 0xfffffffc00f09947 */ /* 0x010fea000383ffff */
[----:B------:R-:W-:Y:S05]  /*a840*/  BRA `(.L_x_4473) ;  /* 0xffffff7400047947 */ /* 0x000fea000383ffff */
.L_x_4478:
[----:B------:R1:W1:Y:S02]  /*a850*/  SYNCS.PHASECHK.TRANS64.TRYWAIT P1, [R3+URZ+0x38830], R154 ;  /* 0x0388309a030075a7 */ /* 0x000264000802017f */
[----:B-1----:R-:W-:Y:S05]  /*a860*/  @!P1 NANOSLEEP.SYNCS 0x989680 ;  /* 0x009896800000995d */ /* 0x002fea0003900000 */
[----:B------:R-:W1:Y:S02]  /*a870*/  @!P1 SYNCS.PHASECHK.TRANS64 P1, [R3+URZ+0x38830], R154 ;  /* 0x0388309a030095a7 */ /* 0x000e64000802007f */
[----:B-1----:R-:W-:Y:S05]  /*a880*/  @!P1 BRA `(.L_x_4478) ;  /* 0xfffffffc00f09947 */ /* 0x002fea000383ffff */
[----:B------:R-:W-:Y:S05]  /*a890*/  BRA `(.L_x_4477) ;  /* 0xffffff8400907947 */ /* 0x000fea000383ffff */
.L_x_4517:
[----:B-1----:R1:W2:Y:S02]  /*a8a0*/  SYNCS.PHASECHK.TRANS64.TRYWAIT P1, [R12+URZ+0x38820], R3 ;  /* 0x038820030c0075a7 */ /* 0x0022a4000802017f */
[----:B--2---:R-:W-:Y:S05]  /*a8b0*/  @!P1 NANOSLEEP.SYNCS 0x989680 ;  /* 0x009896800000995d */ /* 0x004fea0003900000 */
[----:B------:R-:W2:Y:S02]  /*a8c0*/  @!P1 SYNCS.PHASECHK.TRANS64 P1, [R12+URZ+0x38820], R3 ;  /* 0x038820030c0095a7 */ /* 0x000ea4000802007f */
[----:B--2---:R-:W-:Y:S05]  /*a8d0*/  @!P1 BRA `(.L_x_4517) ;  /* 0xfffffffc00f09947 */ /* 0x004fea000383ffff */
[----:B------:R-:W-:Y:S05]  /*a8e0*/  BRA `(.L_x_4545) ;  /* 0xffffffe000ec7947 */ /* 0x000fea000383ffff */
.L_x_4521:
[----:B-1----:R1:W3:Y:S02]  /*a8f0*/  SYNCS.PHASECHK.TRANS64.TRYWAIT P1, [R12+URZ+0x38840], R21 ;  /* 0x038840150c0075a7 */ /* 0x0022e4000802017f */
[----:B---3--:R-:W-:Y:S05]  /*a900*/  @!P1 NANOSLEEP.SYNCS 0x989680 ;  /* 0x009896800000995d */ /* 0x008fea0003900000 */
[----:B------:R-:W3:Y:S02]  /*a910*/  @!P1 SYNCS.PHASECHK.TRANS64 P1, [R12+URZ+0x38840], R21 ;  /* 0x038840150c0095a7 */ /* 0x000ee4000802007f */
[----:B---3--:R-:W-:Y:S05]  /*a920*/  @!P1 BRA `(.L_x_4521) ;  /* 0xfffffffc00f09947 */ /* 0x008fea000383ffff */
[----:B------:R-:W-:Y:S05]  /*a930*/  BRA `(.L_x_4546) ;  /* 0xffffffe800587947 */ /* 0x000fea000383ffff */
.L_x_4523:
[----:B--2---:R2:W3:Y:S02]  /*a940*/  SYNCS.PHASECHK.TRANS64.TRYWAIT P1, [R12+URZ+0x38828], R21 ;  /* 0x038828150c0075a7 */ /* 0x0044e4000802017f */
[----:B---3--:R-:W-:Y:S05]  /*a950*/  @!P1 NANOSLEEP.SYNCS 0x989680 ;  /* 0x009896800000995d */ /* 0x008fea0003900000 */
[----:B------:R-:W3:Y:S02]  /*a960*/  @!P1 SYNCS.PHASECHK.TRANS64 P1, [R12+URZ+0x38828], R21 ;  /* 0x038828150c0095a7 */ /* 0x000ee4000802007f */
[----:B---3--:R-:W-:Y:S05]  /*a970*/  @!P1 BRA `(.L_x_4523) ;  /* 0xfffffffc00f09947 */ /* 0x008fea000383ffff */
[----:B------:R-:W-:Y:S05]  /*a980*/  BRA `(.L_x_4547) ;  /* 0xffffffe800f07947 */ /* 0x000fea000383ffff */
.L_x_4525:
[----:B---3--:R3:W4:Y:S02]  /*a990*/  SYNCS.PHASECHK.TRANS64.TRYWAIT P1, [R12+URZ+0x38848], R21 ;  /* 0x038848150c0075a7 */ /* 0x008724000802017f */
[----:B----4-:R-:W-:Y:S05]  /*a9a0*/  @!P1 NANOSLEEP.SYNCS 0x989680 ;  /* 0x009896800000995d */ /* 0x010fea0003900000 */
[----:B------:R-:W4:Y:S02]  /*a9b0*/  @!P1 SYNCS.PHASECHK.TRANS64 P1, [R12+URZ+0x38848], R21 ;  /* 0x038848150c0095a7 */ /* 0x000f24000802007f */
[----:B----4-:R-:W-:Y:S05]  /*a9c0*/  @!P1 BRA `(.L_x_4525) ;  /* 0xfffffffc00f09947 */ /* 0x010fea000383ffff */
[----:B------:R-:W-:Y:S05]  /*a9d0*/  BRA `(.L_x_4548) ;  /* 0xffffffec00687947 */ /* 0x000fea000383ffff */
.L_x_4527:
[----:B------:R-:W-:-:S07]  /*a9e0*/  SHF.L.U32 R5, R10, 0x1f, RZ ;  /* 0x0000001f0a057819 */ /* 0x000fce00000006ff */
.L_x_4549:
[----:B-1----:R1:W2:Y:S02]  /*a9f0*/  SYNCS.PHASECHK.TRANS64.TRYWAIT P1, [R12+URZ+0x38820], R5 ;  /* 0x038820050c0075a7 */ /* 0x0022a4000802017f */
[----:B--2---:R-:W-:Y:S05]  /*aa00*/  @!P1 NANOSLEEP.SYNCS 0x989680 ;  /* 0x009896800000995d */ /* 0x004fea0003900000 */
[----:B------:R-:W2:Y:S02]  /*aa10*/  @!P1 SYNCS.PHASECHK.TRANS64 P1, [R12+URZ+0x38820], R5 ;  /* 0x038820050c0095a7 */ /* 0x000ea4000802007f */
[----:B--2---:R-:W-:Y:S05]  /*aa20*/  @!P1 BRA `(.L_x_4549) ;  /* 0xfffffffc00f09947 */ /* 0x004fea000383ffff */
[----:B------:R-:W-:Y:S05]  /*aa30*/  BRA `(.L_x_4550) ;  /* 0xffffffec00f07947 */ /* 0x000fea000383ffff */
.L_x_4530:
[----:B-1----:R1:W2:Y:S02]  /*aa40*/  SYNCS.PHASECHK.TRANS64.TRYWAIT P1, [R12+URZ+0x38840], R13 ;  /* 0x0388400d0c0075a7 */ /* 0x0022a4000802017f */
[----:B--2---:R-:W-:Y:S05]  /*aa50*/  @!P1 NANOSLEEP.SYNCS 0x989680 ;  /* 0x009896800000995d */ /* 0x004fea0003900000 */
[----:B------:R-:W2:Y:S02]  /*aa60*/  @!P1 SYNCS.PHASECHK.TRANS64 P1, [R12+URZ+0x38840], R13 ;  /* 0x0388400d0c0095a7 */ /* 0x000ea4000802007f */
[----:B--2---:R-:W-:Y:S05]  /*aa70*/  @!P1 BRA `(.L_x_4530) ;  /* 0xfffffffc00f09947 */ /* 0x004fea000383ffff */
[----:B------:R-:W-:Y:S05]  /*aa80*/  BRA `(.L_x_4551) ;  /* 0xfffffff000807947 */ /* 0x000fea000383ffff */
.L_x_4532:
[----:B--2---:R2:W3:Y:S02]  /*aa90*/  SYNCS.PHASECHK.TRANS64.TRYWAIT P1, [R12+URZ+0x38828], R13 ;  /* 0x0388280d0c0075a7 */ /* 0x0044e4000802017f */
[----:B---3--:R-:W-:Y:S05]  /*aaa0*/  @!P1 NANOSLEEP.SYNCS 0x989680 ;  /* 0x009896800000995d */ /* 0x008fea0003900000 */
[----:B------:R-:W3:Y:S02]  /*aab0*/  @!P1 SYNCS.PHASECHK.TRANS64 P1, [R12+URZ+0x38828], R13 ;  /* 0x0388280d0c0095a7 */ /* 0x000ee4000802007f */
[----:B---3--:R-:W-:Y:S05]  /*aac0*/  @!P1 BRA `(.L_x_4532) ;  /* 0xfffffffc00f09947 */ /* 0x008fea000383ffff */
[----:B------:R-:W-:Y:S05]  /*aad0*/  BRA `(.L_x_4552) ;  /* 0xfffffff4000c7947 */ /* 0x000fea000383ffff */
.L_x_4534:
[----:B---3--:R3:W4:Y:S02]  /*aae0*/  SYNCS.PHASECHK.TRANS64.TRYWAIT P0, [R4+URZ+0x38840], R3 ;  /* 0x03884003040075a7 */ /* 0x008724000800017f */
[----:B----4-:R-:W-:Y:S05]  /*aaf0*/  @!P0 NANOSLEEP.SYNCS 0x989680 ;  /* 0x009896800000895d */ /* 0x010fea0003900000 */
[----:B------:R-:W4:Y:S02]  /*ab00*/  @!P0 SYNCS.PHASECHK.TRANS64 P0, [R4+URZ+0x38840], R3 ;  /* 0x03884003040085a7 */ /* 0x000f24000800007f */
[----:B----4-:R-:W-:Y:S05]  /*ab10*/  @!P0 BRA `(.L_x_4534) ;  /* 0xfffffffc00f08947 */ /* 0x010fea000383ffff */
[----:B------:R-:W-:Y:S05]  /*ab20*/  BRA `(.L_x_4553) ;  /* 0xfffffff400987947 */ /* 0x000fea000383ffff */
.L_x_4536:
[----:B------:R-:W-:Y:S01]  /*ab30*/  BSSY B0, `(.L_x_4554) ;  /* 0x0000006000007945 */ /* 0x000fe20003800000 */
[----:B------:R-:W-:-:S07]  /*ab40*/  IMAD.MOV.U32 R15, RZ, RZ, -0x1 ;  /* 0xffffffffff0f7424 */ /* 0x000fce00078e00ff */
[----:B--2-4-:R-:W-:Y:S05]  /*ab50*/  WARPSYNC.COLLECTIVE R15, `(.L_x_4555) ;  /* 0x000000000f0c7348 */ /* 0x014fea0003c00000 */
[----:B------:R-:W-:Y:S02]  /*ab60*/  ELECT P6, UR62, PT ;  /* 0x00000000003e782f */ /* 0x000fe400038c0000 */
[----:B------:R-:W-:Y:S01]  /*ab70*/  MOV R14, UR62 ;  /* 0x0000003e000e7c02 */ /* 0x000fe20008000f00 */
[----:B--2-4-:R-:W-:Y:S10]  /*ab80*/  ENDCOLLECTIVE ;  /* 0x000000000000791b */ /* 0x014ff40003800000 */
.L_x_4555:
[----:B------:R-:W-:Y:S05]  /*ab90*/  BSYNC B0 ;  /* 0x0000000000007941 */ /* 0x000fea0003800000 */
.L_x_4554:
[----:B------:R-:W-:Y:S01]  /*aba0*/  PLOP3.LUT P0, PT, P6, PT, PT, 0x80, 0x0 ;  /* 0x000000000000781c */ /* 0x000fe2000370f070 */
[----:B------:R-:W-:-:S12]  /*abb0*/  BRA `(.L_x_4556) ;  /* 0xfffffff800447947 */ /* 0x000fd8000383ffff */
.L_x_4538:
[----:B-1----:R1:W3:Y:S02]  /*abc0*/  SYNCS.PHASECHK.TRANS64.TRYWAIT P1, [R7+URZ], R4 ;  /* 0x00000004070075a7 */ /* 0x0022e4000802017f */
[----:B---3--:R-:W-:Y:S05]  /*abd0*/  @!P1 NANOSLEEP.SYNCS 0x989680 ;  /* 0x009896800000995d */ /* 0x008fea0003900000 */
[----:B------:R-:W3:Y:S02]  /*abe0*/  @!P1 SYNCS.PHASECHK.TRANS64 P1, [R7+URZ], R4 ;  /* 0x00000004070095a7 */ /* 0x000ee4000802007f */
[----:B---3--:R-:W-:Y:S05]  /*abf0*/  @!P1 BRA `(.L_x_4538) ;  /* 0xfffffffc00f09947 */ /* 0x008fea000383ffff */
[----:B------:R-:W-:Y:S05]  /*ac00*/  BRA `(.L_x_4557) ;  /* 0xfffffff800847947 */ /* 0x000fea000383ffff */
.L_x_4539:
[----:B---3--:R3:W4:Y:S02]  /*ac10*/  SYNCS.PHASECHK.TRANS64.TRYWAIT P1, [R11+URZ], R2 ;  /* 0x000000020b0075a7 */ /* 0x008724000802017f */
[----:B----4-:R-:W-:Y:S05]  /*ac20*/  @!P1 NANOSLEEP.SYNCS 0x989680 ;  /* 0x009896800000995d */ /* 0x010fea0003900000 */
[----:B------:R-:W4:Y:S02]  /*ac30*/  @!P1 SYNCS.PHASECHK.TRANS64 P1, [R11+URZ], R2 ;  /* 0x000000020b0095a7 */ /* 0x000f24000802007f */
[----:B----4-:R-:W-:Y:S05]  /*ac40*/  @!P1 BRA `(.L_x_4539) ;  /* 0xfffffffc00f09947 */ /* 0x010fea000383ffff */
[----:B------:R-:W-:Y:S05]  /*ac50*/  BRA `(.L_x_4558) ;  /* 0xfffffff800787947 */ /* 0x000fea000383ffff */
.L_x_4541:
[----:B----4-:R4:W1:Y:S02]  /*ac60*/  SYNCS.PHASECHK.TRANS64.TRYWAIT P0, [R9+URZ], R4 ;  /* 0x00000004090075a7 */ /* 0x010864000800017f */
[----:B-1----:R-:W-:Y:S05]  /*ac70*/  @!P0 NANOSLEEP.SYNCS 0x989680 ;  /* 0x009896800000895d */ /* 0x002fea0003900000 */
[----:B------:R-:W1:Y:S02]  /*ac80*/  @!P0 SYNCS.PHASECHK.TRANS64 P0, [R9+URZ], R4 ;  /* 0x00000004090085a7 */ /* 0x000e64000800007f */
[----:B-1----:R-:W-:Y:S05]  /*ac90*/  @!P0 BRA `(.L_x_4541) ;  /* 0xfffffffc00f08947 */ /* 0x002fea000383ffff */
[----:B------:R-:W-:Y:S05]  /*aca0*/  BRA `(.L_x_4559) ;  /* 0xfffffff8007c7947 */ /* 0x000fea000383ffff */
.L_x_4560:
        /* <DEDUP_REMOVED lines=13> */
.L_x_7321:


//--------------------- .text._ZN7cutlass13device_kernelIN5flash32FlashAttnBwdPostprocessConvertdQIN4cute5tupleIJNS3_1CILi80EEENS5_ILi128EEEEEENS_6half_tEfNS_4arch4Sm90ELi256ENS3_8TiledMMAINS3_8MMA_AtomIJNS3_4SM904GMMA25MMA_64x16x16_F32F16F16_SSILNSF_5MajorE1ELSH_0ELNSF_7ScaleInE1ELSI_1EEEEEENS3_6LayoutINS4_IJNS5_ILi2EEENS5_ILi1EEESN_EEENS4_IJSN_NS5_ILi0EEESP_EEEEENS4_IJNS3_10UnderscoreESS_SS_EEEEELb1EEEEEvNT_6ParamsE --------------------------
	.section	.text._ZN7cutlass13device_kernelIN5flash32FlashAttnBwdPostprocessConvertdQIN4cute5tupleIJNS3_1CILi80EEENS5_ILi128EEEEEENS_6half_tEfNS_4arch4Sm90ELi256ENS3_8TiledMMAINS3_8MMA_AtomIJNS3_4SM904GMMA25MMA_64x16x16_F32F16F16_SSILNSF_5MajorE1ELSH_0ELNSF_7ScaleInE1ELSI_1EEEEEENS3_6LayoutINS4_IJNS5_ILi2EEENS5_ILi1EEESN_EEENS4_IJSN_NS5_ILi0EEESP_EEEEENS4_IJNS3_10UnderscoreESS_SS_EEEEELb1EEEEEvNT_6ParamsE,"ax",@progbits
	.align	128
.text._ZN7cutlass13device_kernelIN5flash32FlashAttnBwdPostprocessConvertdQIN4cute5tupleIJNS3_1CILi80EEENS5_ILi128EEEEEENS_6half_tEfNS_4arch4Sm90ELi256ENS3_8TiledMMAINS3_8MMA_AtomIJNS3_4SM904GMMA25MMA_64x16x16_F32F16F16_SSILNSF_5MajorE1ELSH_0ELNSF_7ScaleInE1ELSI_1EEEEEENS3_6LayoutINS4_IJNS5_ILi2EEENS5_ILi1EEESN_EEENS4_IJSN_NS5_ILi0EEESP_EEEEENS4_IJNS3_10UnderscoreESS_SS_EEEEELb1EEEEEvNT_6ParamsE:
        .type           _ZN7cutlass13device_kernelIN5flash32FlashAttnBwdPostprocessConvertdQIN4cute5tupleIJNS3_1CILi80EEENS5_ILi128EEEEEENS_6half_tEfNS_4arch4Sm90ELi256ENS3_8TiledMMAINS3_8MMA_AtomIJNS3_4SM904GMMA25MMA_64x16x16_F32F16F16_SSILNSF_5MajorE1ELSH_0ELNSF_7ScaleInE1ELSI_1EEEEEENS3_6LayoutINS4_IJNS5_ILi2EEENS5_ILi1EEESN_EEENS4_IJSN_NS5_ILi0EEESP_EEEEENS4_IJNS3_10UnderscoreESS_SS_EEEEELb1EEEEEvNT_6ParamsE,@function
        .size           _ZN7cutlass13device_kernelIN5flash32FlashAttnBwdPostprocessConvertdQIN4cute5tupleIJNS3_1CILi80EEENS5_ILi128EEEEEENS_6half_tEfNS_4arch4Sm90ELi256ENS3_8TiledMMAINS3_8MMA_AtomIJNS3_4SM904GMMA25MMA_64x16x16_F32F16F16_SSILNSF_5MajorE1ELSH_0ELNSF_7ScaleInE1ELSI_1EEEEEENS3_6LayoutINS4_IJNS5_ILi2EEENS5_ILi1EEESN_EEENS4_IJSN_NS5_ILi0EEESP_EEEEENS4_IJNS3_10UnderscoreESS_SS_EEEEELb1EEEEEvNT_6ParamsE,(.L_x_7322 - _ZN7cutlass13device_kernelIN5flash32FlashAttnBwdPostprocessConvertdQIN4cute5tupleIJNS3_1CILi80EEENS5_ILi128EEEEEENS_6half_tEfNS_4arch4Sm90ELi256ENS3_8TiledMMAINS3_8MMA_AtomIJNS3_4SM904GMMA25MMA_64x16x16_F32F16F16_SSILNSF_5MajorE1ELSH_0ELNSF_7ScaleInE1ELSI_1EEEEEENS3_6LayoutINS4_IJNS5_ILi2EEENS5_ILi1EEESN_EEENS4_IJSN_NS5_ILi0EEESP_EEEEENS4_IJNS3_10UnderscoreESS_SS_EEEEELb1EEEEEvNT_6ParamsE)
        .other          _ZN7cutlass13device_kernelIN5flash32FlashAttnBwdPostprocessConvertdQIN4cute5tupleIJNS3_1CILi80EEENS5_ILi128EEEEEENS_6half_tEfNS_4arch4Sm90ELi256ENS3_8TiledMMAINS3_8MMA_AtomIJNS3_4SM904GMMA25MMA_64x16x16_F32F16F16_SSILNSF_5MajorE1ELSH_0ELNSF_7ScaleInE1ELSI_1EEEEEENS3_6LayoutINS4_IJNS5_ILi2EEENS5_ILi1EEESN_EEENS4_IJSN_NS5_ILi0EEESP_EEEEENS4_IJNS3_10UnderscoreESS_SS_EEEEELb1EEEEEvNT_6ParamsE,@"STO_CUDA_ENTRY STV_DEFAULT"
_ZN7cutlass13device_kernelIN5flash32FlashAttnBwdPostprocessConvertdQIN4cute5tupleIJNS3_1CILi80EEENS5_ILi128EEEEEENS_6half_tEfNS_4arch4Sm90ELi256ENS3_8TiledMMAINS3_8MMA_AtomIJNS3_4SM904GMMA25MMA_64x16x16_F32F16F16_SSILNSF_5MajorE1ELSH_0ELNSF_7ScaleInE1ELSI_1EEEEEENS3_6LayoutINS4_IJNS5_ILi2EEENS5_ILi1EEESN_EEENS4_IJSN_NS5_ILi0EEESP_EEEEENS4_IJNS3_10UnderscoreESS_SS_EEEEELb1EEEEEvNT_6ParamsE:
[----:B------:R-:W-:Y:S08]  /*0000*/  LDC R1, c[0x0][0x28] ;  /* 0x00000a00ff017b82 */ /* 0x000ff00000000800 */
[----:B------:R-:W0:Y:S01]  /*0010*/  LDC.64 R4, c[0x0][0x278] ;  /* 0x00009e00ff047b82 */ /* 0x000e220000000a00 */
[----:B------:R-:W1:Y:S01]  /*0020*/  S2R R13, SR_CTAID.Z ;  /* 0x00000000000d7919 */ /* 0x000e620000002700 */
[----:B------:R-:W-:-:S06]  /*0030*/  ULDC.64 UR8, c[0x0][0x208] ;  /* 0x0000820000087ab9 */ /* 0x000fcc0000000a00 */
[----:B------:R-:W2:Y:S08]  /*0040*/  LDC.64 R10, c[0x0][0x270] ;  /* 0x00009c00ff0a7b82 */ /* 0x000eb00000000a00 */
[----:B------:R-:W1:Y:S01]  /*0050*/  LDC.64 R2, c[0x0][0x270] ;  /* 0x00009c00ff027b82 */ /* 0x000e620000000a00 */
[----:B0-----:R-:W-:-:S04]  /*0060*/  ISETP.NE.U32.AND P2, PT, R4, RZ, PT ;  /* 0x000000ff0400720c */ /* 0x001fc80003f45070 */
[----:B------:R-:W-:-:S03]  /*0070*/  ISETP.NE.AND.EX P2, PT, R5, RZ, PT, P2 ;  /* 0x000000ff0500720c */ /* 0x000fc60003f45320 */
[----:B------:R-:W0:Y:S01]  /*0080*/  LDC R49, c[0x0][0x240] ;  /* 0x00009000ff317b82 */ /* 0x000e220000000800 */
[----:B--2---:R-:W-:-:S04]  /*0090*/  ISETP.NE.U32.AND P1, PT, R10, RZ, PT ;  /* 0x000000ff0a00720c */ /* 0x004fc80003f25070 */
[----:B------:R-:W-:Y:S01]  /*00a0*/  ISETP.NE.AND.EX P1, PT, R11, RZ, PT, P1 ;  /* 0x000000ff0b00720c */ /* 0x000fe20003f25310 */
[----:B-1----:R-:W-:-:S04]  /*00b0*/  IMAD.WIDE R2, R13, 0x4, R2 ;  /* 0x000000040d027825 */ /* 0x002fc800078e0202 */
[----:B------:R-:W1:Y:S08]  /*00c0*/  @P2 LDC.64 R6, c[0x0][0x278] ;  /* 0x00009e00ff062b82 */ /* 0x000e700000000a00 */
[----:B------:R2:W5:Y:S01]  /*00d0*/  @P1 LDG.E R9, desc[UR8][R2.64] ;  /* 0x0000000802091981 */ /* 0x000562000c1e1900 */
[----:B-1----:R-:W-:-:S05]  /*00e0*/  @P2 IMAD.WIDE R6, R13, 0x4, R6 ;  /* 0x000000040d062825 */ /* 0x002fca00078e0206 */
[----:B0-----:R2:W5:Y:S01]  /*00f0*/  @P2 LDG.E R49, desc[UR8][R6.64] ;  /* 0x0000000806312981 */ /* 0x001562000c1e1900 */
[----:B------:R-:W-:Y:S01]  /*0100*/  ISETP.NE.U32.AND P0, PT, R10, RZ, PT ;  /* 0x000000ff0a00720c */ /* 0x000fe20003f05070 */
[----:B------:R-:W0:Y:S03]  /*0110*/  S2R R4, SR_CTAID.X ;  /* 0x0000000000047919 */ /* 0x000e260000002500 */
[----:B------:R-:W-:Y:S01]  /*0120*/  ISETP.NE.AND.EX P0, PT, R11, RZ, PT, P0 ;  /* 0x000000ff0b00720c */ /* 0x000fe20003f05300 */
[----:B0-----:R-:W-:Y:S01]  /*0130*/  IMAD R0, R4, 0x50, RZ ;  /* 0x0000005004007824 */ /* 0x001fe200078e02ff */
[----:B--2---:R-:W-:Y:S11]  /*0140*/  @P2 BRA `(.L_x_4561) ;  /* 0x0000000000102947 */ /* 0x004ff60003800000 */
[----:B------:R-:W-:Y:S05]  /*0150*/  @!P1 BRA `(.L_x_4561) ;  /* 0x00000000000c9947 */ /* 0x000fea0003800000 */
[----:B------:R-:W2:Y:S04]  /*0160*/  LDG.E R6, desc[UR8][R2.64] ;  /* 0x0000000802067981 */ /* 0x000ea8000c1e1900 */
[----:B-----5:R-:W2:Y:S02]  /*0170*/  LDG.E R49, desc[UR8][R2.64+0x4] ;  /* 0x0000040802317981 */ /* 0x020ea4000c1e1900 */
[----:B--2---:R-:W-:-:S07]  /*0180*/  IMAD.IADD R49, R49, 0x1, -R6 ;  /* 0x0000000131317824 */ /* 0x004fce00078e0a06 */
.L_x_4561:
[----:B-----5:R-:W-:-:S13]  /*0190*/  ISETP.GE.AND P2, PT, R0, R49, PT ;  /* 0x000000310000720c */ /* 0x020fda0003f46270 */
[----:B------:R-:W-:Y:S05]  /*01a0*/  @P0 EXIT P2 ;  /* 0x000000000000094d */ /* 0x000fea0001000000 */
[----:B------:R-:W0:Y:S01]  /*01b0*/  S2R R0, SR_CTAID.Y ;  /* 0x0000000000007919 */ /* 0x000e220000002600 */
[----:B------:R-:W-:Y:S01]  /*01c0*/  @P1 IMAD R2, R13, 0x50, R9 ;  /* 0x000000500d021824 */ /* 0x000fe200078e0209 */
[----:B------:R-:W1:Y:S01]  /*01d0*/  LDC.64 R14, c[0x0][0x228] ;  /* 0x00008a00ff0e7b82 */ /* 0x000e620000000a00 */
[----:B------:R-:W-:Y:S01]  /*01e0*/  IMAD R11, R4, 0x2800, RZ ;  /* 0x00002800040b7824 */ /* 0x000fe200078e02ff */
[----:B------:R-:W2:Y:S01]  /*01f0*/  S2R R5, SR_TID.X ;  /* 0x0000000000057919 */ /* 0x000ea20000002100 */
[----:B------:R-:W-:Y:S01]  /*0200*/  @P1 IMAD.HI R2, R2, 0x66666667, RZ ;  /* 0x6666666702021827 */ /* 0x000fe200078e02ff */
[----:B------:R-:W-:Y:S01]  /*0210*/  SHF.R.S32.HI R45, RZ, 0x1f, R13 ;  /* 0x0000001fff2d7819 */ /* 0x000fe2000001140d */
[----:B------:R-:W-:Y:S01]  /*0220*/  BSSY B0, `(.L_x_4562) ;  /* 0x0000030000007945 */ /* 0x000fe20003800000 */
[----:B------:R-:W3:Y:S02]  /*0230*/  S2R R21, SR_CgaCtaId ;  /* 0x0000000000157919 */ /* 0x000ee40000008800 */
[----:B------:R-:W-:Y:S01]  /*0240*/  @P1 SHF.R.U32.HI R3, RZ, 0x1f, R2 ;  /* 0x0000001fff031819 */ /* 0x000fe20000011602 */
[----:B------:R-:W4:Y:S01]  /*0250*/  LDC.64 R16, c[0x0][0x230] ;  /* 0x00008c00ff107b82 */ /* 0x000f220000000a00 */
[----:B------:R-:W-:-:S02]  /*0260*/  SEL R45, R45, RZ, !P0 ;  /* 0x000000ff2d2d7207 */ /* 0x000fc40004000000 */
[----:B------:R-:W-:-:S05]  /*0270*/  @P1 LEA.HI.SX32 R3, R2, R3, 0x1b ;  /* 0x0000000302031211 */ /* 0x000fca00078fdaff */
[----:B------:R-:W-:Y:S01]  /*0280*/  @P1 IMAD R7, R3, 0x2800, RZ ;  /* 0x0000280003071824 */ /* 0x000fe200078e02ff */
[----:B------:R-:W-:Y:S01]  /*0290*/  CS2R R2, SRZ ;  /* 0x0000000000027805 */ /* 0x000fe2000001ff00 */
[----:B------:R-:W5:Y:S02]  /*02a0*/  LDC.64 R18, c[0x0][0x210] ;  /* 0x00008400ff127b82 */ /* 0x000f640000000a00 */
[--C-:B------:R-:W-:Y:S01]  /*02b0*/  @P1 IMAD.MOV.U32 R2, RZ, RZ, R7.reuse ;  /* 0x000000ffff021224 */ /* 0x100fe200078e0007 */
[----:B------:R-:W-:-:S04]  /*02c0*/  @P1 SHF.R.S32.HI R3, RZ, 0x1f, R7 ;  /* 0x0000001fff031819 */ /* 0x000fc80000011407 */
[C---:B------:R-:W-:Y:S02]  /*02d0*/  IADD3 R2, P2, R11.reuse, R2, RZ ;  /* 0x000000020b027210 */ /* 0x040fe40007f5e0ff */
[----:B0-----:R-:W-:Y:S02]  /*02e0*/  SHF.R.S32.HI R7, RZ, 0x1f, R0 ;  /* 0x0000001fff077819 */ /* 0x001fe40000011400 */
[----:B------:R-:W-:Y:S01]  /*02f0*/  LEA.HI.X.SX32 R3, R11, R3, 0x1, P2 ;  /* 0x000000030b037211 */ /* 0x000fe200010f0eff */
[----:B----4-:R-:W-:Y:S02]  /*0300*/  IMAD R8, R45, R16, RZ ;  /* 0x000000102d087224 */ /* 0x010fe400078e02ff */
[-C--:B-1----:R-:W-:Y:S02]  /*0310*/  IMAD R6, R7, R14.reuse, RZ ;  /* 0x0000000e07067224 */ /* 0x082fe400078e02ff */
[----:B------:R-:W-:-:S04]  /*0320*/  IMAD.WIDE.U32 R2, R0, R14, R2 ;  /* 0x0000000e00027225 */ /* 0x000fc800078e0002 */
[----:B------:R-:W-:Y:S01]  /*0330*/  IMAD R11, R0, R15, R6 ;  /* 0x0000000f000b7224 */ /* 0x000fe200078e0206 */
[----:B------:R-:W-:Y:S02]  /*0340*/  SEL R6, R13, RZ, !P0 ;  /* 0x000000ff0d067207 */ /* 0x000fe40004000000 */
[----:B--2---:R-:W-:Y:S01]  /*0350*/  ISETP.NE.AND P0, PT, R5, RZ, PT ;  /* 0x000000ff0500720c */ /* 0x004fe20003f05270 */
[----:B------:R-:W-:Y:S02]  /*0360*/  IMAD.IADD R3, R3, 0x1, R11 ;  /* 0x0000000103037824 */ /* 0x000fe400078e020b */
[C---:B------:R-:W-:Y:S02]  /*0370*/  IMAD R11, R6.reuse, R17, R8 ;  /* 0x00000011060b7224 */ /* 0x040fe400078e0208 */
[----:B------:R-:W-:-:S04]  /*0380*/  IMAD.WIDE.U32 R2, R6, R16, R2 ;  /* 0x0000001006027225 */ /* 0x000fc800078e0002 */
[----:B------:R-:W-:Y:S01]  /*0390*/  IMAD.IADD R3, R3, 0x1, R11 ;  /* 0x0000000103037824 */ /* 0x000fe200078e020b */
[----:B-----5:R-:W-:-:S04]  /*03a0*/  LEA R18, P2, R2, R18, 0x2 ;  /* 0x0000001202127211 */ /* 0x020fc800078410ff */
[----:B------:R-:W-:Y:S01]  /*03b0*/  LEA.HI.X R3, R2, R19, R3, 0x2, P2 ;  /* 0x0000001302037211 */ /* 0x000fe200010f1403 */
[----:B---3--:R-:W-:Y:S08]  /*03c0*/  @P0 BRA `(.L_x_4563) ;  /* 0x0000000000540947 */ /* 0x008ff00003800000 */
[----:B------:R-:W0:Y:S01]  /*03d0*/  S2UR UR7, SR_CgaCtaId ;  /* 0x00000000000779c3 */ /* 0x000e220000008800 */
[----:B------:R-:W-:Y:S01]  /*03e0*/  UMOV UR6, 0x400 ;  /* 0x0000040000067882 */ /* 0x000fe20000000000 */
[----:B------:R-:W-:Y:S01]  /*03f0*/  UMOV UR4, 0x1 ;  /* 0x0000000100047882 */ /* 0x000fe20000000000 */
[----:B------:R-:W-:Y:S01]  /*0400*/  HFMA2.MMA R2, -RZ, RZ, 0, -0.0078125 ;  /* 0x0000a000ff027435 */ /* 0x000fe200000001ff */
[----:B------:R-:W-:-:S04]  /*0410*/  UIADD3 UR4, -UR4, 0x100000, URZ ;  /* 0x0010000004047890 */ /* 0x000fc8000fffe13f */
[----:B------:R-:W-:Y:S02]  /*0420*/  USHF.L.U32 UR5, UR4, 0xb, URZ ;  /* 0x0000000b04057899 */ /* 0x000fe4000800063f */
[----:B------:R-:W-:Y:S01]  /*0430*/  USHF.L.U32 UR4, UR4, 0x1, URZ ;  /* 0x0000000104047899 */ /* 0x000fe2000800063f */
[----:B------:R-:W-:Y:S01]  /*0440*/  PLOP3.LUT P0, PT, PT, PT, PT, 0x80, 0x0 ;  /* 0x000000000000781c */ /* 0x000fe20003f0f070 */
[----:B------:R-:W-:Y:S01]  /*0450*/  UMOV UR10, 0xa00 ;  /* 0x00000a00000a7882 */ /* 0x000fe20000000000 */
[----:B0-----:R-:W-:-:S04]  /*0460*/  ULEA UR6, UR7, UR6, 0x18 ;  /* 0x0000000607067291 */ /* 0x001fc8000f8ec03f */
[----:B------:R-:W-:Y:S01]  /*0470*/  UIADD3 UR7, UR6, 0xf000, URZ ;  /* 0x0000f00006077890 */ /* 0x000fe2000fffe03f */
[----:B------:R-:W0:Y:S07]  /*0480*/  FENCE.VIEW.ASYNC.S ;  /* 0x00000000000073c6 */ /* 0x000e2e0000000000 */
[----:B0-----:R0:W1:Y:S02]  /*0490*/  SYNCS.EXCH.64 URZ, [UR6+0xf000], UR4 ;  /* 0x00f00004063f75b2 */ /* 0x0010640008000100 */
[----:B0-----:R-:W-:-:S02]  /*04a0*/  R2UR UR4, R18 ;  /* 0x00000000120472ca */ /* 0x001fc400000e0000 */
[----:B------:R-:W-:Y:S01]  /*04b0*/  R2UR UR5, R3 ;  /* 0x00000000030572ca */ /* 0x000fe200000e0000 */
[----:B-1----:R0:W-:-:S14]  /*04c0*/  SYNCS.ARRIVE.TRANS64 RZ, [UR6+0xf000], R2 ;  /* 0x00f00002ffff79a7 */ /* 0x0021dc0008000006 */
.L_x_4564:
[----:B------:R-:W-:Y:S01]  /*04d0*/  @P0 ELECT P2, URZ, PT ;  /* 0x00000000003f082f */ /* 0x000fe20003840000 */
[----:B------:R1:W-:-:S12]  /*04e0*/  UBLKCP.S.G [UR6], [UR4], UR10 ;  /* 0x00000006040073ba */ /* 0x0003d8000800020a */
[----:B------:R-:W-:Y:S02]  /*04f0*/  @P2 PLOP3.LUT P0, PT, P2, PT, PT, 0x8, 0x0 ;  /* 0x000000000000281c */ /* 0x000fe4000170e170 */
[----:B------:R-:W-:-:S11]  /*0500*/  PLOP3.LUT P2, PT, PT, PT, PT, 0x8, 0x0 ;  /* 0x000000000000781c */ /* 0x000fd60003f4e170 */
[----:B-1----:R-:W-:Y:S05]  /*0510*/  @P0 BRA.U.ANY `(.L_x_4564) ;  /* 0xfffffffd00ec0947 */ /* 0x002fea000393ffff */
.L_x_4563:
[----:B------:R-:W-:Y:S05]  /*0520*/  BSYNC B0 ;  /* 0x0000000000007941 */ /* 0x000fea0003800000 */
.L_x_4562:
[----:B------:R-:W-:Y:S01]  /*0530*/  BAR.SYNC.DEFER_BLOCKING 0x0 ;  /* 0x0000000000007b1d */ /* 0x000fe20000010000 */
[----:B0-----:R-:W-:Y:S02]  /*0540*/  MOV R2, 0x400 ;  /* 0x0000040000027802 */ /* 0x001fe40000000f00 */
[----:B------:R-:W-:Y:S02]  /*0550*/  CS2R R60, SRZ ;  /* 0x00000000003c7805 */ /* 0x000fe4000001ff00 */
[----:B------:R-:W-:Y:S01]  /*0560*/  SHF.L.U32 R3, RZ, 0x1f, RZ ;  /* 0x0000001fff037819 */ /* 0x000fe200000006ff */
[--C-:B------:R-:W-:Y:S01]  /*0570*/  @P1 IMAD.MOV.U32 R60, RZ, RZ, R9.reuse ;  /* 0x000000ffff3c1224 */ /* 0x100fe200078e0009 */
[----:B------:R-:W-:Y:S02]  /*0580*/  LEA R2, R21, R2, 0x18 ;  /* 0x0000000215027211 */ /* 0x000fe400078ec0ff */
[----:B------:R-:W-:-:S07]  /*0590*/  @P1 SHF.R.S32.HI R61, RZ, 0x1f, R9 ;  /* 0x0000001fff3d1819 */ /* 0x000fce0000011409 */
.L_x_4565:
[----:B0-----:R0:W1:Y:S02]  /*05a0*/  SYNCS.PHASECHK.TRANS64.TRYWAIT P0, [R2+URZ+0xf000], R3 ;  /* 0x00f00003020075a7 */ /* 0x001064000800017f */
[----:B-1----:R-:W-:Y:S05]  /*05b0*/  @!P0 NANOSLEEP.SYNCS 0x989680 ;  /* 0x009896800000895d */ /* 0x002fea0003900000 */
[----:B------:R-:W1:Y:S02]  /*05c0*/  @!P0 SYNCS.PHASECHK.TRANS64 P0, [R2+URZ+0xf000], R3 ;  /* 0x00f00003020085a7 */ /* 0x000e64000800007f */
[----:B-1----:R-:W-:Y:S05]  /*05d0*/  @!P0 BRA `(.L_x_4565) ;  /* 0xfffffffc00f08947 */ /* 0x002fea000383ffff */
[----:B------:R-:W-:Y:S01]  /*05e0*/  SHF.R.S32.HI R8, RZ, 0x1f, R5 ;  /* 0x0000001fff087819 */ /* 0x000fe20000011405 */
[----:B------:R-:W-:Y:S01]  /*05f0*/  ULDC UR4, c[0x0][0x268] ;  /* 0x00009a0000047ab9 */ /* 0x000fe20000000800 */
[----:B------:R-:W-:Y:S01]  /*0600*/  IMAD R49, R4, -0x50, R49 ;  /* 0xffffffb004317824 */ /* 0x000fe200078e0231 */
[----:B------:R-:W-:Y:S01]  /*0610*/  ULDC.64 UR6, c[0x0][0x258] ;  /* 0x0000960000067ab9 */ /* 0x000fe20000000a00 */
[CC--:B------:R-:W-:Y:S01]  /*0620*/  LEA.HI R12, R8.reuse, R5.reuse, RZ, 0x7 ;  /* 0x00000005080c7211 */ /* 0x0c0fe200078f38ff */
[----:B------:R-:W-:Y:S01]  /*0630*/  BSSY B0, `(.L_x_4566) ;  /* 0x00000a5000007945 */ /* 0x000fe20003800000 */
[----:B------:R-:W-:Y:S02]  /*0640*/  LEA.HI R14, R8, R5, RZ, 0x4 ;  /* 0x00000005080e7211 */ /* 0x000fe400078f20ff */
[----:B------:R-:W-:Y:S02]  /*0650*/  LOP3.LUT R10, R12, 0x3fffff80, RZ, 0xc0, !PT ;  /* 0x3fffff800c0a7812 */ /* 0x000fe400078ec0ff */
[----:B------:R-:W-:-:S02]  /*0660*/  SHF.R.S32.HI R9, RZ, 0x7, R12 ;  /* 0x00000007ff097819 */ /* 0x000fc4000001140c */
[----:B0-----:R-:W-:Y:S01]  /*0670*/  SHF.R.S32.HI R3, RZ, 0x4, R14 ;  /* 0x00000004ff037819 */ /* 0x001fe2000001140e */
[----:B------:R-:W-:Y:S01]  /*0680*/  IMAD.IADD R10, R5, 0x1, -R10 ;  /* 0x00000001050a7824 */ /* 0x000fe200078e0a0a */
[CC--:B------:R-:W-:Y:S02]  /*0690*/  LEA.HI R20, R8.reuse, R5.reuse, RZ, 0x3 ;  /* 0x0000000508147211 */ /* 0x0c0fe400078f18ff */
[----:B------:R-:W-:Y:S01]  /*06a0*/  LEA.HI R11, R8, R5, RZ, 0x5 ;  /* 0x00000005080b7211 */ /* 0x000fe200078f28ff */
[----:B------:R-:W-:Y:S01]  /*06b0*/  IMAD R9, R9, 0x500, R10 ;  /* 0x0000050009097824 */ /* 0x000fe200078e020a */
[----:B------:R-:W-:Y:S02]  /*06c0*/  LEA.HI R10, R14, R3, RZ, 0x1 ;  /* 0x000000030e0a7211 */ /* 0x000fe400078f08ff */
[----:B------:R-:W-:Y:S01]  /*06d0*/  LEA.HI R15, R8, R5, RZ, 0x6 ;  /* 0x00000005080f7211 */ /* 0x000fe200078f30ff */
[----:B------:R-:W-:Y:S01]  /*06e0*/  IMAD.SHL.U32 R9, R9, 0x4, RZ ;  /* 0x0000000409097824 */ /* 0x000fe200078e00ff */
[----:B------:R-:W-:-:S02]  /*06f0*/  LOP3.LUT R10, R10, 0x1fffffe, RZ, 0xc0, !PT ;  /* 0x01fffffe0a0a7812 */ /* 0x000fc400078ec0ff */
[----:B------:R-:W-:Y:S02]  /*0700*/  LOP3.LUT R8, R20, 0xfffffff8, RZ, 0xc0, !PT ;  /* 0xfffffff814087812 */ /* 0x000fe400078ec0ff */
[----:B------:R-:W-:Y:S01]  /*0710*/  LEA R56, R9, R2, 0x2 ;  /* 0x0000000209387211 */ /* 0x000fe200078e10ff */
[----:B------:R-:W-:Y:S01]  /*0720*/  IMAD.IADD R13, R3, 0x1, -R10 ;  /* 0x00000001030d7824 */ /* 0x000fe200078e0a0a */
[----:B------:R-:W-:Y:S01]  /*0730*/  LOP3.LUT R18, R14, 0xfffffff0, RZ, 0xc0, !PT ;  /* 0xfffffff00e127812 */ /* 0x000fe200078ec0ff */
[C---:B------:R-:W-:Y:S01]  /*0740*/  IMAD.IADD R21, R5.reuse, 0x1, -R8 ;  /* 0x0000000105157824 */ /* 0x040fe200078e0a08 */
[----:B------:R-:W-:Y:S01]  /*0750*/  SHF.R.S32.HI R16, RZ, 0x5, R11 ;  /* 0x00000005ff107819 */ /* 0x000fe2000001140b */
[----:B------:R-:W0:Y:S01]  /*0760*/  LDS.128 R40, [R56] ;  /* 0x0000000038287984 */ /* 0x000e220000000c00 */
[----:B------:R-:W-:Y:S01]  /*0770*/  SHF.R.S32.HI R14, RZ, 0x1f, R14 ;  /* 0x0000001fff0e7819 */ /* 0x000fe2000001140e */
[----:B------:R-:W-:Y:S01]  /*0780*/  IMAD.IADD R25, R5, 0x1, -R18 ;  /* 0x0000000105197824 */ /* 0x000fe200078e0a12 */
[----:B------:R-:W-:Y:S01]  /*0790*/  LOP3.LUT R23, R15, 0x40, RZ, 0xc0, !PT ;  /* 0x000000400f177812 */ /* 0x000fe200078ec0ff */
[----:B------:R-:W-:Y:S01]  /*07a0*/  IMAD R5, R16, 0xa, R13 ;  /* 0x0000000a10057824 */ /* 0x000fe200078e020d */
[----:B------:R-:W-:Y:S01]  /*07b0*/  LEA.HI R16, R14, R3, RZ, 0x2 ;  /* 0x000000030e107211 */ /* 0x000fe200078f10ff */
[----:B------:R-:W1:Y:S01]  /*07c0*/  LDS.128 R36, [R56+0x2000] ;  /* 0x0020000038247984 */ /* 0x000e620000000c00 */
[----:B------:R-:W-:-:S02]  /*07d0*/  SHF.L.U32 R54, R25, 0x3, RZ ;  /* 0x0000000319367819 */ /* 0x000fc400000006ff */
[----:B------:R-:W-:Y:S01]  /*07e0*/  LOP3.LUT R24, R16, 0xffffffc, RZ, 0xc0, !PT ;  /* 0x0ffffffc10187812 */ /* 0x000fe200078ec0ff */
[----:B------:R-:W2:Y:S01]  /*07f0*/  LDS.128 R32, [R56+0x2800] ;  /* 0x0028000038207984 */ /* 0x000ea20000000c00 */
[----:B------:R-:W-:Y:S02]  /*0800*/  SHF.R.S32.HI R22, RZ, 0x1f, R21 ;  /* 0x0000001fff167819 */ /* 0x000fe40000011415 */
[----:B------:R-:W-:Y:S01]  /*0810*/  LOP3.LUT R27, R12, 0xffffff80, RZ, 0xc0, !PT ;  /* 0xffffff800c1b7812 */ /* 0x000fe200078ec0ff */
[----:B------:R-:W-:Y:S01]  /*0820*/  IMAD.IADD R24, R3, 0x1, -R24 ;  /* 0x0000000103187824 */ /* 0x000fe200078e0a18 */
[----:B------:R-:W-:Y:S01]  /*0830*/  SHF.R.U32.HI R29, RZ, 0x3, R23 ;  /* 0x00000003ff1d7819 */ /* 0x000fe20000011617 */
[----:B------:R-:W3:Y:S01]  /*0840*/  LDS.128 R16, [R56+0x1800] ;  /* 0x0018000038107984 */ /* 0x000ee20000000c00 */
[----:B------:R-:W-:Y:S02]  /*0850*/  LOP3.LUT R44, R23, 0x8, R54, 0xf8, !PT ;  /* 0x00000008172c7812 */ /* 0x000fe400078ef836 */
[----:B------:R-:W-:Y:S01]  /*0860*/  LEA.HI R23, R22, R21, RZ, 0x2 ;  /* 0x0000001516177211 */ /* 0x000fe200078f10ff */
[----:B------:R-:W-:Y:S01]  /*0870*/  IMAD R22, R24, 0x10, R27 ;  /* 0x0000001018167824 */ /* 0x000fe200078e021b */
[----:B------:R-:W-:Y:S01]  /*0880*/  LEA.HI R25, R25, R25, RZ, 0x1 ;  /* 0x0000001919197211 */ /* 0x000fe200078f08ff */
[----:B------:R-:W4:Y:S01]  /*0890*/  LDS.128 R8, [R56+0x800] ;  /* 0x0008000038087984 */ /* 0x000f220000000c00 */
[C---:B------:R-:W-:Y:S01]  /*08a0*/  LOP3.LUT R26, R23.reuse, 0x7fffffc, RZ, 0xc0, !PT ;  /* 0x07fffffc171a7812 */ /* 0x040fe200078ec0ff */
[----:B------:R-:W-:Y:S01]  /*08b0*/  IMAD.SHL.U32 R24, R23, 0x10, RZ ;  /* 0x0000001017187824 */ /* 0x000fe200078e00ff */
[----:B------:R-:W-:Y:S01]  /*08c0*/  SHF.R.S32.HI R51, RZ, 0x1, R25 ;  /* 0x00000001ff337819 */ /* 0x000fe20000011419 */
[----:B------:R-:W5:Y:S01]  /*08d0*/  LDS.128 R12, [R56+0x1000] ;  /* 0x00100000380c7984 */ /* 0x000f620000000c00 */
[----:B------:R-:W-:-:S02]  /*08e0*/  LOP3.LUT R44, R44, R29, RZ, 0x3c, !PT ;  /* 0x0000001d2c2c7212 */ /* 0x000fc400078e3cff */
[----:B------:R-:W-:Y:S01]  /*08f0*/  LOP3.LUT R23, R24, 0x40, RZ, 0xc0, !PT ;  /* 0x0000004018177812 */ /* 0x000fe200078ec0ff */
[----:B------:R-:W5:Y:S01]  /*0900*/  LDS.128 R28, [R56+0x3000] ;  /* 0x00300000381c7984 */ /* 0x000f620000000c00 */
[----:B------:R-:W-:Y:S01]  /*0910*/  IADD3 R48, R21, -R26, RZ ;  /* 0x8000001a15307210 */ /* 0x000fe20007ffe0ff */
[----:B------:R-:W-:Y:S01]  /*0920*/  IMAD R51, R51, 0x500, R22 ;  /* 0x0000050033337824 */ /* 0x000fe200078e0216 */
[----:B------:R-:W-:Y:S01]  /*0930*/  LOP3.LUT R46, R23, 0x8, R20, 0xf8, !PT ;  /* 0x00000008172e7812 */ /* 0x000fe200078ef814 */
[----:B------:R-:W5:Y:S01]  /*0940*/  LDS.128 R24, [R56+0x3800] ;  /* 0x0038000038187984 */ /* 0x000f620000000c00 */
[----:B------:R-:W-:Y:S01]  /*0950*/  SHF.R.U32.HI R47, RZ, 0x3, R23 ;  /* 0x00000003ff2f7819 */ /* 0x000fe20000011617 */
[----:B------:R-:W-:Y:S02]  /*0960*/  IMAD R48, R5, 0x8, R48 ;  /* 0x0000000805307824 */ /* 0x000fe400078e0230 */
[----:B------:R-:W5:Y:S01]  /*0970*/  LDS.128 R20, [R56+0x4000] ;  /* 0x0040000038147984 */ /* 0x000f620000000c00 */
[----:B------:R-:W-:Y:S01]  /*0980*/  LOP3.LUT R47, R46, R47, RZ, 0x3c, !PT ;  /* 0x0000002f2e2f7212 */ /* 0x000fe200078e3cff */
[----:B------:R-:W-:-:S02]  /*0990*/  IMAD.IADD R5, R51, 0x1, R44 ;  /* 0x0000000133057824 */ /* 0x000fc400078e022c */
[----:B0-----:R-:W-:Y:S01]  /*09a0*/  FMUL.FTZ R44, R40, UR4 ;  /* 0x00000004282c7c20 */ /* 0x001fe20008410000 */
[----:B------:R-:W-:Y:S01]  /*09b0*/  FMUL.FTZ R51, R41, UR4 ;  /* 0x0000000429337c20 */ /* 0x000fe20008410000 */
[----:B------:R-:W-:Y:S01]  /*09c0*/  FMUL.FTZ R46, R42, UR4 ;  /* 0x000000042a2e7c20 */ /* 0x000fe20008410000 */
[----:B------:R-:W-:Y:S01]  /*09d0*/  FMUL.FTZ R53, R43, UR4 ;  /* 0x000000042b357c20 */ /* 0x000fe20008410000 */
[----:B------:R-:W-:Y:S01]  /*09e0*/  IMAD.U32 R47, R48, 0x10, R47 ;  /* 0x00000010302f7824 */ /* 0x000fe200078e002f */
[----:B------:R-:W0:Y:S01]  /*09f0*/  LDS.128 R40, [R56+0x4800] ;  /* 0x0048000038287984 */ /* 0x000e220000000c00 */
[----:B-1----:R-:W-:Y:S01]  /*0a00*/  FMUL.FTZ R37, R37, UR4 ;  /* 0x0000000425257c20 */ /* 0x002fe20008410000 */
[----:B--2---:R-:W-:Y:S02]  /*0a10*/  FMUL.FTZ R32, R32, UR4 ;  /* 0x0000000420207c20 */ /* 0x004fe40008410000 */
[----:B------:R-:W-:Y:S01]  /*0a20*/  LEA R47, R47, R2, 0x1 ;  /* 0x000000022f2f7211 */ /* 0x000fe200078e08ff */
[----:B---3--:R-:W-:Y:S01]  /*0a30*/  FMUL.FTZ R52, R19, UR4 ;  /* 0x0000000413347c20 */ /* 0x008fe20008410000 */
[----:B------:R-:W-:Y:S01]  /*0a40*/  FMUL.FTZ R19, R38, UR4 ;  /* 0x0000000426137c20 */ /* 0x000fe20008410000 */
[----:B------:R-:W-:Y:S01]  /*0a50*/  FMUL.FTZ R38, R39, UR4 ;  /* 0x0000000427267c20 */ /* 0x000fe20008410000 */
[----:B------:R-:W-:Y:S01]  /*0a60*/  FMUL.FTZ R39, R33, UR4 ;  /* 0x0000000421277c20 */ /* 0x000fe20008410000 */
[----:B------:R-:W-:Y:S01]  /*0a70*/  FMUL.FTZ R33, R34, UR4 ;  /* 0x0000000422217c20 */ /* 0x000fe20008410000 */
[----:B------:R-:W-:Y:S01]  /*0a80*/  FMUL.FTZ R34, R35, UR4 ;  /* 0x0000000423227c20 */ /* 0x000fe20008410000 */
[----:B----4-:R-:W-:Y:S01]  /*0a90*/  FMUL.FTZ R55, R9, UR4 ;  /* 0x0000000409377c20 */ /* 0x010fe20008410000 */
[----:B------:R-:W-:Y:S01]  /*0aa0*/  FMUL.FTZ R8, R8, UR4 ;  /* 0x0000000408087c20 */ /* 0x000fe20008410000 */
[----:B------:R-:W-:Y:S01]  /*0ab0*/  FMUL.FTZ R9, R10, UR4 ;  /* 0x000000040a097c20 */ /* 0x000fe20008410000 */
[----:B------:R-:W-:Y:S01]  /*0ac0*/  FMUL.FTZ R48, R11, UR4 ;  /* 0x000000040b307c20 */ /* 0x000fe20008410000 */
[----:B-----5:R-:W-:Y:S01]  /*0ad0*/  FMUL.FTZ R10, R12, UR4 ;  /* 0x000000040c0a7c20 */ /* 0x020fe20008410000 */
        /* <DEDUP_REMOVED lines=18> */
[----:B------:R-:W-:Y:S01]  /*0c00*/  F2FP.F16.F32.PACK_AB R14, R55, R8 ;  /* 0x00000008370e723e */ /* 0x000fe200000000ff */
[----:B0-----:R-:W-:Y:S01]  /*0c10*/  FMUL.FTZ R23, R40, UR4 ;  /* 0x0000000428177c20 */ /* 0x001fe20008410000 */
[----:B------:R-:W-:Y:S01]  /*0c20*/  F2FP.F16.F32.PACK_AB R15, R48, R9 ;  /* 0x00000009300f723e */ /* 0x000fe200000000ff */
[----:B------:R-:W-:Y:S01]  /*0c30*/  FMUL.FTZ R40, R41, UR4 ;  /* 0x0000000429287c20 */ /* 0x000fe20008410000 */
[----:B------:R-:W-:Y:S01]  /*0c40*/  FMUL.FTZ R20, R20, UR4 ;  /* 0x0000000414147c20 */ /* 0x000fe20008410000 */
[----:B------:R-:W-:Y:S01]  /*0c50*/  F2FP.F16.F32.PACK_AB R8, R57, R10 ;  /* 0x0000000a3908723e */ /* 0x000fe200000000ff */
[----:B------:R-:W-:Y:S01]  /*0c60*/  FMUL.FTZ R36, R42, UR4 ;  /* 0x000000042a247c20 */ /* 0x000fe20008410000 */
[----:B------:R-:W-:Y:S01]  /*0c70*/  F2FP.F16.F32.PACK_AB R9, R50, R11 ;  /* 0x0000000b3209723e */ /* 0x000fe200000000ff */
[----:B------:R-:W-:Y:S01]  /*0c80*/  FMUL.FTZ R43, R43, UR4 ;  /* 0x000000042b2b7c20 */ /* 0x000fe20008410000 */
[----:B------:R-:W-:Y:S01]  /*0c90*/  F2FP.F16.F32.PACK_AB R12, R51, R44 ;  /* 0x0000002c330c723e */ /* 0x000fe200000000ff */
[----:B------:R-:W-:Y:S01]  /*0ca0*/  ULDC UR4, c[0x0][0x244] ;  /* 0x0000910000047ab9 */ /* 0x000fe20000000800 */
[----:B------:R-:W-:-:S02]  /*0cb0*/  F2FP.F16.F32.PACK_AB R13, R53, R46 ;  /* 0x0000002e350d723e */ /* 0x000fc400000000ff */
[----:B------:R-:W-:Y:S02]  /*0cc0*/  F2FP.F16.F32.PACK_AB R10, R59, R16 ;  /* 0x000000103b0a723e */ /* 0x000fe400000000ff */
[----:B------:R-:W-:Y:S01]  /*0cd0*/  F2FP.F16.F32.PACK_AB R11, R52, R17 ;  /* 0x00000011340b723e */ /* 0x000fe200000000ff */
[----:B------:R0:W-:Y:S01]  /*0ce0*/  STSM.16.MT88.4 [R47+0xa000], R12 ;  /* 0x00a0000c2f007844 */ /* 0x0001e20000004200 */
[----:B------:R-:W-:Y:S02]  /*0cf0*/  F2FP.F16.F32.PACK_AB R16, R37, R18 ;  /* 0x000000122510723e */ /* 0x000fe400000000ff */
[----:B------:R-:W-:Y:S01]  /*0d00*/  F2FP.F16.F32.PACK_AB R17, R38, R19 ;  /* 0x000000132611723e */ /* 0x000fe200000000ff */
[----:B------:R1:W-:Y:S01]  /*0d10*/  STSM.16.MT88.4 [R47+0xa200], R8 ;  /* 0x00a200082f007844 */ /* 0x0003e20000004200 */
[----:B------:R-:W-:Y:S02]  /*0d20*/  F2FP.F16.F32.PACK_AB R18, R39, R32 ;  /* 0x000000202712723e */ /* 0x000fe400000000ff */
[----:B------:R-:W-:-:S02]  /*0d30*/  F2FP.F16.F32.PACK_AB R19, R34, R33 ;  /* 0x000000212213723e */ /* 0x000fc400000000ff */
[----:B------:R-:W-:Y:S02]  /*0d40*/  F2FP.F16.F32.PACK_AB R29, R30, R29 ;  /* 0x0000001d1e1d723e */ /* 0x000fe400000000ff */
[----:B------:R-:W-:Y:S01]  /*0d50*/  F2FP.F16.F32.PACK_AB R21, R22, R21 ;  /* 0x000000151615723e */ /* 0x000fe200000000ff */
[----:B------:R1:W-:Y:S01]  /*0d60*/  STSM.16.MT88.4 [R47+0xa400], R16 ;  /* 0x00a400102f007844 */ /* 0x0003e20000004200 */
[----:B------:R-:W-:Y:S02]  /*0d70*/  F2FP.F16.F32.PACK_AB R28, R35, R28 ;  /* 0x0000001c231c723e */ /* 0x000fe400000000ff */
[----:B------:R-:W-:Y:S01]  /*0d80*/  F2FP.F16.F32.PACK_AB R30, R25, R24 ;  /* 0x00000018191e723e */ /* 0x000fe200000000ff */
[----:B0-----:R-:W-:Y:S01]  /*0d90*/  IMAD R12, R5, 0x2, R2 ;  /* 0x00000002050c7824 */ /* 0x001fe200078e0202 */
[----:B------:R-:W-:Y:S01]  /*0da0*/  F2FP.F16.F32.PACK_AB R31, R26, R31 ;  /* 0x0000001f1a1f723e */ /* 0x000fe200000000ff */
[----:B------:R-:W-:Y:S01]  /*0db0*/  IMAD R13, R7, UR6, RZ ;  /* 0x00000006070d7c24 */ /* 0x000fe2000f8e02ff */
[----:B------:R-:W-:Y:S01]  /*0dc0*/  F2FP.F16.F32.PACK_AB R22, R40, R23 ;  /* 0x000000172816723e */ /* 0x000fe200000000ff */
[----:B------:R-:W-:Y:S01]  /*0dd0*/  VIADD R7, R3, 0x10 ;  /* 0x0000001003077836 */ /* 0x000fe20000000000 */
[----:B------:R-:W-:Y:S01]  /*0de0*/  F2FP.F16.F32.PACK_AB R20, R27, R20 ;  /* 0x000000141b14723e */ /* 0x000fe200000000ff */
[----:B------:R1:W-:Y:S01]  /*0df0*/  STSM.16.MT88.4 [R47+0xa600], R28 ;  /* 0x00a6001c2f007844 */ /* 0x0003e20000004200 */
[----:B------:R-:W-:Y:S01]  /*0e00*/  F2FP.F16.F32.PACK_AB R23, R43, R36 ;  /* 0x000000242b17723e */ /* 0x000fe200000000ff */
[----:B------:R-:W-:Y:S01]  /*0e10*/  IMAD R13, R0, UR7, R13 ;  /* 0x00000007000d7c24 */ /* 0x000fe2000f8e020d */
[----:B------:R-:W-:-:S02]  /*0e20*/  VIMNMX R24, R49, 0x50, PT ;  /* 0x0000005031187848 */ /* 0x000fc40003fe0100 */
[----:B------:R-:W-:Y:S01]  /*0e30*/  ISETP.GE.AND P0, PT, R54, UR4, PT ;  /* 0x0000000436007c0c */ /* 0x000fe2000bf06270 */
[----:B------:R1:W-:Y:S01]  /*0e40*/  STSM.16.MT88.4 [R47+0xa800], R20 ;  /* 0x00a800142f007844 */ /* 0x0003e20000004200 */
[--C-:B------:R-:W-:Y:S01]  /*0e50*/  SHF.R.S32.HI R55, RZ, 0x1f, R54.reuse ;  /* 0x0000001fff377819 */ /* 0x100fe20000011436 */
[----:B------:R-:W-:Y:S01]  /*0e60*/  ULDC.64 UR4, c[0x0][0x260] ;  /* 0x0000980000047ab9 */ /* 0x000fe20000000a00 */
[----:B------:R-:W-:Y:S01]  /*0e70*/  BAR.SYNC.DEFER_BLOCKING 0x0 ;  /* 0x0000000000007b1d */ /* 0x000fe20000010000 */
[C---:B------:R-:W-:Y:S01]  /*0e80*/  ISETP.GE.OR P4, PT, R3.reuse, R24, P0 ;  /* 0x000000180300720c */ /* 0x040fe20000786670 */
[----:B------:R-:W-:Y:S01]  /*0e90*/  IMAD.WIDE.U32 R54, R0, UR6, R54 ;  /* 0x0000000600367c25 */ /* 0x000fe2000f8e0036 */
[----:B------:R-:W-:Y:S02]  /*0ea0*/  IADD3 R14, P1, R3, R60, RZ ;  /* 0x0000003c030e7210 */ /* 0x000fe40007f3e0ff */
[-C--:B------:R-:W-:Y:S01]  /*0eb0*/  ISETP.GE.OR P3, PT, R7, R24.reuse, P0 ;  /* 0x000000180700720c */ /* 0x080fe20000766670 */
[C---:B------:R-:W-:Y:S01]  /*0ec0*/  VIADD R0, R3.reuse, 0x20 ;  /* 0x0000002003007836 */ /* 0x040fe20000000000 */
[----:B------:R-:W-:Y:S01]  /*0ed0*/  IADD3 R7, R3, 0x30, RZ ;  /* 0x0000003003077810 */ /* 0x000fe20007ffe0ff */
[----:B------:R-:W-:Y:S01]  /*0ee0*/  IMAD R45, R45, UR4, RZ ;  /* 0x000000042d2d7c24 */ /* 0x000fe2000f8e02ff */
[----:B------:R-:W-:Y:S01]  /*0ef0*/  LEA.HI.X.SX32 R15, R3, R61, 0x1, P1 ;  /* 0x0000003d030f7211 */ /* 0x000fe200008f0eff */
[----:B------:R-:W-:Y:S01]  /*0f00*/  IMAD.IADD R55, R55, 0x1, R13 ;  /* 0x0000000137377824 */ /* 0x000fe200078e020d */
[-C--:B------:R-:W-:Y:S01]  /*0f10*/  ISETP.GE.OR P2, PT, R0, R24.reuse, P0 ;  /* 0x000000180000720c */ /* 0x080fe20000746670 */
[----:B------:R-:W-:Y:S01]  /*0f20*/  VIADD R3, R3, 0x40 ;  /* 0x0000004003037836 */ /* 0x000fe20000000000 */
[----:B------:R-:W-:Y:S01]  /*0f30*/  ISETP.GE.OR P1, PT, R7, R24, P0 ;  /* 0x000000180700720c */ /* 0x000fe20000726670 */
[----:B------:R-:W-:-:S02]  /*0f40*/  VIADD R0, R2, 0xa000 ;  /* 0x0000a00002007836 */ /* 0x000fc40000000000 */
[C---:B------:R-:W-:Y:S01]  /*0f50*/  IMAD R45, R6.reuse, UR5, R45 ;  /* 0x00000005062d7c24 */ /* 0x040fe2000f8e022d */
[----:B------:R-:W-:Y:S01]  /*0f60*/  ISETP.GE.OR P0, PT, R3, R24, P0 ;  /* 0x000000180300720c */ /* 0x000fe20000706670 */
[----:B------:R-:W-:Y:S01]  /*0f70*/  IMAD.WIDE.U32 R6, R6, UR4, R54 ;  /* 0x0000000406067c25 */ /* 0x000fe2000f8e0036 */
[----:B------:R-:W-:-:S03]  /*0f80*/  LEA R0, R5, R0, 0x1 ;  /* 0x0000000005007211 */ /* 0x000fc600078e08ff */
[----:B------:R-:W-:Y:S01]  /*0f90*/  IMAD.WIDE R2, R4, 0x50, R14 ;  /* 0x0000005004027825 */ /* 0x000fe200078e020e */
[----:B------:R1:W0:Y:S03]  /*0fa0*/  LDS.128 R8, [R12+0xa800] ;  /* 0x00a800000c087984 */ /* 0x0002260000000c00 */
[----:B------:R-:W-:Y:S01]  /*0fb0*/  IMAD.IADD R5, R7, 0x1, R45 ;  /* 0x0000000107057824 */ /* 0x000fe200078e022d */
[----:B------:R-:W-:Y:S06]  /*0fc0*/  @P4 BRA `(.L_x_4567) ;  /* 0x00000000002c4947 */ /* 0x000fec0003800000 */
[----:B-1----:R-:W1:Y:S01]  /*0fd0*/  LDS.128 R16, [R0] ;  /* 0x0000000000107984 */ /* 0x002e620000000c00 */
        /* <DEDUP_REMOVED lines=9> */
[----:B-1----:R2:W-:Y:S02]  /*1070*/  STG.E.128 desc[UR8][R20.64], R16 ;  /* 0x0000001014007986 */ /* 0x0025e4000c101d08 */
.L_x_4567:
[----:B------:R-:W-:Y:S05]  /*1080*/  BSYNC B0 ;  /* 0x0000000000007941 */ /* 0x000fea0003800000 */
.L_x_4566:
[----:B-12---:R1:W2:Y:S01]  /*1090*/  LDS.128 R16, [R12+0xa200] ;  /* 0x00a200000c107984 */ /* 0x0062a20000000c00 */
[----:B------:R-:W-:Y:S04]  /*10a0*/  BSSY B0, `(.L_x_4568) ;  /* 0x000000f000007945 */ /* 0x000fe80003800000 */
[----:B------:R-:W-:Y:S05]  /*10b0*/  @P3 BRA `(.L_x_4569) ;  /* 0x0000000000343947 */ /* 0x000fea0003800000 */
[----:B------:R-:W-:Y:S01]  /*10c0*/  IADD3 R13, P3, R2, 0x10, RZ ;  /* 0x00000010020d7810 */ /* 0x000fe20007f7e0ff */
[----:B------:R-:W-:Y:S01]  /*10d0*/  ULDC.64 UR4, c[0x0][0x250] ;  /* 0x0000940000047ab9 */ /* 0x000fe20000000a00 */
[----:B------:R-:W-:Y:S02]  /*10e0*/  IMAD.MOV.U32 R14, RZ, RZ, R6 ;  /* 0x000000ffff0e7224 */ /* 0x000fe400078e0006 */
[----:B------:R-:W-:Y:S01]  /*10f0*/  IADD3.X R0, RZ, R3, RZ, P3, !PT ;  /* 0x00000003ff007210 */ /* 0x000fe20001ffe4ff */
[----:B------:R-:W-:-:S04]  /*1100*/  IMAD.MOV.U32 R15, RZ, RZ, R5 ;  /* 0x000000ffff0f7224 */ /* 0x000fc800078e0005 */
        /* <DEDUP_REMOVED lines=8> */
.L_x_4569:
[----:B------:R-:W-:Y:S05]  /*1190*/  BSYNC B0 ;  /* 0x0000000000007941 */ /* 0x000fea0003800000 */
.L_x_4568:
[----:B--23--:R2:W3:Y:S01]  /*11a0*/  LDS.128 R16, [R12+0xa400] ;  /* 0x00a400000c107984 */ /* 0x00c4e20000000c00 */
        /* <DEDUP_REMOVED lines=15> */
.L_x_4571:
[----:B------:R-:W-:Y:S05]  /*12a0*/  BSYNC B0 ;  /* 0x0000000000007941 */ /* 0x000fea0003800000 */
.L_x_4570:
[----:B-12---:R-:W1:Y:S01]  /*12b0*/  LDS.128 R12, [R12+0xa600] ;  /* 0x00a600000c0c7984 */ /* 0x006e620000000c00 */
[----:B------:R-:W-:Y:S04]  /*12c0*/  BSSY B0, `(.L_x_4572) ;  /* 0x000000f000007945 */ /* 0x000fe80003800000 */
[----:B------:R-:W-:Y:S05]  /*12d0*/  @P1 BRA `(.L_x_4573) ;  /* 0x0000000000341947 */ /* 0x000fea0003800000 */
[----:B---34-:R-:W-:Y:S01]  /*12e0*/  IADD3 R19, P1, R2, 0x30, RZ ;  /* 0x0000003002137810 */ /* 0x018fe20007f3e0ff */
        /* <DEDUP_REMOVED lines=8> */
[----:B------:R-:W-:Y:S02]  /*1370*/  LEA R18, P1, R16, UR4, 0x1 ;  /* 0x0000000410127c11 */ /* 0x000fe4000f8208ff */
[----:B------:R-:W-:-:S04]  /*1380*/  IADD3 R17, R17, R19, RZ ;  /* 0x0000001311117210 */ /* 0x000fc80007ffe0ff */
[----:B------:R-:W-:-:S05]  /*1390*/  LEA.HI.X R19, R16, UR5, R17, 0x1, P1 ;  /* 0x0000000510137c11 */ /* 0x000fca00088f0c11 */
[----:B-1----:R2:W-:Y:S02]  /*13a0*/  STG.E.128 desc[UR8][R18.64], R12 ;  /* 0x0000000c12007986 */ /* 0x0025e4000c101d08 */
.L_x_4573:
[----:B------:R-:W-:Y:S05]  /*13b0*/  BSYNC B0 ;  /* 0x0000000000007941 */ /* 0x000fea0003800000 */
.L_x_4572:
[----:B------:R-:W-:Y:S05]  /*13c0*/  @P0 EXIT ;  /* 0x000000000000094d */ /* 0x000fea0003800000 */
[----:B------:R-:W-:Y:S01]  /*13d0*/  IADD3 R7, P0, R2, 0x40, RZ ;  /* 0x0000004002077810 */ /* 0x000fe20007f1e0ff */
[----:B------:R-:W-:-:S04]  /*13e0*/  ULDC.64 UR4, c[0x0][0x250] ;  /* 0x0000940000047ab9 */ /* 0x000fc80000000a00 */
[----:B------:R-:W-:Y:S01]  /*13f0*/  IMAD.X R2, RZ, RZ, R3, P0 ;  /* 0x000000ffff027224 */ /* 0x000fe200000e0603 */
[----:B------:R-:W-:-:S03]  /*1400*/  MOV R3, R5 ;  /* 0x0000000500037202 */ /* 0x000fc60000000f00 */
        /* <DEDUP_REMOVED lines=8> */
[----:B0-----:R-:W-:Y:S01]  /*1490*/  STG.E.128 desc[UR8][R4.64], R8 ;  /* 0x0000000804007986 */ /* 0x001fe2000c101d08 */
[----:B------:R-:W-:Y:S05]  /*14a0*/  EXIT ;  /* 0x000000000000794d */ /* 0x000fea0003800000 */
.L_x_4574:
        /* <DEDUP_REMOVED lines=13> */
.L_x_7322:


//--------------------- .text._ZN7cutlass13device_kernelIN5flash11enable_sm90INS1_16FlashAttnBwdSm90INS1_25CollectiveMainloopBwdSm90ILi2ELi2ELi2EN4cute5tupleIJNS5_1CILi1EEES8_S8_EEENS6_IJNS7_ILi80EEENS7_ILi128EEESB_EEENS_6half_tEfNS_4arch4Sm90ELb0ELb0ELb0ELb1ELb1ELb1ELb0ELb1ELi2ELi1ELi2ELi1ELb0EEENS1_24CollectiveEpilogueBwdGQAISC_fSF_Li256ELb1ELb1EEENS1_19SingleTileSchedulerILb1ELb0ELb0ELi128EEEEEEEEEvNT_6ParamsE --------------------------
	.section	.text._ZN7cutlass13device_kernelIN5flash11enable_sm90INS1_16FlashAttnBwdSm90INS1_25CollectiveMainloopBwdSm90ILi2ELi2ELi2EN4cute5tupleIJNS5_1CILi1EEES8_S8_EEENS6_IJNS7_ILi80EEENS7_ILi128EEESB_EEENS_6half_tEfNS_4arch4Sm90ELb0ELb0ELb0ELb1ELb1ELb1ELb0ELb1ELi2ELi1ELi2ELi1ELb0EEENS1_24CollectiveEpilogueBwdGQAISC_fSF_Li256ELb1ELb1EEENS1_19SingleTileSchedulerILb1ELb0ELb0ELi128EEEEEEEEEvNT_6ParamsE,"ax",@progbits
	.align	128
.text._ZN7cutlass13device_kernelIN5flash11enable_sm90INS1_16FlashAttnBwdSm90INS1_25CollectiveMainloopBwdSm90ILi2ELi2ELi2EN4cute5tupleIJNS5_1CILi1EEES8_S8_EEENS6_IJNS7_ILi80EEENS7_ILi128EEESB_EEENS_6half_tEfNS_4arch4Sm90ELb0ELb0ELb0ELb1ELb1ELb1ELb0ELb1ELi2ELi1ELi2ELi1ELb0EEENS1_24CollectiveEpilogueBwdGQAISC_fSF_Li256ELb1ELb1EEENS1_19SingleTileSchedulerILb1ELb0ELb0ELi128EEEEEEEEEvNT_6ParamsE:
        .type           _ZN7cutlass13device_kernelIN5flash11enable_sm90INS1_16FlashAttnBwdSm90INS1_25CollectiveMainloopBwdSm90ILi2ELi2ELi2EN4cute5tupleIJNS5_1CILi1EEES8_S8_EEENS6_IJNS7_ILi80EEENS7_ILi128EEESB_EEENS_6half_tEfNS_4arch4Sm90ELb0ELb0ELb0ELb1ELb1ELb1ELb0ELb1ELi2ELi1ELi2ELi1ELb0EEENS1_24CollectiveEpilogueBwdGQAISC_fSF_Li256ELb1ELb1EEENS1_19SingleTileSchedulerILb1ELb0ELb0ELi128EEEEEEEEEvNT_6ParamsE,@function
        .size           _ZN7cutlass13device_kernelIN5flash11enable_sm90INS1_16FlashAttnBwdSm90INS1_25CollectiveMainloopBwdSm90ILi2ELi2ELi2EN4cute5tupleIJNS5_1CILi1EEES8_S8_EEENS6_IJNS7_ILi80EEENS7_ILi128EEESB_EEENS_6half_tEfNS_4arch4Sm90ELb0ELb0ELb0ELb1ELb1ELb1ELb0ELb1ELi2ELi1ELi2ELi1ELb0EEENS1_24CollectiveEpilogueBwdGQAISC_fSF_Li256ELb1ELb1EEENS1_19SingleTileSchedulerILb1ELb0ELb0ELi128EEEEEEEEEvNT_6ParamsE,(.L_x_7323 - _ZN7cutlass13device_kernelIN5flash11enable_sm90INS1_16FlashAttnBwdSm90INS1_25CollectiveMainloopBwdSm90ILi2ELi2ELi2EN4cute5tupleIJNS5_1CILi1EEES8_S8_EEENS6_IJNS7_ILi80EEENS7_ILi128EEESB_EEENS_6half_tEfNS_4arch4Sm90ELb0ELb0ELb0ELb1ELb1ELb1ELb0ELb1ELi2ELi1ELi2ELi1ELb0EEENS1_24CollectiveEpilogueBwdGQAISC_fSF_Li256ELb1ELb1EEENS1_19SingleTileSchedulerILb1ELb0ELb0ELi128EEEEEEEEEvNT_6ParamsE)
        .other          _ZN7cutlass13device_kernelIN5flash11enable_sm90INS1_16FlashAttnBwdSm90INS1_25CollectiveMainloopBwdSm90ILi2ELi2ELi2EN4cute5tupleIJNS5_1CILi1EEES8_S8_EEENS6_IJNS7_ILi80EEENS7_ILi128EEESB_EEENS_6half_tEfNS_4arch4Sm90ELb0ELb0ELb0ELb1ELb1ELb1ELb0ELb1ELi2ELi1ELi2ELi1ELb0EEENS1_24CollectiveEpilogueBwdGQAISC_fSF_Li256ELb1ELb1EEENS1_19SingleTileSchedulerILb1ELb0ELb0ELi128EEEEEEEEEvNT_6ParamsE,@"STO_CUDA_ENTRY STV_DEFAULT"
_ZN7cutlass13device_kernelIN5flash11enable_sm90INS1_16FlashAttnBwdSm90INS1_25CollectiveMainloopBwdSm90ILi2ELi2ELi2EN4cute5tupleIJNS5_1CILi1EEES8_S8_EEENS6_IJNS7_ILi80EEENS7_ILi128EEESB_EEENS_6half_tEfNS_4arch4Sm90ELb0ELb0ELb0ELb1ELb1ELb1ELb0ELb1ELi2ELi1ELi2ELi1ELb0EEENS1_24CollectiveEpilogueBwdGQAISC_fSF_Li256ELb1ELb1EEENS1_19SingleTileSchedulerILb1ELb0ELb0ELi128EEEEEEEEEvNT_6ParamsE:
        /* <DEDUP_REMOVED lines=23> */
.L_x_4576:
[----:B------:R-:W-:Y:S05]  /*0170*/  BSYNC B0 ;  /* 0x0000000000007941 */ /* 0x000fea0003800000 */
.L_x_4575:
        /* <DEDUP_REMOVED lines=34> */
.L_x_4577:
        /* <DEDUP_REMOVED lines=22> */
.L_x_4578:
        /* <DEDUP_REMOVED lines=9> */
.L_x_4581:
        /* <DEDUP_REMOVED lines=20> */
.L_x_4582:
        /* <DEDUP_REMOVED lines=10> */
.L_x_4584:
[----:B------:R-:W2:Y:S02]  /*0770*/  LDC R0, c[0x0][0x8c4] ;  /* 0x00023100ff007b82 */ /* 0x000ea40000000800 */
.L_x_4583:
        /* <DEDUP_REMOVED lines=17> */
.L_x_4586:
        /* <DEDUP_REMOVED lines=10> */
.L_x_4587:
        /* <DEDUP_REMOVED lines=8> */
.L_x_4588:
        /* <DEDUP_REMOVED lines=9> */
.L_x_4589:
        /* <DEDUP_REMOVED lines=87> */
.L_x_4592:
        /* <DEDUP_REMOVED lines=15> */
.L_x_4591:
        /* <DEDUP_REMOVED lines=23> */
.L_x_4594:
        /* <DEDUP_REMOVED lines=15> */
.L_x_4593:
        /* <DEDUP_REMOVED lines=8> */
.L_x_4699:
        /* <DEDUP_REMOVED lines=48> */
.L_x_4596:
        /* <DEDUP_REMOVED lines=79> */
.L_x_4608:
[----:B------:R-:W2:Y:S02]  /*1b70*/  LDL R3, [R1] ;  /* 0x0000000001037983 */ /* 0x000ea40000100800 */
[----:B--2---:R-:W-:-:S13]  /*1b80*/  ISETP.NE.AND P0, PT, R3, 0x3, PT ;  /* 0x000000030300780c */ /* 0x004fda0003f05270 */
[----:B------:R-:W-:Y:S05]  /*1b90*/  @!P0 BRA `(.L_x_4598) ;  /* 0x0000000000048947 */ /* 0x000fea0003800000 */
[----:B------:R-:W-:Y:S01]  /*1ba0*/  BPT.TRAP 0x1 ;  /* 0x000000040000795c */ /* 0x000fe20000300000 */
.L_x_4598:
        /* <DEDUP_REMOVED lines=8> */
.L_x_4599:
[----:B---3--:R-:W-:Y:S05]  /*1c30*/  @P1 BRA `(.L_x_4600) ;  /* 0x0000000000081947 */ /* 0x008fea0003800000 */
[----:B------:R-:W3:Y:S02]  /*1c40*/  SYNCS.PHASECHK.TRANS64.TRYWAIT P1, [R3+URZ+0x38810], R154 ;  /* 0x0388109a030075a7 */ /* 0x000ee4000802017f */
[----:B---3--:R-:W-:Y:S05]  /*1c50*/  @!P1 BRA `(.L_x_4601) ;  /* 0x0000009800149947 */ /* 0x008fea0003800000 */
.L_x_4600:
        /* <DEDUP_REMOVED lines=286> */
.L_x_4602:
[----:B------:R1:W1:Y:S01]  /*2e40*/  SYNCS.PHASECHK.TRANS64.TRYWAIT P1, [R3+URZ+0x38830], R154 ;  /* 0x0388309a030075a7 */ /* 0x000262000802017f */
[----:B------:R-:W-:Y:S05]  /*2e50*/  @!P0 BRA `(.L_x_4603) ;  /* 0x0000000000048947 */ /* 0x000fea0003800000 */
[----:B------:R-:W-:Y:S01]  /*2e60*/  BPT.TRAP 0x1 ;  /* 0x000000040000795c */ /* 0x000fe20000300000 */
.L_x_4603:
[----:B------:R-:W-:-:S05]  /*2e70*/  VIADD R152, R152, 0x24000 ;  /* 0x0002400098987836 */ /* 0x000fca0000000000 */
[----:B------:R-:W-:-:S04]  /*2e80*/  SHF.R.U32.HI R152, RZ, 0x4, R152 ;  /* 0x00000004ff987819 */ /* 0x000fc80000011698 */
[----:B------:R-:W-:-:S04]  /*2e90*/  LOP3.LUT R236, R152, 0x3fff, RZ, 0xc0, !PT ;  /* 0x00003fff98ec7812 */ /* 0x000fc800078ec0ff */
[----:B------:R-:W-:Y:S01]  /*2ea0*/  LOP3.LUT R153, R236, 0x10000, RZ, 0xfc, !PT ;  /* 0x00010000ec997812 */ /* 0x000fe200078efcff */
[----:B-1----:R-:W-:Y:S06]  /*2eb0*/  @P1 BRA `(.L_x_4604) ;  /* 0x0000000000081947 */ /* 0x002fec0003800000 */
[----:B------:R-:W1:Y:S02]  /*2ec0*/  SYNCS.PHASECHK.TRANS64.TRYWAIT P1, [R3+URZ+0x38830], R154 ;  /* 0x0388309a030075a7 */ /* 0x000e64000802017f */
[----:B-1----:R-:W-:Y:S05]  /*2ed0*/  @!P1 BRA `(.L_x_4605) ;  /* 0x0000008400889947 */ /* 0x002fea0003800000 */
.L_x_4604:
        /* <DEDUP_REMOVED lines=832> */
.L_x_4606:
        /* <DEDUP_REMOVED lines=56> */
.L_x_4607:
        /* <DEDUP_REMOVED lines=78> */
.L_x_4590:
[----:B------:R-:W-:Y:S05]  /*6b40*/  @P0 BRA `(.L_x_4585) ;  /* 0x0000004800140947 */ /* 0x000fea0003800000 */
[----:B------:R-:W2:Y:S01]  /*6b50*/  LDL.LU R152, [R1+0x1c] ;  /* 0x00001c0001987983 */ /* 0x000ea20000300800 */
[----:B-1----:R-:W1:Y:S01]  /*6b60*/  LDC.64 R2, c[0x0][0x878] ;  /* 0x00021e00ff027b82 */ /* 0x002e620000000a00 */
[----:B------:R-:W-:Y:S01]  /*6b70*/  ULDC UR4, c[0x0][0x870] ;  /* 0x00021c0000047ab9 */ /* 0x000fe20000000800 */
[----:B------:R-:W-:-:S06]  /*6b80*/  ULDC UR6, c[0x0][0x80c] ;  /* 0x0002030000067ab9 */ /* 0x000fcc0000000800 */
[----:B------:R-:W3:Y:S01]  /*6b90*/  LDC R17, c[0x0][0x850] ;  /* 0x00021400ff117b82 */ /* 0x000ee20000000800 */
[----:B------:R-:W4:Y:S01]  /*6ba0*/  S2R R4, SR_TID.X ;  /* 0x0000000000047919 */ /* 0x000f220000002100 */
[----:B------:R-:W5:Y:S01]  /*6bb0*/  S2R R8, SR_CTAID.Y ;  /* 0x0000000000087919 */ /* 0x000f620000002600 */
[----:B------:R-:W5:Y:S05]  /*6bc0*/  S2R R16, SR_CTAID.X ;  /* 0x0000000000107919 */ /* 0x000f6a0000002500 */
[----:B------:R-:W5:Y:S01]  /*6bd0*/  S2UR UR5, SR_CgaCtaId ;  /* 0x00000000000579c3 */ /* 0x000f620000008800 */
[----:B-1----:R-:W-:-:S07]  /*6be0*/  ISETP.NE.U32.AND P0, PT, R2, RZ, PT ;  /* 0x000000ff0200720c */ /* 0x002fce0003f05070 */
[----:B------:R-:W1:Y:S01]  /*6bf0*/  LDC.64 R14, c[0x0][0x840] ;  /* 0x00021000ff0e7b82 */ /* 0x000e620000000a00 */
[----:B------:R-:W-:-:S07]  /*6c00*/  ISETP.NE.AND.EX P0, PT, R3, RZ, PT, P0 ;  /* 0x000000ff0300720c */ /* 0x000fce0003f05300 */
[----:B------:R-:W1:Y:S08]  /*6c10*/  LDC.64 R12, c[0x0][0x818] ;  /* 0x00020600ff0c7b82 */ /* 0x000e700000000a00 */
[----:B------:R-:W2:Y:S01]  /*6c20*/  @P0 LDC.64 R2, c[0x0][0x878] ;  /* 0x00021e00ff020b82 */ /* 0x000ea20000000a00 */
[----:B---3--:R-:W-:-:S07]  /*6c30*/  ISETP.NE.AND P2, PT, R17, 0x1, PT ;  /* 0x000000011100780c */ /* 0x008fce0003f45270 */
[----:B------:R-:W3:Y:S08]  /*6c40*/  LDC.64 R18, c[0x0][0x820] ;  /* 0x00020800ff127b82 */ /* 0x000ef00000000a00 */
[----:B------:R-:W5:Y:S08]  /*6c50*/  @P2 LDC R5, c[0x0][0x854] ;  /* 0x00021500ff052b82 */ /* 0x000f700000000800 */
[----:B------:R-:W1:Y:S08]  /*6c60*/  @P2 LDC R9, c[0x0][0x858] ;  /* 0x00021600ff092b82 */ /* 0x000e700000000800 */
[----:B------:R-:W3:Y:S08]  /*6c70*/  LDC.64 R20, c[0x0][0x848] ;  /* 0x00021200ff147b82 */ /* 0x000ef00000000a00 */
[----:B------:R-:W3:Y:S01]  /*6c80*/  LDC.64 R22, c[0x0][0x800] ;  /* 0x00020000ff167b82 */ /* 0x000ee20000000a00 */
[----:B--2---:R-:W-:-:S06]  /*6c90*/  @P0 IMAD.WIDE R2, R152, 0x4, R2 ;  /* 0x0000000498020825 */ /* 0x004fcc00078e0202 */
[----:B------:R2:W3:Y:S01]  /*6ca0*/  @P0 LDG.E R2, desc[UR38][R2.64] ;  /* 0x0000002602020981 */ /* 0x0004e2000c1e1900 */
[----:B----4-:R-:W-:Y:S01]  /*6cb0*/  VIADD R11, R4, 0xffffff80 ;  /* 0xffffff80040b7836 */ /* 0x010fe20000000000 */
[----:B------:R-:W-:Y:S01]  /*6cc0*/  BAR.SYNC.DEFER_BLOCKING 0x1, 0x100 ;  /* 0x0044000000007b1d */ /* 0x000fe20000010000 */
[----:B-----5:R-:W-:Y:S01]  /*6cd0*/  @P2 IMAD.HI.U32 R0, R8, R5, RZ ;  /* 0x0000000508002227 */ /* 0x020fe200078e00ff */
[----:B------:R-:W-:Y:S02]  /*6ce0*/  ISETP.NE.AND P1, PT, R4, 0x80, PT ;  /* 0x000000800400780c */ /* 0x000fe40003f25270 */
[----:B------:R-:W-:Y:S01]  /*6cf0*/  SHF.R.S32.HI R4, RZ, 0x1f, R11 ;  /* 0x0000001fff047819 */ /* 0x000fe2000001140b */
[----:B------:R-:W-:Y:S01]  /*6d00*/  IMAD.MOV.U32 R7, RZ, RZ, R8 ;  /* 0x000000ffff077224 */ /* 0x000fe200078e0008 */
[----:B-1----:R-:W-:Y:S01]  /*6d10*/  @P2 SHF.R.U32.HI R7, RZ, R9, R0 ;  /* 0x00000009ff072219 */ /* 0x002fe20000011600 */
[----:B------:R-:W-:Y:S01]  /*6d20*/  IMAD R0, R16, UR4, RZ ;  /* 0x0000000410007c24 */ /* 0x000fe2000f8e02ff */
[----:B--2---:R-:W-:Y:S01]  /*6d30*/  LEA.HI R3, R4, R11, RZ, 0x7 ;  /* 0x0000000b04037211 */ /* 0x004fe200078f38ff */
[----:B------:R-:W-:Y:S01]  /*6d40*/  IMAD R4, R152, UR6, RZ ;  /* 0x0000000698047c24 */ /* 0x000fe2000f8e02ff */
[----:B------:R-:W-:Y:S01]  /*6d50*/  UMOV UR4, 0x400 ;  /* 0x0000040000047882 */ /* 0x000fe20000000000 */
[----:B------:R-:W-:Y:S01]  /*6d60*/  IMAD R5, R0, UR6, RZ ;  /* 0x0000000600057c24 */ /* 0x000fe2000f8e02ff */
[C---:B------:R-:W-:Y:S01]  /*6d70*/  LOP3.LUT R0, R3.reuse, 0xfffff80, RZ, 0xc0, !PT ;  /* 0x0fffff8003007812 */ /* 0x040fe200078ec0ff */
[----:B------:R-:W-:Y:S01]  /*6d80*/  IMAD.SHL.U32 R3, R3, 0x40, RZ ;  /* 0x0000004003037824 */ /* 0x000fe200078e00ff */
[----:B------:R-:W-:Y:S01]  /*6d90*/  SHF.R.S32.HI R6, RZ, 0x1f, R4 ;  /* 0x0000001fff067819 */ /* 0x000fe20000011404 */
[----:B------:R-:W-:Y:S01]  /*6da0*/  ULEA UR4, UR5, UR4, 0x18 ;  /* 0x0000000405047291 */ /* 0x000fe2000f8ec03f */
[----:B------:R-:W-:Y:S01]  /*6db0*/  IADD3 R10, P3, P4, R5, R4, R7 ;  /* 0x00000004050a7210 */ /* 0x000fe20007c7e007 */
[----:B------:R-:W-:Y:S01]  /*6dc0*/  IMAD.IADD R0, R11, 0x1, -R0 ;  /* 0x000000010b007824 */ /* 0x000fe200078e0a00 */
[----:B------:R-:W-:Y:S01]  /*6dd0*/  LOP3.LUT R3, R3, 0x3fffe000, RZ, 0xc0, !PT ;  /* 0x3fffe00003037812 */ /* 0x000fe200078ec0ff */
[----:B------:R-:W-:Y:S01]  /*6de0*/  ULDC.64 UR6, c[0x0][0x868] ;  /* 0x00021a0000067ab9 */ /* 0x000fe20000000a00 */
[----:B------:R-:W-:Y:S01]  /*6df0*/  SHF.R.S32.HI R5, RZ, 0x1f, R5 ;  /* 0x0000001fff057819 */ /* 0x000fe20000011405 */
[----:B------:R-:W-:Y:S01]  /*6e00*/  BSSY B0, `(.L_x_4609) ;  /* 0x0000042000007945 */ /* 0x000fe20003800000 */
[----:B------:R-:W-:Y:S01]  /*6e10*/  SHF.R.S32.HI R9, RZ, 0x1f, R7 ;  /* 0x0000001fff097819 */ /* 0x000fe20000011407 */
[----:B------:R-:W-:Y:S01]  /*6e20*/  IMAD R0, R0, 0x4, R3 ;  /* 0x0000000400007824 */ /* 0x000fe200078e0203 */
[----:B------:R-:W-:-:S02]  /*6e30*/  ISETP.NE.AND P2, PT, R11, RZ, PT ;  /* 0x000000ff0b00720c */ /* 0x000fc40003f45270 */
[----:B------:R-:W-:Y:S01]  /*6e40*/  IADD3.X R11, R5, R6, R9, P3, P4 ;  /* 0x00000006050b7210 */ /* 0x000fe20001fe8409 */
[----:B------:R-:W-:Y:S01]  /*6e50*/  IMAD.SHL.U32 R5, R16, 0x4000, RZ ;  /* 0x0000400010057824 */ /* 0x000fe200078e00ff */
[----:B------:R-:W-:Y:S01]  /*6e60*/  LEA R0, R0, UR4, 0x2 ;  /* 0x0000000400007c11 */ /* 0x000fe2000f8e10ff */
[----:B------:R-:W-:Y:S01]  /*6e70*/  IMAD R6, R9, R14, RZ ;  /* 0x0000000e09067224 */ /* 0x000fe200078e02ff */
[----:B------:R-:W-:-:S03]  /*6e80*/  SHF.L.U64.HI R11, R10, 0x2, R11 ;  /* 0x000000020a0b7819 */ /* 0x000fc6000001020b */
[----:B------:R1:W-:Y:S01]  /*6e90*/  STS.128 [R0], R24 ;  /* 0x0000001800007388 */ /* 0x0003e20000000c00 */
[----:B------:R-:W-:Y:S01]  /*6ea0*/  IMAD R15, R7, R15, R6 ;  /* 0x0000000f070f7224 */ /* 0x000fe200078e0206 */
[----:B------:R-:W-:Y:S02]  /*6eb0*/  SHF.R.S32.HI R6, RZ, 0x1f, R152 ;  /* 0x0000001fff067819 */ /* 0x000fe40000011498 */
[----:B------:R2:W-:Y:S04]  /*6ec0*/  STS.128 [R0+0x800], R28 ;  /* 0x0008001c00007388 */ /* 0x0005e80000000c00 */
[----:B------:R2:W-:Y:S04]  /*6ed0*/  STS.128 [R0+0x1000], R32 ;  /* 0x0010002000007388 */ /* 0x0005e80000000c00 */
[----:B------:R2:W-:Y:S01]  /*6ee0*/  STS.128 [R0+0x1800], R36 ;  /* 0x0018002400007388 */ /* 0x0005e20000000c00 */
[----:B-1----:R-:W1:Y:S03]  /*6ef0*/  LDC.64 R24, c[0x0][0x828] ;  /* 0x00020a00ff187b82 */ /* 0x002e660000000a00 */
        /* <DEDUP_REMOVED lines=12> */
[----:B---3--:R-:W-:-:S05]  /*6fc0*/  @P0 IMAD R2, R152, 0x80, R2 ;  /* 0x0000008098020824 */ /* 0x008fca00078e0202 */
[----:B------:R-:W-:-:S04]  /*6fd0*/  @P0 SHF.R.S32.HI R3, RZ, 0x1f, R2 ;  /* 0x0000001fff030819 */ /* 0x000fc80000011402 */
[----:B------:R-:W-:-:S05]  /*6fe0*/  @P0 LEA.HI R3, R3, R2, RZ, 0x7 ;  /* 0x0000000203030211 */ /* 0x000fca00078f38ff */
[----:B------:R-:W-:-:S05]  /*6ff0*/  @P0 IMAD.SHL.U32 R3, R3, 0x80, RZ ;  /* 0x0000008003030824 */ /* 0x000fca00078e00ff */
[----:B------:R-:W-:-:S04]  /*7000*/  @P0 LOP3.LUT R2, R3, 0xffffc000, RZ, 0xc0, !PT ;  /* 0xffffc00003020812 */ /* 0x000fc800078ec0ff */
[----:B------:R-:W-:Y:S02]  /*7010*/  @P0 SHF.R.S32.HI R3, RZ, 0x1f, R2 ;  /* 0x0000001fff030819 */ /* 0x000fe40000011402 */
[----:B------:R-:W-:-:S06]  /*7020*/  @!P0 CS2R R2, SRZ ;  /* 0x0000000000028805 */ /* 0x000fcc000001ff00 */
[----:B------:R-:W-:Y:S01]  /*7030*/  IADD3 R4, P3, R5, R2, RZ ;  /* 0x0000000205047210 */ /* 0x000fe20007f7e0ff */
[----:B------:R-:W-:-:S03]  /*7040*/  IMAD R2, R9, R12, RZ ;  /* 0x0000000c09027224 */ /* 0x000fc600078e02ff */
[----:B------:R-:W-:Y:S01]  /*7050*/  LEA.HI.X.SX32 R5, R5, R3, 0x1, P3 ;  /* 0x0000000305057211 */ /* 0x000fe200018f0eff */
[C---:B------:R-:W-:Y:S01]  /*7060*/  IMAD R9, R7.reuse, R13, R2 ;  /* 0x0000000d07097224 */ /* 0x040fe200078e0202 */
[----:B------:R-:W-:Y:S01]  /*7070*/  SEL R13, R6, RZ, !P0 ;  /* 0x000000ff060d7207 */ /* 0x000fe20004000000 */
[----:B------:R-:W-:-:S04]  /*7080*/  IMAD.WIDE.U32 R2, R7, R12, R4 ;  /* 0x0000000c07027225 */ /* 0x000fc800078e0004 */
[----:B------:R-:W-:Y:S01]  /*7090*/  IMAD.IADD R3, R3, 0x1, R9 ;  /* 0x0000000103037824 */ /* 0x000fe200078e0209 */
[----:B------:R-:W-:Y:S01]  /*70a0*/  SEL R9, R152, RZ, !P0 ;  /* 0x000000ff98097207 */ /* 0x000fe20004000000 */
[----:B------:R-:W-:-:S04]  /*70b0*/  IMAD.WIDE.U32 R4, R7, R14, R4 ;  /* 0x0000000e07047225 */ /* 0x000fc800078e0004 */
[C---:B------:R-:W-:Y:S02]  /*70c0*/  IMAD R6, R13.reuse, R18, RZ ;  /* 0x000000120d067224 */ /* 0x040fe400078e02ff */
[----:B------:R-:W-:Y:S02]  /*70d0*/  IMAD R12, R13, R20, RZ ;  /* 0x000000140d0c7224 */ /* 0x000fe400078e02ff */
[----:B------:R-:W-:Y:S02]  /*70e0*/  IMAD.SHL.U32 R13, R10, 0x4, RZ ;  /* 0x000000040a0d7824 */ /* 0x000fe400078e00ff */
[----:B------:R-:W-:Y:S02]  /*70f0*/  IMAD.IADD R5, R5, 0x1, R15 ;  /* 0x0000000105057824 */ /* 0x000fe400078e020f */
[----:B------:R-:W-:Y:S01]  /*7100*/  IMAD R15, R9, R19, R6 ;  /* 0x00000013090f7224 */ /* 0x000fe200078e0206 */
[----:B------:R-:W-:Y:S01]  /*7110*/  IADD3 R6, P4, R13, UR6, RZ ;  /* 0x000000060d067c10 */ /* 0x000fe2000ff9e0ff */
[----:B------:R-:W-:-:S04]  /*7120*/  IMAD.WIDE.U32 R2, R9, R18, R2 ;  /* 0x0000001209027225 */ /* 0x000fc800078e0002 */
[----:B------:R-:W-:Y:S01]  /*7130*/  IMAD.WIDE.U32 R4, R9, R20, R4 ;  /* 0x0000001409047225 */ /* 0x000fe200078e0004 */
[----:B------:R-:W-:-:S03]  /*7140*/  LEA R22, P3, R2, R22, 0x2 ;  /* 0x0000001602167211 */ /* 0x000fc600078610ff */
[----:B------:R-:W-:Y:S01]  /*7150*/  IMAD.MOV R10, RZ, RZ, -R7 ;  /* 0x000000ffff0a7224 */ /* 0x000fe200078e0a07 */
[----:B------:R-:W-:Y:S01]  /*7160*/  IADD3.X R7, R11, UR7, RZ, P4, !PT ;  /* 0x000000070b077c10 */ /* 0x000fe2000a7fe4ff */
[----:B------:R-:W-:Y:S01]  /*7170*/  IMAD R9, R9, R21, R12 ;  /* 0x0000001509097224 */ /* 0x000fe200078e020c */
[----:B-1----:R-:W-:Y:S01]  /*7180*/  LEA R24, P0, R4, R24, 0x2 ;  /* 0x0000001804187211 */ /* 0x002fe200078010ff */
[----:B------:R-:W-:Y:S02]  /*7190*/  IMAD R17, R17, R10, R8 ;  /* 0x0000000a11117224 */ /* 0x000fe400078e0208 */
[----:B------:R-:W-:Y:S02]  /*71a0*/  IMAD.IADD R10, R3, 0x1, R15 ;  /* 0x00000001030a7824 */ /* 0x000fe400078e020f */
[----:B------:R-:W-:Y:S01]  /*71b0*/  IMAD.IADD R9, R5, 0x1, R9 ;  /* 0x0000000105097824 */ /* 0x000fe200078e0209 */
[----:B--2---:R-:W-:Y:S07]  /*71c0*/  @P2 BRA `(.L_x_4610) ;  /* 0x0000000000142947 */ /* 0x004fee0003800000 */
.L_x_4611:
[----:B------:R-:W2:Y:S04]  /*71d0*/  LDG.E.STRONG.GPU R8, desc[UR38][R6.64] ;  /* 0x0000002606087981 */ /* 0x000ea8000c1ef900 */
[----:B--2---:R-:W-:Y:S01]  /*71e0*/  CCTL.IVALL ;  /* 0x00000000ff00798f */ /* 0x004fe20002000000 */
[----:B------:R-:W-:Y:S05]  /*71f0*/  YIELD ;  /* 0x0000000000007946 */ /* 0x000fea0003800000 */
[----:B------:R-:W-:-:S13]  /*7200*/  ISETP.NE.AND P2, PT, R8, R17, PT ;  /* 0x000000110800720c */ /* 0x000fda0003f45270 */
[----:B------:R-:W-:Y:S05]  /*7210*/  @P2 BRA `(.L_x_4611) ;  /* 0xfffffffc00ec2947 */ /* 0x000fea000383ffff */
.L_x_4610:
[----:B------:R-:W-:Y:S05]  /*7220*/  BSYNC B0 ;  /* 0x0000000000007941 */ /* 0x000fea0003800000 */
.L_x_4609:
[----:B------:R-:W-:Y:S01]  /*7230*/  UMOV UR5, 0xffffffff ;  /* 0xffffffff00057882 */ /* 0x000fe20000000000 */
[----:B------:R-:W-:Y:S02]  /*7240*/  LEA.HI.X R10, R2, R23, R10, 0x2, P3 ;  /* 0x00000017020a7211 */ /* 0x000fe400018f140a */
[----:B------:R-:W-:Y:S01]  /*7250*/  LEA.HI.X R9, R4, R25, R9, 0x2, P0 ;  /* 0x0000001904097211 */ /* 0x000fe200000f1409 */
[----:B------:R-:W-:Y:S06]  /*7260*/  BRA.DIV UR5, `(.L_x_4612) ;  /* 0x0000004205b87947 */ /* 0x000fec000b800000 */
[----:B------:R-:W-:Y:S01]  /*7270*/  NOP ;  /* 0x0000000000007918 */ /* 0x000fe20000000000 */
.L_x_4702:
        /* <DEDUP_REMOVED lines=16> */
.L_x_4615:
[----:B------:R-:W-:Y:S01]  /*7380*/  @P0 ELECT P2, URZ, PT ;  /* 0x00000000003f082f */ /* 0x000fe20003840000 */
[----:B------:R1:W-:-:S12]  /*7390*/  UBLKRED.G.S.ADD.F32.RN [UR6], [UR4], UR5, desc[UR8] ;  /* 0x00000806040073bb */ /* 0x0003d800080a1405 */
[----:B------:R-:W-:Y:S02]  /*73a0*/  @P2 PLOP3.LUT P0, PT, P2, PT, PT, 0x8, 0x0 ;  /* 0x000000000000281c */ /* 0x000fe4000170e170 */
[----:B------:R-:W-:-:S11]  /*73b0*/  PLOP3.LUT P2, PT, PT, PT, PT, 0x8, 0x0 ;  /* 0x000000000000781c */ /* 0x000fd60003f4e170 */
[----:B-1----:R-:W-:Y:S05]  /*73c0*/  @P0 BRA.U.ANY `(.L_x_4615) ;  /* 0xfffffffd00ec0947 */ /* 0x002fea000393ffff */
[----:B------:R0:W-:Y:S01]  /*73d0*/  UTMACMDFLUSH ;  /* 0x00000000000079b7 */ /* 0x0001e20000000000 */
[----:B------:R-:W-:-:S04]  /*73e0*/  DEPBAR.LE SB0, 0x0 ;  /* 0x000080000000791a */ /* 0x000fc80000000000 */
.L_x_4614:
[----:B------:R-:W-:Y:S05]  /*73f0*/  BSYNC B0 ;  /* 0x0000000000007941 */ /* 0x000fea0003800000 */
.L_x_4613:
        /* <DEDUP_REMOVED lines=14> */
.L_x_4617:
[----:B------:R-:W-:Y:S05]  /*74e0*/  BSYNC B0 ;  /* 0x0000000000007941 */ /* 0x000fea0003800000 */
.L_x_4616:
        /* <DEDUP_REMOVED lines=22> */
.L_x_4620:
[----:B-1----:R-:W2:Y:S04]  /*7650*/  LDG.E.STRONG.GPU R0, desc[UR38][R2.64] ;  /* 0x0000002602007981 */ /* 0x002ea8000c1ef900 */
[----:B--2---:R-:W-:Y:S01]  /*7660*/  CCTL.IVALL ;  /* 0x00000000ff00798f */ /* 0x004fe20002000000 */
[----:B------:R-:W-:Y:S05]  /*7670*/  YIELD ;  /* 0x0000000000007946 */ /* 0x000fea0003800000 */
[----:B------:R-:W-:-:S13]  /*7680*/  ISETP.NE.AND P0, PT, R0, R17, PT ;  /* 0x000000110000720c */ /* 0x000fda0003f05270 */
[----:B------:R-:W-:Y:S05]  /*7690*/  @P0 BRA `(.L_x_4620) ;  /* 0xfffffffc00ec0947 */ /* 0x000fea000383ffff */
.L_x_4619:
[----:B------:R-:W-:Y:S05]  /*76a0*/  BSYNC B0 ;  /* 0x0000000000007941 */ /* 0x000fea0003800000 */
.L_x_4618:
[----:B------:R-:W-:-:S03]  /*76b0*/  UMOV UR5, 0xffffffff ;  /* 0xffffffff00057882 */ /* 0x000fc60000000000 */
[----:B------:R-:W-:Y:S05]  /*76c0*/  BRA.DIV UR5, `(.L_x_4621) ;  /* 0x0000003e05bc7947 */ /* 0x000fea000b800000 */
[----:B------:R-:W-:Y:S01]  /*76d0*/  NOP ;  /* 0x0000000000007918 */ /* 0x000fe20000000000 */
.L_x_4705:
        /* <DEDUP_REMOVED lines=16> */
.L_x_4624:
[----:B------:R-:W-:Y:S01]  /*77e0*/  @P0 ELECT P2, URZ, PT ;  /* 0x00000000003f082f */ /* 0x000fe20003840000 */
[----:B------:R2:W-:-:S12]  /*77f0*/  UBLKRED.G.S.ADD.F32.RN [UR6], [UR4], UR5, desc[UR8] ;  /* 0x00000806040073bb */ /* 0x0005d800080a1405 */
[----:B------:R-:W-:Y:S02]  /*7800*/  @P2 PLOP3.LUT P0, PT, P2, PT, PT, 0x8, 0x0 ;  /* 0x000000000000281c */ /* 0x000fe4000170e170 */
[----:B------:R-:W-:-:S11]  /*7810*/  PLOP3.LUT P2, PT, PT, PT, PT, 0x8, 0x0 ;  /* 0x000000000000781c */ /* 0x000fd60003f4e170 */
[----:B--2---:R-:W-:Y:S05]  /*7820*/  @P0 BRA.U.ANY `(.L_x_4624) ;  /* 0xfffffffd00ec0947 */ /* 0x004fea000393ffff */
[----:B------:R0:W-:Y:S01]  /*7830*/  UTMACMDFLUSH ;  /* 0x00000000000079b7 */ /* 0x0001e20000000000 */
[----:B------:R-:W-:-:S04]  /*7840*/  DEPBAR.LE SB0, 0x0 ;  /* 0x000080000000791a */ /* 0x000fc80000000000 */
.L_x_4623:
[----:B------:R-:W-:Y:S05]  /*7850*/  BSYNC B0 ;  /* 0x0000000000007941 */ /* 0x000fea0003800000 */
.L_x_4622:
        /* <DEDUP_REMOVED lines=14> */
.L_x_4580:
        /* <DEDUP_REMOVED lines=21> */
.L_x_4626:
        /* <DEDUP_REMOVED lines=13> */
.L_x_4628:
[----:B------:R-:W-:-:S05]  /*7b60*/  ULDC UR4, c[0x0][0x8c4] ;  /* 0x0002310000047ab9 */ /* 0x000fca0000000800 */
.L_x_4627:
        /* <DEDUP_REMOVED lines=37> */
.L_x_4629:
        /* <DEDUP_REMOVED lines=59> */
.L_x_4655:
        /* <DEDUP_REMOVED lines=17> */
.L_x_4633:
[----:B------:R-:W2:Y:S04]  /*8280*/  LDG.E.STRONG.GPU R5, desc[UR38][R2.64] ;  /* 0x0000002602057981 */ /* 0x000ea8000c1ef900 */
[----:B--2---:R-:W-:Y:S01]  /*8290*/  CCTL.IVALL ;  /* 0x00000000ff00798f */ /* 0x004fe20002000000 */
[----:B------:R-:W-:Y:S05]  /*82a0*/  YIELD ;  /* 0x0000000000007946 */ /* 0x000fea0003800000 */
[----:B------:R-:W-:-:S13]  /*82b0*/  ISETP.NE.AND P3, PT, R5, UR24, PT ;  /* 0x0000001805007c0c */ /* 0x000fda000bf65270 */
[----:B------:R-:W-:Y:S05]  /*82c0*/  @P3 BRA `(.L_x_4633) ;  /* 0xfffffffc00ec3947 */ /* 0x000fea000383ffff */
.L_x_4632:
[----:B------:R-:W-:Y:S05]  /*82d0*/  BSYNC B0 ;  /* 0x0000000000007941 */ /* 0x000fea0003800000 */
.L_x_4631:
[----:B------:R-:W-:-:S03]  /*82e0*/  UMOV UR22, 0xffffffff ;  /* 0xffffffff00167882 */ /* 0x000fc60000000000 */
[----:B------:R-:W-:Y:S05]  /*82f0*/  BRA.DIV UR22, `(.L_x_4634) ;  /* 0x0000003216cc7947 */ /* 0x000fea000b800000 */
[----:B------:R-:W-:Y:S01]  /*8300*/  NOP ;  /* 0x0000000000007918 */ /* 0x000fe20000000000 */
.L_x_4708:
        /* <DEDUP_REMOVED lines=19> */
.L_x_4636:
[----:B------:R-:W-:Y:S05]  /*8440*/  BSYNC B0 ;  /* 0x0000000000007941 */ /* 0x000fea0003800000 */
.L_x_4635:
        /* <DEDUP_REMOVED lines=13> */
.L_x_4638:
[----:B------:R-:W-:Y:S05]  /*8520*/  BSYNC B0 ;  /* 0x0000000000007941 */ /* 0x000fea0003800000 */
.L_x_4637:
[----:B------:R-:W-:Y:S06]  /*8530*/  BAR.ARV 0xa, 0xa0 ;  /* 0x0282800000007b1d */ /* 0x000fec0000002000 */
[----:B------:R-:W-:Y:S04]  /*8540*/  BSSY B0, `(.L_x_4639) ;  /* 0x0000003000007945 */ /* 0x000fe80003800000 */
[----:B------:R-:W-:Y:S05]  /*8550*/  @!P0 BRA `(.L_x_4640) ;  /* 0x0000000000048947 */ /* 0x000fea0003800000 */
[----:B------:R-:W-:-:S04]  /*8560*/  DEPBAR.LE SB0, 0x0 ;  /* 0x000080000000791a */ /* 0x000fc80000000000 */
.L_x_4640:
[----:B------:R-:W-:Y:S05]  /*8570*/  BSYNC B0 ;  /* 0x0000000000007941 */ /* 0x000fea0003800000 */
.L_x_4639:
        /* <DEDUP_REMOVED lines=19> */
.L_x_4642:
[----:B------:R-:W-:Y:S05]  /*86b0*/  BSYNC B0 ;  /* 0x0000000000007941 */ /* 0x000fea0003800000 */
.L_x_4641:
        /* <DEDUP_REMOVED lines=9> */
.L_x_4645:
[----:B------:R-:W2:Y:S04]  /*8750*/  LDG.E.STRONG.GPU R5, desc[UR38][R2.64] ;  /* 0x0000002602057981 */ /* 0x000ea8000c1ef900 */
[----:B--2---:R-:W-:Y:S01]  /*8760*/  CCTL.IVALL ;  /* 0x00000000ff00798f */ /* 0x004fe20002000000 */
[----:B------:R-:W-:Y:S05]  /*8770*/  YIELD ;  /* 0x0000000000007946 */ /* 0x000fea0003800000 */
[----:B------:R-:W-:-:S13]  /*8780*/  ISETP.NE.AND P3, PT, R5, UR24, PT ;  /* 0x0000001805007c0c */ /* 0x000fda000bf65270 */
[----:B------:R-:W-:Y:S05]  /*8790*/  @P3 BRA `(.L_x_4645) ;  /* 0xfffffffc00ec3947 */ /* 0x000fea000383ffff */
.L_x_4644:
[----:B------:R-:W-:Y:S05]  /*87a0*/  BSYNC B0 ;  /* 0x0000000000007941 */ /* 0x000fea0003800000 */
.L_x_4643:
[----:B------:R-:W-:-:S03]  /*87b0*/  UMOV UR6, 0xffffffff ;  /* 0xffffffff00067882 */ /* 0x000fc60000000000 */
[----:B------:R-:W-:Y:S05]  /*87c0*/  BRA.DIV UR6, `(.L_x_4646) ;  /* 0x0000002e06b47947 */ /* 0x000fea000b800000 */
[----:B------:R-:W-:Y:S01]  /*87d0*/  NOP ;  /* 0x0000000000007918 */ /* 0x000fe20000000000 */
.L_x_4711:
        /* <DEDUP_REMOVED lines=13> */
.L_x_4648:
[----:B------:R-:W-:Y:S05]  /*88b0*/  BSYNC B0 ;  /* 0x0000000000007941 */ /* 0x000fea0003800000 */
.L_x_4647:
        /* <DEDUP_REMOVED lines=13> */
.L_x_4650:
[----:B------:R-:W-:Y:S05]  /*8990*/  BSYNC B0 ;  /* 0x0000000000007941 */ /* 0x000fea0003800000 */
.L_x_4649:
[----:B------:R-:W-:Y:S06]  /*89a0*/  BAR.ARV 0xa, 0xa0 ;  /* 0x0282800000007b1d */ /* 0x000fec0000002000 */
[----:B------:R-:W-:Y:S04]  /*89b0*/  BSSY B0, `(.L_x_4651) ;  /* 0x0000003000007945 */ /* 0x000fe80003800000 */
[----:B------:R-:W-:Y:S05]  /*89c0*/  @!P0 BRA `(.L_x_4652) ;  /* 0x0000000000048947 */ /* 0x000fea0003800000 */
[----:B------:R-:W-:-:S04]  /*89d0*/  DEPBAR.LE SB0, 0x0 ;  /* 0x000080000000791a */ /* 0x000fc80000000000 */
.L_x_4652:
[----:B------:R-:W-:Y:S05]  /*89e0*/  BSYNC B0 ;  /* 0x0000000000007941 */ /* 0x000fea0003800000 */
.L_x_4651:
        /* <DEDUP_REMOVED lines=19> */
.L_x_4654:
[----:B------:R-:W-:Y:S05]  /*8b20*/  BSYNC B0 ;  /* 0x0000000000007941 */ /* 0x000fea0003800000 */
.L_x_4653:
[----:B------:R-:W-:Y:S02]  /*8b30*/  UIADD3 UR4, UR4, 0x2, URZ ;  /* 0x0000000204047890 */ /* 0x000fe4000fffe03f */
[----:B------:R-:W-:Y:S01]  /*8b40*/  UIADD3 UR5, UR5, 0x1, URZ ;  /* 0x0000000105057890 */ /* 0x000fe2000fffe03f */
[----:B------:R-:W-:Y:S11]  /*8b50*/  @P2 BRA `(.L_x_4655) ;  /* 0xfffffff400842947 */ /* 0x000ff6000383ffff */
.L_x_4630:
        /* <DEDUP_REMOVED lines=13> */
.L_x_4658:
[----:B------:R-:W2:Y:S04]  /*8c30*/  LDG.E.STRONG.GPU R0, desc[UR38][R2.64] ;  /* 0x0000002602007981 */ /* 0x000ea8000c1ef900 */
[----:B--2---:R-:W-:Y:S01]  /*8c40*/  CCTL.IVALL ;  /* 0x00000000ff00798f */ /* 0x004fe20002000000 */
[----:B------:R-:W-:Y:S05]  /*8c50*/  YIELD ;  /* 0x0000000000007946 */ /* 0x000fea0003800000 */
[----:B------:R-:W-:-:S13]  /*8c60*/  ISETP.NE.AND P1, PT, R0, UR24, PT ;  /* 0x0000001800007c0c */ /* 0x000fda000bf25270 */
[----:B------:R-:W-:Y:S05]  /*8c70*/  @P1 BRA `(.L_x_4658) ;  /* 0xfffffffc00ec1947 */ /* 0x000fea000383ffff */
.L_x_4657:
[----:B------:R-:W-:Y:S05]  /*8c80*/  BSYNC B0 ;  /* 0x0000000000007941 */ /* 0x000fea0003800000 */
.L_x_4656:
[----:B------:R-:W-:-:S03]  /*8c90*/  UMOV UR5, 0xffffffff ;  /* 0xffffffff00057882 */ /* 0x000fc60000000000 */
[----:B------:R-:W-:Y:S05]  /*8ca0*/  BRA.DIV UR5, `(.L_x_4659) ;  /* 0x0000002a05987947 */ /* 0x000fea000b800000 */
[----:B------:R-:W-:Y:S01]  /*8cb0*/  NOP ;  /* 0x0000000000007918 */ /* 0x000fe20000000000 */
.L_x_4714:
        /* <DEDUP_REMOVED lines=22> */
.L_x_4661:
[----:B------:R-:W-:Y:S05]  /*8e20*/  BSYNC B0 ;  /* 0x0000000000007941 */ /* 0x000fea0003800000 */
.L_x_4660:
        /* <DEDUP_REMOVED lines=20> */
.L_x_4663:
[----:B------:R-:W-:Y:S05]  /*8f70*/  BSYNC B0 ;  /* 0x0000000000007941 */ /* 0x000fea0003800000 */
.L_x_4662:
[----:B------:R-:W-:Y:S06]  /*8f80*/  BAR.ARV 0xa, 0xa0 ;  /* 0x0282800000007b1d */ /* 0x000fec0000002000 */
[----:B------:R-:W-:Y:S04]  /*8f90*/  BSSY B0, `(.L_x_4664) ;  /* 0x0000003000007945 */ /* 0x000fe80003800000 */
[----:B------:R-:W-:Y:S05]  /*8fa0*/  @!P0 BRA `(.L_x_4665) ;  /* 0x0000000000048947 */ /* 0x000fea0003800000 */
[----:B------:R-:W-:-:S04]  /*8fb0*/  DEPBAR.LE SB0, 0x0 ;  /* 0x000080000000791a */ /* 0x000fc80000000000 */
.L_x_4665:
[----:B------:R-:W-:Y:S05]  /*8fc0*/  BSYNC B0 ;  /* 0x0000000000007941 */ /* 0x000fea0003800000 */
.L_x_4664:
        /* <DEDUP_REMOVED lines=19> */
.L_x_4625:
        /* <DEDUP_REMOVED lines=10> */
.L_x_4666:
        /* <DEDUP_REMOVED lines=10> */
.L_x_4668:
[----:B------:R-:W3:Y:S02]  /*9240*/  LDC R5, c[0x0][0x8c4] ;  /* 0x00023100ff057b82 */ /* 0x000ee40000000800 */
.L_x_4667:
        /* <DEDUP_REMOVED lines=46> */
.L_x_4670:
        /* <DEDUP_REMOVED lines=66> */
.L_x_4715:
        /* <DEDUP_REMOVED lines=9> */
.L_x_4673:
        /* <DEDUP_REMOVED lines=84> */
.L_x_4684:
[----:B------:R-:W-:-:S04]  /*9f20*/  SHF.L.U32 R21, R10, 0x1f, RZ ;  /* 0x0000001f0a157819 */ /* 0x000fc800000006ff */
[----:B-1----:R-:W1:Y:S02]  /*9f30*/  SYNCS.PHASECHK.TRANS64.TRYWAIT P1, [R12+URZ+0x38840], R21 ;  /* 0x038840150c0075a7 */ /* 0x002e64000802017f */
[----:B-12--5:R-:W-:Y:S05]  /*9f40*/  @!P1 BRA `(.L_x_4676) ;  /* 0x0000001800209947 */ /* 0x026fea0003800000 */
.L_x_4716:
[----:B------:R-:W-:Y:S05]  /*9f50*/  @P0 BRA `(.L_x_4677) ;  /* 0x0000000000140947 */ /* 0x000fea0003800000 */
[----:B------:R-:W-:Y:S01]  /*9f60*/  ISETP.NE.AND P1, PT, R20, RZ, PT ;  /* 0x000000ff1400720c */ /* 0x000fe20003f25270 */
[----:B------:R-:W-:-:S04]  /*9f70*/  IMAD.MOV.U32 R3, RZ, RZ, 0x5140 ;  /* 0x00005140ff037424 */ /* 0x000fc800078e00ff */
[----:B------:R3:W-:Y:S08]  /*9f80*/  SYNCS.ARRIVE.TRANS64 RZ, [R12+URZ+0x38830], R3 ;  /* 0x038830030cff79a7 */ /* 0x0007f0000800003f */
[----:B------:R-:W-:Y:S05]  /*9f90*/  @!P1 BRA `(.L_x_4677) ;  /* 0x0000000000049947 */ /* 0x000fea0003800000 */
[----:B------:R-:W-:Y:S01]  /*9fa0*/  BPT.TRAP 0x1 ;  /* 0x000000040000795c */ /* 0x000fe20000300000 */
.L_x_4677:
        /* <DEDUP_REMOVED lines=37> */
.L_x_4717:
[----:B------:R-:W-:Y:S05]  /*a200*/  @P0 BRA `(.L_x_4679) ;  /* 0x0000000000140947 */ /* 0x000fea0003800000 */
[----:B------:R-:W-:Y:S01]  /*a210*/  ISETP.NE.AND P1, PT, R20, RZ, PT ;  /* 0x000000ff1400720c */ /* 0x000fe20003f25270 */
[----:B------:R-:W-:-:S04]  /*a220*/  IMAD.MOV.U32 R2, RZ, RZ, 0x5140 ;  /* 0x00005140ff027424 */ /* 0x000fc800078e00ff */
[----:B------:R3:W-:Y:S08]  /*a230*/  SYNCS.ARRIVE.TRANS64 RZ, [R12+URZ+0x38818], R2 ;  /* 0x038818020cff79a7 */ /* 0x0007f0000800003f */
[----:B------:R-:W-:Y:S05]  /*a240*/  @!P1 BRA `(.L_x_4679) ;  /* 0x0000000000049947 */ /* 0x000fea0003800000 */
[----:B------:R-:W-:Y:S01]  /*a250*/  BPT.TRAP 0x1 ;  /* 0x000000040000795c */ /* 0x000fe20000300000 */
.L_x_4679:
        /* <DEDUP_REMOVED lines=29> */
.L_x_4718:
        /* <DEDUP_REMOVED lines=9> */
.L_x_4681:
        /* <DEDUP_REMOVED lines=31> */
.L_x_4720:
[----:B------:R-:W-:Y:S05]  /*a6b0*/  @P0 BRA `(.L_x_4683) ;  /* 0x0000000000140947 */ /* 0x000fea0003800000 */
[----:B------:R-:W-:Y:S01]  /*a6c0*/  ISETP.NE.AND P1, PT, R20, RZ, PT ;  /* 0x000000ff1400720c */ /* 0x000fe20003f25270 */
[----:B-1----:R-:W-:-:S04]  /*a6d0*/  IMAD.MOV.U32 R5, RZ, RZ, 0x5140 ;  /* 0x00005140ff057424 */ /* 0x002fc800078e00ff */
[----:B------:R2:W-:Y:S08]  /*a6e0*/  SYNCS.ARRIVE.TRANS64 RZ, [R12+URZ+0x38810], R5 ;  /* 0x038810050cff79a7 */ /* 0x0005f0000800003f */
[----:B------:R-:W-:Y:S05]  /*a6f0*/  @!P1 BRA `(.L_x_4683) ;  /* 0x0000000000049947 */ /* 0x000fea0003800000 */
[----:B------:R-:W-:Y:S01]  /*a700*/  BPT.TRAP 0x1 ;  /* 0x000000040000795c */ /* 0x000fe20000300000 */
.L_x_4683:
        /* <DEDUP_REMOVED lines=29> */
.L_x_4675:
[----:B--2---:R-:W2:Y:S02]  /*a8e0*/  LDL.LU R4, [R1] ;  /* 0x0000000001047983 */ /* 0x004ea40000300800 */
[----:B--2---:R-:W-:-:S13]  /*a8f0*/  ISETP.NE.AND P1, PT, R4, RZ, PT ;  /* 0x000000ff0400720c */ /* 0x004fda0003f25270 */
[----:B------:R-:W-:Y:S05]  /*a900*/  @!P1 BRA `(.L_x_4674) ;  /* 0x0000000400309947 */ /* 0x000fea0003800000 */
[----:B------:R-:W-:-:S04]  /*a910*/  SHF.L.U32 R13, R10, 0x1f, RZ ;  /* 0x0000001f0a0d7819 */ /* 0x000fc800000006ff */
[----:B------:R-:W1:Y:S02]  /*a920*/  SYNCS.PHASECHK.TRANS64.TRYWAIT P1, [R12+URZ+0x38840], R13 ;  /* 0x0388400d0c0075a7 */ /* 0x000e64000802017f */
[----:B-1----:R-:W-:Y:S05]  /*a930*/  @!P1 BRA `(.L_x_4685) ;  /* 0x0000000c00f89947 */ /* 0x002fea0003800000 */
.L_x_4721:
[----:B------:R-:W-:Y:S05]  /*a940*/  @P0 BRA `(.L_x_4686) ;  /* 0x0000000000140947 */ /* 0x000fea0003800000 */
[----:B------:R-:W-:Y:S01]  /*a950*/  ISETP.NE.AND P1, PT, R20, RZ, PT ;  /* 0x000000ff1400720c */ /* 0x000fe20003f25270 */
[----:B------:R-:W-:-:S04]  /*a960*/  IMAD.MOV.U32 R5, RZ, RZ, 0x5140 ;  /* 0x00005140ff057424 */ /* 0x000fc800078e00ff */
[----:B------:R2:W-:Y:S08]  /*a970*/  SYNCS.ARRIVE.TRANS64 RZ, [R12+URZ+0x38830], R5 ;  /* 0x038830050cff79a7 */ /* 0x0005f0000800003f */
[----:B------:R-:W-:Y:S05]  /*a980*/  @!P1 BRA `(.L_x_4686) ;  /* 0x0000000000049947 */ /* 0x000fea0003800000 */
[----:B------:R-:W-:Y:S01]  /*a990*/  BPT.TRAP 0x1 ;  /* 0x000000040000795c */ /* 0x000fe20000300000 */
.L_x_4686:
        /* <DEDUP_REMOVED lines=34> */
.L_x_4722:
[----:B------:R-:W-:Y:S05]  /*abc0*/  @P0 BRA `(.L_x_4688) ;  /* 0x0000000000140947 */ /* 0x000fea0003800000 */
[----:B------:R-:W-:Y:S01]  /*abd0*/  ISETP.NE.AND P0, PT, R20, RZ, PT ;  /* 0x000000ff1400720c */ /* 0x000fe20003f05270 */
[----:B------:R-:W-:-:S04]  /*abe0*/  IMAD.MOV.U32 R5, RZ, RZ, 0x5140 ;  /* 0x00005140ff057424 */ /* 0x000fc800078e00ff */
[----:B------:R3:W-:Y:S08]  /*abf0*/  SYNCS.ARRIVE.TRANS64 RZ, [R12+URZ+0x38818], R5 ;  /* 0x038818050cff79a7 */ /* 0x0007f0000800003f */
[----:B------:R-:W-:Y:S05]  /*ac00*/  @!P0 BRA `(.L_x_4688) ;  /* 0x0000000000048947 */ /* 0x000fea0003800000 */
[----:B------:R-:W-:Y:S01]  /*ac10*/  BPT.TRAP 0x1 ;  /* 0x000000040000795c */ /* 0x000fe20000300000 */
.L_x_4688:
        /* <DEDUP_REMOVED lines=27> */
.L_x_4674:
[----:B-----5:R-:W-:Y:S01]  /*add0*/  IMAD R4, R0, 0x8, R12 ;  /* 0x0000000800047824 */ /* 0x020fe200078e020c */
[----:B------:R-:W-:Y:S01]  /*ade0*/  SHF.L.U32 R3, R10, 0x1f, RZ ;  /* 0x0000001f0a037819 */ /* 0x000fe200000006ff */
[----:B------:R-:W3:Y:S03]  /*adf0*/  S2R R2, SR_TID.X ;  /* 0x0000000000027919 */ /* 0x000ee60000002100 */
[----:B------:R-:W4:Y:S01]  /*ae00*/  SYNCS.PHASECHK.TRANS64.TRYWAIT P0, [R4+URZ+0x38840], R3 ;  /* 0x03884003040075a7 */ /* 0x000f22000800017f */
[----:B---3--:R-:W-:-:S04]  /*ae10*/  LOP3.LUT R2, R2, 0x7f, RZ, 0xc0, !PT ;  /* 0x0000007f02027812 */ /* 0x008fc800078ec0ff */
[----:B------:R-:W-:Y:S01]  /*ae20*/  ISETP.NE.AND P1, PT, R2, RZ, PT ;  /* 0x000000ff0200720c */ /* 0x000fe20003f25270 */
[----:B----4-:R-:W-:-:S12]  /*ae30*/  @!P0 BRA `(.L_x_4689) ;  /* 0x0000000800e08947 */ /* 0x010fd80003800000 */
.L_x_4723:
[----:B------:R-:W-:Y:S05]  /*ae40*/  @P1 BRA `(.L_x_4690) ;  /* 0x0000000000181947 */ /* 0x000fea0003800000 */
[----:B------:R-:W4:Y:S01]  /*ae50*/  S2R R2, SR_TID.X ;  /* 0x0000000000027919 */ /* 0x000f220000002100 */
[----:B---3--:R-:W-:-:S04]  /*ae60*/  IMAD.MOV.U32 R3, RZ, RZ, 0x5140 ;  /* 0x00005140ff037424 */ /* 0x008fc800078e00ff */
[----:B------:R3:W-:Y:S01]  /*ae70*/  SYNCS.ARRIVE.TRANS64 RZ, [R4+URZ+0x38830], R3 ;  /* 0x0388300304ff79a7 */ /* 0x0007e2000800003f */
[----:B----4-:R-:W-:-:S13]  /*ae80*/  LOP3.LUT P0, RZ, R2, 0x1f, RZ, 0xc0, !PT ;  /* 0x0000001f02ff7812 */ /* 0x010fda000780c0ff */
[----:B---3--:R-:W-:Y:S05]  /*ae90*/  @!P0 BRA `(.L_x_4690) ;  /* 0x0000000000048947 */ /* 0x008fea0003800000 */
[----:B------:R-:W-:Y:S01]  /*aea0*/  BPT.TRAP 0x1 ;  /* 0x000000040000795c */ /* 0x000fe20000300000 */
.L_x_4690:
        /* <DEDUP_REMOVED lines=41> */
.L_x_4671:
[----:B------:R-:W-:Y:S05]  /*b140*/  BSYNC B0 ;  /* 0x0000000000007941 */ /* 0x000fea0003800000 */
.L_x_4669:
[----:B------:R-:W-:-:S03]  /*b150*/  UMOV UR6, 0xffffffff ;  /* 0xffffffff00067882 */ /* 0x000fc60000000000 */
[----:B------:R-:W-:Y:S05]  /*b160*/  BRA.DIV UR6, `(.L_x_4691) ;  /* 0x0000000a06287947 */ /* 0x000fea000b800000 */
[----:B------:R-:W-:-:S13]  /*b170*/  ELECT P0, URZ, PT ;  /* 0x00000000003f782f */ /* 0x000fda0003800000 */
.L_x_4726:
[----:B------:R-:W-:Y:S05]  /*b180*/  @!P0 BRA `(.L_x_4585) ;  /* 0x0000000000848947 */ /* 0x000fea0003800000 */
[----:B------:R-:W3:Y:S02]  /*b190*/  LDL.LU R2, [R1+0x8] ;  /* 0x0000080001027983 */ /* 0x000ee40000300800 */
[----:B---3--:R-:W-:-:S04]  /*b1a0*/  LOP3.LUT R2, R2, 0x2, RZ, 0xfc, !PT ;  /* 0x0000000202027812 */ /* 0x008fc800078efcff */
[----:B------:R-:W-:-:S13]  /*b1b0*/  ISETP.NE.AND P0, PT, R2, 0x3, PT ;  /* 0x000000030200780c */ /* 0x000fda0003f05270 */
[----:B------:R-:W-:Y:S05]  /*b1c0*/  @!P0 BRA `(.L_x_4692) ;  /* 0x0000000000048947 */ /* 0x000fea0003800000 */
[----:B--2---:R-:W-:Y:S01]  /*b1d0*/  BPT.TRAP 0x1 ;  /* 0x000000040000795c */ /* 0x004fe20000300000 */
.L_x_4692:
        /* <DEDUP_REMOVED lines=15> */
.L_x_4727:
[----:B------:R-:W3:Y:S02]  /*b2d0*/  SYNCS.PHASECHK.TRANS64.TRYWAIT P1, [R11+URZ], R2 ;  /* 0x000000020b0075a7 */ /* 0x000ee4000802017f */
[----:B---3--:R-:W-:Y:S05]  /*b2e0*/  @!P1 BRA `(.L_x_4694) ;  /* 0x0000000800009947 */ /* 0x008fea0003800000 */
.L_x_4728:
[----:B------:R-:W-:Y:S05]  /*b2f0*/  @!P0 BRA `(.L_x_4695) ;  /* 0x0000000000048947 */ /* 0x000fea0003800000 */
[----:B--2---:R-:W-:Y:S01]  /*b300*/  BPT.TRAP 0x1 ;  /* 0x000000040000795c */ /* 0x004fe20000300000 */
.L_x_4695:
[----:B------:R-:W-:-:S04]  /*b310*/  VIADD R0, R6, 0x38840 ;  /* 0x0003884006007836 */ /* 0x000fc80000000000 */
[----:B------:R-:W-:-:S04]  /*b320*/  IMAD R9, R9, 0x8, R0 ;  /* 0x0000000809097824 */ /* 0x000fc800078e0200 */
[----:B------:R-:W4:Y:S02]  /*b330*/  SYNCS.PHASECHK.TRANS64.TRYWAIT P0, [R9+URZ], R4 ;  /* 0x00000004090075a7 */ /* 0x000f24000800017f */
[----:B----4-:R-:W-:Y:S05]  /*b340*/  @!P0 BRA `(.L_x_4696) ;  /* 0x0000000400fc8947 */ /* 0x010fea0003800000 */
.L_x_4729:
[----:B------:R-:W-:-:S07]  /*b350*/  IMAD R3, R3, 0x8, R0 ;  /* 0x0000000803037824 */ /* 0x000fce00078e0200 */
.L_x_4697:
[----:B------:R1:W1:Y:S02]  /*b360*/  SYNCS.PHASECHK.TRANS64.TRYWAIT P0, [R3+URZ], R2 ;  /* 0x00000002030075a7 */ /* 0x000264000800017f */
[----:B-1----:R-:W-:Y:S05]  /*b370*/  @!P0 NANOSLEEP.SYNCS 0x989680 ;  /* 0x009896800000895d */ /* 0x002fea0003900000 */
[----:B------:R-:W1:Y:S02]  /*b380*/  @!P0 SYNCS.PHASECHK.TRANS64 P0, [R3+URZ], R2 ;  /* 0x00000002030085a7 */ /* 0x000e64000800007f */
[----:B-1----:R-:W-:Y:S05]  /*b390*/  @!P0 BRA `(.L_x_4697) ;  /* 0xfffffffc00f08947 */ /* 0x002fea000383ffff */
.L_x_4585:
[----:B--2---:R-:W-:Y:S05]  /*b3a0*/  BSYNC B6 ;  /* 0x0000000000067941 */ /* 0x004fea0003800000 */
.L_x_4579:
[----:B------:R-:W-:Y:S05]  /*b3b0*/  EXIT ;  /* 0x000000000000794d */ /* 0x000fea0003800000 */
.L_x_4595:
[----:B------:R-:W-:Y:S02]  /*b3c0*/  IMAD.MOV.U32 R12, RZ, RZ, RZ ;  /* 0x000000ffff0c7224 */ /* 0x000fe400078e00ff */
[----:B------:R-:W-:Y:S02]  /*b3d0*/  IMAD.MOV.U32 R11, RZ, RZ, 0x1f ;  /* 0x0000001fff0b7424 */ /* 0x000fe400078e00ff */
[----:B------:R-:W-:-:S07]  /*b3e0*/  IMAD.MOV.U32 R15, RZ, RZ, -0x1 ;  /* 0xffffffffff0f7424 */ /* 0x000fce00078e00ff */
[----:B------:R-:W-:Y:S05]  /*b3f0*/  WARPSYNC.COLLECTIVE R15, `(.L_x_4698) ;  /* 0x000000000f087348 */ /* 0x000fea0003c00000 */
[----:B------:R1:W2:Y:S02]  /*b400*/  SHFL.IDX P6, R14, R13, R12, R11 ;  /* 0x0000000c0d0e7389 */ /* 0x0002a400000c000b */
[----:B-12---:R-:W-:Y:S01]  /*b410*/  ENDCOLLECTIVE ;  /* 0x000000000000791b */ /* 0x006fe20003800000 */
.L_x_4698:
[----:B------:R-:W-:Y:S05]  /*b420*/  BRA `(.L_x_4699) ;  /* 0xffffff5c00d47947 */ /* 0x000fea000383ffff */
.L_x_4597:
        /* <DEDUP_REMOVED lines=8> */
.L_x_4601:
[----:B---3--:R3:W4:Y:S02]  /*b4b0*/  SYNCS.PHASECHK.TRANS64.TRYWAIT P1, [R3+URZ+0x38810], R154 ;  /* 0x0388109a030075a7 */ /* 0x008724000802017f */
[----:B----4-:R-:W-:Y:S05]  /*b4c0*/  @!P1 NANOSLEEP.SYNCS 0x989680 ;  /* 0x009896800000995d */ /* 0x010fea0003900000 */
[----:B------:R-:W4:Y:S02]  /*b4d0*/  @!P1 SYNCS.PHASECHK.TRANS64 P1, [R3+URZ+0x38810], R154 ;  /* 0x0388109a030095a7 */ /* 0x000f24000802007f */
[----:B----4-:R-:W-:Y:S05]  /*b4e0*/  @!P1 BRA `(.L_x_4601) ;  /* 0xfffffffc00f09947 */ /* 0x010fea000383ffff */
[----:B------:R-:W-:Y:S05]  /*b4f0*/  BRA `(.L_x_4600) ;  /* 0xffffff6400d87947 */ /* 0x000fea000383ffff */
.L_x_4605:
[----:B------:R1:W1:Y:S02]  /*b500*/  SYNCS.PHASECHK.TRANS64.TRYWAIT P1, [R3+URZ+0x38830], R154 ;  /* 0x0388309a030075a7 */ /* 0x000264000802017f */
[----:B-1----:R-:W-:Y:S05]  /*b510*/  @!P1 NANOSLEEP.SYNCS 0x989680 ;  /* 0x009896800000995d */ /* 0x002fea0003900000 */
[----:B------:R-:W1:Y:S02]  /*b520*/  @!P1 SYNCS.PHASECHK.TRANS64 P1, [R3+URZ+0x38830], R154 ;  /* 0x0388309a030095a7 */ /* 0x000e64000802007f */
[----:B-1----:R-:W-:Y:S05]  /*b530*/  @!P1 BRA `(.L_x_4605) ;  /* 0xfffffffc00f09947 */ /* 0x002fea000383ffff */
[----:B------:R-:W-:Y:S05]  /*b540*/  BRA `(.L_x_4604) ;  /* 0xffffff7800647947 */ /* 0x000fea000383ffff */
.L_x_4612:
[----:B------:R-:W-:Y:S01]  /*b550*/  BSSY B0, `(.L_x_4700) ;  /* 0x0000005000007945 */ /* 0x000fe20003800000 */
[----:B------:R-:W-:-:S07]  /*b560*/  IMAD.MOV.U32 R15, RZ, RZ, -0x1 ;  /* 0xffffffffff0f7424 */ /* 0x000fce00078e00ff */
[----:B------:R-:W-:Y:S05]  /*b570*/  WARPSYNC.COLLECTIVE R15, `(.L_x_4701) ;  /* 0x000000000f087348 */ /* 0x000fea0003c00000 */
[----:B------:R-:W-:Y:S01]  /*b580*/  NOP ;  /* 0x0000000000007918 */ /* 0x000fe20000000000 */
[----:B------:R-:W-:Y:S01]  /*b590*/  ENDCOLLECTIVE ;  /* 0x000000000000791b */ /* 0x000fe20003800000 */
.L_x_4701:
[----:B------:R-:W-:Y:S05]  /*b5a0*/  BSYNC B0 ;  /* 0x0000000000007941 */ /* 0x000fea0003800000 */
.L_x_4700:
[----:B------:R-:W-:Y:S05]  /*b5b0*/  BRA `(.L_x_4702) ;  /* 0xffffffbc00307947 */ /* 0x000fea000383ffff */
.L_x_4621:
[----:B------:R-:W-:Y:S01]  /*b5c0*/  BSSY B0, `(.L_x_4703) ;  /* 0x0000005000007945 */ /* 0x000fe20003800000 */
[----:B------:R-:W-:-:S07]  /*b5d0*/  IMAD.MOV.U32 R15, RZ, RZ, -0x1 ;  /* 0xffffffffff0f7424 */ /* 0x000fce00078e00ff */
[----:B-1----:R-:W-:Y:S05]  /*b5e0*/  WARPSYNC.COLLECTIVE R15, `(.L_x_4704) ;  /* 0x000000000f087348 */ /* 0x002fea0003c00000 */
[----:B------:R-:W-:Y:S01]  /*b5f0*/  NOP ;  /* 0x0000000000007918 */ /* 0x000fe20000000000 */
[----:B-1----:R-:W-:Y:S01]  /*b600*/  ENDCOLLECTIVE ;  /* 0x000000000000791b */ /* 0x002fe20003800000 */
.L_x_4704:
[----:B------:R-:W-:Y:S05]  /*b610*/  BSYNC B0 ;  /* 0x0000000000007941 */ /* 0x000fea0003800000 */
.L_x_4703:
[----:B------:R-:W-:Y:S05]  /*b620*/  BRA `(.L_x_4705) ;  /* 0xffffffc0002c7947 */ /* 0x000fea000383ffff */
.L_x_4634:
[----:B------:R-:W-:Y:S01]  /*b630*/  BSSY B0, `(.L_x_4706) ;  /* 0x0000005000007945 */ /* 0x000fe20003800000 */
[----:B------:R-:W-:-:S07]  /*b640*/  IMAD.MOV.U32 R15, RZ, RZ, -0x1 ;  /* 0xffffffffff0f7424 */ /* 0x000fce00078e00ff */
[----:B------:R-:W-:Y:S05]  /*b650*/  WARPSYNC.COLLECTIVE R15, `(.L_x_4707) ;  /* 0x000000000f087348 */ /* 0x000fea0003c00000 */
[----:B------:R-:W-:Y:S01]  /*b660*/  NOP ;  /* 0x0000000000007918 */ /* 0x000fe20000000000 */
[----:B------:R-:W-:Y:S01]  /*b670*/  ENDCOLLECTIVE ;  /* 0x000000000000791b */ /* 0x000fe20003800000 */
.L_x_4707:
[----:B------:R-:W-:Y:S05]  /*b680*/  BSYNC B0 ;  /* 0x0000000000007941 */ /* 0x000fea0003800000 */
.L_x_4706:
[----:B------:R-:W-:Y:S05]  /*b690*/  BRA `(.L_x_4708) ;  /* 0xffffffcc001c7947 */ /* 0x000fea000383ffff */
.L_x_4646:
[----:B------:R-:W-:Y:S01]  /*b6a0*/  BSSY B0, `(.L_x_4709) ;  /* 0x0000005000007945 */ /* 0x000fe20003800000 */
[----:B------:R-:W-:-:S07]  /*b6b0*/  IMAD.MOV.U32 R15, RZ, RZ, -0x1 ;  /* 0xffffffffff0f7424 */ /* 0x000fce00078e00ff */
[----:B------:R-:W-:Y:S05]  /*b6c0*/  WARPSYNC.COLLECTIVE R15, `(.L_x_4710) ;  /* 0x000000000f087348 */ /* 0x000fea0003c00000 */
[----:B------:R-:W-:Y:S01]  /*b6d0*/  NOP ;  /* 0x0000000000007918 */ /* 0x000fe20000000000 */
[----:B------:R-:W-:Y:S01]  /*b6e0*/  ENDCOLLECTIVE ;  /* 0x000000000000791b */ /* 0x000fe20003800000 */
.L_x_4710:
[----:B------:R-:W-:Y:S05]  /*b6f0*/  BSYNC B0 ;  /* 0x0000000000007941 */ /* 0x000fea0003800000 */
.L_x_4709:
[----:B------:R-:W-:Y:S05]  /*b700*/  BRA `(.L_x_4711) ;  /* 0xffffffd000347947 */ /* 0x000fea000383ffff */
.L_x_4659:
[----:B------:R-:W-:Y:S01]  /*b710*/  BSSY B0, `(.L_x_4712) ;  /* 0x0000005000007945 */ /* 0x000fe20003800000 */
[----:B------:R-:W-:-:S07]  /*b720*/  IMAD.MOV.U32 R15, RZ, RZ, -0x1 ;  /* 0xffffffffff0f7424 */ /* 0x000fce00078e00ff */
[----:B------:R-:W-:Y:S05]  /*b730*/  WARPSYNC.COLLECTIVE R15, `(.L_x_4713) ;  /* 0x000000000f087348 */ /* 0x000fea0003c00000 */
[----:B------:R-:W-:Y:S01]  /*b740*/  NOP ;  /* 0x0000000000007918 */ /* 0x000fe20000000000 */
[----:B------:R-:W-:Y:S01]  /*b750*/  ENDCOLLECTIVE ;  /* 0x000000000000791b */ /* 0x000fe20003800000 */
.L_x_4713:
[----:B------:R-:W-:Y:S05]  /*b760*/  BSYNC B0 ;  /* 0x0000000000007941 */ /* 0x000fea0003800000 */
.L_x_4712:
[----:B------:R-:W-:Y:S05]  /*b770*/  BRA `(.L_x_4714) ;  /* 0xffffffd400507947 */ /* 0x000fea000383ffff */
.L_x_4672:
[----:B-1----:R1:W2:Y:S02]  /*b780*/  SYNCS.PHASECHK.TRANS64.TRYWAIT P1, [R12+URZ+0x38820], R3 ;  /* 0x038820030c0075a7 */ /* 0x0022a4000802017f */
[----:B--2---:R-:W-:Y:S05]  /*b790*/  @!P1 NANOSLEEP.SYNCS 0x989680 ;  /* 0x009896800000995d */ /* 0x004fea0003900000 */
[----:B------:R-:W2:Y:S02]  /*b7a0*/  @!P1 SYNCS.PHASECHK.TRANS64 P1, [R12+URZ+0x38820], R3 ;  /* 0x038820030c0095a7 */ /* 0x000ea4000802007f */
[----:B--2---:R-:W-:Y:S05]  /*b7b0*/  @!P1 BRA `(.L_x_4672) ;  /* 0xfffffffc00f09947 */ /* 0x004fea000383ffff */
[----:B------:R-:W-:Y:S05]  /*b7c0*/  BRA `(.L_x_4715) ;  /* 0xffffffe000607947 */ /* 0x000fea000383ffff */
.L_x_4676:
[----:B-1----:R1:W3:Y:S02]  /*b7d0*/  SYNCS.PHASECHK.TRANS64.TRYWAIT P1, [R12+URZ+0x38840], R21 ;  /* 0x038840150c0075a7 */ /* 0x0022e4000802017f */
[----:B---3--:R-:W-:Y:S05]  /*b7e0*/  @!P1 NANOSLEEP.SYNCS 0x989680 ;  /* 0x009896800000995d */ /* 0x008fea0003900000 */
[----:B------:R-:W3:Y:S02]  /*b7f0*/  @!P1 SYNCS.PHASECHK.TRANS64 P1, [R12+URZ+0x38840], R21 ;  /* 0x038840150c0095a7 */ /* 0x000ee4000802007f */
[----:B---3--:R-:W-:Y:S05]  /*b800*/  @!P1 BRA `(.L_x_4676) ;  /* 0xfffffffc00f09947 */ /* 0x008fea000383ffff */
[----:B------:R-:W-:Y:S05]  /*b810*/  BRA `(.L_x_4716) ;  /* 0xffffffe400cc7947 */ /* 0x000fea000383ffff */
.L_x_4678:
[----:B--2---:R2:W3:Y:S02]  /*b820*/  SYNCS.PHASECHK.TRANS64.TRYWAIT P1, [R12+URZ+0x38828], R21 ;  /* 0x038828150c0075a7 */ /* 0x0044e4000802017f */
[----:B---3--:R-:W-:Y:S05]  /*b830*/  @!P1 NANOSLEEP.SYNCS 0x989680 ;  /* 0x009896800000995d */ /* 0x008fea0003900000 */
[----:B------:R-:W3:Y:S02]  /*b840*/  @!P1 SYNCS.PHASECHK.TRANS64 P1, [R12+URZ+0x38828], R21 ;  /* 0x038828150c0095a7 */ /* 0x000ee4000802007f */
[----:B---3--:R-:W-:Y:S05]  /*b850*/  @!P1 BRA `(.L_x_4678) ;  /* 0xfffffffc00f09947 */ /* 0x008fea000383ffff */
[----:B------:R-:W-:Y:S05]  /*b860*/  BRA `(.L_x_4717) ;  /* 0xffffffe800647947 */ /* 0x000fea000383ffff */
.L_x_4680:
[----:B---3--:R3:W4:Y:S02]  /*b870*/  SYNCS.PHASECHK.TRANS64.TRYWAIT P1, [R12+URZ+0x38848], R21 ;  /* 0x038848150c0075a7 */ /* 0x008724000802017f */
[----:B----4-:R-:W-:Y:S05]  /*b880*/  @!P1 NANOSLEEP.SYNCS 0x989680 ;  /* 0x009896800000995d */ /* 0x010fea0003900000 */
[----:B------:R-:W4:Y:S02]  /*b890*/  @!P1 SYNCS.PHASECHK.TRANS64 P1, [R12+URZ+0x38848], R21 ;  /* 0x038848150c0095a7 */ /* 0x000f24000802007f */
[----:B----4-:R-:W-:Y:S05]  /*b8a0*/  @!P1 BRA `(.L_x_4680) ;  /* 0xfffffffc00f09947 */ /* 0x010fea000383ffff */
[----:B------:R-:W-:Y:S05]  /*b8b0*/  BRA `(.L_x_4718) ;  /* 0xffffffe800dc7947 */ /* 0x000fea000383ffff */
.L_x_4682:
[----:B------:R-:W-:-:S07]  /*b8c0*/  SHF.L.U32 R5, R10, 0x1f, RZ ;  /* 0x0000001f0a057819 */ /* 0x000fce00000006ff */
.L_x_4719:
[----:B-1----:R1:W2:Y:S02]  /*b8d0*/  SYNCS.PHASECHK.TRANS64.TRYWAIT P1, [R12+URZ+0x38820], R5 ;  /* 0x038820050c0075a7 */ /* 0x0022a4000802017f */
[----:B--2---:R-:W-:Y:S05]  /*b8e0*/  @!P1 NANOSLEEP.SYNCS 0x989680 ;  /* 0x009896800000995d */ /* 0x004fea0003900000 */
[----:B------:R-:W2:Y:S02]  /*b8f0*/  @!P1 SYNCS.PHASECHK.TRANS64 P1, [R12+URZ+0x38820], R5 ;  /* 0x038820050c0095a7 */ /* 0x000ea4000802007f */
[----:B--2---:R-:W-:Y:S05]  /*b900*/  @!P1 BRA `(.L_x_4719) ;  /* 0xfffffffc00f09947 */ /* 0x004fea000383ffff */
[----:B------:R-:W-:Y:S05]  /*b910*/  BRA `(.L_x_4720) ;  /* 0xffffffec00647947 */ /* 0x000fea000383ffff */
.L_x_4685:
[----:B-1----:R1:W2:Y:S02]  /*b920*/  SYNCS.PHASECHK.TRANS64.TRYWAIT P1, [R12+URZ+0x38840], R13 ;  /* 0x0388400d0c0075a7 */ /* 0x0022a4000802017f */
[----:B--2---:R-:W-:Y:S05]  /*b930*/  @!P1 NANOSLEEP.SYNCS 0x989680 ;  /* 0x009896800000995d */ /* 0x004fea0003900000 */
[----:B------:R-:W2:Y:S02]  /*b940*/  @!P1 SYNCS.PHASECHK.TRANS64 P1, [R12+URZ+0x38840], R13 ;  /* 0x0388400d0c0095a7 */ /* 0x000ea4000802007f */
[----:B--2---:R-:W-:Y:S05]  /*b950*/  @!P1 BRA `(.L_x_4685) ;  /* 0xfffffffc00f09947 */ /* 0x004fea000383ffff */
[----:B------:R-:W-:Y:S05]  /*b960*/  BRA `(.L_x_4721) ;  /* 0xffffffec00f47947 */ /* 0x000fea000383ffff */
.L_x_4687:
[----:B--2---:R2:W3:Y:S02]  /*b970*/  SYNCS.PHASECHK.TRANS64.TRYWAIT P1, [R12+URZ+0x38828], R13 ;  /* 0x0388280d0c0075a7 */ /* 0x0044e4000802017f */
[----:B---3--:R-:W-:Y:S05]  /*b980*/  @!P1 NANOSLEEP.SYNCS 0x989680 ;  /* 0x009896800000995d */ /* 0x008fea0003900000 */
[----:B------:R-:W3:Y:S02]  /*b990*/  @!P1 SYNCS.PHASECHK.TRANS64 P1, [R12+URZ+0x38828], R13 ;  /* 0x0388280d0c0095a7 */ /* 0x000ee4000802007f */
[----:B---3--:R-:W-:Y:S05]  /*b9a0*/  @!P1 BRA `(.L_x_4687) ;  /* 0xfffffffc00f09947 */ /* 0x008fea000383ffff */
[----:B------:R-:W-:Y:S05]  /*b9b0*/  BRA `(.L_x_4722) ;  /* 0xfffffff000807947 */ /* 0x000fea000383ffff */
.L_x_4689:
[----:B---3--:R3:W4:Y:S02]  /*b9c0*/  SYNCS.PHASECHK.TRANS64.TRYWAIT P0, [R4+URZ+0x38840], R3 ;  /* 0x03884003040075a7 */ /* 0x008724000800017f */
[----:B----4-:R-:W-:Y:S05]  /*b9d0*/  @!P0 NANOSLEEP.SYNCS 0x989680 ;  /* 0x009896800000895d */ /* 0x010fea0003900000 */
[----:B------:R-:W4:Y:S02]  /*b9e0*/  @!P0 SYNCS.PHASECHK.TRANS64 P0, [R4+URZ+0x38840], R3 ;  /* 0x03884003040085a7 */ /* 0x000f24000800007f */
[----:B----4-:R-:W-:Y:S05]  /*b9f0*/  @!P0 BRA `(.L_x_4689) ;  /* 0xfffffffc00f08947 */ /* 0x010fea000383ffff */
[----:B------:R-:W-:Y:S05]  /*ba00*/  BRA `(.L_x_4723) ;  /* 0xfffffff4000c7947 */ /* 0x000fea000383ffff */
.L_x_4691:
[----:B------:R-:W-:Y:S01]  /*ba10*/  BSSY B0, `(.L_x_4724) ;  /* 0x0000006000007945 */ /* 0x000fe20003800000 */
[----:B------:R-:W-:-:S07]  /*ba20*/  IMAD.MOV.U32 R15, RZ, RZ, -0x1 ;  /* 0xffffffffff0f7424 */ /* 0x000fce00078e00ff */
[----:B--2---:R-:W-:Y:S05]  /*ba30*/  WARPSYNC.COLLECTIVE R15, `(.L_x_4725) ;  /* 0x000000000f0c7348 */ /* 0x004fea0003c00000 */
[----:B------:R-:W-:Y:S02]  /*ba40*/  ELECT P6, UR62, PT ;  /* 0x00000000003e782f */ /* 0x000fe400038c0000 */
[----:B------:R-:W-:Y:S01]  /*ba50*/  MOV R14, UR62 ;  /* 0x0000003e000e7c02 */ /* 0x000fe20008000f00 */
[----:B--2---:R-:W-:Y:S10]  /*ba60*/  ENDCOLLECTIVE ;  /* 0x000000000000791b */ /* 0x004ff40003800000 */
.L_x_4725:
[----:B------:R-:W-:Y:S05]  /*ba70*/  BSYNC B0 ;  /* 0x0000000000007941 */ /* 0x000fea0003800000 */
.L_x_4724:
[----:B------:R-:W-:Y:S01]  /*ba80*/  PLOP3.LUT P0, PT, P6, PT, PT, 0x80, 0x0 ;  /* 0x000000000000781c */ /* 0x000fe2000370f070 */
[----:B------:R-:W-:-:S12]  /*ba90*/  BRA `(.L_x_4726) ;  /* 0xfffffff400b87947 */ /* 0x000fd8000383ffff */
.L_x_4693:
[----:B-1----:R1:W3:Y:S02]  /*baa0*/  SYNCS.PHASECHK.TRANS64.TRYWAIT P1, [R7+URZ], R4 ;  /* 0x00000004070075a7 */ /* 0x0022e4000802017f */
[----:B---3--:R-:W-:Y:S05]  /*bab0*/  @!P1 NANOSLEEP.SYNCS 0x989680 ;  /* 0x009896800000995d */ /* 0x008fea0003900000 */
[----:B------:R-:W3:Y:S02]  /*bac0*/  @!P1 SYNCS.PHASECHK.TRANS64 P1, [R7+URZ], R4 ;  /* 0x00000004070095a7 */ /* 0x000ee4000802007f */
[----:B---3--:R-:W-:Y:S05]  /*bad0*/  @!P1 BRA `(.L_x_4693) ;  /* 0xfffffffc00f09947 */ /* 0x008fea000383ffff */
[----:B------:R-:W-:Y:S05]  /*bae0*/  BRA `(.L_x_4727) ;  /* 0xfffffff400f87947 */ /* 0x000fea000383ffff */
.L_x_4694:
[----:B---3--:R3:W4:Y:S02]  /*baf0*/  SYNCS.PHASECHK.TRANS64.TRYWAIT P1, [R11+URZ], R2 ;  /* 0x000000020b0075a7 */ /* 0x008724000802017f */
[----:B----4-:R-:W-:Y:S05]  /*bb00*/  @!P1 NANOSLEEP.SYNCS 0x989680 ;  /* 0x009896800000995d */ /* 0x010fea0003900000 */
[----:B------:R-:W4:Y:S02]  /*bb10*/  @!P1 SYNCS.PHASECHK.TRANS64 P1, [R11+URZ], R2 ;  /* 0x000000020b0095a7 */ /* 0x000f24000802007f */
[----:B----4-:R-:W-:Y:S05]  /*bb20*/  @!P1 BRA `(.L_x_4694) ;  /* 0xfffffffc00f09947 */ /* 0x010fea000383ffff */
[----:B------:R-:W-:Y:S05]  /*bb30*/  BRA `(.L_x_4728) ;  /* 0xfffffff400ec7947 */ /* 0x000fea000383ffff */
.L_x_4696:
[----:B----4-:R4:W1:Y:S02]  /*bb40*/  SYNCS.PHASECHK.TRANS64.TRYWAIT P0, [R9+URZ], R4 ;  /* 0x00000004090075a7 */ /* 0x010864000800017f */
[----:B-1----:R-:W-:Y:S05]  /*bb50*/  @!P0 NANOSLEEP.SYNCS 0x989680 ;  /* 0x009896800000895d */ /* 0x002fea0003900000 */
[----:B------:R-:W1:Y:S02]  /*bb60*/  @!P0 SYNCS.PHASECHK.TRANS64 P0, [R9+URZ], R4 ;  /* 0x00000004090085a7 */ /* 0x000e64000800007f */
[----:B-1----:R-:W-:Y:S05]  /*bb70*/  @!P0 BRA `(.L_x_4696) ;  /* 0xfffffffc00f08947 */ /* 0x002fea000383ffff */
[----:B------:R-:W-:Y:S05]  /*bb80*/  BRA `(.L_x_4729) ;  /* 0xfffffff400f07947 */ /* 0x000fea000383ffff */
.L_x_4730:
        /* <DEDUP_REMOVED lines=15> */
.L_x_7323:


//--------------------- .text._ZN7cutlass13device_kernelIN5flash22FlashAttnBwdPreprocessIN4cute5tupleIJNS3_1CILi80EEENS5_ILi128EEEEEENS_6half_tEfNS_4arch4Sm90ELb1ELb1EEEEEvNT_6ParamsE --------------------------
	.section	.text._ZN7cutlass13device_kernelIN5flash22FlashAttnBwdPreprocessIN4cute5tupleIJNS3_1CILi80EEENS5_ILi128EEEEEENS_6half_tEfNS_4arch4Sm90ELb1ELb1EEEEEvNT_6ParamsE,"ax",@progbits
	.align	128
.text._ZN7cutlass13device_kernelIN5flash22FlashAttnBwdPreprocessIN4cute5tupleIJNS3_1CILi80EEENS5_ILi128EEEEEENS_6half_tEfNS_4arch4Sm90ELb1ELb1EEEEEvNT_6ParamsE:
        .type           _ZN7cutlass13device_kernelIN5flash22FlashAttnBwdPreprocessIN4cute5tupleIJNS3_1CILi80EEENS5_ILi128EEEEEENS_6half_tEfNS_4arch4Sm90ELb1ELb1EEEEEvNT_6ParamsE,@function
        .size           _ZN7cutlass13device_kernelIN5flash22FlashAttnBwdPreprocessIN4cute5tupleIJNS3_1CILi80EEENS5_ILi128EEEEEENS_6half_tEfNS_4arch4Sm90ELb1ELb1EEEEEvNT_6ParamsE,(.L_x_7324 - _ZN7cutlass13device_kernelIN5flash22FlashAttnBwdPreprocessIN4cute5tupleIJNS3_1CILi80EEENS5_ILi128EEEEEENS_6half_tEfNS_4arch4Sm90ELb1ELb1EEEEEvNT_6ParamsE)
        .other          _ZN7cutlass13device_kernelIN5flash22FlashAttnBwdPreprocessIN4cute5tupleIJNS3_1CILi80EEENS5_ILi128EEEEEENS_6half_tEfNS_4arch4Sm90ELb1ELb1EEEEEvNT_6ParamsE,@"STO_CUDA_ENTRY STV_DEFAULT"
_ZN7cutlass13device_kernelIN5flash22FlashAttnBwdPreprocessIN4cute5tupleIJNS3_1CILi80EEENS5_ILi128EEEEEENS_6half_tEfNS_4arch4Sm90ELb1ELb1EEEEEvNT_6ParamsE:
        /* <DEDUP_REMOVED lines=14> */
[----:B------:R-:W-:Y:S01]  /*00e0*/  ISETP.NE.U32.AND P2, PT, R10, RZ, PT ;  /* 0x000000ff0a00720c */ /* 0x000fe20003f45070 */
[----:B------:R-:W3:Y:S01]  /*00f0*/  S2R R3, SR_CTAID.X ;  /* 0x0000000000037919 */ /* 0x000ee20000002500 */
[----:B------:R-:W4:Y:S01]  /*0100*/  S2R R4, SR_TID.X ;  /* 0x0000000000047919 */ /* 0x000f220000002100 */
[----:B------:R-:W0:Y:S01]  /*0110*/  S2UR UR6, SR_CTAID.Y ;  /* 0x00000000000679c3 */ /* 0x000e220000002600 */
[----:B------:R-:W-:Y:S01]  /*0120*/  ISETP.NE.AND.EX P2, PT, R11, RZ, PT, P2 ;  /* 0x000000ff0b00720c */ /* 0x000fe20003f45320 */
[----:B-1----:R-:W-:-:S05]  /*0130*/  @P0 IMAD.WIDE R8, R0, 0x4, R8 ;  /* 0x0000000400080825 */ /* 0x002fca00078e0208 */
[----:B0-----:R2:W5:Y:S01]  /*0140*/  @P0 LDG.E R2, desc[UR4][R8.64] ;  /* 0x0000000408020981 */ /* 0x001562000c1e1900 */
[----:B---3--:R-:W-:Y:S01]  /*0150*/  IMAD R5, R3, 0x50, RZ ;  /* 0x0000005003057824 */ /* 0x008fe200078e02ff */
[----:B----4-:R-:W-:Y:S06]  /*0160*/  @P0 BRA `(.L_x_4731) ;  /* 0x0000000000100947 */ /* 0x010fec0003800000 */
[----:B------:R-:W-:Y:S05]  /*0170*/  @!P1 BRA `(.L_x_4731) ;  /* 0x00000000000c9947 */ /* 0x000fea0003800000 */
[----:B--2---:R-:W2:Y:S04]  /*0180*/  LDG.E R9, desc[UR4][R6.64] ;  /* 0x0000000406097981 */ /* 0x004ea8000c1e1900 */
[----:B-----5:R-:W2:Y:S02]  /*0190*/  LDG.E R2, desc[UR4][R6.64+0x4] ;  /* 0x0000040406027981 */ /* 0x020ea4000c1e1900 */
[----:B--2---:R-:W-:-:S07]  /*01a0*/  IADD3 R2, -R9, R2, RZ ;  /* 0x0000000209027210 */ /* 0x004fce0007ffe1ff */
.L_x_4731:
[----:B-----5:R-:W-:-:S13]  /*01b0*/  ISETP.GE.AND P0, PT, R5, R2, PT ;  /* 0x000000020500720c */ /* 0x020fda0003f06270 */
[----:B------:R-:W-:Y:S05]  /*01c0*/  @P2 EXIT P0 ;  /* 0x000000000000294d */ /* 0x000fea0000000000 */
[----:B------:R-:W0:Y:S01]  /*01d0*/  LDC.64 R14, c[0x0][0x230] ;  /* 0x00008c00ff0e7b82 */ /* 0x000e220000000a00 */
[----:B--2---:R-:W-:Y:S01]  /*01e0*/  IMAD R7, R3, -0x50, R2 ;  /* 0xffffffb003077824 */ /* 0x004fe200078e0202 */
[C---:B------:R-:W-:Y:S01]  /*01f0*/  ISETP.GT.AND P0, PT, R4.reuse, 0x4f, PT ;  /* 0x0000004f0400780c */ /* 0x040fe20003f04270 */
[----:B------:R-:W-:Y:S01]  /*0200*/  USHF.R.S32.HI UR7, URZ, 0x1f, UR6 ;  /* 0x0000001f3f077899 */ /* 0x000fe20008011406 */
[----:B------:R-:W-:Y:S01]  /*0210*/  SHF.R.S32.HI R9, RZ, 0x1f, R4 ;  /* 0x0000001fff097819 */ /* 0x000fe20000011404 */
[----:B------:R-:W-:Y:S01]  /*0220*/  BSSY B0, `(.L_x_4732) ;  /* 0x0000021000007945 */ /* 0x000fe20003800000 */
[----:B------:R-:W-:Y:S02]  /*0230*/  ISETP.GE.OR P3, PT, R4, R7, P0 ;  /* 0x000000070400720c */ /* 0x000fe40000766670 */
[----:B------:R-:W-:Y:S01]  /*0240*/  CS2R R12, SRZ ;  /* 0x00000000000c7805 */ /* 0x000fe2000001ff00 */
[----:B------:R-:W1:Y:S01]  /*0250*/  LDC.64 R10, c[0x0][0x250] ;  /* 0x00009400ff0a7b82 */ /* 0x000e620000000a00 */
[----:B------:R-:W-:-:S02]  /*0260*/  LEA.HI R9, R9, R4, RZ, 0x4 ;  /* 0x0000000409097211 */ /* 0x000fc400078f20ff */
[----:B------:R-:W-:Y:S02]  /*0270*/  SHF.R.S32.HI R49, RZ, 0x1f, R0 ;  /* 0x0000001fff317819 */ /* 0x000fe40000011400 */
[----:B------:R-:W-:Y:S02]  /*0280*/  LOP3.LUT R55, R9, 0xfffffff0, RZ, 0xc0, !PT ;  /* 0xfffffff009377812 */ /* 0x000fe400078ec0ff */
[----:B------:R-:W-:Y:S02]  /*0290*/  @P1 SHF.R.S32.HI R13, RZ, 0x1f, R53 ;  /* 0x0000001fff0d1819 */ /* 0x000fe40000011435 */
[----:B------:R-:W-:Y:S02]  /*02a0*/  IADD3 R55, -R55, R4, RZ ;  /* 0x0000000437377210 */ /* 0x000fe40007ffe1ff */
[----:B------:R-:W-:Y:S02]  /*02b0*/  @P1 MOV R12, R53 ;  /* 0x00000035000c1202 */ /* 0x000fe40000000f00 */
[----:B------:R-:W-:-:S02]  /*02c0*/  SEL R6, R0, RZ, !P2 ;  /* 0x000000ff00067207 */ /* 0x000fc40005000000 */
[----:B------:R-:W-:Y:S02]  /*02d0*/  MOV R48, 0x7f800000 ;  /* 0x7f80000000307802 */ /* 0x000fe40000000f00 */
[----:B------:R-:W-:Y:S02]  /*02e0*/  SHF.L.U32 R8, R55, 0x3, RZ ;  /* 0x0000000337087819 */ /* 0x000fe400000006ff */
[----:B------:R-:W-:Y:S01]  /*02f0*/  SEL R49, R49, RZ, !P2 ;  /* 0x000000ff31317207 */ /* 0x000fe20005000000 */
[----:B------:R-:W-:Y:S06]  /*0300*/  @P3 BRA `(.L_x_4733) ;  /* 0x0000000000483947 */ /* 0x000fec0003800000 */
[----:B------:R-:W2:Y:S01]  /*0310*/  LDC.64 R20, c[0x0][0x290] ;  /* 0x0000a400ff147b82 */ /* 0x000ea20000000a00 */
[----:B------:R-:W-:Y:S01]  /*0320*/  SHF.R.S32.HI R17, RZ, 0x1f, R5 ;  /* 0x0000001fff117819 */ /* 0x000fe20000011405 */
[----:B------:R-:W-:Y:S01]  /*0330*/  ULDC.64 UR8, c[0x0][0x298] ;  /* 0x0000a60000087ab9 */ /* 0x000fe20000000a00 */
[--C-:B------:R-:W-:Y:S02]  /*0340*/  SHF.R.S32.HI R18, RZ, 0x1f, R4.reuse ;  /* 0x0000001fff127819 */ /* 0x100fe40000011404 */
[----:B------:R-:W-:-:S04]  /*0350*/  IADD3 R16, P2, P3, R12, R5, R4 ;  /* 0x000000050c107210 */ /* 0x000fc80007b5e004 */
[----:B------:R-:W-:Y:S01]  /*0360*/  IADD3.X R17, R13, R17, R18, P2, P3 ;  /* 0x000000110d117210 */ /* 0x000fe200017e6412 */
[C---:B--2---:R-:W-:Y:S02]  /*0370*/  IMAD R18, R20.reuse, UR7, RZ ;  /* 0x0000000714127c24 */ /* 0x044fe4000f8e02ff */
[----:B------:R-:W-:-:S04]  /*0380*/  IMAD.WIDE.U32 R16, R20, UR6, R16 ;  /* 0x0000000614107c25 */ /* 0x000fc8000f8e0010 */
[----:B------:R-:W-:Y:S02]  /*0390*/  IMAD R19, R21, UR6, R18 ;  /* 0x0000000615137c24 */ /* 0x000fe4000f8e0212 */
[----:B------:R-:W-:-:S03]  /*03a0*/  IMAD R21, R49, UR8, RZ ;  /* 0x0000000831157c24 */ /* 0x000fc6000f8e02ff */
[----:B------:R-:W-:Y:S01]  /*03b0*/  IADD3 R17, R17, R19, RZ ;  /* 0x0000001311117210 */ /* 0x000fe20007ffe0ff */
[C---:B------:R-:W-:Y:S02]  /*03c0*/  IMAD R21, R6.reuse, UR9, R21 ;  /* 0x0000000906157c24 */ /* 0x040fe4000f8e0215 */
[----:B------:R-:W-:Y:S01]  /*03d0*/  IMAD.WIDE.U32 R16, R6, UR8, R16 ;  /* 0x0000000806107c25 */ /* 0x000fe2000f8e0010 */
[----:B------:R-:W-:-:S04]  /*03e0*/  ULDC.64 UR8, c[0x0][0x288] ;  /* 0x0000a20000087ab9 */ /* 0x000fc80000000a00 */
[----:B------:R-:W-:Y:S02]  /*03f0*/  IADD3 R17, R17, R21, RZ ;  /* 0x0000001511117210 */ /* 0x000fe40007ffe0ff */
[----:B------:R-:W-:-:S04]  /*0400*/  LEA R18, P2, R16, UR8, 0x2 ;  /* 0x0000000810127c11 */ /* 0x000fc8000f8410ff */
[----:B------:R-:W-:-:S05]  /*0410*/  LEA.HI.X R19, R16, UR9, R17, 0x2, P2 ;  /* 0x0000000910137c11 */ /* 0x000fca00090f1411 */
[----:B------:R2:W5:Y:S04]  /*0420*/  LDG.E R48, desc[UR4][R18.64] ;  /* 0x0000000412307981 */ /* 0x000568000c1e1900 */
.L_x_4733:
[----:B------:R-:W-:Y:S05]  /*0430*/  BSYNC B0 ;  /* 0x0000000000007941 */ /* 0x000fea0003800000 */
.L_x_4732:
[----:B------:R-:W-:Y:S01]  /*0440*/  ULDC UR8, c[0x0][0x21c] ;  /* 0x0000870000087ab9 */ /* 0x000fe20000000800 */
[----:B------:R-:W-:Y:S01]  /*0450*/  SHF.R.S32.HI R50, RZ, 0x4, R9 ;  /* 0x00000004ff327819 */ /* 0x000fe20000011409 */
[----:B0-----:R-:W-:Y:S01]  /*0460*/  IMAD R16, R14, UR7, RZ ;  /* 0x000000070e107c24 */ /* 0x001fe2000f8e02ff */
[----:B------:R-:W-:Y:S01]  /*0470*/  ISETP.GE.AND P2, PT, R8, UR8, PT ;  /* 0x0000000808007c0c */ /* 0x000fe2000bf46270 */
[----:B------:R-:W-:Y:S01]  /*0480*/  ULDC.64 UR10, c[0x0][0x238] ;  /* 0x00008e00000a7ab9 */ /* 0x000fe20000000a00 */
[----:B------:R-:W-:Y:S01]  /*0490*/  SHF.R.S32.HI R9, RZ, 0x1f, R8 ;  /* 0x0000001fff097819 */ /* 0x000fe20000011408 */
[----:B------:R-:W-:Y:S01]  /*04a0*/  IMAD R15, R15, UR6, R16 ;  /* 0x000000060f0f7c24 */ /* 0x000fe2000f8e0210 */
[----:B------:R-:W-:Y:S02]  /*04b0*/  ISETP.GE.OR P6, PT, R50, R7, P2 ;  /* 0x000000073200720c */ /* 0x000fe400017c6670 */
[----:B------:R-:W-:Y:S01]  /*04c0*/  SHF.R.S32.HI R51, RZ, 0x1f, R50 ;  /* 0x0000001fff337819 */ /* 0x000fe20000011432 */
[----:B--2---:R-:W-:Y:S01]  /*04d0*/  IMAD.WIDE.U32 R18, R14, UR6, R8 ;  /* 0x000000060e127c25 */ /* 0x004fe2000f8e0008 */
[----:B------:R-:W-:-:S02]  /*04e0*/  IADD3 R60, P3, R50, R12, RZ ;  /* 0x0000000c323c7210 */ /* 0x000fc40007f7e0ff */
[----:B------:R-:W-:Y:S01]  /*04f0*/  IADD3 R52, R50, 0x10, RZ ;  /* 0x0000001032347810 */ /* 0x000fe20007ffe0ff */
[C---:B-1----:R-:W-:Y:S01]  /*0500*/  IMAD R12, R10.reuse, UR7, RZ ;  /* 0x000000070a0c7c24 */ /* 0x042fe2000f8e02ff */
[----:B------:R-:W-:Y:S01]  /*0510*/  IADD3.X R61, R51, R13, RZ, P3, !PT ;  /* 0x0000000d333d7210 */ /* 0x000fe20001ffe4ff */
[----:B------:R-:W-:Y:S01]  /*0520*/  IMAD R13, R49, UR10, RZ ;  /* 0x0000000a310d7c24 */ /* 0x000fe2000f8e02ff */
[----:B------:R-:W-:Y:S01]  /*0530*/  IADD3 R19, R19, R15, RZ ;  /* 0x0000000f13137210 */ /* 0x000fe20007ffe0ff */
[----:B------:R-:W-:Y:S01]  /*0540*/  IMAD.WIDE.U32 R20, R10, UR6, R8 ;  /* 0x000000060a147c25 */ /* 0x000fe2000f8e0008 */
[----:B------:R-:W-:Y:S01]  /*0550*/  ISETP.GE.AND P3, PT, R8, UR8, PT ;  /* 0x0000000808007c0c */ /* 0x000fe2000bf66270 */
[----:B------:R-:W0:Y:S01]  /*0560*/  @!P6 LDC.64 R16, c[0x0][0x228] ;  /* 0x00008a00ff10eb82 */ /* 0x000e220000000a00 */
[----:B------:R-:W-:Y:S01]  /*0570*/  IADD3 R54, R50, 0x20, RZ ;  /* 0x0000002032367810 */ /* 0x000fe20007ffe0ff */
[----:B------:R-:W-:Y:S01]  /*0580*/  IMAD R11, R11, UR6, R12 ;  /* 0x000000060b0b7c24 */ /* 0x000fe2000f8e020c */
[----:B------:R-:W-:Y:S01]  /*0590*/  ISETP.LT.AND P5, PT, R52, R7, !P3 ;  /* 0x000000073400720c */ /* 0x000fe20005fa1270 */
[----:B------:R-:W-:-:S02]  /*05a0*/  IMAD R9, R6, UR11, R13 ;  /* 0x0000000b06097c24 */ /* 0x000fc4000f8e020d */
[----:B------:R-:W-:Y:S01]  /*05b0*/  IMAD.WIDE.U32 R46, R6, UR10, R18 ;  /* 0x0000000a062e7c25 */ /* 0x000fe2000f8e0012 */
[----:B------:R-:W-:Y:S01]  /*05c0*/  IADD3 R21, R21, R11, RZ ;  /* 0x0000000b15157210 */ /* 0x000fe20007ffe0ff */
[----:B------:R-:W1:Y:S01]  /*05d0*/  @!P6 LDC.64 R14, c[0x0][0x248] ;  /* 0x00009200ff0eeb82 */ /* 0x000e620000000a00 */
[----:B------:R-:W-:Y:S01]  /*05e0*/  ULDC.64 UR10, c[0x0][0x258] ;  /* 0x00009600000a7ab9 */ /* 0x000fe20000000a00 */
[----:B------:R-:W-:Y:S01]  /*05f0*/  IMAD.WIDE R60, R3, 0x50, R60 ;  /* 0x00000050033c7825 */ /* 0x000fe200078e023c */
[----:B------:R-:W-:-:S03]  /*0600*/  IADD3 R47, R47, R9, RZ ;  /* 0x000000092f2f7210 */ /* 0x000fc60007ffe0ff */
[----:B------:R-:W-:Y:S02]  /*0610*/  IMAD R19, R49, UR10, RZ ;  /* 0x0000000a31137c24 */ /* 0x000fe4000f8e02ff */
[----:B------:R-:W2:Y:S01]  /*0620*/  @!P6 LDC.64 R12, c[0x0][0x210] ;  /* 0x00008400ff0ceb82 */ /* 0x000ea20000000a00 */
[----:B------:R-:W-:-:S04]  /*0630*/  IMAD.WIDE.U32 R44, R6, UR10, R20 ;  /* 0x0000000a062c7c25 */ /* 0x000fc8000f8e0014 */
[----:B------:R-:W-:-:S03]  /*0640*/  IMAD R19, R6, UR11, R19 ;  /* 0x0000000b06137c24 */ /* 0x000fc6000f8e0213 */
[----:B------:R-:W3:Y:S01]  /*0650*/  @!P6 LDC.64 R10, c[0x0][0x240] ;  /* 0x00009000ff0aeb82 */ /* 0x000ee20000000a00 */
[----:B0-----:R-:W-:Y:S01]  /*0660*/  @!P6 IMAD R18, R61, R16, RZ ;  /* 0x000000103d12e224 */ /* 0x001fe200078e02ff */
[----:B------:R-:W-:-:S03]  /*0670*/  IADD3 R45, R45, R19, RZ ;  /* 0x000000132d2d7210 */ /* 0x000fc60007ffe0ff */
[C---:B------:R-:W-:Y:S02]  /*0680*/  @!P6 IMAD R9, R60.reuse, R17, R18 ;  /* 0x000000113c09e224 */ /* 0x040fe400078e0212 */
[----:B------:R-:W-:Y:S01]  /*0690*/  @!P6 IMAD.WIDE.U32 R16, R60, R16, R46 ;  /* 0x000000103c10e225 */ /* 0x000fe200078e002e */
[----:B------:R-:W0:Y:S03]  /*06a0*/  @P5 LDC.64 R20, c[0x0][0x228] ;  /* 0x00008a00ff145b82 */ /* 0x000e260000000a00 */
[----:B-1----:R-:W-:-:S04]  /*06b0*/  @!P6 IMAD R8, R61, R14, RZ ;  /* 0x0000000e3d08e224 */ /* 0x002fc800078e02ff */
[C---:B------:R-:W-:Y:S01]  /*06c0*/  @!P6 IMAD R19, R60.reuse, R15, R8 ;  /* 0x0000000f3c13e224 */ /* 0x040fe200078e0208 */
[----:B------:R-:W-:Y:S01]  /*06d0*/  @!P6 IADD3 R8, R17, R9, RZ ;  /* 0x000000091108e210 */ /* 0x000fe20007ffe0ff */
[----:B------:R-:W-:Y:S01]  /*06e0*/  @!P6 IMAD.WIDE.U32 R14, R60, R14, R44 ;  /* 0x0000000e3c0ee225 */ /* 0x000fe200078e002c */
[C---:B--2---:R-:W-:Y:S01]  /*06f0*/  @!P6 LEA R22, P4, R16.reuse, R12, 0x1 ;  /* 0x0000000c1016e211 */ /* 0x044fe200078808ff */
[----:B------:R-:W1:Y:S03]  /*0700*/  @P5 LDC.64 R30, c[0x0][0x210] ;  /* 0x00008400ff1e5b82 */ /* 0x000e660000000a00 */
[----:B------:R-:W-:Y:S02]  /*0710*/  @!P6 LEA.HI.X R23, R16, R13, R8, 0x1, P4 ;  /* 0x0000000d1017e211 */ /* 0x000fe400020f0c08 */
[----:B------:R-:W-:Y:S02]  /*0720*/  CS2R R12, SRZ ;  /* 0x00000000000c7805 */ /* 0x000fe4000001ff00 */
[----:B------:R-:W-:-:S02]  /*0730*/  @!P6 IADD3 R8, R15, R19, RZ ;  /* 0x000000130f08e210 */ /* 0x000fc40007ffe0ff */
[C---:B---3--:R-:W-:Y:S01]  /*0740*/  @!P6 LEA R24, P4, R14.reuse, R10, 0x1 ;  /* 0x0000000a0e18e211 */ /* 0x048fe200078808ff */
[----:B------:R-:W2:Y:S03]  /*0750*/  @P5 LDC.64 R18, c[0x0][0x248] ;  /* 0x00009200ff125b82 */ /* 0x000ea60000000a00 */
[----:B------:R-:W-:Y:S02]  /*0760*/  @!P6 LEA.HI.X R25, R14, R11, R8, 0x1, P4 ;  /* 0x0000000b0e19e211 */ /* 0x000fe400020f0c08 */
[----:B------:R-:W-:Y:S02]  /*0770*/  CS2R R8, SRZ ;  /* 0x0000000000087805 */ /* 0x000fe4000001ff00 */
[----:B------:R-:W-:Y:S02]  /*0780*/  CS2R R10, SRZ ;  /* 0x00000000000a7805 */ /* 0x000fe4000001ff00 */
[----:B------:R-:W-:-:S02]  /*0790*/  ISETP.LT.AND P4, PT, R54, R7, !P3 ;  /* 0x000000073600720c */ /* 0x000fc40005f81270 */
[----:B------:R-:W-:Y:S02]  /*07a0*/  CS2R R14, SRZ ;  /* 0x00000000000e7805 */ /* 0x000fe4000001ff00 */
[----:B------:R3:W4:Y:S04]  /*07b0*/  @!P6 LDG.E.128 R8, desc[UR4][R22.64] ;  /* 0x000000041608e981 */ /* 0x000728000c1e1d00 */
[----:B------:R0:W4:Y:S01]  /*07c0*/  @!P6 LDG.E.128 R12, desc[UR4][R24.64] ;  /* 0x00000004180ce981 */ /* 0x000122000c1e1d00 */
[----:B------:R-:W-:Y:S02]  /*07d0*/  @P5 IADD3 R27, P6, R60, 0x10, RZ ;  /* 0x000000103c1b5810 */ /* 0x000fe40007fde0ff */
[----:B------:R-:W-:Y:S02]  /*07e0*/  IADD3 R56, R50, 0x30, RZ ;  /* 0x0000003032387810 */ /* 0x000fe40007ffe0ff */
[----:B------:R-:W1:Y:S01]  /*07f0*/  @P4 LDC.64 R16, c[0x0][0x228] ;  /* 0x00008a00ff104b82 */ /* 0x000e620000000a00 */
[----:B------:R-:W-:-:S02]  /*0800*/  @P5 IADD3.X R29, RZ, R61, RZ, P6, !PT ;  /* 0x0000003dff1d5210 */ /* 0x000fc400037fe4ff */
[----:B------:R-:W-:Y:S02]  /*0810*/  @P5 IADD3 R35, P6, R60, 0x10, RZ ;  /* 0x000000103c235810 */ /* 0x000fe40007fde0ff */
[----:B---3--:R-:W-:Y:S01]  /*0820*/  @P5 MOV R22, R46 ;  /* 0x0000002e00165202 */ /* 0x008fe20000000f00 */
[----:B0-----:R-:W-:Y:S01]  /*0830*/  @P5 IMAD R26, R29, R20, RZ ;  /* 0x000000141d1a5224 */ /* 0x001fe200078e02ff */
[----:B------:R-:W-:Y:S01]  /*0840*/  @P5 MOV R23, R47 ;  /* 0x0000002f00175202 */ /* 0x000fe20000000f00 */
[----:B------:R-:W0:Y:S01]  /*0850*/  @P5 LDC.64 R28, c[0x0][0x240] ;  /* 0x00009000ff1c5b82 */ /* 0x000e220000000a00 */
[----:B------:R-:W-:Y:S01]  /*0860*/  IADD3 R58, R50, 0x40, RZ ;  /* 0x00000040323a7810 */ /* 0x000fe20007ffe0ff */
[----:B------:R-:W-:Y:S01]  /*0870*/  @P5 IMAD R33, R27, R21, R26 ;  /* 0x000000151b215224 */ /* 0x000fe200078e021a */
[----:B------:R-:W-:Y:S02]  /*0880*/  @P5 IADD3.X R21, RZ, R61, RZ, P6, !PT ;  /* 0x0000003dff155210 */ /* 0x000fe400037fe4ff */
[----:B------:R-:W-:-:S02]  /*0890*/  @P4 IADD3 R24, P6, R60, 0x20, RZ ;  /* 0x000000203c184810 */ /* 0x000fc40007fde0ff */
[----:B------:R-:W-:Y:S01]  /*08a0*/  ISETP.LT.AND P3, PT, R56, R7, !P3 ;  /* 0x000000073800720c */ /* 0x000fe20005f61270 */
[----:B------:R-:W3:Y:S01]  /*08b0*/  @P4 LDC.64 R68, c[0x0][0x210] ;  /* 0x00008400ff444b82 */ /* 0x000ee20000000a00 */
[----:B--2---:R-:W-:Y:S01]  /*08c0*/  @P5 IMAD R26, R21, R18, RZ ;  /* 0x00000012151a5224 */ /* 0x004fe200078e02ff */
[----:B------:R-:W-:Y:S01]  /*08d0*/  @P4 IADD3.X R25, RZ, R61, RZ, P6, !PT ;  /* 0x0000003dff194210 */ /* 0x000fe200037fe4ff */
[----:B------:R-:W-:Y:S01]  /*08e0*/  @P5 IMAD.WIDE.U32 R20, R27, R20, R22 ;  /* 0x000000141b145225 */ /* 0x000fe200078e0016 */
[----:B------:R-:W-:Y:S02]  /*08f0*/  @P5 MOV R22, R44 ;  /* 0x0000002c00165202 */ /* 0x000fe40000000f00 */
[----:B------:R-:W-:Y:S01]  /*0900*/  @P5 MOV R23, R45 ;  /* 0x0000002d00175202 */ /* 0x000fe20000000f00 */
[----:B------:R-:W-:Y:S01]  /*0910*/  @P5 IMAD R27, R35, R19, R26 ;  /* 0x00000013231b5224 */ /* 0x000fe200078e021a */
[----:B------:R-:W-:Y:S01]  /*0920*/  @P5 IADD3 R21, R21, R33, RZ ;  /* 0x0000002115155210 */ /* 0x000fe20007ffe0ff */
[----:B-1----:R-:W-:Y:S01]  /*0930*/  @P4 IMAD R25, R25, R16, RZ ;  /* 0x0000001019194224 */ /* 0x002fe200078e02ff */
[----:B------:R-:W-:Y:S01]  /*0940*/  @P5 LEA R30, P6, R20, R30, 0x1 ;  /* 0x0000001e141e5211 */ /* 0x000fe200078c08ff */
[----:B------:R-:W-:Y:S01]  /*0950*/  @P5 IMAD.WIDE.U32 R18, R35, R18, R22 ;  /* 0x0000001223125225 */ /* 0x000fe200078e0016 */
[----:B------:R-:W-:Y:S01]  /*0960*/  ISETP.GE.OR P2, PT, R58, R7, P2 ;  /* 0x000000073a00720c */ /* 0x000fe20001746670 */
[----:B------:R-:W1:Y:S01]  /*0970*/  @P3 LDC.64 R62, c[0x0][0x228] ;  /* 0x00008a00ff3e3b82 */ /* 0x000e620000000a00 */
[----:B------:R-:W-:Y:S01]  /*0980*/  @P5 LEA.HI.X R31, R20, R31, R21, 0x1, P6 ;  /* 0x0000001f141f5211 */ /* 0x000fe200030f0c15 */
[----:B------:R-:W-:Y:S01]  /*0990*/  @P4 IMAD R25, R24, R17, R25 ;  /* 0x0000001118194224 */ /* 0x000fe200078e0219 */
[----:B------:R-:W-:-:S02]  /*09a0*/  @P4 MOV R20, R46 ;  /* 0x0000002e00144202 */ /* 0x000fc40000000f00 */
[----:B------:R-:W-:Y:S02]  /*09b0*/  @P4 MOV R21, R47 ;  /* 0x0000002f00154202 */ /* 0x000fe40000000f00 */
[----:B------:R-:W-:Y:S01]  /*09c0*/  @P5 IADD3 R19, R19, R27, RZ ;  /* 0x0000001b13135210 */ /* 0x000fe20007ffe0ff */
[----:B------:R-:W2:Y:S01]  /*09d0*/  @P3 LDC.64 R38, c[0x0][0x240] ;  /* 0x00009000ff263b82 */ /* 0x000ea20000000a00 */
[----:B0-----:R-:W-:Y:S01]  /*09e0*/  @P5 LEA R28, P6, R18, R28, 0x1 ;  /* 0x0000001c121c5211 */ /* 0x001fe200078c08ff */
[----:B------:R-:W-:-:S03]  /*09f0*/  @P4 IMAD.WIDE.U32 R16, R24, R16, R20 ;  /* 0x0000001018104225 */ /* 0x000fc600078e0014 */
[----:B------:R-:W-:Y:S02]  /*0a00*/  @P5 LEA.HI.X R29, R18, R29, R19, 0x1, P6 ;  /* 0x0000001d121d5211 */ /* 0x000fe400030f0c13 */
[----:B------:R-:W-:Y:S01]  /*0a10*/  @P4 IADD3 R17, R17, R25, RZ ;  /* 0x0000001911114210 */ /* 0x000fe20007ffe0ff */
[----:B------:R-:W0:Y:S01]  /*0a20*/  @P4 LDC.64 R26, c[0x0][0x248] ;  /* 0x00009200ff1a4b82 */ /* 0x000e220000000a00 */
[----:B---3--:R-:W-:-:S04]  /*0a30*/  @P4 LEA R68, P6, R16, R68, 0x1 ;  /* 0x0000004410444211 */ /* 0x008fc800078c08ff */
[----:B------:R-:W-:Y:S02]  /*0a40*/  @P4 LEA.HI.X R69, R16, R69, R17, 0x1, P6 ;  /* 0x0000004510454211 */ /* 0x000fe400030f0c11 */
[C---:B------:R-:W-:Y:S01]  /*0a50*/  @P4 IADD3 R37, P6, R60.reuse, 0x20, RZ ;  /* 0x000000203c254810 */ /* 0x040fe20007fde0ff */
[----:B------:R-:W3:Y:S01]  /*0a60*/  @!P2 LDC.64 R64, c[0x0][0x228] ;  /* 0x00008a00ff40ab82 */ /* 0x000ee20000000a00 */
[----:B------:R-:W-:Y:S02]  /*0a70*/  @P3 MOV R16, R46 ;  /* 0x0000002e00103202 */ /* 0x000fe40000000f00 */
[----:B------:R-:W-:Y:S02]  /*0a80*/  @P4 IADD3.X R17, RZ, R61, RZ, P6, !PT ;  /* 0x0000003dff114210 */ /* 0x000fe400037fe4ff */
[----:B------:R-:W-:-:S03]  /*0a90*/  @P3 IADD3 R33, P6, R60, 0x30, RZ ;  /* 0x000000303c213810 */ /* 0x000fc60007fde0ff */
[----:B------:R-:W2:Y:S01]  /*0aa0*/  @P4 LDC.64 R24, c[0x0][0x240] ;  /* 0x00009000ff184b82 */ /* 0x000ea20000000a00 */
[----:B------:R-:W-:Y:S02]  /*0ab0*/  @P3 IADD3.X R35, RZ, R61, RZ, P6, !PT ;  /* 0x0000003dff233210 */ /* 0x000fe400037fe4ff */
[----:B------:R-:W-:-:S03]  /*0ac0*/  @!P2 IADD3 R23, P6, R60, 0x40, RZ ;  /* 0x000000403c17a810 */ /* 0x000fc60007fde0ff */
[----:B-1----:R-:W-:Y:S01]  /*0ad0*/  @P3 IMAD R20, R35, R62, RZ ;  /* 0x0000003e23143224 */ /* 0x002fe200078e02ff */
[----:B------:R-:W-:Y:S01]  /*0ae0*/  @!P2 IADD3.X R19, RZ, R61, RZ, P6, !PT ;  /* 0x0000003dff13a210 */ /* 0x000fe200037fe4ff */
[----:B0-----:R-:W-:Y:S01]  /*0af0*/  @P4 IMAD R18, R17, R26, RZ ;  /* 0x0000001a11124224 */ /* 0x001fe200078e02ff */
[----:B------:R-:W-:Y:S01]  /*0b00*/  @P3 MOV R17, R47 ;  /* 0x0000002f00113202 */ /* 0x000fe20000000f00 */
[----:B------:R-:W-:Y:S01]  /*0b10*/  @P3 IMAD R57, R33, R63, R20 ;  /* 0x0000003f21393224 */ /* 0x000fe200078e0214 */
[----:B------:R-:W0:Y:S01]  /*0b20*/  @!P2 LDC.64 R34, c[0x0][0x210] ;  /* 0x00008400ff22ab82 */ /* 0x000e220000000a00 */
[----:B------:R-:W-:Y:S01]  /*0b30*/  @P4 IMAD R21, R37, R27, R18 ;  /* 0x0000001b25154224 */ /* 0x000fe200078e0212 */
[----:B------:R-:W-:Y:S01]  /*0b40*/  @P4 MOV R18, R44 ;  /* 0x0000002c00124202 */ /* 0x000fe20000000f00 */
[----:B------:R-:W-:Y:S01]  /*0b50*/  @P3 IMAD.WIDE.U32 R62, R33, R62, R16 ;  /* 0x0000003e213e3225 */ /* 0x000fe200078e0010 */
[----:B------:R-:W-:-:S03]  /*0b60*/  CS2R R16, SRZ ;  /* 0x0000000000107805 */ /* 0x000fc6000001ff00 */
[-C--:B---3--:R-:W-:Y:S01]  /*0b70*/  @!P2 IMAD R22, R19, R64.reuse, RZ ;  /* 0x000000401316a224 */ /* 0x088fe200078e02ff */
[----:B------:R-:W-:Y:S01]  /*0b80*/  @P4 MOV R19, R45 ;  /* 0x0000002d00134202 */ /* 0x000fe20000000f00 */
[----:B------:R-:W1:Y:S01]  /*0b90*/  @P3 LDC.64 R32, c[0x0][0x248] ;  /* 0x00009200ff203b82 */ /* 0x000e620000000a00 */
[----:B------:R-:W-:-:S04]  /*0ba0*/  @!P2 IMAD.WIDE.U32 R46, R23, R64, R46 ;  /* 0x00000040172ea225 */ /* 0x000fc800078e002e */
[----:B------:R-:W-:Y:S01]  /*0bb0*/  @P4 IMAD.WIDE.U32 R26, R37, R26, R18 ;  /* 0x0000001a251a4225 */ /* 0x000fe200078e0012 */
[----:B------:R-:W-:Y:S02]  /*0bc0*/  CS2R R18, SRZ ;  /* 0x0000000000127805 */ /* 0x000fe4000001ff00 */
[----:B------:R-:W3:Y:S01]  /*0bd0*/  @!P2 LDC.64 R42, c[0x0][0x248] ;  /* 0x00009200ff2aab82 */ /* 0x000ee20000000a00 */
[----:B------:R-:W-:Y:S01]  /*0be0*/  @!P2 IMAD R65, R23, R65, R22 ;  /* 0x000000411741a224 */ /* 0x000fe200078e0216 */
[----:B------:R-:W-:Y:S02]  /*0bf0*/  @P4 IADD3 R27, R27, R21, RZ ;  /* 0x000000151b1b4210 */ /* 0x000fe40007ffe0ff */
[----:B------:R-:W-:Y:S02]  /*0c00*/  CS2R R20, SRZ ;  /* 0x0000000000147805 */ /* 0x000fe4000001ff00 */
[----:B------:R-:W-:Y:S01]  /*0c10*/  CS2R R22, SRZ ;  /* 0x0000000000167805 */ /* 0x000fe2000001ff00 */
[----:B------:R-:W4:Y:S01]  /*0c20*/  @P5 LDG.E.128 R16, desc[UR4][R30.64] ;  /* 0x000000041e105981 */ /* 0x000f22000c1e1d00 */
[----:B--2---:R-:W-:Y:S01]  /*0c30*/  @P4 LEA R66, P6, R26, R24, 0x1 ;  /* 0x000000181a424211 */ /* 0x004fe200078c08ff */
[----:B------:R-:W2:Y:S03]  /*0c40*/  @P3 LDC.64 R36, c[0x0][0x210] ;  /* 0x00008400ff243b82 */ /* 0x000ea60000000a00 */
[----:B------:R1:W4:Y:S01]  /*0c50*/  @P5 LDG.E.128 R20, desc[UR4][R28.64] ;  /* 0x000000041c145981 */ /* 0x000322000c1e1d00 */
[----:B------:R-:W-:-:S02]  /*0c60*/  @P3 IADD3 R59, P5, R60, 0x30, RZ ;  /* 0x000000303c3b3810 */ /* 0x000fc40007fbe0ff */
[----:B------:R-:W-:Y:S02]  /*0c70*/  @P4 LEA.HI.X R67, R26, R25, R27, 0x1, P6 ;  /* 0x000000191a434211 */ /* 0x000fe400030f0c1b */
[----:B------:R-:W-:-:S05]  /*0c80*/  @P3 IADD3.X R41, RZ, R61, RZ, P5, !PT ;  /* 0x0000003dff293210 */ /* 0x000fca0002ffe4ff */
[----:B-1----:R-:W-:Y:S01]  /*0c90*/  @P3 IMAD R40, R41, R32, RZ ;  /* 0x0000002029283224 */ /* 0x002fe200078e02ff */
[----:B------:R-:W-:-:S03]  /*0ca0*/  CS2R R28, SRZ ;  /* 0x00000000001c7805 */ /* 0x000fc6000001ff00 */
[----:B------:R-:W-:Y:S02]  /*0cb0*/  @P3 IMAD R33, R59, R33, R40 ;  /* 0x000000213b213224 */ /* 0x000fe400078e0228 */
[----:B------:R-:W1:Y:S01]  /*0cc0*/  @!P2 LDC.64 R40, c[0x0][0x240] ;  /* 0x00009000ff28ab82 */ /* 0x000e620000000a00 */
[----:B------:R-:W-:Y:S02]  /*0cd0*/  CS2R R30, SRZ ;  /* 0x00000000001e7805 */ /* 0x000fe4000001ff00 */
[----:B------:R-:W-:Y:S02]  /*0ce0*/  CS2R R24, SRZ ;  /* 0x0000000000187805 */ /* 0x000fe4000001ff00 */
[----:B------:R-:W-:Y:S02]  /*0cf0*/  CS2R R26, SRZ ;  /* 0x00000000001a7805 */ /* 0x000fe4000001ff00 */
[----:B------:R-:W-:Y:S01]  /*0d00*/  @!P2 IADD3 R64, P5, R60, 0x40, RZ ;  /* 0x000000403c40a810 */ /* 0x000fe20007fbe0ff */
[----:B------:R0:W4:Y:S04]  /*0d10*/  @P4 LDG.E.128 R28, desc[UR4][R66.64] ;  /* 0x00000004421c4981 */ /* 0x000128000c1e1d00 */
[----:B------:R2:W4:Y:S01]  /*0d20*/  @P4 LDG.E.128 R24, desc[UR4][R68.64] ;  /* 0x0000000444184981 */ /* 0x000522000c1e1d00 */
[----:B------:R-:W-:Y:S01]  /*0d30*/  @!P2 IADD3 R47, R47, R65, RZ ;  /* 0x000000412f2fa210 */ /* 0x000fe20007ffe0ff */
[----:B0-----:R-:W-:Y:S01]  /*0d40*/  @P3 IMAD.WIDE.U32 R66, R59, R32, R44 ;  /* 0x000000203b423225 */ /* 0x001fe200078e002c */
[----:B------:R-:W-:-:S02]  /*0d50*/  @!P2 IADD3.X R59, RZ, R61, RZ, P5, !PT ;  /* 0x0000003dff3ba210 */ /* 0x000fc40002ffe4ff */
[----:B------:R-:W-:-:S03]  /*0d60*/  @!P2 LEA R60, P4, R46, R34, 0x1 ;  /* 0x000000222e3ca211 */ /* 0x000fc600078808ff */
[----:B---3--:R-:W-:Y:S01]  /*0d70*/  @!P2 IMAD R59, R59, R42, RZ ;  /* 0x0000002a3b3ba224 */ /* 0x008fe200078e02ff */
[----:B------:R-:W-:Y:S02]  /*0d80*/  @P3 IADD3 R33, R67, R33, RZ ;  /* 0x0000002143213210 */ /* 0x000fe40007ffe0ff */
[----:B--2---:R-:W-:Y:S01]  /*0d90*/  @P3 LEA R68, P5, R66, R38, 0x1 ;  /* 0x0000002642443211 */ /* 0x004fe200078a08ff */
[----:B------:R-:W-:Y:S01]  /*0da0*/  @!P2 IMAD R43, R64, R43, R59 ;  /* 0x0000002b402ba224 */ /* 0x000fe200078e023b */
[----:B------:R-:W-:Y:S01]  /*0db0*/  @!P2 LEA.HI.X R61, R46, R35, R47, 0x1, P4 ;  /* 0x000000232e3da211 */ /* 0x000fe200020f0c2f */
[----:B------:R-:W-:Y:S01]  /*0dc0*/  @!P2 IMAD.WIDE.U32 R44, R64, R42, R44 ;  /* 0x0000002a402ca225 */ /* 0x000fe200078e002c */
[----:B------:R-:W-:Y:S02]  /*0dd0*/  @P3 IADD3 R57, R63, R57, RZ ;  /* 0x000000393f393210 */ /* 0x000fe40007ffe0ff */
[----:B------:R-:W-:Y:S02]  /*0de0*/  @P3 LEA R46, P4, R62, R36, 0x1 ;  /* 0x000000243e2e3211 */ /* 0x000fe400078808ff */
[----:B------:R-:W-:-:S02]  /*0df0*/  CS2R R34, SRZ ;  /* 0x0000000000227805 */ /* 0x000fc4000001ff00 */
[----:B------:R-:W-:Y:S02]  /*0e00*/  @P3 LEA.HI.X R69, R66, R39, R33, 0x1, P5 ;  /* 0x0000002742453211 */ /* 0x000fe400028f0c21 */
[----:B------:R-:W-:Y:S02]  /*0e10*/  CS2R R32, SRZ ;  /* 0x0000000000207805 */ /* 0x000fe4000001ff00 */
[----:B------:R-:W-:Y:S02]  /*0e20*/  @P3 LEA.HI.X R47, R62, R37, R57, 0x1, P4 ;  /* 0x000000253e2f3211 */ /* 0x000fe400020f0c39 */
[----:B------:R-:W-:Y:S02]  /*0e30*/  @!P2 IADD3 R42, R45, R43, RZ ;  /* 0x0000002b2d2aa210 */ /* 0x000fe40007ffe0ff */
[----:B-1----:R-:W-:Y:S02]  /*0e40*/  @!P2 LEA R62, P4, R44, R40, 0x1 ;  /* 0x000000282c3ea211 */ /* 0x002fe400078808ff */
[----:B------:R-:W-:-:S02]  /*0e50*/  CS2R R36, SRZ ;  /* 0x0000000000247805 */ /* 0x000fc4000001ff00 */
[----:B------:R-:W-:Y:S01]  /*0e60*/  CS2R R38, SRZ ;  /* 0x0000000000267805 */ /* 0x000fe2000001ff00 */
[----:B------:R0:W2:Y:S01]  /*0e70*/  @P3 LDG.E.128 R32, desc[UR4][R46.64] ;  /* 0x000000042e203981 */ /* 0x0000a2000c1e1d00 */
[----:B------:R-:W-:Y:S02]  /*0e80*/  @!P2 LEA.HI.X R63, R44, R41, R42, 0x1, P4 ;  /* 0x000000292c3fa211 */ /* 0x000fe400020f0c2a */
[----:B------:R-:W-:Y:S02]  /*0e90*/  CS2R R40, SRZ ;  /* 0x0000000000287805 */ /* 0x000fe4000001ff00 */
[----:B------:R-:W-:Y:S02]  /*0ea0*/  CS2R R42, SRZ ;  /* 0x00000000002a7805 */ /* 0x000fe4000001ff00 */
[----:B------:R-:W-:Y:S01]  /*0eb0*/  CS2R R44, SRZ ;  /* 0x00000000002c7805 */ /* 0x000fe2000001ff00 */
[----:B------:R-:W3:Y:S04]  /*0ec0*/  @P3 LDG.E.128 R36, desc[UR4][R68.64] ;  /* 0x0000000444243981 */ /* 0x000ee8000c1e1d00 */
[----:B------:R1:W3:Y:S01]  /*0ed0*/  @!P2 LDG.E.128 R40, desc[UR4][R60.64] ;  /* 0x000000043c28a981 */ /* 0x0002e2000c1e1d00 */
[----:B0-----:R-:W-:-:S06]  /*0ee0*/  CS2R R46, SRZ ;  /* 0x00000000002e7805 */ /* 0x001fcc000001ff00 */
[----:B------:R0:W3:Y:S01]  /*0ef0*/  @!P2 LDG.E.128 R44, desc[UR4][R62.64] ;  /* 0x000000043e2ca981 */ /* 0x0000e2000c1e1d00 */
[----:B----4-:R-:W-:Y:S02]  /*0f00*/  HADD2.F32 R57, -RZ, R8.H1_H1 ;  /* 0x30000008ff397230 */ /* 0x010fe40000004100 */
[----:B------:R-:W-:Y:S02]  /*0f10*/  HADD2.F32 R64, -RZ, R12.H1_H1 ;  /* 0x3000000cff407230 */ /* 0x000fe40000004100 */
[----:B------:R-:W-:Y:S02]  /*0f20*/  HADD2.F32 R8, -RZ, R8.H0_H0 ;  /* 0x20000008ff087230 */ /* 0x000fe40000004100 */
[----:B------:R-:W-:Y:S02]  /*0f30*/  HADD2.F32 R59, -RZ, R12.H0_H0 ;  /* 0x2000000cff3b7230 */ /* 0x000fe40000004100 */
[----:B------:R-:W-:Y:S01]  /*0f40*/  FMUL.FTZ R65, R57, R64 ;  /* 0x0000004039417220 */ /* 0x000fe20000410000 */
[----:B------:R-:W-:-:S02]  /*0f50*/  HADD2.F32 R12, -RZ, R9.H0_H0 ;  /* 0x20000009ff0c7230 */ /* 0x000fc40000004100 */
[----:B------:R-:W-:Y:S02]  /*0f60*/  HADD2.F32 R57, -RZ, R13.H0_H0 ;  /* 0x2000000dff397230 */ /* 0x000fe40000004100 */
[----:B------:R-:W-:Y:S01]  /*0f70*/  FFMA.FTZ R59, R8, R59, R65 ;  /* 0x0000003b083b7223 */ /* 0x000fe20000010041 */
[----:B------:R-:W-:Y:S02]  /*0f80*/  HADD2.F32 R9, -RZ, R9.H1_H1 ;  /* 0x30000009ff097230 */ /* 0x000fe40000004100 */
[----:B-1----:R-:W-:Y:S02]  /*0f90*/  HADD2.F32 R60, -RZ, R13.H1_H1 ;  /* 0x3000000dff3c7230 */ /* 0x002fe40000004100 */
[----:B------:R-:W-:Y:S01]  /*0fa0*/  FFMA.FTZ R12, R12, R57, R59 ;  /* 0x000000390c0c7223 */ /* 0x000fe2000001003b */
[----:B------:R-:W-:Y:S02]  /*0fb0*/  HADD2.F32 R8, -RZ, R10.H0_H0 ;  /* 0x2000000aff087230 */ /* 0x000fe40000004100 */
[----:B------:R-:W-:-:S02]  /*0fc0*/  HADD2.F32 R13, -RZ, R14.H0_H0 ;  /* 0x2000000eff0d7230 */ /* 0x000fc40000004100 */
[----:B------:R-:W-:Y:S01]  /*0fd0*/  FFMA.FTZ R57, R9, R60, R12 ;  /* 0x0000003c09397223 */ /* 0x000fe2000001000c */
[----:B------:R-:W-:Y:S02]  /*0fe0*/  HADD2.F32 R10, -RZ, R10.H1_H1 ;  /* 0x3000000aff0a7230 */ /* 0x000fe40000004100 */
[----:B------:R-:W-:Y:S02]  /*0ff0*/  HADD2.F32 R9, -RZ, R14.H1_H1 ;  /* 0x3000000eff097230 */ /* 0x000fe40000004100 */
[----:B------:R-:W-:Y:S01]  /*1000*/  FFMA.FTZ R57, R8, R13, R57 ;  /* 0x0000000d08397223 */ /* 0x000fe20000010039 */
[----:B------:R-:W-:Y:S02]  /*1010*/  HADD2.F32 R8, -RZ, R11.H0_H0 ;  /* 0x2000000bff087230 */ /* 0x000fe40000004100 */
[--C-:B------:R-:W-:Y:S02]  /*1020*/  HADD2.F32 R13, -RZ, R15.reuse.H0_H0 ;  /* 0x2000000fff0d7230 */ /* 0x100fe40000004100 */
[----:B------:R-:W-:Y:S01]  /*1030*/  FFMA.FTZ R9, R10, R9, R57 ;  /* 0x000000090a097223 */ /* 0x000fe20000010039 */
[----:B------:R-:W-:-:S03]  /*1040*/  HADD2.F32 R10, -RZ, R15.H1_H1 ;  /* 0x3000000fff0a7230 */ /* 0x000fc60000004100 */
[----:B------:R-:W-:Y:S01]  /*1050*/  FFMA.FTZ R8, R8, R13, R9 ;  /* 0x0000000d08087223 */ /* 0x000fe20000010009 */
[----:B------:R-:W-:-:S05]  /*1060*/  HADD2.F32 R11, -RZ, R11.H1_H1 ;  /* 0x3000000bff0b7230 */ /* 0x000fca0000004100 */
[----:B------:R-:W-:Y:S01]  /*1070*/  FFMA.FTZ R8, R11, R10, R8 ;  /* 0x0000000a0b087223 */ /* 0x000fe20000010008 */
[--C-:B------:R-:W-:Y:S02]  /*1080*/  HADD2.F32 R59, -RZ, R16.reuse.H1_H1 ;  /* 0x30000010ff3b7230 */ /* 0x100fe40000004100 */
[----:B------:R-:W-:Y:S02]  /*1090*/  HADD2.F32 R13, -RZ, R16.H0_H0 ;  /* 0x20000010ff0d7230 */ /* 0x000fe40000004100 */
[--C-:B0-----:R-:W-:Y:S02]  /*10a0*/  HADD2.F32 R62, -RZ, R20.reuse.H1_H1 ;  /* 0x30000014ff3e7230 */ /* 0x101fe40000004100 */
[----:B------:R-:W-:Y:S02]  /*10b0*/  HADD2.F32 R60, -RZ, R20.H0_H0 ;  /* 0x20000014ff3c7230 */ /* 0x000fe40000004100 */
[--C-:B------:R-:W-:Y:S02]  /*10c0*/  HADD2.F32 R57, -RZ, R21.reuse.H0_H0 ;  /* 0x20000015ff397230 */ /* 0x100fe40000004100 */
[----:B------:R-:W-:-:S02]  /*10d0*/  HADD2.F32 R20, -RZ, R21.H1_H1 ;  /* 0x30000015ff147230 */ /* 0x000fc40000004100 */
[--C-:B------:R-:W-:Y:S02]  /*10e0*/  HADD2.F32 R16, -RZ, R22.reuse.H0_H0 ;  /* 0x20000016ff107230 */ /* 0x100fe40000004100 */
[----:B------:R-:W-:Y:S02]  /*10f0*/  HADD2.F32 R15, -RZ, R22.H1_H1 ;  /* 0x30000016ff0f7230 */ /* 0x000fe40000004100 */
[----:B------:R-:W-:Y:S01]  /*1100*/  FMUL.FTZ R62, R59, R62 ;  /* 0x0000003e3b3e7220 */ /* 0x000fe20000410000 */
[--C-:B------:R-:W-:Y:S02]  /*1110*/  HADD2.F32 R12, -RZ, R17.reuse.H0_H0 ;  /* 0x20000011ff0c7230 */ /* 0x100fe40000004100 */
[----:B------:R-:W-:Y:S02]  /*1120*/  HADD2.F32 R17, -RZ, R17.H1_H1 ;  /* 0x30000011ff117230 */ /* 0x000fe40000004100 */
[----:B------:R-:W-:Y:S02]  /*1130*/  HADD2.F32 R22, -RZ, R28.H1_H1 ;  /* 0x3000001cff167230 */ /* 0x000fe40000004100 */
[----:B------:R-:W-:-:S05]  /*1140*/  HADD2.F32 R21, -RZ, R24.H1_H1 ;  /* 0x30000018ff157230 */ /* 0x000fca0000004100 */
[----:B------:R-:W-:Y:S01]  /*1150*/  FMUL.FTZ R59, R21, R22 ;  /* 0x00000016153b7220 */ /* 0x000fe20000410000 */
[----:B------:R-:W-:Y:S01]  /*1160*/  FFMA.FTZ R21, R13, R60, R62 ;  /* 0x0000003c0d157223 */ /* 0x000fe2000001003e */
[--C-:B------:R-:W-:Y:S02]  /*1170*/  HADD2.F32 R14, -RZ, R23.reuse.H0_H0 ;  /* 0x20000017ff0e7230 */ /* 0x100fe40000004100 */
[----:B------:R-:W-:Y:S02]  /*1180*/  HADD2.F32 R10, -RZ, R23.H1_H1 ;  /* 0x30000017ff0a7230 */ /* 0x000fe40000004100 */
[----:B------:R-:W-:Y:S01]  /*1190*/  FFMA.FTZ R12, R12, R57, R21 ;  /* 0x000000390c0c7223 */ /* 0x000fe20000010015 */
[----:B------:R-:W-:Y:S02]  /*11a0*/  HADD2.F32 R24, -RZ, R24.H0_H0 ;  /* 0x20000018ff187230 */ /* 0x000fe40000004100 */
[----:B------:R-:W-:Y:S02]  /*11b0*/  HADD2.F32 R23, -RZ, R28.H0_H0 ;  /* 0x2000001cff177230 */ /* 0x000fe40000004100 */
[----:B------:R-:W-:Y:S01]  /*11c0*/  FFMA.FTZ R20, R17, R20, R12 ;  /* 0x0000001411147223 */ /* 0x000fe2000001000c */
[----:B------:R-:W-:-:S02]  /*11d0*/  HADD2.F32 R11, -RZ, R18.H0_H0 ;  /* 0x20000012ff0b7230 */ /* 0x000fc40000004100 */
[----:B------:R-:W-:Y:S02]  /*11e0*/  HADD2.F32 R13, -RZ, R25.H0_H0 ;  /* 0x20000019ff0d7230 */ /* 0x000fe40000004100 */
[----:B------:R-:W-:Y:S01]  /*11f0*/  FFMA.FTZ R28, R24, R23, R59 ;  /* 0x00000017181c7223 */ /* 0x000fe2000001003b */
[----:B------:R-:W-:Y:S02]  /*1200*/  HADD2.F32 R22, -RZ, R29.H0_H0 ;  /* 0x2000001dff167230 */ /* 0x000fe40000004100 */
[----:B------:R-:W-:Y:S01]  /*1210*/  FFMA.FTZ R17, R11, R16, R20 ;  /* 0x000000100b117223 */ /* 0x000fe20000010014 */
[----:B------:R-:W-:Y:S02]  /*1220*/  HADD2.F32 R18, -RZ, R18.H1_H1 ;  /* 0x30000012ff127230 */ /* 0x000fe40000004100 */
[----:B------:R-:W-:Y:S02]  /*1230*/  HADD2.F32 R25, -RZ, R25.H1_H1 ;  /* 0x30000019ff197230 */ /* 0x000fe40000004100 */
[----:B------:R-:W-:Y:S01]  /*1240*/  FFMA.FTZ R22, R13, R22, R28 ;  /* 0x000000160d167223 */ /* 0x000fe2000001001c */
[----:B------:R-:W-:-:S02]  /*1250*/  HADD2.F32 R24, -RZ, R29.H1_H1 ;  /* 0x3000001dff187230 */ /* 0x000fc40000004100 */
[----:B------:R-:W-:Y:S01]  /*1260*/  FFMA.FTZ R18, R18, R15, R17 ;  /* 0x0000000f12127223 */ /* 0x000fe20000010011 */
[----:B------:R-:W-:Y:S02]  /*1270*/  HADD2.F32 R12, -RZ, R26.H0_H0 ;  /* 0x2000001aff0c7230 */ /* 0x000fe40000004100 */
[----:B------:R-:W-:Y:S02]  /*1280*/  HADD2.F32 R13, -RZ, R30.H0_H0 ;  /* 0x2000001eff0d7230 */ /* 0x000fe40000004100 */
[----:B------:R-:W-:Y:S01]  /*1290*/  FFMA.FTZ R25, R25, R24, R22 ;  /* 0x0000001819197223 */ /* 0x000fe20000010016 */
[--C-:B--2---:R-:W-:Y:S02]  /*12a0*/  HADD2.F32 R15, -RZ, R32.reuse.H0_H0 ;  /* 0x20000020ff0f7230 */ /* 0x104fe40000004100 */
[----:B------:R-:W-:Y:S02]  /*12b0*/  HADD2.F32 R32, -RZ, R32.H1_H1 ;  /* 0x30000020ff207230 */ /* 0x000fe40000004100 */
[----:B---3--:R-:W-:-:S02]  /*12c0*/  HADD2.F32 R23, -RZ, R36.H1_H1 ;  /* 0x30000024ff177230 */ /* 0x008fc40000004100 */
[----:B------:R-:W-:Y:S01]  /*12d0*/  FFMA.FTZ R25, R12, R13, R25 ;  /* 0x0000000d0c197223 */ /* 0x000fe20000010019 */
[----:B------:R-:W-:Y:S02]  /*12e0*/  HADD2.F32 R26, -RZ, R26.H1_H1 ;  /* 0x3000001aff1a7230 */ /* 0x000fe40000004100 */
[----:B------:R-:W-:Y:S02]  /*12f0*/  HADD2.F32 R11, -RZ, R30.H1_H1 ;  /* 0x3000001eff0b7230 */ /* 0x000fe40000004100 */
[----:B------:R-:W-:Y:S02]  /*1300*/  HADD2.F32 R17, -RZ, R40.H1_H1 ;  /* 0x30000028ff117230 */ /* 0x000fe40000004100 */
[----:B------:R-:W-:Y:S01]  /*1310*/  FMUL.FTZ R32, R32, R23 ;  /* 0x0000001720207220 */ /* 0x000fe20000410000 */
[----:B------:R-:W-:Y:S02]  /*1320*/  HADD2.F32 R22, -RZ, R36.H0_H0 ;  /* 0x20000024ff167230 */ /* 0x000fe40000004100 */
[----:B------:R-:W-:-:S02]  /*1330*/  HADD2.F32 R24, -RZ, R44.H1_H1 ;  /* 0x3000002cff187230 */ /* 0x000fc40000004100 */
[----:B------:R-:W-:Y:S01]  /*1340*/  FFMA.FTZ R11, R26, R11, R25 ;  /* 0x0000000b1a0b7223 */ /* 0x000fe20000010019 */
[----:B------:R-:W-:Y:S02]  /*1350*/  HADD2.F32 R40, -RZ, R40.H0_H0 ;  /* 0x20000028ff287230 */ /* 0x000fe40000004100 */
[----:B------:R-:W-:Y:S02]  /*1360*/  HADD2.F32 R23, -RZ, R44.H0_H0 ;  /* 0x2000002cff177230 */ /* 0x000fe40000004100 */
[----:B------:R-:W-:Y:S01]  /*1370*/  FMUL.FTZ R17, R17, R24 ;  /* 0x0000001811117220 */ /* 0x000fe20000410000 */
[----:B------:R-:W-:Y:S02]  /*1380*/  HADD2.F32 R21, -RZ, R33.H0_H0 ;  /* 0x20000021ff157230 */ /* 0x000fe40000004100 */
[----:B------:R-:W-:Y:S01]  /*1390*/  FFMA.FTZ R32, R15, R22, R32 ;  /* 0x000000160f207223 */ /* 0x000fe20000010020 */
[----:B------:R-:W-:Y:S02]  /*13a0*/  HADD2.F32 R26, -RZ, R37.H0_H0 ;  /* 0x20000025ff1a7230 */ /* 0x000fe40000004100 */
[----:B------:R-:W-:Y:S01]  /*13b0*/  FFMA.FTZ R40, R40, R23, R17 ;  /* 0x0000001728287223 */ /* 0x000fe20000010011 */
[----:B------:R-:W-:-:S02]  /*13c0*/  HADD2.F32 R16, -RZ, R27.H0_H0 ;  /* 0x2000001bff107230 */ /* 0x000fc40000004100 */
[----:B------:R-:W-:Y:S02]  /*13d0*/  HADD2.F32 R13, -RZ, R31.H0_H0 ;  /* 0x2000001fff0d7230 */ /* 0x000fe40000004100 */
[----:B------:R-:W-:Y:S02]  /*13e0*/  HADD2.F32 R15, -RZ, R41.H0_H0 ;  /* 0x20000029ff0f7230 */ /* 0x000fe40000004100 */
[----:B------:R-:W-:Y:S02]  /*13f0*/  HADD2.F32 R22, -RZ, R45.H0_H0 ;  /* 0x2000002dff167230 */ /* 0x000fe40000004100 */
[----:B------:R-:W-:Y:S01]  /*1400*/  FFMA.FTZ R26, R21, R26, R32 ;  /* 0x0000001a151a7223 */ /* 0x000fe20000010020 */
[----:B------:R-:W-:Y:S02]  /*1410*/  HADD2.F32 R33, -RZ, R33.H1_H1 ;  /* 0x30000021ff217230 */ /* 0x000fe40000004100 */
[----:B------:R-:W-:Y:S02]  /*1420*/  HADD2.F32 R28, -RZ, R37.H1_H1 ;  /* 0x30000025ff1c7230 */ /* 0x000fe40000004100 */
[----:B------:R-:W-:Y:S01]  /*1430*/  FFMA.FTZ R16, R16, R13, R11 ;  /* 0x0000000d10107223 */ /* 0x000fe2000001000b */
        /* <DEDUP_REMOVED lines=9> */
[----:B------:R-:W-:Y:S02]  /*14d0*/  HADD2.F32 R22, -RZ, R46.H0_H0 ;  /* 0x2000002eff167230 */ /* 0x000fe40000004100 */
[----:B------:R-:W-:Y:S01]  /*14e0*/  FFMA.FTZ R11, R11, R30, R26 ;  /* 0x0000001e0b0b7223 */ /* 0x000fe2000001001a */
[----:B------:R-:W-:Y:S02]  /*14f0*/  HADD2.F32 R34, -RZ, R34.H1_H1 ;  /* 0x30000022ff227230 */ /* 0x000fe40000004100 */
[----:B------:R-:W-:Y:S02]  /*1500*/  HADD2.F32 R13, -RZ, R38.H1_H1 ;  /* 0x30000026ff0d7230 */ /* 0x000fe40000004100 */
[----:B------:R-:W-:Y:S01]  /*1510*/  FFMA.FTZ R14, R9, R14, R18 ;  /* 0x0000000e090e7223 */ /* 0x000fe20000010012 */
[----:B------:R-:W-:Y:S02]  /*1520*/  HADD2.F32 R42, -RZ, R42.H1_H1 ;  /* 0x3000002aff2a7230 */ /* 0x000fe40000004100 */
[----:B------:R-:W-:Y:S01]  /*1530*/  FFMA.FTZ R15, R15, R22, R24 ;  /* 0x000000160f0f7223 */ /* 0x000fe20000010018 */
[----:B------:R-:W-:-:S02]  /*1540*/  HADD2.F32 R17, -RZ, R46.H1_H1 ;  /* 0x3000002eff117230 */ /* 0x000fc40000004100 */
[----:B------:R-:W-:Y:S01]  /*1550*/  FFMA.FTZ R34, R34, R13, R11 ;  /* 0x0000000d22227223 */ /* 0x000fe2000001000b */
[----:B------:R-:W-:Y:S02]  /*1560*/  HADD2.F32 R9, -RZ, R35.H0_H0 ;  /* 0x20000023ff097230 */ /* 0x000fe40000004100 */
[----:B------:R-:W-:Y:S02]  /*1570*/  HADD2.F32 R20, -RZ, R39.H0_H0 ;  /* 0x20000027ff147230 */ /* 0x000fe40000004100 */
[----:B------:R-:W-:Y:S01]  /*1580*/  FFMA.FTZ R42, R42, R17, R15 ;  /* 0x000000112a2a7223 */ /* 0x000fe2000001000f */
[----:B------:R-:W-:Y:S02]  /*1590*/  HADD2.F32 R11, -RZ, R43.H0_H0 ;  /* 0x2000002bff0b7230 */ /* 0x000fe40000004100 */
[----:B------:R-:W-:Y:S02]  /*15a0*/  HADD2.F32 R22, -RZ, R47.H0_H0 ;  /* 0x2000002fff167230 */ /* 0x000fe40000004100 */
[----:B------:R-:W-:Y:S01]  /*15b0*/  FFMA.FTZ R34, R9, R20, R34 ;  /* 0x0000001409227223 */ /* 0x000fe20000010022 */
[----:B------:R-:W-:-:S02]  /*15c0*/  HADD2.F32 R35, -RZ, R35.H1_H1 ;  /* 0x30000023ff237230 */ /* 0x000fc40000004100 */
[----:B------:R-:W-:Y:S02]  /*15d0*/  HADD2.F32 R18, -RZ, R39.H1_H1 ;  /* 0x30000027ff127230 */ /* 0x000fe40000004100 */
[----:B------:R-:W-:Y:S01]  /*15e0*/  FFMA.FTZ R22, R11, R22, R42 ;  /* 0x000000160b167223 */ /* 0x000fe2000001002a */
[----:B------:R-:W-:Y:S02]  /*15f0*/  HADD2.F32 R19, -RZ, R19.H1_H1 ;  /* 0x30000013ff137230 */ /* 0x000fe40000004100 */
[----:B------:R-:W-:Y:S02]  /*1600*/  HADD2.F32 R27, -RZ, R27.H1_H1 ;  /* 0x3000001bff1b7230 */ /* 0x000fe40000004100 */
[----:B------:R-:W-:Y:S02]  /*1610*/  HADD2.F32 R12, -RZ, R31.H1_H1 ;  /* 0x3000001fff0c7230 */ /* 0x000fe40000004100 */
[----:B------:R-:W-:Y:S02]  /*1620*/  HADD2.F32 R43, -RZ, R43.H1_H1 ;  /* 0x3000002bff2b7230 */ /* 0x000fe40000004100 */
[----:B------:R-:W-:-:S02]  /*1630*/  HADD2.F32 R20, -RZ, R47.H1_H1 ;  /* 0x3000002fff147230 */ /* 0x000fc40000004100 */
[----:B------:R-:W-:Y:S01]  /*1640*/  FFMA.FTZ R18, R35, R18, R34 ;  /* 0x0000001223127223 */ /* 0x000fe20000010022 */
[----:B------:R-:W-:Y:S01]  /*1650*/  FFMA.FTZ R14, R19, R10, R14 ;  /* 0x0000000a130e7223 */ /* 0x000fe2000001000e */
[----:B------:R-:W-:Y:S01]  /*1660*/  FFMA.FTZ R16, R27, R12, R16 ;  /* 0x0000000c1b107223 */ /* 0x000fe20000010010 */
[----:B------:R-:W-:Y:S02]  /*1670*/  FFMA.FTZ R20, R43, R20, R22 ;  /* 0x000000142b147223 */ /* 0x000fe40000010016 */
[----:B------:R-:W0:Y:S04]  /*1680*/  SHFL.BFLY PT, R15, R18, 0x8, 0x1f ;  /* 0x0d001f00120f7f89 */ /* 0x000e2800000e0000 */
[----:B------:R-:W1:Y:S04]  /*1690*/  SHFL.BFLY PT, R9, R8, 0x8, 0x1f ;  /* 0x0d001f0008097f89 */ /* 0x000e6800000e0000 */
[----:B------:R-:W2:Y:S04]  /*16a0*/  SHFL.BFLY PT, R11, R14, 0x8, 0x1f ;  /* 0x0d001f000e0b7f89 */ /* 0x000ea800000e0000 */
[----:B------:R-:W3:Y:S04]  /*16b0*/  SHFL.BFLY PT, R13, R16, 0x8, 0x1f ;  /* 0x0d001f00100d7f89 */ /* 0x000ee800000e0000 */
[----:B------:R-:W4:Y:S01]  /*16c0*/  SHFL.BFLY PT, R19, R20, 0x8, 0x1f ;  /* 0x0d001f0014137f89 */ /* 0x000f2200000e0000 */
[----:B0-----:R-:W-:Y:S01]  /*16d0*/  FADD.FTZ R17, R18, R15 ;  /* 0x0000000f12117221 */ /* 0x001fe20000010000 */
[----:B-1----:R-:W-:Y:S01]  /*16e0*/  FADD.FTZ R9, R8, R9 ;  /* 0x0000000908097221 */ /* 0x002fe20000010000 */
[----:B--2---:R-:W-:Y:S01]  /*16f0*/  FADD.FTZ R12, R14, R11 ;  /* 0x0000000b0e0c7221 */ /* 0x004fe20000010000 */
[----:B---3--:R-:W-:Y:S01]  /*1700*/  FADD.FTZ R13, R16, R13 ;  /* 0x0000000d100d7221 */ /* 0x008fe20000010000 */
[----:B----4-:R-:W-:Y:S01]  /*1710*/  FADD.FTZ R21, R20, R19 ;  /* 0x0000001314157221 */ /* 0x010fe20000010000 */
        /* <DEDUP_REMOVED lines=20> */
[----:B------:R-:W0:Y:S01]  /*1860*/  SHFL.BFLY PT, R18, R19, 0x1, 0x1f ;  /* 0x0c201f0013127f89 */ /* 0x000e2200000e0000 */
[----:B------:R-:W-:Y:S01]  /*1870*/  @P1 IMAD R53, R0, 0x50, R53 ;  /* 0x0000005000351824 */ /* 0x000fe200078e0235 */
[----:B------:R-:W1:Y:S02]  /*1880*/  LDC.64 R8, c[0x0][0x2d0] ;  /* 0x0000b400ff087b82 */ /* 0x000e640000000a00 */
[----:B------:R-:W2:Y:S04]  /*1890*/  SHFL.BFLY PT, R12, R11, 0x1, 0x1f ;  /* 0x0c201f000b0c7f89 */ /* 0x000ea800000e0000 */
[----:B------:R-:W3:Y:S04]  /*18a0*/  SHFL.BFLY PT, R14, R13, 0x1, 0x1f ;  /* 0x0c201f000d0e7f89 */ /* 0x000ee800000e0000 */
[----:B------:R-:W4:Y:S04]  /*18b0*/  SHFL.BFLY PT, R15, R16, 0x1, 0x1f ;  /* 0x0c201f00100f7f89 */ /* 0x000f2800000e0000 */
[----:B------:R-:W4:Y:S01]  /*18c0*/  SHFL.BFLY PT, R20, R17, 0x1, 0x1f ;  /* 0x0c201f0011147f89 */ /* 0x000f2200000e0000 */
[----:B------:R-:W-:Y:S01]  /*18d0*/  @P1 IMAD.HI R53, R53, 0x66666667, RZ ;  /* 0x6666666735351827 */ /* 0x000fe200078e02ff */
[----:B------:R-:W-:-:S04]  /*18e0*/  ISETP.NE.AND P2, PT, R55, RZ, PT ;  /* 0x000000ff3700720c */ /* 0x000fc80003f45270 */
[----:B------:R-:W-:-:S04]  /*18f0*/  @P1 SHF.R.U32.HI R10, RZ, 0x1f, R53 ;  /* 0x0000001fff0a1819 */ /* 0x000fc80000011635 */
[----:B------:R-:W-:Y:S01]  /*1900*/  @P1 LEA.HI.SX32 R53, R53, R10, 0x1b ;  /* 0x0000000a35351211 */ /* 0x000fe200078fdaff */
[----:B------:R-:W-:Y:S01]  /*1910*/  HFMA2.MMA R10, -RZ, RZ, 0, 0 ;  /* 0x00000000ff0a7435 */ /* 0x000fe200000001ff */
[----:B------:R-:W-:Y:S01]  /*1920*/  BSSY B0, `(.L_x_4734) ;  /* 0x0000028000007945 */ /* 0x000fe20003800000 */
[----:B0-----:R-:W-:Y:S01]  /*1930*/  FADD.FTZ R18, R19, R18 ;  /* 0x0000001213127221 */ /* 0x001fe20000010000 */
[----:B--2---:R-:W-:Y:S01]  /*1940*/  FADD.FTZ R21, R11, R12 ;  /* 0x0000000c0b157221 */ /* 0x004fe20000010000 */
[----:B---3--:R-:W-:Y:S02]  /*1950*/  FADD.FTZ R22, R13, R14 ;  /* 0x0000000e0d167221 */ /* 0x008fe40000010000 */
[----:B------:R-:W-:Y:S02]  /*1960*/  @P1 IMAD R10, R53, 0x50, RZ ;  /* 0x00000050350a1824 */ /* 0x000fe400078e02ff */
[----:B----4-:R-:W-:Y:S01]  /*1970*/  FADD.FTZ R15, R16, R15 ;  /* 0x0000000f100f7221 */ /* 0x010fe20000010000 */
[----:B------:R-:W-:Y:S01]  /*1980*/  FADD.FTZ R19, R17, R20 ;  /* 0x0000001411137221 */ /* 0x000fe20000010000 */
[----:B------:R-:W-:Y:S06]  /*1990*/  @P2 BRA `(.L_x_4735) ;  /* 0x0000000000802947 */ /* 0x000fec0003800000 */
[----:B------:R-:W0:Y:S01]  /*19a0*/  LDC.64 R16, c[0x0][0x278] ;  /* 0x00009e00ff107b82 */ /* 0x000e220000000a00 */
[----:B------:R-:W-:Y:S01]  /*19b0*/  SHF.R.S32.HI R14, RZ, 0x1f, R10 ;  /* 0x0000001fff0e7819 */ /* 0x000fe2000001140a */
[----:B------:R-:W-:Y:S01]  /*19c0*/  ULDC.64 UR8, c[0x0][0x280] ;  /* 0x0000a00000087ab9 */ /* 0x000fe20000000a00 */
[C---:B------:R-:W-:Y:S02]  /*19d0*/  IADD3 R12, P1, R5.reuse, R10, RZ ;  /* 0x0000000a050c7210 */ /* 0x040fe40007f3e0ff */
[-C--:B------:R-:W-:Y:S02]  /*19e0*/  ISETP.GE.AND P2, PT, R54, R7.reuse, PT ;  /* 0x000000073600720c */ /* 0x080fe40003f46270 */
[----:B------:R-:W-:Y:S02]  /*19f0*/  LEA.HI.X.SX32 R13, R5, R14, 0x1, P1 ;  /* 0x0000000e050d7211 */ /* 0x000fe400008f0eff */
[-C--:B------:R-:W-:Y:S02]  /*1a00*/  ISETP.GE.AND P1, PT, R56, R7.reuse, PT ;  /* 0x000000073800720c */ /* 0x080fe40003f26270 */
[----:B------:R-:W-:-:S02]  /*1a10*/  ISETP.GE.AND P5, PT, R50, R7, PT ;  /* 0x000000073200720c */ /* 0x000fc40003fa6270 */
[----:B------:R-:W-:Y:S02]  /*1a20*/  ISETP.GE.AND P4, PT, R52, R7, PT ;  /* 0x000000073400720c */ /* 0x000fe40003f86270 */
[----:B------:R-:W-:Y:S01]  /*1a30*/  FSEL R15, R15, RZ, !P2 ;  /* 0x000000ff0f0f7208 */ /* 0x000fe20005000000 */
[C---:B0-----:R-:W-:Y:S02]  /*1a40*/  IMAD R14, R16.reuse, UR7, RZ ;  /* 0x00000007100e7c24 */ /* 0x041fe4000f8e02ff */
[----:B------:R-:W-:-:S04]  /*1a50*/  IMAD.WIDE.U32 R12, R16, UR6, R12 ;  /* 0x00000006100c7c25 */ /* 0x000fc8000f8e000c */
[----:B------:R-:W-:Y:S01]  /*1a60*/  IMAD R11, R17, UR6, R14 ;  /* 0x00000006110b7c24 */ /* 0x000fe2000f8e020e */
[----:B------:R-:W-:-:S04]  /*1a70*/  FSEL R17, R18, RZ, !P1 ;  /* 0x000000ff12117208 */ /* 0x000fc80004800000 */
[----:B------:R-:W-:Y:S01]  /*1a80*/  IADD3 R13, R13, R11, RZ ;  /* 0x0000000b0d0d7210 */ /* 0x000fe20007ffe0ff */
[----:B------:R-:W-:Y:S02]  /*1a90*/  IMAD R11, R49, UR8, RZ ;  /* 0x00000008310b7c24 */ /* 0x000fe4000f8e02ff */
[----:B------:R-:W-:-:S04]  /*1aa0*/  IMAD.WIDE.U32 R12, R6, UR8, R12 ;  /* 0x00000008060c7c25 */ /* 0x000fc8000f8e000c */
[----:B------:R-:W-:Y:S01]  /*1ab0*/  IMAD R14, R6, UR9, R11 ;  /* 0x00000009060e7c24 */ /* 0x000fe2000f8e020b */
[----:B------:R-:W-:Y:S01]  /*1ac0*/  IADD3 R11, P3, R50, R12, RZ ;  /* 0x0000000c320b7210 */ /* 0x000fe20007f7e0ff */
[----:B------:R-:W-:-:S03]  /*1ad0*/  ULDC.64 UR8, c[0x0][0x260] ;  /* 0x0000980000087ab9 */ /* 0x000fc60000000a00 */
[----:B------:R-:W-:Y:S02]  /*1ae0*/  IADD3.X R14, R51, R13, R14, P3, !PT ;  /* 0x0000000d330e7210 */ /* 0x000fe40001ffe40e */
[C---:B------:R-:W-:Y:S02]  /*1af0*/  LEA R12, P6, R11.reuse, UR8, 0x2 ;  /* 0x000000080b0c7c11 */ /* 0x040fe4000f8c10ff */
[----:B------:R-:W-:Y:S02]  /*1b00*/  ISETP.GE.AND P3, PT, R58, R7, PT ;  /* 0x000000073a00720c */ /* 0x000fe40003f66270 */
[----:B------:R-:W-:Y:S02]  /*1b10*/  LEA.HI.X R13, R11, UR9, R14, 0x2, P6 ;  /* 0x000000090b0d7c11 */ /* 0x000fe4000b0f140e */
[----:B------:R-:W-:Y:S02]  /*1b20*/  FSEL R7, R21, RZ, !P5 ;  /* 0x000000ff15077208 */ /* 0x000fe40006800000 */
[----:B------:R-:W-:Y:S01]  /*1b30*/  FSEL R11, R22, RZ, !P4 ;  /* 0x000000ff160b7208 */ /* 0x000fe20006000000 */
[----:B------:R0:W-:Y:S01]  /*1b40*/  STG.E desc[UR4][R12.64+0x80], R15 ;  /* 0x0000800f0c007986 */ /* 0x0001e2000c101904 */
[----:B------:R-:W-:-:S03]  /*1b50*/  FSEL R19, R19, RZ, !P3 ;  /* 0x000000ff13137208 */ /* 0x000fc60005800000 */
[----:B------:R0:W-:Y:S04]  /*1b60*/  STG.E desc[UR4][R12.64], R7 ;  /* 0x000000070c007986 */ /* 0x0001e8000c101904 */
[----:B------:R0:W-:Y:S04]  /*1b70*/  STG.E desc[UR4][R12.64+0x40], R11 ;  /* 0x0000400b0c007986 */ /* 0x0001e8000c101904 */
[----:B------:R0:W-:Y:S04]  /*1b80*/  STG.E desc[UR4][R12.64+0xc0], R17 ;  /* 0x0000c0110c007986 */ /* 0x0001e8000c101904 */
[----:B------:R0:W-:Y:S02]  /*1b90*/  STG.E desc[UR4][R12.64+0x100], R19 ;  /* 0x000100130c007986 */ /* 0x0001e4000c101904 */
.L_x_4735:
[----:B------:R-:W-:Y:S05]  /*1ba0*/  BSYNC B0 ;  /* 0x0000000000007941 */ /* 0x000fea0003800000 */
.L_x_4734:
[----:B------:R-:W-:Y:S01]  /*1bb0*/  IADD3 R2, R2, 0x4f, RZ ;  /* 0x0000004f02027810 */ /* 0x000fe20007ffe0ff */
[----:B------:R-:W-:Y:S01]  /*1bc0*/  IMAD R14, R3, 0x2800, RZ ;  /* 0x00002800030e7824 */ /* 0x000fe200078e02ff */
[----:B0-----:R-:W-:Y:S01]  /*1bd0*/  SHF.L.U32 R13, R10, 0x7, RZ ;  /* 0x000000070a0d7819 */ /* 0x001fe200000006ff */
[----:B------:R-:W-:Y:S01]  /*1be0*/  BSSY B0, `(.L_x_4736) ;  /* 0x0000029000007945 */ /* 0x000fe20003800000 */
[----:B------:R-:W-:Y:S01]  /*1bf0*/  SHF.L.U32 R11, R4, 0x2, RZ ;  /* 0x00000002040b7819 */ /* 0x000fe200000006ff */
[----:B------:R-:W-:Y:S01]  /*1c00*/  IMAD.HI R7, R2, 0x66666667, RZ ;  /* 0x6666666702077827 */ /* 0x000fe200078e02ff */
[----:B------:R-:W-:-:S04]  /*1c10*/  SHF.R.S32.HI R15, RZ, 0x1f, R13 ;  /* 0x0000001fff0f7819 */ /* 0x000fc8000001140d */
[----:B------:R-:W-:-:S04]  /*1c20*/  SHF.R.U32.HI R12, RZ, 0x1f, R7 ;  /* 0x0000001fff0c7819 */ /* 0x000fc80000011607 */
[----:B------:R-:W-:Y:S02]  /*1c30*/  LEA.HI.SX32 R7, R7, R12, 0x1b ;  /* 0x0000000c07077211 */ /* 0x000fe400078fdaff */
[--C-:B------:R-:W-:Y:S02]  /*1c40*/  IADD3 R12, P1, P2, R13, R11, R14.reuse ;  /* 0x0000000b0d0c7210 */ /* 0x100fe40007a3e00e */
[----:B------:R-:W-:Y:S01]  /*1c50*/  SHF.R.S32.HI R14, RZ, 0x1f, R14 ;  /* 0x0000001fff0e7819 */ /* 0x000fe2000001140e */
[--C-:B------:R-:W-:Y:S01]  /*1c60*/  IMAD R7, R7, 0x50, -R2.reuse ;  /* 0x0000005007077824 */ /* 0x100fe200078e0a02 */
[----:B------:R-:W-:Y:S01]  /*1c70*/  SHF.R.S32.HI R11, RZ, 0x1f, R11 ;  /* 0x0000001fff0b7819 */ /* 0x000fe2000001140b */
[----:B------:R-:W-:-:S03]  /*1c80*/  IMAD R2, R3, -0x50, R2 ;  /* 0xffffffb003027824 */ /* 0x000fc600078e0202 */
[----:B------:R-:W-:Y:S01]  /*1c90*/  IADD3.X R13, R15, R11, R14, P1, P2 ;  /* 0x0000000b0f0d7210 */ /* 0x000fe20000fe440e */
[----:B-1----:R-:W-:Y:S01]  /*1ca0*/  IMAD R14, R8, UR7, RZ ;  /* 0x00000007080e7c24 */ /* 0x002fe2000f8e02ff */
[----:B------:R-:W-:-:S03]  /*1cb0*/  IADD3 R7, R2, R7, RZ ;  /* 0x0000000702077210 */ /* 0x000fc60007ffe0ff */
[----:B------:R-:W-:Y:S01]  /*1cc0*/  IMAD R9, R9, UR6, R14 ;  /* 0x0000000609097c24 */ /* 0x000fe2000f8e020e */
[----:B------:R-:W-:Y:S01]  /*1cd0*/  ISETP.GE.OR P0, PT, R4, R7, P0 ;  /* 0x000000070400720c */ /* 0x000fe20000706670 */
[----:B------:R-:W-:-:S05]  /*1ce0*/  IMAD.WIDE.U32 R12, R8, UR6, R12 ;  /* 0x00000006080c7c25 */ /* 0x000fca000f8e000c */
[----:B------:R-:W-:-:S07]  /*1cf0*/  IADD3 R15, R13, R9, RZ ;  /* 0x000000090d0f7210 */ /* 0x000fce0007ffe0ff */
[----:B------:R-:W-:Y:S05]  /*1d00*/  @P0 BRA `(.L_x_4737) ;  /* 0x0000000000580947 */ /* 0x000fea0003800000 */
[----:B------:R-:W0:Y:S01]  /*1d10*/  LDC.64 R16, c[0x0][0x2a8] ;  /* 0x0000aa00ff107b82 */ /* 0x000e220000000a00 */
[----:B------:R-:W-:Y:S01]  /*1d20*/  SHF.R.S32.HI R2, RZ, 0x1f, R5 ;  /* 0x0000001fff027819 */ /* 0x000fe20000011405 */
[----:B------:R-:W-:Y:S01]  /*1d30*/  ULDC.64 UR8, c[0x0][0x2b0] ;  /* 0x0000ac0000087ab9 */ /* 0x000fe20000000a00 */
[----:B------:R-:W-:Y:S01]  /*1d40*/  IADD3 R8, P0, P1, R10, R5, R4 ;  /* 0x000000050a087210 */ /* 0x000fe2000791e004 */
[----:B------:R-:W-:Y:S01]  /*1d50*/  IMAD R7, R49, UR8, RZ ;  /* 0x0000000831077c24 */ /* 0x000fe2000f8e02ff */
[----:B------:R-:W-:Y:S02]  /*1d60*/  SHF.R.S32.HI R10, RZ, 0x1f, R10 ;  /* 0x0000001fff0a7819 */ /* 0x000fe4000001140a */
[----:B------:R-:W-:-:S04]  /*1d70*/  SHF.R.S32.HI R5, RZ, 0x1f, R4 ;  /* 0x0000001fff057819 */ /* 0x000fc80000011404 */
[----:B------:R-:W-:Y:S02]  /*1d80*/  IADD3.X R9, R10, R2, R5, P0, P1 ;  /* 0x000000020a097210 */ /* 0x000fe400007e2405 */
[----:B-----5:R-:W-:Y:S01]  /*1d90*/  FSETP.NEU.FTZ.AND P0, PT, R48, -INF , PT ;  /* 0xff8000003000780b */ /* 0x020fe20003f1d000 */
[C---:B0-----:R-:W-:Y:S02]  /*1da0*/  IMAD R2, R16.reuse, UR7, RZ ;  /* 0x0000000710027c24 */ /* 0x041fe4000f8e02ff */
[----:B------:R-:W-:-:S04]  /*1db0*/  IMAD.WIDE.U32 R8, R16, UR6, R8 ;  /* 0x0000000610087c25 */ /* 0x000fc8000f8e0008 */
[----:B------:R-:W-:Y:S02]  /*1dc0*/  IMAD R5, R17, UR6, R2 ;  /* 0x0000000611057c24 */ /* 0x000fe4000f8e0202 */
[----:B------:R-:W-:-:S03]  /*1dd0*/  FMUL.FTZ R2, R48, 1.4426950216293334961 ;  /* 0x3fb8aa3b30027820 */ /* 0x000fc60000410000 */
[----:B------:R-:W-:Y:S01]  /*1de0*/  IADD3 R9, R9, R5, RZ ;  /* 0x0000000509097210 */ /* 0x000fe20007ffe0ff */
[C---:B------:R-:W-:Y:S02]  /*1df0*/  IMAD R5, R6.reuse, UR9, R7 ;  /* 0x0000000906057c24 */ /* 0x040fe4000f8e0207 */
[----:B------:R-:W-:Y:S01]  /*1e00*/  IMAD.WIDE.U32 R8, R6, UR8, R8 ;  /* 0x0000000806087c25 */ /* 0x000fe2000f8e0008 */
[----:B------:R-:W-:-:S04]  /*1e10*/  ULDC.64 UR8, c[0x0][0x2a0] ;  /* 0x0000a80000087ab9 */ /* 0x000fc80000000a00 */
[----:B------:R-:W-:Y:S02]  /*1e20*/  IADD3 R5, R9, R5, RZ ;  /* 0x0000000509057210 */ /* 0x000fe40007ffe0ff */
[----:B------:R-:W-:-:S04]  /*1e30*/  LEA R10, P1, R8, UR8, 0x2 ;  /* 0x00000008080a7c11 */ /* 0x000fc8000f8210ff */
[----:B------:R-:W-:Y:S02]  /*1e40*/  LEA.HI.X R11, R8, UR9, R5, 0x2, P1 ;  /* 0x00000009080b7c11 */ /* 0x000fe400088f1405 */
[----:B------:R-:W-:-:S05]  /*1e50*/  FSEL R5, R2, RZ, P0 ;  /* 0x000000ff02057208 */ /* 0x000fca0000000000 */
[----:B------:R0:W-:Y:S02]  /*1e60*/  STG.E desc[UR4][R10.64], R5 ;  /* 0x000000050a007986 */ /* 0x0001e4000c101904 */
.L_x_4737:
[----:B------:R-:W-:Y:S05]  /*1e70*/  BSYNC B0 ;  /* 0x0000000000007941 */ /* 0x000fea0003800000 */
.L_x_4736:
[----:B------:R-:W-:Y:S01]  /*1e80*/  ULDC.64 UR10, c[0x0][0x2e8] ;  /* 0x0000ba00000a7ab9 */ /* 0x000fe20000000a00 */
[----:B------:R-:W-:Y:S01]  /*1e90*/  ULDC.64 UR8, c[0x0][0x2d8] ;  /* 0x0000b60000087ab9 */ /* 0x000fe20000000a00 */
[----:B------:R-:W-:Y:S01]  /*1ea0*/  ISETP.NE.U32.AND P0, PT, RZ, UR10, PT ;  /* 0x0000000aff007c0c */ /* 0x000fe2000bf05070 */
[----:B------:R-:W-:Y:S01]  /*1eb0*/  IMAD R49, R49, UR8, RZ ;  /* 0x0000000831317c24 */ /* 0x000fe2000f8e02ff */
[----:B------:R-:W-:Y:S02]  /*1ec0*/  MOV R14, R12 ;  /* 0x0000000c000e7202 */ /* 0x000fe40000000f00 */
[----:B------:R-:W-:Y:S01]  /*1ed0*/  ISETP.NE.AND.EX P0, PT, RZ, UR11, PT, P0 ;  /* 0x0000000bff007c0c */ /* 0x000fe2000bf05300 */
[C---:B0-----:R-:W-:Y:S02]  /*1ee0*/  IMAD R5, R6.reuse, UR9, R49 ;  /* 0x0000000906057c24 */ /* 0x041fe4000f8e0231 */
[----:B------:R-:W-:Y:S01]  /*1ef0*/  IMAD.WIDE.U32 R8, R6, UR8, R14 ;  /* 0x0000000806087c25 */ /* 0x000fe2000f8e000e */
[----:B------:R-:W-:Y:S01]  /*1f00*/  ISETP.NE.OR P0, PT, R4, RZ, !P0 ;  /* 0x000000ff0400720c */ /* 0x000fe20004705670 */
[----:B------:R-:W-:-:S02]  /*1f10*/  ULDC.64 UR8, c[0x0][0x2b8] ;  /* 0x0000ae0000087ab9 */ /* 0x000fc40000000a00 */
[----:B------:R-:W-:Y:S02]  /*1f20*/  LEA R6, P1, R8, UR8, 0x2 ;  /* 0x0000000808067c11 */ /* 0x000fe4000f8210ff */
[----:B------:R-:W-:-:S04]  /*1f30*/  IADD3 R5, R9, R5, RZ ;  /* 0x0000000509057210 */ /* 0x000fc80007ffe0ff */
[----:B------:R-:W-:-:S05]  /*1f40*/  LEA.HI.X R7, R8, UR9, R5, 0x2, P1 ;  /* 0x0000000908077c11 */ /* 0x000fca00088f1405 */
        /* <DEDUP_REMOVED lines=11> */
[----:B------:R-:W1:Y:S08]  /*2000*/  LDC R2, c[0x0][0x2e0] ;  /* 0x0000b800ff027b82 */ /* 0x000e700000000800 */
[----:B0-----:R-:W0:Y:S08]  /*2010*/  LDC R7, c[0x0][0x220] ;  /* 0x00008800ff077b82 */ /* 0x001e300000000800 */
[----:B------:R-:W2:Y:S01]  /*2020*/  LDC.64 R4, c[0x0][0x2e8] ;  /* 0x0000ba00ff047b82 */ /* 0x000ea20000000a00 */
[----:B-1----:R-:W-:-:S04]  /*2030*/  IMAD R0, R3, R2, R0 ;  /* 0x0000000203007224 */ /* 0x002fc800078e0200 */
[----:B0-----:R-:W-:-:S04]  /*2040*/  IMAD R3, R0, R7, UR6 ;  /* 0x0000000600037e24 */ /* 0x001fc8000f8e0207 */
[----:B--2---:R-:W-:-:S05]  /*2050*/  IMAD.WIDE R2, R3, 0x4, R4 ;  /* 0x0000000403027825 */ /* 0x004fca00078e0204 */
[----:B------:R-:W-:Y:S01]  /*2060*/  STG.E desc[UR4][R2.64], RZ ;  /* 0x000000ff02007986 */ /* 0x000fe2000c101904 */
[----:B------:R-:W-:Y:S05]  /*2070*/  EXIT ;  /* 0x000000000000794d */ /* 0x000fea0003800000 */
.L_x_4738:
        /* <DEDUP_REMOVED lines=16> */
.L_x_7324:


//--------------------- .text._ZN7cutlass13device_kernelIN5flash11enable_sm90INS1_16FlashAttnBwdSm90INS1_25CollectiveMainloopBwdSm90ILi2ELi2ELi2EN4cute5tupleIJNS5_1CILi1EEES8_S8_EEENS6_IJNS7_ILi64EEENS7_ILi128EEESB_EEENS_6half_tEfNS_4arch4Sm90ELb0ELb1ELb0ELb0ELb0ELb1ELb0ELb0ELi2ELi1ELi2ELi1ELb0EEENS1_21CollectiveEpilogueBwdISC_SD_SF_Li256ELb0ELb0ELi1EEENS1_19SingleTileSchedulerILb0ELb0ELb0ELi128EEEEEEEEEvNT_6ParamsE --------------------------
	.section	.text._ZN7cutlass13device_kernelIN5flash11enable_sm90INS1_16FlashAttnBwdSm90INS1_25CollectiveMainloopBwdSm90ILi2ELi2ELi2EN4cute5tupleIJNS5_1CILi1EEES8_S8_EEENS6_IJNS7_ILi64EEENS7_ILi128EEESB_EEENS_6half_tEfNS_4arch4Sm90ELb0ELb1ELb0ELb0ELb0ELb1ELb0ELb0ELi2ELi1ELi2ELi1ELb0EEENS1_21CollectiveEpilogueBwdISC_SD_SF_Li256ELb0ELb0ELi1EEENS1_19SingleTileSchedulerILb0ELb0ELb0ELi128EEEEEEEEEvNT_6ParamsE,"ax",@progbits
	.align	128
.text._ZN7cutlass13device_kernelIN5flash11enable_sm90INS1_16FlashAttnBwdSm90INS1_25CollectiveMainloopBwdSm90ILi2ELi2ELi2EN4cute5tupleIJNS5_1CILi1EEES8_S8_EEENS6_IJNS7_ILi64EEENS7_ILi128EEESB_EEENS_6half_tEfNS_4arch4Sm90ELb0ELb1ELb0ELb0ELb0ELb1ELb0ELb0ELi2ELi1ELi2ELi1ELb0EEENS1_21CollectiveEpilogueBwdISC_SD_SF_Li256ELb0ELb0ELi1EEENS1_19SingleTileSchedulerILb0ELb0ELb0ELi128EEEEEEEEEvNT_6ParamsE:
        .type           _ZN7cutlass13device_kernelIN5flash11enable_sm90INS1_16FlashAttnBwdSm90INS1_25CollectiveMainloopBwdSm90ILi2ELi2ELi2EN4cute5tupleIJNS5_1CILi1EEES8_S8_EEENS6_IJNS7_ILi64EEENS7_ILi128EEESB_EEENS_6half_tEfNS_4arch4Sm90ELb0ELb1ELb0ELb0ELb0ELb1ELb0ELb0ELi2ELi1ELi2ELi1ELb0EEENS1_21CollectiveEpilogueBwdISC_SD_SF_Li256ELb0ELb0ELi1EEENS1_19SingleTileSchedulerILb0ELb0ELb0ELi128EEEEEEEEEvNT_6ParamsE,@function
        .size           _ZN7cutlass13device_kernelIN5flash11enable_sm90INS1_16FlashAttnBwdSm90INS1_25CollectiveMainloopBwdSm90ILi2ELi2ELi2EN4cute5tupleIJNS5_1CILi1EEES8_S8_EEENS6_IJNS7_ILi64EEENS7_ILi128EEESB_EEENS_6half_tEfNS_4arch4Sm90ELb0ELb1ELb0ELb0ELb0ELb1ELb0ELb0ELi2ELi1ELi2ELi1ELb0EEENS1_21CollectiveEpilogueBwdISC_SD_SF_Li256ELb0ELb0ELi1EEENS1_19SingleTileSchedulerILb0ELb0ELb0ELi128EEEEEEEEEvNT_6ParamsE,(.L_x_7325 - _ZN7cutlass13device_kernelIN5flash11enable_sm90INS1_16FlashAttnBwdSm90INS1_25CollectiveMainloopBwdSm90ILi2ELi2ELi2EN4cute5tupleIJNS5_1CILi1EEES8_S8_EEENS6_IJNS7_ILi64EEENS7_ILi128EEESB_EEENS_6half_tEfNS_4arch4Sm90ELb0ELb1ELb0ELb0ELb0ELb1ELb0ELb0ELi2ELi1ELi2ELi1ELb0EEENS1_21CollectiveEpilogueBwdISC_SD_SF_Li256ELb0ELb0ELi1EEENS1_19SingleTileSchedulerILb0ELb0ELb0ELi128EEEEEEEEEvNT_6ParamsE)
        .other          _ZN7cutlass13device_kernelIN5flash11enable_sm90INS1_16FlashAttnBwdSm90INS1_25CollectiveMainloopBwdSm90ILi2ELi2ELi2EN4cute5tupleIJNS5_1CILi1EEES8_S8_EEENS6_IJNS7_ILi64EEENS7_ILi128EEESB_EEENS_6half_tEfNS_4arch4Sm90ELb0ELb1ELb0ELb0ELb0ELb1ELb0ELb0ELi2ELi1ELi2ELi1ELb0EEENS1_21CollectiveEpilogueBwdISC_SD_SF_Li256ELb0ELb0ELi1EEENS1_19SingleTileSchedulerILb0ELb0ELb0ELi128EEEEEEEEEvNT_6ParamsE,@"STO_CUDA_ENTRY STV_DEFAULT"
_ZN7cutlass13device_kernelIN5flash11enable_sm90INS1_16FlashAttnBwdSm90INS1_25CollectiveMainloopBwdSm90ILi2ELi2ELi2EN4cute5tupleIJNS5_1CILi1EEES8_S8_EEENS6_IJNS7_ILi64EEENS7_ILi128EEESB_EEENS_6half_tEfNS_4arch4Sm90ELb0ELb1ELb0ELb0ELb0ELb1ELb0ELb0ELi2ELi1ELi2ELi1ELb0EEENS1_21CollectiveEpilogueBwdISC_SD_SF_Li256ELb0ELb0ELi1EEENS1_19SingleTileSchedulerILb0ELb0ELb0ELi128EEEEEEEEEvNT_6ParamsE:
        /* <DEDUP_REMOVED lines=30> */
.L_x_4740:
[----:B------:R-:W-:Y:S05]  /*01e0*/  BSYNC B0 ;  /* 0x0000000000007941 */ /* 0x000fea0003800000 */
.L_x_4739:
        /* <DEDUP_REMOVED lines=37> */
.L_x_4741:
        /* <DEDUP_REMOVED lines=22> */
.L_x_4742:
[----:B------:R-:W-:Y:S01]  /*05a0*/  PLOP3.LUT P0, PT, PT, PT, UP0, 0x80, 0x0 ;  /* 0x000000000000781c */ /* 0x000fe20003f0f008 */
[----:B------:R-:W-:Y:S01]  /*05b0*/  NOP ;  /* 0x0000000000007918 */ /* 0x000fe20000000000 */
[----:B------:R-:W-:Y:S01]  /*05c0*/  BSSY B6, `(.L_x_4743) ;  /* 0x00008f3000067945 */ /* 0x000fe20003800000 */
[----:B-12-4-:R-:W-:Y:S10]  /*05d0*/  BAR.SYNC.DEFER_BLOCKING 0x0 ;  /* 0x0000000000007b1d */ /* 0x016ff40000010000 */
[----:B------:R-:W-:Y:S05]  /*05e0*/  @!P0 BRA `(.L_x_4744) ;  /* 0x00000060002c8947 */ /* 0x000fea0003800000 */
.L_x_4745:
        /* <DEDUP_REMOVED lines=101> */
.L_x_4747:
        /* <DEDUP_REMOVED lines=30> */
.L_x_4750:
        /* <DEDUP_REMOVED lines=15> */
.L_x_4749:
        /* <DEDUP_REMOVED lines=22> */
.L_x_4752:
        /* <DEDUP_REMOVED lines=15> */
.L_x_4751:
        /* <DEDUP_REMOVED lines=8> */
.L_x_4857:
        /* <DEDUP_REMOVED lines=23> */
.L_x_4754:
[----:B------:R-:W-:Y:S01]  /*1350*/  LEA.HI R5, R5, R4, RZ, 0x3 ;  /* 0x0000000405057211 */ /* 0x000fe200078f18ff */
[----:B------:R-:W-:Y:S01]  /*1360*/  ULDC UR4, c[0x0][0x290] ;  /* 0x0000a40000047ab9 */ /* 0x000fe20000000800 */
[----:B--2---:R-:W-:Y:S01]  /*1370*/  LOP3.LUT R8, R3, 0x30, R6, 0xf8, !PT ;  /* 0x0000003003087812 */ /* 0x004fe200078ef806 */
[----:B------:R-:W-:Y:S01]  /*1380*/  UIMAD UR4, UR39, -0x80, UR4 ;  /* 0xffffff80270478a4 */ /* 0x000fe2000f8e0204 */
[----:B------:R-:W-:Y:S01]  /*1390*/  LOP3.LUT R5, R5, 0xfffffff8, RZ, 0xc0, !PT ;  /* 0xfffffff805057812 */ /* 0x000fe200078ec0ff */
[----:B------:R-:W-:Y:S01]  /*13a0*/  IMAD.U32 R233, RZ, RZ, UR38 ;  /* 0x00000026ffe97e24 */ /* 0x000fe2000f8e00ff */
[----:B------:R-:W-:Y:S01]  /*13b0*/  LEA.HI R6, R13, R13, RZ, 0x1 ;  /* 0x0000000d0d067211 */ /* 0x000fe200078f08ff */
[----:B------:R-:W-:Y:S01]  /*13c0*/  IMAD.MOV.U32 R223, RZ, RZ, RZ ;  /* 0x000000ffffdf7224 */ /* 0x000fe200078e00ff */
[----:B------:R-:W-:Y:S01]  /*13d0*/  LOP3.LUT R11, R11, 0x7ffffe, RZ, 0xc0, !PT ;  /* 0x007ffffe0b0b7812 */ /* 0x000fe200078ec0ff */
[----:B------:R-:W-:Y:S01]  /*13e0*/  IMAD.IADD R5, R4, 0x1, -R5 ;  /* 0x0000000104057824 */ /* 0x000fe200078e0a05 */
[----:B------:R-:W-:Y:S01]  /*13f0*/  LEA.HI R4, R2, R7, RZ, 0x5 ;  /* 0x0000000702047211 */ /* 0x000fe200078f28ff */
[----:B------:R-:W-:Y:S01]  /*1400*/  IMAD.SHL.U32 R2, R13, 0x1000, RZ ;  /* 0x000010000d027824 */ /* 0x000fe200078e00ff */
[----:B------:R-:W-:Y:S01]  /*1410*/  LOP3.LUT R6, R6, 0x3fffffe, RZ, 0xc0, !PT ;  /* 0x03fffffe06067812 */ /* 0x000fe200078ec0ff */
[----:B------:R-:W-:Y:S01]  /*1420*/  IMAD.IADD R11, R10, 0x1, -R11 ;  /* 0x000000010a0b7824 */ /* 0x000fe200078e0a0b */
[----:B------:R-:W-:-:S02]  /*1430*/  SHF.R.S32.HI R4, RZ, 0x5, R4 ;  /* 0x00000005ff047819 */ /* 0x000fc40000011404 */
[----:B------:R-:W-:Y:S02]  /*1440*/  CS2R R86, SRZ ;  /* 0x0000000000567805 */ /* 0x000fe4000001ff00 */
[----:B------:R-:W-:Y:S01]  /*1450*/  LOP3.LUT R9, R8, 0x8, R9, 0xf8, !PT ;  /* 0x0000000808097812 */ /* 0x000fe200078ef809 */
[----:B------:R-:W-:Y:S01]  /*1460*/  IMAD R11, R11, 0x200, R2 ;  /* 0x000002000b0b7824 */ /* 0x000fe200078e0202 */
[----:B------:R-:W-:Y:S01]  /*1470*/  SHF.R.U32.HI R8, RZ, 0x3, R3 ;  /* 0x00000003ff087819 */ /* 0x000fe20000011603 */
[----:B------:R-:W-:Y:S01]  /*1480*/  IMAD R4, R4, 0x10, R5 ;  /* 0x0000001004047824 */ /* 0x000fe200078e0205 */
[----:B------:R-:W-:Y:S01]  /*1490*/  LOP3.LUT R0, R0, 0x7ffffffc, RZ, 0xc0, !PT ;  /* 0x7ffffffc00007812 */ /* 0x000fe200078ec0ff */
[----:B------:R-:W2:Y:S01]  /*14a0*/  S2R R5, SR_CTAID.X ;  /* 0x0000000000057919 */ /* 0x000ea20000002500 */
[----:B------:R-:W-:Y:S01]  /*14b0*/  IMAD.IADD R3, R13, 0x1, -R6 ;  /* 0x000000010d037824 */ /* 0x000fe200078e0a06 */
[----:B------:R-:W-:Y:S01]  /*14c0*/  LOP3.LUT R8, R9, R8, RZ, 0x3c, !PT ;  /* 0x0000000809087212 */ /* 0x000fe200078e3cff */
[----:B------:R-:W-:Y:S01]  /*14d0*/  IMAD R6, R7, 0x4, R2 ;  /* 0x0000000407067824 */ /* 0x000fe200078e0202 */
[----:B------:R-:W-:Y:S01]  /*14e0*/  CS2R R84, SRZ ;  /* 0x0000000000547805 */ /* 0x000fe2000001ff00 */
[----:B------:R-:W-:Y:S01]  /*14f0*/  IMAD R2, R3, 0x40, R4 ;  /* 0x0000004003027824 */ /* 0x000fe200078e0204 */
[----:B------:R-:W-:Y:S01]  /*1500*/  CS2R R82, SRZ ;  /* 0x0000000000527805 */ /* 0x000fe2000001ff00 */
[----:B------:R-:W-:Y:S01]  /*1510*/  IMAD.IADD R0, R7, 0x1, -R0 ;  /* 0x0000000107007824 */ /* 0x000fe200078e0a00 */
[----:B------:R-:W-:Y:S01]  /*1520*/  CS2R R80, SRZ ;  /* 0x0000000000507805 */ /* 0x000fe2000001ff00 */
[----:B------:R-:W-:Y:S01]  /*1530*/  IMAD.IADD R231, R8, 0x1, R11 ;  /* 0x0000000108e77824 */ /* 0x000fe200078e020b */
        /* <DEDUP_REMOVED lines=22> */
[----:B--2---:R-:W-:Y:S01]  /*16a0*/  IMAD R226, R5, -0x80, -R2 ;  /* 0xffffff8005e27824 */ /* 0x004fe200078e0a02 */
        /* <DEDUP_REMOVED lines=39> */
[----:B------:R-:W-:Y:S01]  /*1920*/  LOP3.LUT R233, R233, 0x1, RZ, 0xfc, !PT ;  /* 0x00000001e9e97812 */ /* 0x000fe200078efcff */
[----:B------:R-:W-:Y:S01]  /*1930*/  IMAD R3, R6, 0x4, R229 ;  /* 0x0000000406037824 */ /* 0x000fe200078e02e5 */
[----:B------:R-:W-:Y:S01]  /*1940*/  IADD3 R2, -R2, UR4, RZ ;  /* 0x0000000402027c10 */ /* 0x000fe2000fffe1ff */
[----:B------:R-:W-:-:S07]  /*1950*/  IMAD.SHL.U32 R227, R0, 0x2, RZ ;  /* 0x0000000200e37824 */ /* 0x000fce00078e00ff */
.L_x_4766:
[----:B------:R-:W-:Y:S01]  /*1960*/  ISETP.NE.AND P6, PT, R233, 0x3, PT ;  /* 0x00000003e900780c */ /* 0x000fe20003fc5270 */
[----:B------:R-:W-:-:S12]  /*1970*/  YIELD ;  /* 0x0000000000007946 */ /* 0x000fd80003800000 */
[----:B-1----:R-:W-:Y:S05]  /*1980*/  @!P6 BRA `(.L_x_4756) ;  /* 0x000000000004e947 */ /* 0x002fea0003800000 */
[----:B------:R-:W-:Y:S01]  /*1990*/  BPT.TRAP 0x1 ;  /* 0x000000040000795c */ /* 0x000fe20000300000 */
.L_x_4756:
[----:B------:R-:W-:Y:S01]  /*19a0*/  IMAD R0, R4, 0x8, R229 ;  /* 0x0000000804007824 */ /* 0x000fe200078e02e5 */
[----:B------:R-:W-:-:S04]  /*19b0*/  SHF.L.U32 R9, R223, 0x1f, RZ ;  /* 0x0000001fdf097819 */ /* 0x000fc800000006ff */
[----:B------:R2:W3:Y:S01]  /*19c0*/  SYNCS.PHASECHK.TRANS64.TRYWAIT P0, [R0+URZ+0x30810], R9 ;  /* 0x03081009000075a7 */ /* 0x0004e2000800017f */
[----:B------:R-:W-:Y:S05]  /*19d0*/  @!P6 BRA `(.L_x_4757) ;  /* 0x000000000004e947 */ /* 0x000fea0003800000 */
[----:B------:R-:W-:Y:S01]  /*19e0*/  BPT.TRAP 0x1 ;  /* 0x000000040000795c */ /* 0x000fe20000300000 */
.L_x_4757:
[----:B---3--:R-:W-:Y:S05]  /*19f0*/  @P0 BRA `(.L_x_4758) ;  /* 0x0000000000080947 */ /* 0x008fea0003800000 */
[----:B------:R-:W3:Y:S02]  /*1a00*/  SYNCS.PHASECHK.TRANS64.TRYWAIT P0, [R0+URZ+0x30810], R9 ;  /* 0x03081009000075a7 */ /* 0x000ee4000800017f */
[----:B---3--:R-:W-:Y:S05]  /*1a10*/  @!P0 BRA `(.L_x_4759) ;  /* 0x0000007800ec8947 */ /* 0x008fea0003800000 */
.L_x_4758:
[----:B------:R-:W-:Y:S05]  /*1a20*/  WARPSYNC.ALL ;  /* 0x0000000000007948 */ /* 0x000fea0003800000 */
[----:B------:R-:W-:Y:S01]  /*1a30*/  R2UR UR4, R229 ;  /* 0x00000000e50472ca */ /* 0x000fe200000e0000 */
[----:B------:R-:W-:Y:S01]  /*1a40*/  IMAD R5, R224, 0x2000, R229 ;  /* 0x00002000e0057824 */ /* 0x000fe200078e02e5 */
[C---:B------:R-:W-:Y:S01]  /*1a50*/  R2UR UR9, R4.reuse ;  /* 0x00000000040972ca */ /* 0x040fe200000e0000 */
[----:B------:R-:W-:Y:S01]  /*1a60*/  WARPGROUP.ARRIVE ;  /* 0x00000000000079c5 */ /* 0x000fe20000000000 */
[----:B------:R-:W-:Y:S01]  /*1a70*/  UMOV UR11, 0x40000040 ;  /* 0x40000040000b7882 */ /* 0x000fe20000000000 */
[----:B------:R-:W-:Y:S01]  /*1a80*/  IMAD R6, R4, 0x40, R227 ;  /* 0x0000004004067824 */ /* 0x000fe200078e02e3 */
[----:B------:R-:W-:-:S03]  /*1a90*/  R2UR UR5, R5 ;  /* 0x00000000050572ca */ /* 0x000fc600000e0000 */
[----:B------:R-:W-:-:S04]  /*1aa0*/  IMAD R17, R6, 0x4, R229 ;  /* 0x0000000406117824 */ /* 0x000fc800078e02e5 */
        /* <DEDUP_REMOVED lines=72> */
.L_x_4760:
[----:B------:R1:W1:Y:S01]  /*1f30*/  SYNCS.PHASECHK.TRANS64.TRYWAIT P0, [R0+URZ+0x30830], R9 ;  /* 0x03083009000075a7 */ /* 0x000262000800017f */
[----:B------:R-:W-:Y:S05]  /*1f40*/  @!P6 BRA `(.L_x_4761) ;  /* 0x000000000004e947 */ /* 0x000fea0003800000 */
[----:B------:R-:W-:Y:S01]  /*1f50*/  BPT.TRAP 0x1 ;  /* 0x000000040000795c */ /* 0x000fe20000300000 */
.L_x_4761:
[----:B------:R-:W-:-:S05]  /*1f60*/  VIADD R5, R229, 0x20000 ;  /* 0x00020000e5057836 */ /* 0x000fca0000000000 */
[----:B------:R-:W-:-:S04]  /*1f70*/  SHF.R.U32.HI R5, RZ, 0x4, R5 ;  /* 0x00000004ff057819 */ /* 0x000fc80000011605 */
[----:B------:R-:W-:-:S04]  /*1f80*/  LOP3.LUT R230, R5, 0x3fff, RZ, 0xc0, !PT ;  /* 0x00003fff05e67812 */ /* 0x000fc800078ec0ff */
[----:B------:R-:W-:Y:S01]  /*1f90*/  LOP3.LUT R5, R230, 0x10000, RZ, 0xfc, !PT ;  /* 0x00010000e6057812 */ /* 0x000fe200078efcff */
[----:B-1----:R-:W-:Y:S06]  /*1fa0*/  @P0 BRA `(.L_x_4762) ;  /* 0x0000000000080947 */ /* 0x002fec0003800000 */
[----:B------:R-:W1:Y:S02]  /*1fb0*/  SYNCS.PHASECHK.TRANS64.TRYWAIT P0, [R0+URZ+0x30830], R9 ;  /* 0x03083009000075a7 */ /* 0x000e64000800017f */
[----:B-1----:R-:W-:Y:S05]  /*1fc0*/  @!P0 BRA `(.L_x_4763) ;  /* 0x0000007400948947 */ /* 0x002fea0003800000 */
.L_x_4762:
[----:B------:R-:W-:Y:S01]  /*1fd0*/  UIADD3 UR5, UR5, 0x8000, URZ ;  /* 0x0000800005057890 */ /* 0x000fe2000fffe03f */
[----:B------:R-:W-:Y:S01]  /*1fe0*/  IMAD R5, R4, 0x400, R5 ;  /* 0x0000040004057824 */ /* 0x000fe200078e0205 */
[----:B------:R-:W-:Y:S01]  /*1ff0*/  WARPGROUP.ARRIVE ;  /* 0x00000000000079c5 */ /* 0x000fe20000000000 */
[----:B------:R-:W-:Y:S01]  /*2000*/  UMOV UR11, 0x40000040 ;  /* 0x40000040000b7882 */ /* 0x000fe20000000000 */
[----:B------:R-:W-:Y:S01]  /*2010*/  USHF.R.U32.HI UR6, URZ, 0x4, UR5 ;  /* 0x000000043f067899 */ /* 0x000fe20008011605 */
[----:B--23--:R-:W1:Y:S01]  /*2020*/  LDC.64 R8, c[0x0][0x748] ;  /* 0x0001d200ff087b82 */ /* 0x00ce620000000a00 */
[----:B------:R-:W-:Y:S01]  /*2030*/  UMOV UR9, 0x40000040 ;  /* 0x4000004000097882 */ /* 0x000fe20000000000 */
[----:B------:R-:W-:Y:S01]  /*2040*/  R2UR UR5, R5 ;  /* 0x00000000050572ca */ /* 0x000fe200000e0000 */
[----:B------:R-:W-:Y:S01]  /*2050*/  ULOP3.LUT UR6, UR6, 0x3fff, URZ, 0xc0, !UPT ;  /* 0x00003fff06067892 */ /* 0x000fe2000f8ec03f */
[C---:B------:R-:W-:Y:S02]  /*2060*/  ISETP.GT.AND P2, PT, R226.reuse, RZ, PT ;  /* 0x000000ffe200720c */ /* 0x040fe40003f44270 */
[----:B------:R-:W-:Y:S01]  /*2070*/  ISETP.GT.AND P0, PT, R226, 0x8, PT ;  /* 0x00000008e200780c */ /* 0x000fe20003f04270 */
[----:B------:R-:W-:Y:S01]  /*2080*/  ULOP3.LUT UR7, UR6, 0x10000, URZ, 0xfc, !UPT ;  /* 0x0001000006077892 */ /* 0x000fe2000f8efc3f */
[C---:B------:R-:W-:Y:S01]  /*2090*/  ISETP.GT.AND P1, PT, R2.reuse, RZ, PT ;  /* 0x000000ff0200720c */ /* 0x040fe20003f24270 */
[----:B------:R-:W-:Y:S01]  /*20a0*/  ULEA UR6, UR37, -UR40, 0x6 ;  /* 0x8000002825067291 */ /* 0x000fe2000f8e303f */
[----:B------:R-:W-:-:S04]  /*20b0*/  ISETP.GT.AND P3, PT, R2, 0x8, PT ;  /* 0x000000080200780c */ /* 0x000fc80003f64270 */
[----:B------:R-:W-:Y:S01]  /*20c0*/  UMOV UR8, UR7 ;  /* 0x0000000700087c82 */ /* 0x000fe20008000000 */
[----:B------:R-:W-:Y:S01]  /*20d0*/  UMOV UR10, UR5 ;  /* 0x00000005000a7c82 */ /* 0x000fe20008000000 */
[----:B------:R-:W-:Y:S01]  /*20e0*/  IADD3 R5, R2, UR6, R227 ;  /* 0x0000000602057c10 */ /* 0x000fe2000fffe0e3 */
[----:B------:R-:W-:Y:S01]  /*20f0*/  HGMMA.64x64x16.F32 R152, gdesc[UR8], RZ, !UPT, gsb0 ;  /* 0x00e00000089879f0 */ /* 0x000fe2000c0008ff */
[----:B------:R-:W-:Y:S02]  /*2100*/  UIADD3 UR10, UR5, 0x2, URZ ;  /* 0x00000002050a7890 */ /* 0x000fe4000fffe03f */
[----:B------:R-:W-:Y:S01]  /*2110*/  UIADD3 UR8, UR7, 0x2, URZ ;  /* 0x0000000207087890 */ /* 0x000fe2000fffe03f */
[----:B------:R-:W-:Y:S01]  /*2120*/  UMOV UR11, 0x40000040 ;  /* 0x40000040000b7882 */ /* 0x000fe20000000000 */
[----:B------:R-:W-:Y:S01]  /*2130*/  UMOV UR9, 0x40000040 ;  /* 0x4000004000097882 */ /* 0x000fe20000000000 */
[C-C-:B-1----:R-:W-:Y:S01]  /*2140*/  IMAD.IADD R228, R8.reuse, 0x1, -R5.reuse ;  /* 0x0000000108e47824 */ /* 0x142fe200078e0a05 */
[----:B------:R-:W-:-:S02]  /*2150*/  IADD3 R225, R8, 0x8, -R5 ;  /* 0x0000000808e17810 */ /* 0x000fc40007ffe805 */
[--C-:B------:R-:W-:Y:S02]  /*2160*/  IADD3 R222, RZ, -R5, -R9.reuse ;  /* 0x80000005ffde7210 */ /* 0x100fe40007ffe809 */
[----:B------:R-:W-:Y:S02]  /*2170*/  SEL R228, R228, 0x40, !P2 ;  /* 0x00000040e4e47807 */ /* 0x000fe40005000000 */
[----:B------:R-:W-:Y:S02]  /*2180*/  IADD3 R16, -R5, 0x8, -R9 ;  /* 0x0000000805107810 */ /* 0x000fe40007ffe909 */
[----:B------:R-:W-:Y:S02]  /*2190*/  SEL R225, R225, 0x40, !P0 ;  /* 0x00000040e1e17807 */ /* 0x000fe40004000000 */
[----:B------:R-:W-:Y:S02]  /*21a0*/  SEL R222, R222, 0x40, P1 ;  /* 0x00000040dede7807 */ /* 0x000fe40000800000 */
[----:B------:R-:W-:-:S02]  /*21b0*/  ISETP.GE.AND P1, PT, R228, RZ, PT ;  /* 0x000000ffe400720c */ /* 0x000fc40003f26270 */
[----:B------:R-:W-:Y:S02]  /*21c0*/  SEL R16, R16, 0x40, P3 ;  /* 0x0000004010107807 */ /* 0x000fe40001800000 */
[C---:B------:R-:W-:Y:S02]  /*21d0*/  ISETP.GE.AND P0, PT, R225.reuse, 0x1, PT ;  /* 0x00000001e100780c */ /* 0x040fe40003f06270 */
[----:B------:R-:W-:Y:S02]  /*21e0*/  ISETP.GE.AND P3, PT, R225, RZ, PT ;  /* 0x000000ffe100720c */ /* 0x000fe40003f66270 */
[----:B------:R-:W-:Y:S02]  /*21f0*/  ISETP.GE.AND P2, PT, R228, 0x1, PT ;  /* 0x00000001e400780c */ /* 0x000fe40003f46270 */
[----:B------:R-:W-:Y:S02]  /*2200*/  ISETP.GT.OR P1, PT, R222, RZ, !P1 ;  /* 0x000000ffde00720c */ /* 0x000fe40004f24670 */
[----:B------:R-:W-:-:S02]  /*2210*/  ISETP.GT.OR P0, PT, R16, 0x1, !P0 ;  /* 0x000000011000780c */ /* 0x000fc40004704670 */
[----:B------:R-:W-:Y:S02]  /*2220*/  ISETP.GT.OR P3, PT, R16, RZ, !P3 ;  /* 0x000000ff1000720c */ /* 0x000fe40005f64670 */
[----:B------:R-:W-:Y:S02]  /*2230*/  ISETP.GT.OR P2, PT, R222, 0x1, !P2 ;  /* 0x00000001de00780c */ /* 0x000fe40005744670 */
[----:B------:R-:W-:Y:S02]  /*2240*/  FSEL R5, R184, -INF , !P1 ;  /* 0xff800000b8057808 */ /* 0x000fe40004800000 */
[----:B------:R-:W-:Y:S02]  /*2250*/  FSEL R184, R187, -INF , !P0 ;  /* 0xff800000bbb87808 */ /* 0x000fe40004000000 */
[----:B------:R-:W-:Y:S01]  /*2260*/  ISETP.GE.AND P0, PT, R228, 0x8, PT ;  /* 0x00000008e400780c */ /* 0x000fe20003f06270 */
[----:B------:R-:W-:Y:S01]  /*2270*/  FFMA.FTZ R5, R5, UR41, -R6 ;  /* 0x0000002905057c23 */ /* 0x000fe20008010806 */
[----:B------:R-:W-:Y:S01]  /*2280*/  FSEL R13, R186, -INF , !P3 ;  /* 0xff800000ba0d7808 */ /* 0x000fe20005800000 */
[----:B------:R-:W-:Y:S01]  /*2290*/  FFMA.FTZ R184, R184, UR41, -R7 ;  /* 0x00000029b8b87c23 */ /* 0x000fe20008010807 */
[----:B------:R-:W-:-:S02]  /*22a0*/  FSEL R8, R185, -INF , !P2 ;  /* 0xff800000b9087808 */ /* 0x000fc40005000000 */
[----:B------:R-:W-:Y:S01]  /*22b0*/  ISETP.GT.OR P0, PT, R222, 0x8, !P0 ;  /* 0x00000008de00780c */ /* 0x000fe20004704670 */
[----:B------:R-:W-:Y:S01]  /*22c0*/  FFMA.FTZ R13, R13, UR41, -R6 ;  /* 0x000000290d0d7c23 */ /* 0x000fe20008010806 */
[----:B------:R-:W-:Y:S01]  /*22d0*/  ISETP.GE.AND P1, PT, R228, 0x9, PT ;  /* 0x00000009e400780c */ /* 0x000fe20003f26270 */
[----:B------:R-:W-:Y:S01]  /*22e0*/  FFMA.FTZ R6, R8, UR41, -R7 ;  /* 0x0000002908067c23 */ /* 0x000fe20008010807 */
[----:B------:R-:W-:Y:S01]  /*22f0*/  FSEL R7, R188, -INF , !P0 ;  /* 0xff800000bc077808 */ /* 0x000fe20004000000 */
[----:B------:R-:W-:Y:S01]  /*2300*/  MUFU.EX2 R5, R5 ;  /* 0x0000000500057308 */ /* 0x000fe20000000800 */
[----:B------:R-:W-:Y:S02]  /*2310*/  ISETP.GT.OR P0, PT, R222, 0x9, !P1 ;  /* 0x00000009de00780c */ /* 0x000fe40004f04670 */
[----:B------:R-:W-:Y:S01]  /*2320*/  ISETP.GE.AND P1, PT, R228, 0x10, PT ;  /* 0x00000010e400780c */ /* 0x000fe20003f26270 */
[----:B------:R-:W-:Y:S01]  /*2330*/  FFMA.FTZ R7, R7, UR41, -R14 ;  /* 0x0000002907077c23 */ /* 0x000fe2000801080e */
[----:B------:R-:W-:-:S02]  /*2340*/  FSEL R8, R189, -INF , !P0 ;  /* 0xff800000bd087808 */ /* 0x000fc40004000000 */
[----:B------:R-:W-:Y:S01]  /*2350*/  ISETP.GT.OR P0, PT, R222, 0x10, !P1 ;  /* 0x00000010de00780c */ /* 0x000fe20004f04670 */
[----:B------:R-:W1:Y:S01]  /*2360*/  MUFU.EX2 R13, R13 ;  /* 0x0000000d000d7308 */ /* 0x000e620000000800 */
[----:B------:R-:W-:Y:S01]  /*2370*/  ISETP.GE.AND P1, PT, R228, 0x11, PT ;  /* 0x00000011e400780c */ /* 0x000fe20003f26270 */
[----:B------:R-:W-:Y:S01]  /*2380*/  FFMA.FTZ R8, R8, UR41, -R15 ;  /* 0x0000002908087c23 */ /* 0x000fe2000801080f */
[----:B------:R-:W-:Y:S02]  /*2390*/  FSEL R9, R192, -INF , !P0 ;  /* 0xff800000c0097808 */ /* 0x000fe40004000000 */
[----:B------:R-:W-:Y:S02]  /*23a0*/  ISETP.GT.OR P0, PT, R222, 0x11, !P1 ;  /* 0x00000011de00780c */ /* 0x000fe40004f04670 */
[----:B------:R-:W-:Y:S01]  /*23b0*/  ISETP.GE.AND P1, PT, R228, 0x18, PT ;  /* 0x00000018e400780c */ /* 0x000fe20003f26270 */
[----:B------:R-:W-:Y:S01]  /*23c0*/  FFMA.FTZ R9, R9, UR41, -R18 ;  /* 0x0000002909097c23 */ /* 0x000fe20008010812 */
[----:B------:R-:W-:Y:S01]  /*23d0*/  FSEL R10, R193, -INF , !P0 ;  /* 0xff800000c10a7808 */ /* 0x000fe20004000000 */
[----:B------:R-:W-:Y:S01]  /*23e0*/  MUFU.EX2 R6, R6 ;  /* 0x0000000600067308 */ /* 0x000fe20000000800 */
[----:B------:R-:W-:-:S02]  /*23f0*/  ISETP.GT.OR P0, PT, R222, 0x18, !P1 ;  /* 0x00000018de00780c */ /* 0x000fc40004f04670 */
[----:B------:R-:W-:Y:S01]  /*2400*/  ISETP.GE.AND P1, PT, R228, 0x19, PT ;  /* 0x00000019e400780c */ /* 0x000fe20003f26270 */
[----:B------:R-:W-:Y:S01]  /*2410*/  FFMA.FTZ R10, R10, UR41, -R19 ;  /* 0x000000290a0a7c23 */ /* 0x000fe20008010813 */
[----:B------:R-:W-:Y:S02]  /*2420*/  WARPGROUP.DEPBAR.LE gsb0, 0x0 ;  /* 0x00008000000079c5 */ /* 0x000fe40000010000 */
[----:B------:R-:W-:Y:S01]  /*2430*/  WARPGROUP.ARRIVE ;  /* 0x00000000000079c5 */ /* 0x000fe20000000000 */
[----:B------:R-:W-:Y:S01]  /*2440*/  FSEL R11, R196, -INF , !P0 ;  /* 0xff800000c40b7808 */ /* 0x000fe20004000000 */
[----:B------:R-:W-:Y:S01]  /*2450*/  MUFU.EX2 R7, R7 ;  /* 0x0000000700077308 */ /* 0x000fe20000000800 */
[----:B------:R-:W-:Y:S02]  /*2460*/  ISETP.GT.OR P0, PT, R222, 0x19, !P1 ;  /* 0x00000019de00780c */ /* 0x000fe40004f04670 */
[----:B------:R-:W-:Y:S01]  /*2470*/  ISETP.GE.AND P1, PT, R225, 0x9, PT ;  /* 0x00000009e100780c */ /* 0x000fe20003f26270 */
[----:B------:R-:W-:Y:S01]  /*2480*/  HGMMA.64x64x16.F32 R152, gdesc[UR8], R152, gsb0 ;  /* 0x00e00000089879f0 */ /* 0x000fe20008000898 */
[----:B------:R-:W-:Y:S01]  /*2490*/  UIADD3 UR10, UR5, 0x4, URZ ;  /* 0x00000004050a7890 */ /* 0x000fe2000fffe03f */
[----:B------:R-:W-:Y:S01]  /*24a0*/  FSEL R186, R197, -INF , !P0 ;  /* 0xff800000c5ba7808 */ /* 0x000fe20004000000 */
[----:B------:R-:W-:Y:S01]  /*24b0*/  UIADD3 UR8, UR7, 0x4, URZ ;  /* 0x0000000407087890 */ /* 0x000fe2000fffe03f */
[----:B------:R-:W-:Y:S01]  /*24c0*/  ISETP.GE.AND P0, PT, R225, 0x8, PT ;  /* 0x00000008e100780c */ /* 0x000fe20003f06270 */
[----:B------:R-:W-:Y:S01]  /*24d0*/  UMOV UR11, 0x40000040 ;  /* 0x40000040000b7882 */ /* 0x000fe20000000000 */
[----:B------:R-:W-:Y:S01]  /*24e0*/  UMOV UR9, 0x40000040 ;  /* 0x4000004000097882 */ /* 0x000fe20000000000 */
[C---:B------:R-:W-:Y:S01]  /*24f0*/  ISETP.GT.OR P1, PT, R16.reuse, 0x9, !P1 ;  /* 0x000000091000780c */ /* 0x040fe20004f24670 */
[----:B------:R-:W-:Y:S01]  /*2500*/  FFMA.FTZ R12, R11, UR41, -R20 ;  /* 0x000000290b0c7c23 */ /* 0x000fe20008010814 */
[----:B------:R-:W-:Y:S01]  /*2510*/  ISETP.GT.OR P0, PT, R16, 0x8, !P0 ;  /* 0x000000081000780c */ /* 0x000fe20004704670 */
[----:B------:R-:W-:Y:S01]  /*2520*/  FFMA.FTZ R11, R186, UR41, -R21 ;  /* 0x00000029ba0b7c23 */ /* 0x000fe20008010815 */
[----:B------:R-:W-:Y:S01]  /*2530*/  FSEL R186, R191, -INF , !P1 ;  /* 0xff800000bfba7808 */ /* 0x000fe20004800000 */
[----:B------:R-:W-:Y:S01]  /*2540*/  MUFU.EX2 R8, R8 ;  /* 0x0000000800087308 */ /* 0x000fe20000000800 */
[----:B------:R-:W-:-:S02]  /*2550*/  FSEL R185, R190, -INF , !P0 ;  /* 0xff800000beb97808 */ /* 0x000fc40004000000 */
[C---:B------:R-:W-:Y:S01]  /*2560*/  ISETP.GE.AND P0, PT, R225.reuse, 0x10, PT ;  /* 0x00000010e100780c */ /* 0x040fe20003f06270 */
[----:B------:R-:W-:Y:S01]  /*2570*/  FFMA.FTZ R187, R186, UR41, -R15 ;  /* 0x00000029babb7c23 */ /* 0x000fe2000801080f */
[----:B------:R-:W-:Y:S01]  /*2580*/  ISETP.GE.AND P1, PT, R225, 0x11, PT ;  /* 0x00000011e100780c */ /* 0x000fe20003f26270 */
[----:B------:R-:W-:Y:S01]  /*2590*/  FFMA.FTZ R14, R185, UR41, -R14 ;  /* 0x00000029b90e7c23 */ /* 0x000fe2000801080e */
[C---:B------:R-:W-:Y:S01]  /*25a0*/  ISETP.GT.OR P0, PT, R16.reuse, 0x10, !P0 ;  /* 0x000000101000780c */ /* 0x040fe20004704670 */
[----:B------:R2:W-:Y:S01]  /*25b0*/  MUFU.EX2 R15, R184 ;  /* 0x000000b8000f7308 */ /* 0x0005e20000000800 */
[----:B------:R-:W-:Y:S02]  /*25c0*/  ISETP.GT.OR P1, PT, R16, 0x11, !P1 ;  /* 0x000000111000780c */ /* 0x000fe40004f24670 */
[----:B------:R-:W-:Y:S02]  /*25d0*/  FSEL R185, R194, -INF , !P0 ;  /* 0xff800000c2b97808 */ /* 0x000fe40004000000 */
[----:B------:R-:W-:-:S02]  /*25e0*/  ISETP.GE.AND P0, PT, R225, 0x18, PT ;  /* 0x00000018e100780c */ /* 0x000fc40003f06270 */
[----:B------:R-:W-:Y:S01]  /*25f0*/  FSEL R186, R195, -INF , !P1 ;  /* 0xff800000c3ba7808 */ /* 0x000fe20004800000 */
[----:B------:R-:W-:Y:S01]  /*2600*/  FFMA.FTZ R18, R185, UR41, -R18 ;  /* 0x00000029b9127c23 */ /* 0x000fe20008010812 */
[----:B------:R-:W-:Y:S01]  /*2610*/  ISETP.GT.OR P0, PT, R16, 0x18, !P0 ;  /* 0x000000181000780c */ /* 0x000fe20004704670 */
[----:B------:R-:W3:Y:S01]  /*2620*/  MUFU.EX2 R14, R14 ;  /* 0x0000000e000e7308 */ /* 0x000ee20000000800 */
[----:B------:R-:W-:Y:S01]  /*2630*/  ISETP.GE.AND P1, PT, R225, 0x19, PT ;  /* 0x00000019e100780c */ /* 0x000fe20003f26270 */
[----:B------:R-:W-:Y:S01]  /*2640*/  FFMA.FTZ R186, R186, UR41, -R19 ;  /* 0x00000029baba7c23 */ /* 0x000fe20008010813 */
[----:B------:R-:W-:Y:S02]  /*2650*/  FSEL R185, R198, -INF , !P0 ;  /* 0xff800000c6b97808 */ /* 0x000fe40004000000 */
[----:B------:R-:W-:Y:S02]  /*2660*/  ISETP.GT.OR P1, PT, R16, 0x19, !P1 ;  /* 0x000000191000780c */ /* 0x000fe40004f24670 */
[----:B------:R-:W-:Y:S01]  /*2670*/  ISETP.GE.AND P0, PT, R228, 0x20, PT ;  /* 0x00000020e400780c */ /* 0x000fe20003f06270 */
[----:B------:R-:W-:Y:S01]  /*2680*/  FFMA.FTZ R20, R185, UR41, -R20 ;  /* 0x00000029b9147c23 */ /* 0x000fe20008010814 */
[----:B--2---:R-:W-:Y:S01]  /*2690*/  FSEL R184, R199, -INF , !P1 ;  /* 0xff800000c7b87808 */ /* 0x004fe20004800000 */
[----:B------:R2:W5:Y:S01]  /*26a0*/  MUFU.EX2 R19, R187 ;  /* 0x000000bb00137308 */ /* 0x0005620000000800 */
[----:B------:R-:W-:-:S02]  /*26b0*/  LOP3.LUT R185, R230, 0x2000000, RZ, 0xfc, !PT ;  /* 0x02000000e6b97812 */ /* 0x000fc400078efcff */
[----:B------:R-:W-:Y:S01]  /*26c0*/  ISETP.GE.AND P1, PT, R225, 0x20, PT ;  /* 0x00000020e100780c */ /* 0x000fe20003f26270 */
[----:B------:R-:W-:Y:S01]  /*26d0*/  FFMA.FTZ R184, R184, UR41, -R21 ;  /* 0x00000029b8b87c23 */ /* 0x000fe20008010815 */
[----:B------:R-:W-:Y:S01]  /*26e0*/  ISETP.GT.OR P0, PT, R222, 0x20, !P0 ;  /* 0x00000020de00780c */ /* 0x000fe20004704670 */
[----:B------:R-:W-:Y:S01]  /*26f0*/  IMAD R188, R4, 0x400, R185 ;  /* 0x0000040004bc7824 */ /* 0x000fe200078e02b9 */
[----:B------:R-:W-:Y:S01]  /*2700*/  ISETP.GT.OR P1, PT, R16, 0x20, !P1 ;  /* 0x000000201000780c */ /* 0x000fe20004f24670 */
[----:B------:R-:W-:Y:S01]  /*2710*/  MUFU.EX2 R21, R186 ;  /* 0x000000ba00157308 */ /* 0x000fe20000000800 */
[----:B------:R-:W-:Y:S02]  /*2720*/  FSEL R185, R200, -INF , !P0 ;  /* 0xff800000c8b97808 */ /* 0x000fe40004000000 */
[----:B------:R-:W-:Y:S02]  /*2730*/  ISETP.GE.AND P5, PT, R228, 0x28, PT ;  /* 0x00000028e400780c */ /* 0x000fe40003fa6270 */
[----:B--2---:R-:W-:Y:S01]  /*2740*/  FSEL R187, R202, -INF , !P1 ;  /* 0xff800000cabb7808 */ /* 0x004fe20004800000 */
[--C-:B------:R-:W-:Y:S01]  /*2750*/  FFMA.FTZ R185, R185, UR41, -R22.reuse ;  /* 0x00000029b9b97c23 */ /* 0x100fe20008010816 */
[----:B------:R-:W-:Y:S01]  /*2760*/  ISETP.GT.OR P5, PT, R222, 0x28, !P5 ;  /* 0x00000028de00780c */ /* 0x000fe20006fa4670 */
[----:B------:R-:W-:Y:S01]  /*2770*/  MUFU.EX2 R200, R184 ;  /* 0x000000b800c87308 */ /* 0x000fe20000000800 */
[C---:B------:R-:W-:Y:S01]  /*2780*/  ISETP.GE.AND P0, PT, R228.reuse, 0x21, PT ;  /* 0x00000021e400780c */ /* 0x040fe20003f06270 */
[----:B------:R-:W-:Y:S01]  /*2790*/  FFMA.FTZ R187, R187, UR41, -R22 ;  /* 0x00000029bbbb7c23 */ /* 0x000fe20008010816 */
[----:B------:R-:W-:-:S02]  /*27a0*/  ISETP.GE.AND P3, PT, R228, 0x29, PT ;  /* 0x00000029e400780c */ /* 0x000fc40003f66270 */
[----:B------:R-:W-:Y:S02]  /*27b0*/  ISETP.GE.AND P2, PT, R225, 0x21, PT ;  /* 0x00000021e100780c */ /* 0x000fe40003f46270 */
[----:B------:R-:W-:Y:S01]  /*27c0*/  ISETP.GE.AND P4, PT, R228, 0x30, PT ;  /* 0x00000030e400780c */ /* 0x000fe20003f86270 */
[----:B------:R2:W-:Y:S01]  /*27d0*/  MUFU.EX2 R22, R185 ;  /* 0x000000b900167308 */ /* 0x0005e20000000800 */
[----:B------:R-:W-:Y:S02]  /*27e0*/  ISETP.GT.OR P0, PT, R222, 0x21, !P0 ;  /* 0x00000021de00780c */ /* 0x000fe40004704670 */
[----:B------:R-:W-:Y:S02]  /*27f0*/  ISETP.GT.OR P2, PT, R16, 0x21, !P2 ;  /* 0x000000211000780c */ /* 0x000fe40005744670 */
[C---:B------:R-:W-:Y:S02]  /*2800*/  ISETP.GT.OR P3, PT, R222.reuse, 0x29, !P3 ;  /* 0x00000029de00780c */ /* 0x040fe40005f64670 */
[----:B------:R-:W-:Y:S01]  /*2810*/  ISETP.GT.OR P4, PT, R222, 0x30, !P4 ;  /* 0x00000030de00780c */ /* 0x000fe20006784670 */
[----:B------:R-:W5:Y:S01]  /*2820*/  MUFU.EX2 R20, R20 ;  /* 0x0000001400147308 */ /* 0x000f620000000800 */
[----:B--2---:R-:W-:-:S02]  /*2830*/  FSEL R185, R204, -INF , !P5 ;  /* 0xff800000ccb97808 */ /* 0x004fc40006800000 */
[----:B------:R-:W-:Y:S01]  /*2840*/  ISETP.GE.AND P5, PT, R225, 0x28, PT ;  /* 0x00000028e100780c */ /* 0x000fe20003fa6270 */
[----:B------:R-:W-:Y:S02]  /*2850*/  WARPGROUP.DEPBAR.LE gsb0, 0x0 ;  /* 0x00008000000079c5 */ /* 0x000fe40000010000 */
[----:B------:R-:W-:Y:S01]  /*2860*/  WARPGROUP.ARRIVE ;  /* 0x00000000000079c5 */ /* 0x000fe20000000000 */
[----:B------:R-:W-:Y:S01]  /*2870*/  R2UR UR6, R188 ;  /* 0x00000000bc0672ca */ /* 0x000fe200000e0000 */
[----:B------:R-:W2:Y:S01]  /*2880*/  MUFU.EX2 R9, R9 ;  /* 0x0000000900097308 */ /* 0x000ea20000000800 */
[----:B------:R-:W-:Y:S02]  /*2890*/  FSEL R184, R201, -INF , !P0 ;  /* 0xff800000c9b87808 */ /* 0x000fe40004000000 */
[----:B------:R-:W-:Y:S01]  /*28a0*/  ISETP.GT.OR P5, PT, R16, 0x28, !P5 ;  /* 0x000000281000780c */ /* 0x000fe20006fa4670 */
[----:B------:R-:W-:Y:S01]  /*28b0*/  HGMMA.64x64x16.F32 R152, gdesc[UR8], R152, gsb0 ;  /* 0x00e00000089879f0 */ /* 0x000fe20008000898 */
[----:B------:R-:W-:Y:S01]  /*28c0*/  UIADD3 UR10, UR5, 0x6, URZ ;  /* 0x00000006050a7890 */ /* 0x000fe2000fffe03f */
[----:B------:R-:W-:Y:S01]  /*28d0*/  FSEL R186, R203, -INF , !P2 ;  /* 0xff800000cbba7808 */ /* 0x000fe20005000000 */
[----:B------:R-:W-:Y:S01]  /*28e0*/  UIADD3 UR8, UR7, 0x6, URZ ;  /* 0x0000000607087890 */ /* 0x000fe2000fffe03f */
[----:B------:R-:W-:Y:S01]  /*28f0*/  FSEL R188, R205, -INF , !P3 ;  /* 0xff800000cdbc7808 */ /* 0x000fe20005800000 */
[----:B------:R-:W-:Y:S01]  /*2900*/  UMOV UR11, 0x40000040 ;  /* 0x40000040000b7882 */ /* 0x000fe20000000000 */
[----:B------:R-:W-:Y:S01]  /*2910*/  UMOV UR9, 0x40000040 ;  /* 0x4000004000097882 */ /* 0x000fe20000000000 */
[C---:B------:R-:W-:Y:S01]  /*2920*/  ISETP.GE.AND P3, PT, R225.reuse, 0x29, PT ;  /* 0x00000029e100780c */ /* 0x040fe20003f66270 */
[----:B------:R4:W-:Y:S01]  /*2930*/  MUFU.EX2 R201, R187 ;  /* 0x000000bb00c97308 */ /* 0x0009e20000000800 */
[----:B------:R-:W-:Y:S01]  /*2940*/  FSEL R191, R208, -INF , !P4 ;  /* 0xff800000d0bf7808 */ /* 0x000fe20006000000 */
[--C-:B------:R-:W-:Y:S01]  /*2950*/  FFMA.FTZ R184, R184, UR41, -R23.reuse ;  /* 0x00000029b8b87c23 */ /* 0x100fe20008010817 */
[----:B------:R-:W-:Y:S01]  /*2960*/  ISETP.GE.AND P1, PT, R228, 0x31, PT ;  /* 0x00000031e400780c */ /* 0x000fe20003f26270 */
[----:B------:R-:W-:Y:S01]  /*2970*/  FFMA.FTZ R186, R186, UR41, -R23 ;  /* 0x00000029baba7c23 */ /* 0x000fe20008010817 */
[----:B------:R-:W-:Y:S01]  /*2980*/  ISETP.GE.AND P4, PT, R225, 0x30, PT ;  /* 0x00000030e100780c */ /* 0x000fe20003f86270 */
[----:B------:R-:W-:Y:S01]  /*2990*/  FFMA.FTZ R203, R185, UR41, -R216 ;  /* 0x00000029b9cb7c23 */ /* 0x000fe200080108d8 */
[----:B------:R-:W-:Y:S01]  /*29a0*/  ISETP.GE.AND P0, PT, R228, 0x38, PT ;  /* 0x00000038e400780c */ /* 0x000fe20003f06270 */
[----:B------:R1:W-:Y:S01]  /*29b0*/  MUFU.EX2 R23, R184 ;  /* 0x000000b800177308 */ /* 0x0003e20000000800 */
[----:B----4-:R-:W-:Y:S01]  /*29c0*/  FSEL R187, R206, -INF , !P5 ;  /* 0xff800000cebb7808 */ /* 0x010fe20006800000 */
[----:B------:R-:W-:Y:S01]  /*29d0*/  FFMA.FTZ R195, R188, UR41, -R217 ;  /* 0x00000029bcc37c23 */ /* 0x000fe200080108d9 */
[----:B------:R-:W-:Y:S01]  /*29e0*/  ISETP.GE.AND P5, PT, R225, 0x31, PT ;  /* 0x00000031e100780c */ /* 0x000fe20003fa6270 */
[----:B------:R-:W-:Y:S01]  /*29f0*/  FFMA.FTZ R206, R191, UR41, -R218 ;  /* 0x00000029bfce7c23 */ /* 0x000fe200080108da */
[C---:B------:R-:W-:Y:S01]  /*2a00*/  ISETP.GT.OR P3, PT, R16.reuse, 0x29, !P3 ;  /* 0x000000291000780c */ /* 0x040fe20005f64670 */
[----:B------:R-:W-:Y:S01]  /*2a10*/  FFMA.FTZ R204, R187, UR41, -R216 ;  /* 0x00000029bbcc7c23 */ /* 0x000fe200080108d8 */
[----:B------:R-:W-:Y:S01]  /*2a20*/  ISETP.GT.OR P4, PT, R16, 0x30, !P4 ;  /* 0x000000301000780c */ /* 0x000fe20006784670 */
[----:B------:R4:W-:Y:S01]  /*2a30*/  MUFU.EX2 R202, R186 ;  /* 0x000000ba00ca7308 */ /* 0x0009e20000000800 */
[----:B------:R-:W-:-:S02]  /*2a40*/  ISETP.GT.OR P1, PT, R222, 0x31, !P1 ;  /* 0x00000031de00780c */ /* 0x000fc40004f24670 */
[----:B------:R-:W-:Y:S02]  /*2a50*/  ISETP.GT.OR P0, PT, R222, 0x38, !P0 ;  /* 0x00000038de00780c */ /* 0x000fe40004704670 */
[----:B------:R-:W-:Y:S02]  /*2a60*/  ISETP.GT.OR P5, PT, R16, 0x31, !P5 ;  /* 0x000000311000780c */ /* 0x000fe40006fa4670 */
[----:B------:R-:W-:Y:S01]  /*2a70*/  FSEL R190, R207, -INF , !P3 ;  /* 0xff800000cfbe7808 */ /* 0x000fe20005800000 */
[----:B------:R-:W-:Y:S01]  /*2a80*/  MUFU.EX2 R10, R10 ;  /* 0x0000000a000a7308 */ /* 0x000fe20000000800 */
[----:B------:R-:W-:Y:S02]  /*2a90*/  FSEL R193, R210, -INF , !P4 ;  /* 0xff800000d2c17808 */ /* 0x000fe40006000000 */
[----:B------:R-:W-:Y:S01]  /*2aa0*/  FSEL R194, R209, -INF , !P1 ;  /* 0xff800000d1c27808 */ /* 0x000fe20004800000 */
[----:B------:R-:W-:Y:S01]  /*2ab0*/  FFMA.FTZ R205, R190, UR41, -R217 ;  /* 0x00000029becd7c23 */ /* 0x000fe200080108d9 */
[----:B------:R-:W-:Y:S01]  /*2ac0*/  FSEL R196, R211, -INF , !P5 ;  /* 0xff800000d3c47808 */ /* 0x000fe20006800000 */
[----:B------:R-:W-:Y:S01]  /*2ad0*/  FFMA.FTZ R218, R193, UR41, -R218 ;  /* 0x00000029c1da7c23 */ /* 0x000fe200080108da */
[----:B------:R-:W-:Y:S01]  /*2ae0*/  FSEL R197, R212, -INF , !P0 ;  /* 0xff800000d4c57808 */ /* 0x000fe20004000000 */
[--C-:B------:R-:W-:Y:S01]  /*2af0*/  FFMA.FTZ R207, R194, UR41, -R219.reuse ;  /* 0x00000029c2cf7c23 */ /* 0x100fe200080108db */
[C---:B------:R-:W-:Y:S01]  /*2b00*/  ISETP.GE.AND P3, PT, R225.reuse, 0x38, PT ;  /* 0x00000038e100780c */ /* 0x040fe20003f66270 */
[----:B------:R-:W-:Y:S01]  /*2b10*/  FFMA.FTZ R219, R196, UR41, -R219 ;  /* 0x00000029c4db7c23 */ /* 0x000fe200080108db */
[----:B------:R-:W-:Y:S01]  /*2b20*/  ISETP.GE.AND P4, PT, R225, 0x39, PT ;  /* 0x00000039e100780c */ /* 0x000fe20003f86270 */
[----:B------:R-:W-:Y:S01]  /*2b30*/  FFMA.FTZ R208, R197, UR41, -R220 ;  /* 0x00000029c5d07c23 */ /* 0x000fe200080108dc */
[C---:B------:R-:W-:Y:S01]  /*2b40*/  ISETP.GT.OR P3, PT, R16.reuse, 0x38, !P3 ;  /* 0x000000381000780c */ /* 0x040fe20005f64670 */
[----:B------:R-:W-:Y:S01]  /*2b50*/  MUFU.EX2 R12, R12 ;  /* 0x0000000c000c7308 */ /* 0x000fe20000000800 */
[----:B------:R-:W-:-:S02]  /*2b60*/  ISETP.GT.OR P4, PT, R16, 0x39, !P4 ;  /* 0x000000391000780c */ /* 0x000fc40006784670 */
[----:B------:R-:W-:Y:S02]  /*2b70*/  FSEL R199, R214, -INF , !P3 ;  /* 0xff800000d6c77808 */ /* 0x000fe40005800000 */
[----:B------:R-:W-:Y:S02]  /*2b80*/  ISETP.GE.AND P2, PT, R228, 0x39, PT ;  /* 0x00000039e400780c */ /* 0x000fe40003f46270 */
[----:B------:R-:W-:Y:S01]  /*2b90*/  FSEL R212, R215, -INF , !P4 ;  /* 0xff800000d7d47808 */ /* 0x000fe20006000000 */
[----:B------:R3:W-:Y:S01]  /*2ba0*/  MUFU.EX2 R16, R195 ;  /* 0x000000c300107308 */ /* 0x0007e20000000800 */
[----:B------:R-:W-:Y:S01]  /*2bb0*/  FFMA.FTZ R220, R199, UR41, -R220 ;  /* 0x00000029c7dc7c23 */ /* 0x000fe200080108dc */
[----:B------:R-:W-:-:S04]  /*2bc0*/  ISETP.GT.OR P2, PT, R222, 0x39, !P2 ;  /* 0x00000039de00780c */ /* 0x000fc80005744670 */
[----:B------:R-:W-:Y:S02]  /*2bd0*/  FSEL R210, R213, -INF , !P2 ;  /* 0xff800000d5d27808 */ /* 0x000fe40005000000 */
[----:B------:R-:W-:Y:S03]  /*2be0*/  MUFU.EX2 R11, R11 ;  /* 0x0000000b000b7308 */ /* 0x000fe60000000800 */
[--C-:B------:R-:W-:Y:S01]  /*2bf0*/  FFMA.FTZ R209, R210, UR41, -R221.reuse ;  /* 0x00000029d2d17c23 */ /* 0x100fe200080108dd */
[----:B------:R-:W-:-:S04]  /*2c00*/  FFMA.FTZ R221, R212, UR41, -R221 ;  /* 0x00000029d4dd7c23 */ /* 0x000fc800080108dd */
[----:B------:R-:W2:Y:S01]  /*2c10*/  MUFU.EX2 R18, R18 ;  /* 0x0000001200127308 */ /* 0x000ea20000000800 */
[----:B------:R-:W-:Y:S02]  /*2c20*/  WARPGROUP.DEPBAR.LE gsb0, 0x0 ;  /* 0x00008000000079c5 */ /* 0x000fe40000010000 */
[----:B------:R-:W-:-:S05]  /*2c30*/  WARPGROUP.ARRIVE ;  /* 0x00000000000079c5 */ /* 0x000fca0000000000 */
[----:B------:R-:W2:Y:S01]  /*2c40*/  MUFU.EX2 R203, R203 ;  /* 0x000000cb00cb7308 */ /* 0x000ea20000000800 */
[----:B------:R-:W-:Y:S01]  /*2c50*/  HGMMA.64x64x16.F32 R152, gdesc[UR8], R152, gsb0 ;  /* 0x00e00000089879f0 */ /* 0x000fe20008000898 */
[----:B------:R-:W-:Y:S02]  /*2c60*/  UIADD3 UR10, UR5, 0x200, URZ ;  /* 0x00000200050a7890 */ /* 0x000fe4000fffe03f */
[----:B------:R-:W-:-:S04]  /*2c70*/  UIADD3 UR8, UR7, 0x400, URZ ;  /* 0x0000040007087890 */ /* 0x000fc8000fffe03f */
[----:B------:R-:W2:Y:S01]  /*2c80*/  MUFU.EX2 R204, R204 ;  /* 0x000000cc00cc7308 */ /* 0x000ea20000000800 */
[----:B------:R-:W-:Y:S01]  /*2c90*/  UMOV UR11, 0x40000040 ;  /* 0x40000040000b7882 */ /* 0x000fe20000000000 */
[----:B------:R-:W-:-:S06]  /*2ca0*/  UMOV UR9, 0x40000040 ;  /* 0x4000004000097882 */ /* 0x000fcc0000000000 */
[----:B------:R-:W2:Y:S08]  /*2cb0*/  MUFU.EX2 R205, R205 ;  /* 0x000000cd00cd7308 */ /* 0x000eb00000000800 */
[----:B------:R-:W2:Y:S08]  /*2cc0*/  MUFU.EX2 R206, R206 ;  /* 0x000000ce00ce7308 */ /* 0x000eb00000000800 */
        /* <DEDUP_REMOVED lines=26> */
[----:B------:R-:W-:Y:S01]  /*2e70*/  UMOV UR7, 0x40000040 ;  /* 0x4000004000077882 */ /* 0x000fe20000000000 */
[----:B------:R-:W-:Y:S02]  /*2e80*/  WARPGROUP.DEPBAR.LE gsb0, 0x0 ;  /* 0x00008000000079c5 */ /* 0x000fe40000010000 */
[----:B------:R-:W-:-:S06]  /*2e90*/  WARPGROUP.ARRIVE ;  /* 0x00000000000079c5 */ /* 0x000fcc0000000000 */
[----:B------:R-:W-:Y:S01]  /*2ea0*/  HGMMA.64x64x16.F32 R152, gdesc[UR8], R152, gsb0 ;  /* 0x00e00000089879f0 */ /* 0x000fe20008000898 */
[----:B------:R-:W-:Y:S01]  /*2eb0*/  UIADD3 UR8, UR6, 0x80, URZ ;  /* 0x0000008006087890 */ /* 0x000fe2000fffe03f */
[----:B------:R-:W-:Y:S01]  /*2ec0*/  UMOV UR11, 0x40000040 ;  /* 0x40000040000b7882 */ /* 0x000fe20000000000 */
[----:B------:R-:W-:-:S05]  /*2ed0*/  UMOV UR9, 0x40000040 ;  /* 0x4000004000097882 */ /* 0x000fca0000000000 */
[----:B------:R-:W-:Y:S01]  /*2ee0*/  UMOV UR10, UR8 ;  /* 0x00000008000a7c82 */ /* 0x000fe20008000000 */
[----:B------:R-:W-:Y:S01]  /*2ef0*/  UIADD3 UR8, UR6, 0x100, URZ ;  /* 0x0000010006087890 */ /* 0x000fe2000fffe03f */
[----:B------:R-:W-:Y:S02]  /*2f00*/  WARPGROUP.DEPBAR.LE gsb0, 0x0 ;  /* 0x00008000000079c5 */ /* 0x000fe40000010000 */
[----:B-1----:R-:W1:Y:S04]  /*2f10*/  LDS.64 R184, [R17+0x28200] ;  /* 0x0282000011b87984 */ /* 0x002e680000000a00 */
[----:B----4-:R-:W4:Y:S04]  /*2f20*/  LDS.64 R186, [R17+0x28220] ;  /* 0x0282200011ba7984 */ /* 0x010f280000000a00 */
[----:B------:R-:W5:Y:S04]  /*2f30*/  LDS.64 R188, [R17+0x28240] ;  /* 0x0282400011bc7984 */ /* 0x000f680000000a00 */
[----:B------:R-:W2:Y:S04]  /*2f40*/  LDS.64 R190, [R17+0x28260] ;  /* 0x0282600011be7984 */ /* 0x000ea80000000a00 */
[----:B------:R-:W2:Y:S04]  /*2f50*/  LDS.64 R192, [R17+0x28280] ;  /* 0x0282800011c07984 */ /* 0x000ea80000000a00 */
[----:B------:R-:W2:Y:S04]  /*2f60*/  LDS.64 R196, [R17+0x282c0] ;  /* 0x0282c00011c47984 */ /* 0x000ea80000000a00 */
[----:B---3--:R-:W3:Y:S04]  /*2f70*/  LDS.64 R194, [R17+0x282a0] ;  /* 0x0282a00011c27984 */ /* 0x008ee80000000a00 */
[----:B------:R1:W3:Y:S02]  /*2f80*/  LDS.64 R198, [R17+0x282e0] ;  /* 0x0282e00011c67984 */ /* 0x0002e40000000a00 */
[----:B-1----:R-:W1:Y:S01]  /*2f90*/  MUFU.EX2 R17, R218 ;  /* 0x000000da00117308 */ /* 0x002e620000000800 */
[--C-:B------:R-:W-:Y:S01]  /*2fa0*/  FADD.FTZ R210, R155, -R185.reuse ;  /* 0x800000b99bd27221 */ /* 0x100fe20000010000 */
[--C-:B------:R-:W-:Y:S01]  /*2fb0*/  FADD.FTZ R152, R152, -R184.reuse ;  /* 0x800000b898987221 */ /* 0x100fe20000010000 */
[----:B------:R-:W-:Y:S01]  /*2fc0*/  FADD.FTZ R154, R154, -R184 ;  /* 0x800000b89a9a7221 */ /* 0x000fe20000010000 */
[----:B------:R-:W-:Y:S01]  /*2fd0*/  FADD.FTZ R153, R153, -R185 ;  /* 0x800000b999997221 */ /* 0x000fe20000010000 */
[--C-:B----4-:R-:W-:Y:S01]  /*2fe0*/  FADD.FTZ R155, R158, -R186.reuse ;  /* 0x800000ba9e9b7221 */ /* 0x110fe20000010000 */
[----:B------:R-:W-:Y:S01]  /*2ff0*/  FADD.FTZ R158, R159, -R187 ;  /* 0x800000bb9f9e7221 */ /* 0x000fe20000010000 */
[----:B------:R-:W-:Y:S01]  /*3000*/  FADD.FTZ R184, R156, -R186 ;  /* 0x800000ba9cb87221 */ /* 0x000fe20000010000 */
[----:B------:R-:W-:Y:S01]  /*3010*/  FMUL.FTZ R154, R13, R154 ;  /* 0x0000009a0d9a7220 */ /* 0x000fe20000410000 */
[----:B-----5:R-:W-:Y:S01]  /*3020*/  FADD.FTZ R159, R162, -R188 ;  /* 0x800000bca29f7221 */ /* 0x020fe20000010000 */
[----:B------:R-:W-:Y:S01]  /*3030*/  FADD.FTZ R162, R163, -R189 ;  /* 0x800000bda3a27221 */ /* 0x000fe20000010000 */
[----:B------:R-:W4:Y:S01]  /*3040*/  MUFU.EX2 R156, R219 ;  /* 0x000000db009c7308 */ /* 0x000f220000000800 */
[----:B------:R-:W-:Y:S01]  /*3050*/  FMUL.FTZ R155, R14, R155 ;  /* 0x0000009b0e9b7220 */ /* 0x000fe20000410000 */
[--C-:B--2---:R-:W-:Y:S01]  /*3060*/  FADD.FTZ R163, R166, -R190.reuse ;  /* 0x800000bea6a37221 */ /* 0x104fe20000010000 */
[--C-:B------:R-:W-:Y:S01]  /*3070*/  FADD.FTZ R166, R165, -R191.reuse ;  /* 0x800000bfa5a67221 */ /* 0x100fe20000010000 */
[----:B------:R-:W-:Y:S01]  /*3080*/  FADD.FTZ R167, R167, -R191 ;  /* 0x800000bfa7a77221 */ /* 0x000fe20000010000 */
[----:B------:R-:W-:Y:S01]  /*3090*/  FADD.FTZ R185, R164, -R190 ;  /* 0x800000bea4b97221 */ /* 0x000fe20000010000 */
[----:B------:R-:W-:Y:S01]  /*30a0*/  FADD.FTZ R165, R168, -R192 ;  /* 0x800000c0a8a57221 */ /* 0x000fe20000010000 */
[----:B------:R-:W-:Y:S01]  /*30b0*/  FMUL.FTZ R158, R19, R158 ;  /* 0x0000009e139e7220 */ /* 0x000fe20000410000 */
[----:B------:R-:W-:Y:S01]  /*30c0*/  FADD.FTZ R157, R157, -R187 ;  /* 0x800000bb9d9d7221 */ /* 0x000fe20000010000 */
[----:B------:R-:W-:Y:S01]  /*30d0*/  FADD.FTZ R164, R169, -R193 ;  /* 0x800000c1a9a47221 */ /* 0x000fe20000010000 */
[--C-:B------:R-:W-:Y:S01]  /*30e0*/  FADD.FTZ R168, R177, -R197.reuse ;  /* 0x800000c5b1a87221 */ /* 0x100fe20000010000 */
[----:B------:R-:W-:Y:S01]  /*30f0*/  FADD.FTZ R179, R179, -R197 ;  /* 0x800000c5b3b37221 */ /* 0x000fe20000010000 */
[----:B------:R-:W-:Y:S01]  /*3100*/  FMUL.FTZ R197, R15, R210 ;  /* 0x000000d20fc57220 */ /* 0x000fe20000410000 */
[----:B------:R-:W-:Y:S01]  /*3110*/  FADD.FTZ R160, R160, -R188 ;  /* 0x800000bca0a07221 */ /* 0x000fe20000010000 */
[----:B------:R-:W-:Y:S01]  /*3120*/  FADD.FTZ R161, R161, -R189 ;  /* 0x800000bda1a17221 */ /* 0x000fe20000010000 */
[----:B---3--:R-:W-:Y:S01]  /*3130*/  FADD.FTZ R187, R174, -R194 ;  /* 0x800000c2aebb7221 */ /* 0x008fe20000010000 */
[--C-:B------:R-:W-:Y:S01]  /*3140*/  FADD.FTZ R169, R176, -R196.reuse ;  /* 0x800000c4b0a97221 */ /* 0x100fe20000010000 */
[----:B------:R-:W-:Y:S01]  /*3150*/  F2FP.F16.F32.PACK_AB R197, R197, R154 ;  /* 0x0000009ac5c5723e */ /* 0x000fe200000000ff */
[----:B------:R-:W-:Y:S01]  /*3160*/  FADD.FTZ R178, R178, -R196 ;  /* 0x800000c4b2b27221 */ /* 0x000fe20000010000 */
[----:B------:R-:W-:Y:S01]  /*3170*/  FMUL.FTZ R163, R20, R163 ;  /* 0x000000a314a37220 */ /* 0x000fe20000410000 */
[----:B------:R-:W-:Y:S01]  /*3180*/  FMUL.FTZ R154, R200, R167 ;  /* 0x000000a7c89a7220 */ /* 0x000fe20000410000 */
[----:B------:R-:W-:Y:S01]  /*3190*/  FADD.FTZ R170, R170, -R192 ;  /* 0x800000c0aaaa7221 */ /* 0x000fe20000010000 */
[----:B------:R-:W-:Y:S01]  /*31a0*/  FADD.FTZ R171, R171, -R193 ;  /* 0x800000c1abab7221 */ /* 0x000fe20000010000 */
        /* <DEDUP_REMOVED lines=29> */
[----:B-1----:R-:W-:Y:S01]  /*3380*/  FMUL.FTZ R178, R17, R178 ;  /* 0x000000b211b27220 */ /* 0x002fe20000410000 */
[----:B------:R-:W-:Y:S01]  /*3390*/  FMUL.FTZ R168, R207, R168 ;  /* 0x000000a8cfa87220 */ /* 0x000fe20000410000 */
[----:B----4-:R-:W-:Y:S01]  /*33a0*/  FMUL.FTZ R179, R156, R179 ;  /* 0x000000b39cb37220 */ /* 0x010fe20000410000 */
        /* <DEDUP_REMOVED lines=8> */
[----:B------:R-:W-:Y:S01]  /*3430*/  F2FP.F16.F32.PACK_AB R193, R162, R159 ;  /* 0x0000009fa2c1723e */ /* 0x000fe200000000ff */
[----:B------:R-:W-:Y:S01]  /*3440*/  STSM.16.MT88.4 [R158+0x28800], R196 ;  /* 0x028800c49e007844 */ /* 0x000fe20000004200 */
        /* <DEDUP_REMOVED lines=10> */
[----:B------:R-:W-:Y:S02]  /*34f0*/  F2FP.F16.F32.PACK_AB R187, R154, R153 ;  /* 0x000000999abb723e */ /* 0x000fe400000000ff */
[----:B------:R-:W-:Y:S01]  /*3500*/  F2FP.F16.F32.PACK_AB R152, R6, R5 ;  /* 0x000000050698723e */ /* 0x000fe200000000ff */
[----:B------:R-:W-:Y:S01]  /*3510*/  IMAD R6, R224, 0x4000, R229 ;  /* 0x00004000e0067824 */ /* 0x000fe200078e02e5 */
[----:B------:R-:W-:Y:S01]  /*3520*/  F2FP.F16.F32.PACK_AB R153, R15, R13 ;  /* 0x0000000d0f99723e */ /* 0x000fe200000000ff */
[----:B------:R1:W-:Y:S01]  /*3530*/  STSM.16.MT88.4 [R158+0x2a000], R184 ;  /* 0x02a000b89e007844 */ /* 0x0003e20000004200 */
[----:B------:R-:W-:-:S02]  /*3540*/  F2FP.F16.F32.PACK_AB R154, R8, R7 ;  /* 0x00000007089a723e */ /* 0x000fc400000000ff */
[----:B------:R-:W-:Y:S02]  /*3550*/  F2FP.F16.F32.PACK_AB R155, R19, R14 ;  /* 0x0000000e139b723e */ /* 0x000fe400000000ff */
[----:B------:R-:W-:Y:S02]  /*3560*/  F2FP.F16.F32.PACK_AB R201, R202, R201 ;  /* 0x000000c9cac9723e */ /* 0x000fe400000000ff */
[----:B------:R-:W-:Y:S01]  /*3570*/  WARPGROUP.ARRIVE ;  /* 0x00000000000079c5 */ /* 0x000fe20000000000 */
[----:B------:R-:W-:Y:S02]  /*3580*/  F2FP.F16.F32.PACK_AB R202, R16, R203 ;  /* 0x000000cb10ca723e */ /* 0x000fe400000000ff */
[----:B------:R-:W-:Y:S02]  /*3590*/  F2FP.F16.F32.PACK_AB R203, R205, R204 ;  /* 0x000000cccdcb723e */ /* 0x000fe400000000ff */
[----:B------:R-:W-:Y:S01]  /*35a0*/  SHF.R.U32.HI R5, RZ, 0x4, R232 ;  /* 0x00000004ff057819 */ /* 0x000fe200000116e8 */
[----:B------:R-:W-:Y:S01]  /*35b0*/  HGMMA.64x128x16.F32 R88, R152, gdesc[UR4].tnspB, R88, gsb0 ;  /* 0x41e0000498587df0 */ /* 0x000fe20008000858 */
[----:B------:R-:W-:Y:S01]  /*35c0*/  UIADD3 UR6, UR6, 0x180, URZ ;  /* 0x0000018006067890 */ /* 0x000fe2000fffe03f */
[----:B------:R-:W-:-:S02]  /*35d0*/  R2UR UR7, R6 ;  /* 0x00000000060772ca */ /* 0x000fc400000e0000 */
[----:B------:R-:W-:-:S04]  /*35e0*/  LOP3.LUT R5, R5, 0x3fff, RZ, 0xc0, !PT ;  /* 0x00003fff05057812 */ /* 0x000fc800078ec0ff */
[----:B------:R-:W-:-:S05]  /*35f0*/  LOP3.LUT R5, R5, 0x10000, RZ, 0xfc, !PT ;  /* 0x0001000005057812 */ /* 0x000fca00078efcff */
[----:B------:R-:W-:Y:S02]  /*3600*/  IMAD R5, R4, 0x400, R5 ;  /* 0x0000040004057824 */ /* 0x000fe400078e0205 */
[----:B------:R-:W-:-:S03]  /*3610*/  USHF.R.U32.HI UR7, URZ, 0x4, UR7 ;  /* 0x000000043f077899 */ /* 0x000fc60008011607 */
[----:B------:R-:W-:Y:S01]  /*3620*/  R2UR UR5, R5 ;  /* 0x00000000050572ca */ /* 0x000fe200000e0000 */
[----:B------:R-:W-:Y:S01]  /*3630*/  ULOP3.LUT UR7, UR7, 0x3fff, URZ, 0xc0, !UPT ;  /* 0x00003fff07077892 */ /* 0x000fe2000f8ec03f */
[----:B------:R-:W-:Y:S02]  /*3640*/  WARPGROUP.DEPBAR.LE gsb0, 0x0 ;  /* 0x00008000000079c5 */ /* 0x000fe40000010000 */
[----:B------:R-:W-:Y:S02]  /*3650*/  F2FP.F16.F32.PACK_AB R152, R10, R9 ;  /* 0x000000090a98723e */ /* 0x000fe400000000ff */
[----:B------:R-:W-:Y:S02]  /*3660*/  F2FP.F16.F32.PACK_AB R153, R21, R18 ;  /* 0x000000121599723e */ /* 0x000fe400000000ff */
[----:B------:R-:W-:Y:S02]  /*3670*/  F2FP.F16.F32.PACK_AB R154, R11, R12 ;  /* 0x0000000c0b9a723e */ /* 0x000fe400000000ff */
[----:B------:R-:W-:-:S02]  /*3680*/  F2FP.F16.F32.PACK_AB R155, R200, R20 ;  /* 0x00000014c89b723e */ /* 0x000fc400000000ff */
[----:B------:R-:W-:Y:S02]  /*3690*/  F2FP.F16.F32.PACK_AB R200, R23, R22 ;  /* 0x0000001617c8723e */ /* 0x000fe400000000ff */
[----:B------:R-:W-:-:S06]  /*36a0*/  WARPGROUP.ARRIVE ;  /* 0x00000000000079c5 */ /* 0x000fcc0000000000 */
[----:B------:R-:W-:Y:S01]  /*36b0*/  HGMMA.64x128x16.F32 R88, R152, gdesc[UR8].tnspB, R88, gsb0 ;  /* 0x41e0000898587df0 */ /* 0x000fe20008000858 */
[----:B------:R-:W-:Y:S01]  /*36c0*/  UMOV UR10, UR8 ;  /* 0x00000008000a7c82 */ /* 0x000fe20008000000 */
[----:B------:R-:W-:Y:S01]  /*36d0*/  UMOV UR11, 0x40000040 ;  /* 0x40000040000b7882 */ /* 0x000fe20000000000 */
[----:B------:R-:W-:Y:S01]  /*36e0*/  UMOV UR8, UR5 ;  /* 0x0000000500087c82 */ /* 0x000fe20008000000 */
[----:B------:R-:W-:Y:S02]  /*36f0*/  WARPGROUP.DEPBAR.LE gsb0, 0x0 ;  /* 0x00008000000079c5 */ /* 0x000fe40000010000 */
[----:B------:R-:W-:Y:S01]  /*3700*/  WARPGROUP.ARRIVE ;  /* 0x00000000000079c5 */ /* 0x000fe20000000000 */
[----:B------:R-:W-:Y:S02]  /*3710*/  F2FP.F16.F32.PACK_AB R152, R207, R206 ;  /* 0x000000cecf98723e */ /* 0x000fe400000000ff */
[----:B------:R-:W-:Y:S02]  /*3720*/  F2FP.F16.F32.PACK_AB R153, R156, R17 ;  /* 0x000000119c99723e */ /* 0x000fe400000000ff */
[----:B------:R-:W-:Y:S01]  /*3730*/  F2FP.F16.F32.PACK_AB R154, R209, R208 ;  /* 0x000000d0d19a723e */ /* 0x000fe200000000ff */
[----:B------:R-:W-:Y:S01]  /*3740*/  HGMMA.64x128x16.F32 R88, R200, gdesc[UR8].tnspB, R88, gsb0 ;  /* 0x41e00008c8587df0 */ /* 0x000fe20008000858 */
[----:B------:R-:W-:Y:S01]  /*3750*/  F2FP.F16.F32.PACK_AB R155, R221, R220 ;  /* 0x000000dcdd9b723e */ /* 0x000fe200000000ff */
[----:B------:R-:W-:Y:S01]  /*3760*/  UMOV UR10, UR6 ;  /* 0x00000006000a7c82 */ /* 0x000fe20008000000 */
[----:B------:R-:W-:Y:S01]  /*3770*/  UMOV UR11, 0x40000040 ;  /* 0x40000040000b7882 */ /* 0x000fe20000000000 */
[----:B------:R-:W-:-:S02]  /*3780*/  WARPGROUP.DEPBAR.LE gsb0, 0x0 ;  /* 0x00008000000079c5 */ /* 0x000fc40000010000 */
        /* <DEDUP_REMOVED lines=12> */
[----:B-1----:R-:W-:-:S06]  /*3850*/  WARPGROUP.ARRIVE ;  /* 0x00000000000079c5 */ /* 0x002fcc0000000000 */
        /* <DEDUP_REMOVED lines=53> */
.L_x_4764:
        /* <DEDUP_REMOVED lines=49> */
.L_x_4765:
        /* <DEDUP_REMOVED lines=78> */
.L_x_4748:
        /* <DEDUP_REMOVED lines=23> */
.L_x_4768:
        /* <DEDUP_REMOVED lines=20> */
.L_x_4769:
        /* <DEDUP_REMOVED lines=18> */
.L_x_4770:
        /* <DEDUP_REMOVED lines=18> */
.L_x_4771:
[----:B------:R-:W2:Y:S01]  /*4890*/  S2R R0, SR_TID.X ;  /* 0x0000000000007919 */ /* 0x000ea20000002100 */
        /* <DEDUP_REMOVED lines=26> */
[----:B-1----:R-:W-:Y:S01]  /*4a40*/  SHF.R.S32.HI R6, RZ, 0x5, R2 ;  /* 0x00000005ff067819 */ /* 0x002fe20000011402 */
        /* <DEDUP_REMOVED lines=125> */
.L_x_4773:
[----:B------:R-:W-:Y:S05]  /*5220*/  BSYNC B0 ;  /* 0x0000000000007941 */ /* 0x000fea0003800000 */
.L_x_4772:
[----:B------:R-:W-:-:S04]  /*5230*/  DEPBAR.LE SB0, 0x0 ;  /* 0x000080000000791a */ /* 0x000fc80000000000 */
[----:B------:R-:W-:Y:S05]  /*5240*/  BRA `(.L_x_4746) ;  /* 0x0000004000a87947 */ /* 0x000fea0003800000 */
.L_x_4767:
[----:B------:R-:W2:Y:S01]  /*5250*/  S2R R0, SR_TID.X ;  /* 0x0000000000007919 */ /* 0x000ea20000002100 */
[----:B------:R-:W3:Y:S01]  /*5260*/  S2UR UR11, SR_CTAID.Y ;  /* 0x00000000000b79c3 */ /* 0x000ee20000002600 */
[----:B------:R-:W-:Y:S01]  /*5270*/  ULDC.64 UR4, c[0x0][0x208] ;  /* 0x0000820000047ab9 */ /* 0x000fe20000000a00 */
[----:B------:R-:W-:Y:S01]  /*5280*/  BSSY B0, `(.L_x_4774) ;  /* 0x0000033000007945 */ /* 0x000fe20003800000 */
[----:B------:R-:W4:Y:S05]  /*5290*/  S2R R11, SR_CTAID.X ;  /* 0x00000000000b7919 */ /* 0x000f2a0000002500 */
[----:B-1----:R-:W1:Y:S08]  /*52a0*/  LDC.64 R4, c[0x0][0x820] ;  /* 0x00020800ff047b82 */ /* 0x002e700000000a00 */
[----:B------:R-:W4:Y:S08]  /*52b0*/  LDC.64 R20, c[0x0][0x808] ;  /* 0x00020200ff147b82 */ /* 0x000f300000000a00 */
[----:B------:R-:W5:Y:S01]  /*52c0*/  S2UR UR10, SR_CTAID.Z ;  /* 0x00000000000a79c3 */ /* 0x000f620000002700 */
[----:B---3--:R-:W-:Y:S01]  /*52d0*/  USHF.R.S32.HI UR7, URZ, 0x1f, UR11 ;  /* 0x0000001f3f077899 */ /* 0x008fe2000801140b */
[----:B--2---:R-:W-:-:S06]  /*52e0*/  VIADD R3, R0, 0xffffff80 ;  /* 0xffffff8000037836 */ /* 0x004fcc0000000000 */
[----:B------:R-:W2:Y:S01]  /*52f0*/  LDC.64 R12, c[0x0][0x828] ;  /* 0x00020a00ff0c7b82 */ /* 0x000ea20000000a00 */
[----:B------:R-:W-:-:S04]  /*5300*/  SHF.R.S32.HI R0, RZ, 0x1f, R3 ;  /* 0x0000001fff007819 */ /* 0x000fc80000011403 */
[----:B------:R-:W-:Y:S01]  /*5310*/  LEA.HI R8, R0, R3, RZ, 0x4 ;  /* 0x0000000300087211 */ /* 0x000fe200078f20ff */
[----:B----4-:R-:W-:Y:S02]  /*5320*/  IMAD R17, R11, -0x80, R20 ;  /* 0xffffff800b117824 */ /* 0x010fe400078e0214 */
[----:B------:R-:W3:Y:S01]  /*5330*/  LDC.64 R18, c[0x0][0x850] ;  /* 0x00021400ff127b82 */ /* 0x000ee20000000a00 */
[----:B------:R-:W-:Y:S01]  /*5340*/  LOP3.LUT R0, R8, 0x1ffffff0, RZ, 0xc0, !PT ;  /* 0x1ffffff008007812 */ /* 0x000fe200078ec0ff */
[----:B-----5:R-:W-:-:S04]  /*5350*/  USHF.R.S32.HI UR6, URZ, 0x1f, UR10 ;  /* 0x0000001f3f067899 */ /* 0x020fc8000801140a */
[----:B------:R-:W-:Y:S02]  /*5360*/  IMAD.IADD R0, R3, 0x1, -R0 ;  /* 0x0000000103007824 */ /* 0x000fe400078e0a00 */
[----:B------:R-:W4:Y:S02]  /*5370*/  LDC.64 R22, c[0x0][0x858] ;  /* 0x00021600ff167b82 */ /* 0x000f240000000a00 */
[----:B------:R-:W-:Y:S02]  /*5380*/  IMAD.SHL.U32 R6, R0, 0x8, RZ ;  /* 0x0000000800067824 */ /* 0x000fe400078e00ff */
[----:B-1----:R-:W-:-:S03]  /*5390*/  IMAD R0, R4, UR7, RZ ;  /* 0x0000000704007c24 */ /* 0x002fc6000f8e02ff */
        /* <DEDUP_REMOVED lines=14> */
[----:B--2---:R-:W-:Y:S01]  /*5480*/  IMAD.WIDE.U32 R8, R12, UR10, R2 ;  /* 0x0000000a0c087c25 */ /* 0x004fe2000f8e0002 */
        /* <DEDUP_REMOVED lines=18> */
.L_x_4775:
[----:B------:R-:W-:Y:S05]  /*55b0*/  BSYNC B0 ;  /* 0x0000000000007941 */ /* 0x000fea0003800000 */
.L_x_4774:
        /* <DEDUP_REMOVED lines=16> */
.L_x_4777:
[----:B------:R-:W-:Y:S05]  /*56c0*/  BSYNC B0 ;  /* 0x0000000000007941 */ /* 0x000fea0003800000 */
.L_x_4776:
[----:B------:R-:W-:Y:S01]  /*56d0*/  BSSY B0, `(.L_x_4778) ;  /* 0x0000010000007945 */ /* 0x000fe20003800000 */
[----:B------:R-:W-:-:S03]  /*56e0*/  ISETP.GE.OR P3, PT, R6, R21, P1 ;  /* 0x000000150600720c */ /* 0x000fc60000f66670 */
        /* <DEDUP_REMOVED lines=14> */
.L_x_4779:
[----:B------:R-:W-:Y:S05]  /*57d0*/  BSYNC B0 ;  /* 0x0000000000007941 */ /* 0x000fea0003800000 */
.L_x_4778:
[----:B------:R-:W-:Y:S01]  /*57e0*/  BSSY B0, `(.L_x_4780) ;  /* 0x0000011000007945 */ /* 0x000fe20003800000 */
[----:B------:R-:W-:Y:S01]  /*57f0*/  ISETP.GE.OR P4, PT, R6, R21, P2 ;  /* 0x000000150600720c */ /* 0x000fe20001786670 */
[----:B------:R-:W-:Y:S02]  /*5800*/  VIADD R0, R4, 0x50 ;  /* 0x0000005004007836 */ /* 0x000fe40000000000 */
[----:B------:R-:W-:Y:S10]  /*5810*/  @P3 BRA `(.L_x_4781) ;  /* 0x0000000000343947 */ /* 0x000ff40003800000 */
[----:B-12---:R-:W-:Y:S01]  /*5820*/  IADD3 R15, P3, R2, 0x30, RZ ;  /* 0x00000030020f7810 */ /* 0x006fe20007f7e0ff */
        /* <DEDUP_REMOVED lines=12> */
.L_x_4781:
[----:B------:R-:W-:Y:S05]  /*58f0*/  BSYNC B0 ;  /* 0x0000000000007941 */ /* 0x000fea0003800000 */
.L_x_4780:
[----:B------:R-:W-:Y:S01]  /*5900*/  BSSY B0, `(.L_x_4782) ;  /* 0x0000010000007945 */ /* 0x000fe20003800000 */
[----:B------:R-:W-:-:S03]  /*5910*/  ISETP.GE.AND P3, PT, R0, R17, PT ;  /* 0x000000110000720c */ /* 0x000fc60003f66270 */
        /* <DEDUP_REMOVED lines=14> */
.L_x_4783:
[----:B------:R-:W-:Y:S05]  /*5a00*/  BSYNC B0 ;  /* 0x0000000000007941 */ /* 0x000fea0003800000 */
.L_x_4782:
[----:B------:R-:W-:Y:S01]  /*5a10*/  ISETP.GE.OR P4, PT, R6, R21, P3 ;  /* 0x000000150600720c */ /* 0x000fe20001f86670 */
[----:B------:R-:W-:Y:S01]  /*5a20*/  BSSY B0, `(.L_x_4784) ;  /* 0x0000011000007945 */ /* 0x000fe20003800000 */
[----:B---3--:R-:W-:Y:S02]  /*5a30*/  IMAD R16, R18, UR7, RZ ;  /* 0x0000000712107c24 */ /* 0x008fe4000f8e02ff */
[----:B------:R-:W-:-:S09]  /*5a40*/  VIADD R0, R4, 0x60 ;  /* 0x0000006004007836 */ /* 0x000fd20000000000 */
[----:B------:R-:W-:Y:S05]  /*5a50*/  @P4 BRA `(.L_x_4785) ;  /* 0x0000000000344947 */ /* 0x000fea0003800000 */
        /* <DEDUP_REMOVED lines=13> */
.L_x_4785:
[----:B------:R-:W-:Y:S05]  /*5b30*/  BSYNC B0 ;  /* 0x0000000000007941 */ /* 0x000fea0003800000 */
.L_x_4784:
[----:B------:R-:W-:Y:S01]  /*5b40*/  ULDC UR8, c[0x0][0x83c] ;  /* 0x00020f0000087ab9 */ /* 0x000fe20000000800 */
[----:B------:R-:W-:Y:S01]  /*5b50*/  ISETP.GE.AND P4, PT, R0, R17, PT ;  /* 0x000000110000720c */ /* 0x000fe20003f86270 */
[----:B-123--:R-:W-:Y:S01]  /*5b60*/  IMAD R15, R19, UR11, R16 ;  /* 0x0000000b130f7c24 */ /* 0x00efe2000f8e0210 */
        /* <DEDUP_REMOVED lines=28> */
.L_x_4787:
[----:B------:R-:W-:Y:S05]  /*5d30*/  BSYNC B0 ;  /* 0x0000000000007941 */ /* 0x000fea0003800000 */
.L_x_4786:
[----:B------:R-:W-:Y:S01]  /*5d40*/  ISETP.GE.AND P6, PT, R0, R17, PT ;  /* 0x000000110000720c */ /* 0x000fe20003fc6270 */
[----:B----4-:R-:W-:Y:S01]  /*5d50*/  IMAD R0, R22, UR6, RZ ;  /* 0x0000000616007c24 */ /* 0x010fe2000f8e02ff */
        /* <DEDUP_REMOVED lines=20> */
.L_x_4789:
[----:B------:R-:W-:Y:S05]  /*5ea0*/  BSYNC B0 ;  /* 0x0000000000007941 */ /* 0x000fea0003800000 */
.L_x_4788:
        /* <DEDUP_REMOVED lines=14> */
.L_x_4791:
[----:B------:R-:W-:Y:S05]  /*5f90*/  BSYNC B0 ;  /* 0x0000000000007941 */ /* 0x000fea0003800000 */
.L_x_4790:
        /* <DEDUP_REMOVED lines=16> */
.L_x_4793:
[----:B------:R-:W-:Y:S05]  /*60a0*/  BSYNC B0 ;  /* 0x0000000000007941 */ /* 0x000fea0003800000 */
.L_x_4792:
        /* <DEDUP_REMOVED lines=15> */
.L_x_4795:
[----:B------:R-:W-:Y:S05]  /*61a0*/  BSYNC B0 ;  /* 0x0000000000007941 */ /* 0x000fea0003800000 */
.L_x_4794:
        /* <DEDUP_REMOVED lines=15> */
.L_x_4797:
[----:B------:R-:W-:Y:S05]  /*62a0*/  BSYNC B0 ;  /* 0x0000000000007941 */ /* 0x000fea0003800000 */
.L_x_4796:
        /* <DEDUP_REMOVED lines=15> */
.L_x_4799:
[----:B------:R-:W-:Y:S05]  /*63a0*/  BSYNC B0 ;  /* 0x0000000000007941 */ /* 0x000fea0003800000 */
.L_x_4798:
        /* <DEDUP_REMOVED lines=15> */
.L_x_4801:
[----:B------:R-:W-:Y:S05]  /*64a0*/  BSYNC B0 ;  /* 0x0000000000007941 */ /* 0x000fea0003800000 */
.L_x_4800:
        /* <DEDUP_REMOVED lines=15> */
.L_x_4803:
[----:B------:R-:W-:Y:S05]  /*65a0*/  BSYNC B0 ;  /* 0x0000000000007941 */ /* 0x000fea0003800000 */
.L_x_4802:
        /* <DEDUP_REMOVED lines=15> */
.L_x_4744:
        /* <DEDUP_REMOVED lines=40> */
.L_x_4805:
        /* <DEDUP_REMOVED lines=39> */
.L_x_4808:
[----:B------:R-:W-:Y:S05]  /*6b90*/  BSYNC B0 ;  /* 0x0000000000007941 */ /* 0x000fea0003800000 */
.L_x_4807:
        /* <DEDUP_REMOVED lines=19> */
.L_x_4810:
[----:B------:R-:W-:Y:S05]  /*6cd0*/  BSYNC B0 ;  /* 0x0000000000007941 */ /* 0x000fea0003800000 */
.L_x_4809:
[----:B------:R-:W-:Y:S06]  /*6ce0*/  BAR.ARV 0xa, 0xa0 ;  /* 0x0282800000007b1d */ /* 0x000fec0000002000 */
[----:B------:R-:W-:Y:S04]  /*6cf0*/  BSSY B0, `(.L_x_4811) ;  /* 0x0000003000007945 */ /* 0x000fe80003800000 */
[----:B------:R-:W-:Y:S05]  /*6d00*/  @!P0 BRA `(.L_x_4812) ;  /* 0x0000000000048947 */ /* 0x000fea0003800000 */
[----:B------:R-:W-:-:S04]  /*6d10*/  DEPBAR.LE SB0, 0x0 ;  /* 0x000080000000791a */ /* 0x000fc80000000000 */
.L_x_4812:
[----:B------:R-:W-:Y:S05]  /*6d20*/  BSYNC B0 ;  /* 0x0000000000007941 */ /* 0x000fea0003800000 */
.L_x_4811:
[----:B------:R-:W-:Y:S06]  /*6d30*/  BAR.ARV 0xb, 0xa0 ;  /* 0x02c2800000007b1d */ /* 0x000fec0000002000 */
[----:B------:R-:W-:Y:S01]  /*6d40*/  UIADD3 UR12, UR5, 0x1, URZ ;  /* 0x00000001050c7890 */ /* 0x000fe2000fffe03f */
[----:B------:R-:W-:Y:S11]  /*6d50*/  BRA `(.L_x_4813) ;  /* 0x0000000000047947 */ /* 0x000ff60003800000 */
.L_x_4806:
[----:B------:R-:W-:-:S05]  /*6d60*/  UMOV UR12, UR5 ;  /* 0x00000005000c7c82 */ /* 0x000fca0008000000 */
.L_x_4813:
        /* <DEDUP_REMOVED lines=17> */
.L_x_4826:
        /* <DEDUP_REMOVED lines=20> */
.L_x_4815:
[----:B------:R-:W-:Y:S05]  /*6fc0*/  BSYNC B0 ;  /* 0x0000000000007941 */ /* 0x000fea0003800000 */
.L_x_4814:
        /* <DEDUP_REMOVED lines=13> */
.L_x_4817:
[----:B------:R-:W-:Y:S05]  /*70a0*/  BSYNC B0 ;  /* 0x0000000000007941 */ /* 0x000fea0003800000 */
.L_x_4816:
[----:B------:R-:W-:Y:S06]  /*70b0*/  BAR.ARV 0xa, 0xa0 ;  /* 0x0282800000007b1d */ /* 0x000fec0000002000 */
[----:B------:R-:W-:Y:S04]  /*70c0*/  BSSY B0, `(.L_x_4818) ;  /* 0x0000003000007945 */ /* 0x000fe80003800000 */
[----:B------:R-:W-:Y:S05]  /*70d0*/  @!P0 BRA `(.L_x_4819) ;  /* 0x0000000000048947 */ /* 0x000fea0003800000 */
[----:B------:R-:W-:-:S04]  /*70e0*/  DEPBAR.LE SB0, 0x0 ;  /* 0x000080000000791a */ /* 0x000fc80000000000 */
.L_x_4819:
[----:B------:R-:W-:Y:S05]  /*70f0*/  BSYNC B0 ;  /* 0x0000000000007941 */ /* 0x000fea0003800000 */
.L_x_4818:
        /* <DEDUP_REMOVED lines=13> */
.L_x_4821:
[----:B------:R-:W-:Y:S05]  /*71d0*/  BSYNC B0 ;  /* 0x0000000000007941 */ /* 0x000fea0003800000 */
.L_x_4820:
        /* <DEDUP_REMOVED lines=13> */
.L_x_4823:
[----:B------:R-:W-:Y:S05]  /*72b0*/  BSYNC B0 ;  /* 0x0000000000007941 */ /* 0x000fea0003800000 */
.L_x_4822:
[----:B------:R-:W-:Y:S01]  /*72c0*/  UIADD3 UR12, UR12, 0x2, URZ ;  /* 0x000000020c0c7890 */ /* 0x000fe2000fffe03f */
[----:B------:R-:W-:Y:S06]  /*72d0*/  BAR.ARV 0xa, 0xa0 ;  /* 0x0282800000007b1d */ /* 0x000fec0000002000 */
[----:B------:R-:W-:Y:S01]  /*72e0*/  UISETP.GE.AND UP0, UPT, UR12, UR8, UPT ;  /* 0x000000080c00728c */ /* 0x000fe2000bf06270 */
[----:B------:R-:W-:Y:S04]  /*72f0*/  BSSY B0, `(.L_x_4824) ;  /* 0x0000003000007945 */ /* 0x000fe80003800000 */
[----:B------:R-:W-:Y:S06]  /*7300*/  @!P0 BRA `(.L_x_4825) ;  /* 0x0000000000048947 */ /* 0x000fec0003800000 */
[----:B------:R-:W-:-:S04]  /*7310*/  DEPBAR.LE SB0, 0x0 ;  /* 0x000080000000791a */ /* 0x000fc80000000000 */
.L_x_4825:
[----:B------:R-:W-:Y:S05]  /*7320*/  BSYNC B0 ;  /* 0x0000000000007941 */ /* 0x000fea0003800000 */
.L_x_4824:
[----:B------:R-:W-:Y:S06]  /*7330*/  BAR.ARV 0xb, 0xa0 ;  /* 0x02c2800000007b1d */ /* 0x000fec0000002000 */
[----:B------:R-:W-:Y:S01]  /*7340*/  PLOP3.LUT P1, PT, PT, PT, UP0, 0x80, 0x0 ;  /* 0x000000000000781c */ /* 0x000fe20003f2f008 */
[----:B------:R-:W-:Y:S02]  /*7350*/  UIADD3 UR20, UR20, 0x4000, URZ ;  /* 0x0000400014147890 */ /* 0x000fe4000fffe03f */
[----:B------:R-:W-:-:S10]  /*7360*/  UIADD3 UR4, UR4, 0x4000, URZ ;  /* 0x0000400004047890 */ /* 0x000fd4000fffe03f */
[----:B------:R-:W-:Y:S05]  /*7370*/  @!P1 BRA `(.L_x_4826) ;  /* 0xfffffff800c09947 */ /* 0x000fea000383ffff */
[----:B------:R-:W-:Y:S05]  /*7380*/  BRA `(.L_x_4746) ;  /* 0x0000002000587947 */ /* 0x000fea0003800000 */
.L_x_4804:
        /* <DEDUP_REMOVED lines=33> */
.L_x_4828:
        /* <DEDUP_REMOVED lines=43> */
.L_x_4858:
        /* <DEDUP_REMOVED lines=15> */
.L_x_4831:
        /* <DEDUP_REMOVED lines=98> */
.L_x_4842:
[----:B--234-:R-:W-:-:S04]  /*7f60*/  SHF.L.U32 R21, R11, 0x1f, RZ ;  /* 0x0000001f0b157819 */ /* 0x01cfc800000006ff */
[----:B------:R-:W1:Y:S02]  /*7f70*/  SYNCS.PHASECHK.TRANS64.TRYWAIT P1, [R16+URZ+0x30840], R21 ;  /* 0x03084015100075a7 */ /* 0x000e64000802017f */
[----:B-1----:R-:W-:Y:S05]  /*7f80*/  @!P1 BRA `(.L_x_4834) ;  /* 0x0000001400cc9947 */ /* 0x002fea0003800000 */
.L_x_4859:
[----:B------:R-:W-:Y:S05]  /*7f90*/  @P0 BRA `(.L_x_4835) ;  /* 0x0000000000140947 */ /* 0x000fea0003800000 */
[----:B------:R-:W-:Y:S01]  /*7fa0*/  ISETP.NE.AND P1, PT, R6, RZ, PT ;  /* 0x000000ff0600720c */ /* 0x000fe20003f25270 */
[----:B------:R-:W-:-:S04]  /*7fb0*/  IMAD.MOV.U32 R3, RZ, RZ, 0x4100 ;  /* 0x00004100ff037424 */ /* 0x000fc800078e00ff */
[----:B------:R3:W-:Y:S08]  /*7fc0*/  SYNCS.ARRIVE.TRANS64 RZ, [R16+URZ+0x30830], R3 ;  /* 0x0308300310ff79a7 */ /* 0x0007f0000800003f */
[----:B------:R-:W-:Y:S05]  /*7fd0*/  @!P1 BRA `(.L_x_4835) ;  /* 0x0000000000049947 */ /* 0x000fea0003800000 */
[----:B------:R-:W-:Y:S01]  /*7fe0*/  BPT.TRAP 0x1 ;  /* 0x000000040000795c */ /* 0x000fe20000300000 */
.L_x_4835:
        /* <DEDUP_REMOVED lines=36> */
.L_x_4860:
[----:B------:R-:W-:Y:S05]  /*8230*/  @P0 BRA `(.L_x_4837) ;  /* 0x0000000000140947 */ /* 0x000fea0003800000 */
[----:B------:R-:W-:Y:S01]  /*8240*/  ISETP.NE.AND P1, PT, R6, RZ, PT ;  /* 0x000000ff0600720c */ /* 0x000fe20003f25270 */
[----:B------:R-:W-:-:S04]  /*8250*/  IMAD.MOV.U32 R2, RZ, RZ, 0x4100 ;  /* 0x00004100ff027424 */ /* 0x000fc800078e00ff */
[----:B------:R3:W-:Y:S08]  /*8260*/  SYNCS.ARRIVE.TRANS64 RZ, [R16+URZ+0x30818], R2 ;  /* 0x0308180210ff79a7 */ /* 0x0007f0000800003f */
[----:B------:R-:W-:Y:S05]  /*8270*/  @!P1 BRA `(.L_x_4837) ;  /* 0x0000000000049947 */ /* 0x000fea0003800000 */
[----:B------:R-:W-:Y:S01]  /*8280*/  BPT.TRAP 0x1 ;  /* 0x000000040000795c */ /* 0x000fe20000300000 */
.L_x_4837:
        /* <DEDUP_REMOVED lines=36> */
.L_x_4861:
[----:B------:R-:W-:Y:S05]  /*84d0*/  @P0 BRA `(.L_x_4839) ;  /* 0x0000000000140947 */ /* 0x000fea0003800000 */
[----:B------:R-:W-:Y:S01]  /*84e0*/  ISETP.NE.AND P1, PT, R6, RZ, PT ;  /* 0x000000ff0600720c */ /* 0x000fe20003f25270 */
[----:B-123--:R-:W-:-:S04]  /*84f0*/  IMAD.MOV.U32 R21, RZ, RZ, 0x4100 ;  /* 0x00004100ff157424 */ /* 0x00efc800078e00ff */
[----:B------:R4:W-:Y:S08]  /*8500*/  SYNCS.ARRIVE.TRANS64 RZ, [R16+URZ+0x30838], R21 ;  /* 0x0308381510ff79a7 */ /* 0x0009f0000800003f */
[----:B------:R-:W-:Y:S05]  /*8510*/  @!P1 BRA `(.L_x_4839) ;  /* 0x0000000000049947 */ /* 0x000fea0003800000 */
[----:B------:R-:W-:Y:S01]  /*8520*/  BPT.TRAP 0x1 ;  /* 0x000000040000795c */ /* 0x000fe20000300000 */
.L_x_4839:
        /* <DEDUP_REMOVED lines=31> */
.L_x_4863:
[----:B------:R-:W-:Y:S05]  /*8720*/  @P0 BRA `(.L_x_4841) ;  /* 0x0000000000140947 */ /* 0x000fea0003800000 */
[----:B------:R-:W-:Y:S01]  /*8730*/  ISETP.NE.AND P1, PT, R6, RZ, PT ;  /* 0x000000ff0600720c */ /* 0x000fe20003f25270 */
[----:B------:R-:W-:-:S04]  /*8740*/  IMAD.MOV.U32 R5, RZ, RZ, 0x4100 ;  /* 0x00004100ff057424 */ /* 0x000fc800078e00ff */
[----:B------:R1:W-:Y:S08]  /*8750*/  SYNCS.ARRIVE.TRANS64 RZ, [R16+URZ+0x30810], R5 ;  /* 0x0308100510ff79a7 */ /* 0x0003f0000800003f */
[----:B------:R-:W-:Y:S05]  /*8760*/  @!P1 BRA `(.L_x_4841) ;  /* 0x0000000000049947 */ /* 0x000fea0003800000 */
[----:B------:R-:W-:Y:S01]  /*8770*/  BPT.TRAP 0x1 ;  /* 0x000000040000795c */ /* 0x000fe20000300000 */
.L_x_4841:
        /* <DEDUP_REMOVED lines=37> */
.L_x_4833:
[----:B------:R-:W3:Y:S02]  /*89d0*/  LDL.LU R4, [R1+0x4] ;  /* 0x0000040001047983 */ /* 0x000ee40000300800 */
[----:B---3--:R-:W-:Y:S02]  /*89e0*/  ISETP.NE.AND P1, PT, R4, RZ, PT ;  /* 0x000000ff0400720c */ /* 0x008fe40003f25270 */
[----:B------:R1:W5:Y:S11]  /*89f0*/  LDL R4, [R1] ;  /* 0x0000000001047983 */ /* 0x0003760000100800 */
[----:B-1----:R-:W-:Y:S05]  /*8a00*/  @!P1 BRA `(.L_x_4832) ;  /* 0x0000000400489947 */ /* 0x002fea0003800000 */
[----:B------:R-:W-:-:S04]  /*8a10*/  SHF.L.U32 R13, R11, 0x1f, RZ ;  /* 0x0000001f0b0d7819 */ /* 0x000fc800000006ff */
[----:B------:R-:W1:Y:S02]  /*8a20*/  SYNCS.PHASECHK.TRANS64.TRYWAIT P1, [R16+URZ+0x30840], R13 ;  /* 0x0308400d100075a7 */ /* 0x000e64000802017f */
[----:B-1----:R-:W-:Y:S05]  /*8a30*/  @!P1 BRA `(.L_x_4843) ;  /* 0x0000000c00749947 */ /* 0x002fea0003800000 */
.L_x_4864:
[----:B------:R-:W-:Y:S05]  /*8a40*/  @P0 BRA `(.L_x_4844) ;  /* 0x0000000000140947 */ /* 0x000fea0003800000 */
[----:B------:R-:W-:Y:S01]  /*8a50*/  ISETP.NE.AND P1, PT, R6, RZ, PT ;  /* 0x000000ff0600720c */ /* 0x000fe20003f25270 */
[----:B--2---:R-:W-:-:S04]  /*8a60*/  IMAD.MOV.U32 R5, RZ, RZ, 0x4100 ;  /* 0x00004100ff057424 */ /* 0x004fc800078e00ff */
[----:B------:R3:W-:Y:S08]  /*8a70*/  SYNCS.ARRIVE.TRANS64 RZ, [R16+URZ+0x30830], R5 ;  /* 0x0308300510ff79a7 */ /* 0x0007f0000800003f */
[----:B------:R-:W-:Y:S05]  /*8a80*/  @!P1 BRA `(.L_x_4844) ;  /* 0x0000000000049947 */ /* 0x000fea0003800000 */
[----:B------:R-:W-:Y:S01]  /*8a90*/  BPT.TRAP 0x1 ;  /* 0x000000040000795c */ /* 0x000fe20000300000 */
.L_x_4844:
        /* <DEDUP_REMOVED lines=33> */
.L_x_4865:
[----:B------:R-:W-:Y:S05]  /*8cb0*/  @P0 BRA `(.L_x_4846) ;  /* 0x0000000000140947 */ /* 0x000fea0003800000 */
[----:B------:R-:W-:Y:S01]  /*8cc0*/  ISETP.NE.AND P0, PT, R6, RZ, PT ;  /* 0x000000ff0600720c */ /* 0x000fe20003f05270 */
[----:B------:R-:W-:-:S04]  /*8cd0*/  IMAD.MOV.U32 R5, RZ, RZ, 0x4100 ;  /* 0x00004100ff057424 */ /* 0x000fc800078e00ff */
[----:B------:R3:W-:Y:S08]  /*8ce0*/  SYNCS.ARRIVE.TRANS64 RZ, [R16+URZ+0x30818], R5 ;  /* 0x0308180510ff79a7 */ /* 0x0007f0000800003f */
[----:B------:R-:W-:Y:S05]  /*8cf0*/  @!P0 BRA `(.L_x_4846) ;  /* 0x0000000000048947 */ /* 0x000fea0003800000 */
[----:B------:R-:W-:Y:S01]  /*8d00*/  BPT.TRAP 0x1 ;  /* 0x000000040000795c */ /* 0x000fe20000300000 */
.L_x_4846:
        /* <DEDUP_REMOVED lines=34> */
.L_x_4832:
[----:B------:R-:W3:Y:S01]  /*8f30*/  S2R R0, SR_TID.X ;  /* 0x0000000000007919 */ /* 0x000ee20000002100 */
[----:B------:R-:W-:Y:S01]  /*8f40*/  IMAD R3, R19, 0x8, R16 ;  /* 0x0000000813037824 */ /* 0x000fe200078e0210 */
[----:B---3--:R-:W-:Y:S02]  /*8f50*/  LOP3.LUT R2, R0, 0x7f, RZ, 0xc0, !PT ;  /* 0x0000007f00027812 */ /* 0x008fe400078ec0ff */
[----:B------:R-:W-:Y:S02]  /*8f60*/  SHF.L.U32 R0, R11, 0x1f, RZ ;  /* 0x0000001f0b007819 */ /* 0x000fe400000006ff */
[----:B------:R-:W-:Y:S02]  /*8f70*/  ISETP.NE.AND P1, PT, R2, RZ, PT ;  /* 0x000000ff0200720c */ /* 0x000fe40003f25270 */
[----:B------:R-:W3:Y:S02]  /*8f80*/  SYNCS.PHASECHK.TRANS64.TRYWAIT P0, [R3+URZ+0x30840], R0 ;  /* 0x03084000030075a7 */ /* 0x000ee4000800017f */
[----:B---3--:R-:W-:Y:S09]  /*8f90*/  @!P0 BRA `(.L_x_4847) ;  /* 0x0000000800448947 */ /* 0x008ff20003800000 */
.L_x_4866:
[----:B------:R-:W-:Y:S05]  /*8fa0*/  @P1 BRA `(.L_x_4848) ;  /* 0x0000000000181947 */ /* 0x000fea0003800000 */
[----:B------:R-:W1:Y:S01]  /*8fb0*/  S2R R2, SR_TID.X ;  /* 0x0000000000027919 */ /* 0x000e620000002100 */
[----:B---3--:R-:W-:-:S04]  /*8fc0*/  IMAD.MOV.U32 R0, RZ, RZ, 0x4100 ;  /* 0x00004100ff007424 */ /* 0x008fc800078e00ff */
[----:B------:R3:W-:Y:S01]  /*8fd0*/  SYNCS.ARRIVE.TRANS64 RZ, [R3+URZ+0x30830], R0 ;  /* 0x0308300003ff79a7 */ /* 0x0007e2000800003f */
[----:B-1----:R-:W-:-:S13]  /*8fe0*/  LOP3.LUT P0, RZ, R2, 0x1f, RZ, 0xc0, !PT ;  /* 0x0000001f02ff7812 */ /* 0x002fda000780c0ff */
[----:B---3--:R-:W-:Y:S05]  /*8ff0*/  @!P0 BRA `(.L_x_4848) ;  /* 0x0000000000048947 */ /* 0x008fea0003800000 */
[----:B------:R-:W-:Y:S01]  /*9000*/  BPT.TRAP 0x1 ;  /* 0x000000040000795c */ /* 0x000fe20000300000 */
.L_x_4848:
        /* <DEDUP_REMOVED lines=40> */
.L_x_4829:
[----:B------:R-:W-:Y:S05]  /*9290*/  BSYNC B0 ;  /* 0x0000000000007941 */ /* 0x000fea0003800000 */
.L_x_4827:
[----:B------:R-:W-:-:S03]  /*92a0*/  UMOV UR7, 0xffffffff ;  /* 0xffffffff00077882 */ /* 0x000fc60000000000 */
[----:B------:R-:W-:Y:S05]  /*92b0*/  BRA.DIV UR7, `(.L_x_4849) ;  /* 0x0000000607907947 */ /* 0x000fea000b800000 */
[----:B------:R-:W-:-:S13]  /*92c0*/  ELECT P6, URZ, PT ;  /* 0x00000000003f782f */ /* 0x000fda00038c0000 */
.L_x_4869:
[----:B------:R-:W-:Y:S05]  /*92d0*/  @!P6 BRA `(.L_x_4746) ;  /* 0x000000000084e947 */ /* 0x000fea0003800000 */
[----:B------:R-:W-:-:S06]  /*92e0*/  ULOP3.LUT UR7, UR38, 0x2, URZ, 0xfc, !UPT ;  /* 0x0000000226077892 */ /* 0x000fcc000f8efc3f */
[----:B------:R-:W-:-:S05]  /*92f0*/  IMAD.U32 R2, RZ, RZ, UR7 ;  /* 0x00000007ff027e24 */ /* 0x000fca000f8e00ff */
[----:B------:R-:W-:-:S13]  /*9300*/  ISETP.NE.AND P2, PT, R2, 0x3, PT ;  /* 0x000000030200780c */ /* 0x000fda0003f45270 */
[----:B------:R-:W-:Y:S05]  /*9310*/  @!P2 BRA `(.L_x_4850) ;  /* 0x000000000004a947 */ /* 0x000fea0003800000 */
[----:B------:R-:W-:Y:S01]  /*9320*/  BPT.TRAP 0x1 ;  /* 0x000000040000795c */ /* 0x000fe20000300000 */
.L_x_4850:
        /* <DEDUP_REMOVED lines=15> */
.L_x_4870:
[----:B------:R-:W2:Y:S02]  /*9420*/  SYNCS.PHASECHK.TRANS64.TRYWAIT P0, [R3+URZ], R2 ;  /* 0x00000002030075a7 */ /* 0x000ea4000800017f */
[----:B--2---:R-:W-:Y:S05]  /*9430*/  @!P0 BRA `(.L_x_4852) ;  /* 0x0000000400648947 */ /* 0x004fea0003800000 */
.L_x_4871:
[----:B------:R-:W-:Y:S05]  /*9440*/  @!P2 BRA `(.L_x_4853) ;  /* 0x000000000004a947 */ /* 0x000fea0003800000 */
[----:B------:R-:W-:Y:S01]  /*9450*/  BPT.TRAP 0x1 ;  /* 0x000000040000795c */ /* 0x000fe20000300000 */
.L_x_4853:
[----:B--2---:R-:W-:-:S04]  /*9460*/  VIADD R3, R7, 0x30840 ;  /* 0x0003084007037836 */ /* 0x004fc80000000000 */
[----:B------:R-:W-:-:S04]  /*9470*/  IMAD R0, R0, 0x8, R3 ;  /* 0x0000000800007824 */ /* 0x000fc800078e0203 */
[----:B------:R-:W2:Y:S02]  /*9480*/  SYNCS.PHASECHK.TRANS64.TRYWAIT P0, [R0+URZ], R5 ;  /* 0x00000005000075a7 */ /* 0x000ea4000800017f */
[----:B--2---:R-:W-:Y:S05]  /*9490*/  @!P0 BRA `(.L_x_4854) ;  /* 0x0000000400608947 */ /* 0x004fea0003800000 */
.L_x_4872:
[----:B------:R-:W-:-:S07]  /*94a0*/  IMAD R3, R4, 0x8, R3 ;  /* 0x0000000804037824 */ /* 0x000fce00078e0203 */
.L_x_4855:
[----:B---3--:R3:W4:Y:S02]  /*94b0*/  SYNCS.PHASECHK.TRANS64.TRYWAIT P0, [R3+URZ], R2 ;  /* 0x00000002030075a7 */ /* 0x008724000800017f */
[----:B----4-:R-:W-:Y:S05]  /*94c0*/  @!P0 NANOSLEEP.SYNCS 0x989680 ;  /* 0x009896800000895d */ /* 0x010fea0003900000 */
[----:B------:R-:W4:Y:S02]  /*94d0*/  @!P0 SYNCS.PHASECHK.TRANS64 P0, [R3+URZ], R2 ;  /* 0x00000002030085a7 */ /* 0x000f24000800007f */
[----:B----4-:R-:W-:Y:S05]  /*94e0*/  @!P0 BRA `(.L_x_4855) ;  /* 0xfffffffc00f08947 */ /* 0x010fea000383ffff */
.L_x_4746:
[----:B------:R-:W-:Y:S05]  /*94f0*/  BSYNC B6 ;  /* 0x0000000000067941 */ /* 0x000fea0003800000 */
.L_x_4743:
[----:B------:R-:W-:Y:S05]  /*9500*/  EXIT ;  /* 0x000000000000794d */ /* 0x000fea0003800000 */
.L_x_4753:
[----:B------:R-:W-:Y:S02]  /*9510*/  IMAD.MOV.U32 R12, RZ, RZ, RZ ;  /* 0x000000ffff0c7224 */ /* 0x000fe400078e00ff */
[----:B------:R-:W-:Y:S02]  /*9520*/  IMAD.MOV.U32 R11, RZ, RZ, 0x1f ;  /* 0x0000001fff0b7424 */ /* 0x000fe400078e00ff */
[----:B------:R-:W-:-:S07]  /*9530*/  IMAD.MOV.U32 R15, RZ, RZ, -0x1 ;  /* 0xffffffffff0f7424 */ /* 0x000fce00078e00ff */
[----:B------:R-:W-:Y:S05]  /*9540*/  WARPSYNC.COLLECTIVE R15, `(.L_x_4856) ;  /* 0x000000000f087348 */ /* 0x000fea0003c00000 */
[----:B------:R1:W2:Y:S02]  /*9550*/  SHFL.IDX P6, R14, R13, R12, R11 ;  /* 0x0000000c0d0e7389 */ /* 0x0002a400000c000b */
[----:B-12---:R-:W-:Y:S01]  /*9560*/  ENDCOLLECTIVE ;  /* 0x000000000000791b */ /* 0x006fe20003800000 */
.L_x_4856:
[----:B------:R-:W-:Y:S05]  /*9570*/  BRA `(.L_x_4857) ;  /* 0xffffff7c00187947 */ /* 0x000fea000383ffff */
.L_x_4755:
[----:B--2---:R2:W3:Y:S02]  /*9580*/  SYNCS.PHASECHK.TRANS64.TRYWAIT P0, [R229+URZ+0x30800], R8 ;  /* 0x03080008e50075a7 */ /* 0x0044e4000800017f */
[----:B---3--:R-:W-:Y:S05]  /*9590*/  @!P0 NANOSLEEP.SYNCS 0x989680 ;  /* 0x009896800000895d */ /* 0x008fea0003900000 */
[----:B------:R-:W3:Y:S02]  /*95a0*/  @!P0 SYNCS.PHASECHK.TRANS64 P0, [R229+URZ+0x30800], R8 ;  /* 0x03080008e50085a7 */ /* 0x000ee4000800007f */
[----:B---3--:R-:W-:Y:S05]  /*95b0*/  @!P0 BRA `(.L_x_4755) ;  /* 0xfffffffc00f08947 */ /* 0x008fea000383ffff */
[----:B------:R-:W-:Y:S05]  /*95c0*/  BRA `(.L_x_4754) ;  /* 0xffffff7c00607947 */ /* 0x000fea000383ffff */
.L_x_4759:
[----:B---3--:R3:W4:Y:S02]  /*95d0*/  SYNCS.PHASECHK.TRANS64.TRYWAIT P0, [R0+URZ+0x30810], R9 ;  /* 0x03081009000075a7 */ /* 0x008724000800017f */
[----:B----4-:R-:W-:Y:S05]  /*95e0*/  @!P0 NANOSLEEP.SYNCS 0x989680 ;  /* 0x009896800000895d */ /* 0x010fea0003900000 */
[----:B------:R-:W4:Y:S02]  /*95f0*/  @!P0 SYNCS.PHASECHK.TRANS64 P0, [R0+URZ+0x30810], R9 ;  /* 0x03081009000085a7 */ /* 0x000f24000800007f */
[----:B----4-:R-:W-:Y:S05]  /*9600*/  @!P0 BRA `(.L_x_4759) ;  /* 0xfffffffc00f08947 */ /* 0x010fea000383ffff */
[----:B------:R-:W-:Y:S05]  /*9610*/  BRA `(.L_x_4758) ;  /* 0xffffff8400007947 */ /* 0x000fea000383ffff */
.L_x_4763:
[----:B------:R1:W1:Y:S02]  /*9620*/  SYNCS.PHASECHK.TRANS64.TRYWAIT P0, [R0+URZ+0x30830], R9 ;  /* 0x03083009000075a7 */ /* 0x000264000800017f */
[----:B-1----:R-:W-:Y:S05]  /*9630*/  @!P0 NANOSLEEP.SYNCS 0x989680 ;  /* 0x009896800000895d */ /* 0x002fea0003900000 */
[----:B------:R-:W1:Y:S02]  /*9640*/  @!P0 SYNCS.PHASECHK.TRANS64 P0, [R0+URZ+0x30830], R9 ;  /* 0x03083009000085a7 */ /* 0x000e64000800007f */
[----:B-1----:R-:W-:Y:S05]  /*9650*/  @!P0 BRA `(.L_x_4763) ;  /* 0xfffffffc00f08947 */ /* 0x002fea000383ffff */
[----:B------:R-:W-:Y:S05]  /*9660*/  BRA `(.L_x_4762) ;  /* 0xffffff8800587947 */ /* 0x000fea000383ffff */
.L_x_4830:
[----:B-1----:R1:W2:Y:S02]  /*9670*/  SYNCS.PHASECHK.TRANS64.TRYWAIT P0, [R16+URZ+0x30820], R3 ;  /* 0x03082003100075a7 */ /* 0x0022a4000800017f */
[----:B--2---:R-:W-:Y:S05]  /*9680*/  @!P0 NANOSLEEP.SYNCS 0x989680 ;  /* 0x009896800000895d */ /* 0x004fea0003900000 */
[----:B------:R-:W2:Y:S02]  /*9690*/  @!P0 SYNCS.PHASECHK.TRANS64 P0, [R16+URZ+0x30820], R3 ;  /* 0x03082003100085a7 */ /* 0x000ea4000800007f */
[----:B--2---:R-:W-:Y:S05]  /*96a0*/  @!P0 BRA `(.L_x_4830) ;  /* 0xfffffffc00f08947 */ /* 0x004fea000383ffff */
[----:B------:R-:W-:Y:S05]  /*96b0*/  BRA `(.L_x_4858) ;  /* 0xffffffe000647947 */ /* 0x000fea000383ffff */
.L_x_4834:
[----:B-1----:R1:W3:Y:S02]  /*96c0*/  SYNCS.PHASECHK.TRANS64.TRYWAIT P1, [R16+URZ+0x30840], R21 ;  /* 0x03084015100075a7 */ /* 0x0022e4000802017f */
[----:B---3--:R-:W-:Y:S05]  /*96d0*/  @!P1 NANOSLEEP.SYNCS 0x989680 ;  /* 0x009896800000995d */ /* 0x008fea0003900000 */
[----:B------:R-:W3:Y:S02]  /*96e0*/  @!P1 SYNCS.PHASECHK.TRANS64 P1, [R16+URZ+0x30840], R21 ;  /* 0x03084015100095a7 */ /* 0x000ee4000802007f */
[----:B---3--:R-:W-:Y:S05]  /*96f0*/  @!P1 BRA `(.L_x_4834) ;  /* 0xfffffffc00f09947 */ /* 0x008fea000383ffff */
[----:B------:R-:W-:Y:S05]  /*9700*/  BRA `(.L_x_4859) ;  /* 0xffffffe800207947 */ /* 0x000fea000383ffff */
.L_x_4836:
[----:B--2---:R2:W3:Y:S02]  /*9710*/  SYNCS.PHASECHK.TRANS64.TRYWAIT P1, [R16+URZ+0x30828], R21 ;  /* 0x03082815100075a7 */ /* 0x0044e4000802017f */
[----:B---3--:R-:W-:Y:S05]  /*9720*/  @!P1 NANOSLEEP.SYNCS 0x989680 ;  /* 0x009896800000995d */ /* 0x008fea0003900000 */
[----:B------:R-:W3:Y:S02]  /*9730*/  @!P1 SYNCS.PHASECHK.TRANS64 P1, [R16+URZ+0x30828], R21 ;  /* 0x03082815100095a7 */ /* 0x000ee4000802007f */
[----:B---3--:R-:W-:Y:S05]  /*9740*/  @!P1 BRA `(.L_x_4836) ;  /* 0xfffffffc00f09947 */ /* 0x008fea000383ffff */
[----:B------:R-:W-:Y:S05]  /*9750*/  BRA `(.L_x_4860) ;  /* 0xffffffe800b47947 */ /* 0x000fea000383ffff */
.L_x_4838:
[----:B---3--:R3:W4:Y:S02]  /*9760*/  SYNCS.PHASECHK.TRANS64.TRYWAIT P1, [R16+URZ+0x30848], R21 ;  /* 0x03084815100075a7 */ /* 0x008724000802017f */
[----:B----4-:R-:W-:Y:S05]  /*9770*/  @!P1 NANOSLEEP.SYNCS 0x989680 ;  /* 0x009896800000995d */ /* 0x010fea0003900000 */
[----:B------:R-:W4:Y:S02]  /*9780*/  @!P1 SYNCS.PHASECHK.TRANS64 P1, [R16+URZ+0x30848], R21 ;  /* 0x03084815100095a7 */ /* 0x000f24000802007f */
[----:B----4-:R-:W-:Y:S05]  /*9790*/  @!P1 BRA `(.L_x_4838) ;  /* 0xfffffffc00f09947 */ /* 0x010fea000383ffff */
[----:B------:R-:W-:Y:S05]  /*97a0*/  BRA `(.L_x_4861) ;  /* 0xffffffec00487947 */ /* 0x000fea000383ffff */
.L_x_4840:
[----:B------:R-:W-:-:S07]  /*97b0*/  SHF.L.U32 R5, R11, 0x1f, RZ ;  /* 0x0000001f0b057819 */ /* 0x000fce00000006ff */
.L_x_4862:
[----:B------:R1:W1:Y:S02]  /*97c0*/  SYNCS.PHASECHK.TRANS64.TRYWAIT P1, [R16+URZ+0x30820], R5 ;  /* 0x03082005100075a7 */ /* 0x000264000802017f */
[----:B-1----:R-:W-:Y:S05]  /*97d0*/  @!P1 NANOSLEEP.SYNCS 0x989680 ;  /* 0x009896800000995d */ /* 0x002fea0003900000 */
[----:B------:R-:W1:Y:S02]  /*97e0*/  @!P1 SYNCS.PHASECHK.TRANS64 P1, [R16+URZ+0x30820], R5 ;  /* 0x03082005100095a7 */ /* 0x000e64000802007f */
[----:B-1----:R-:W-:Y:S05]  /*97f0*/  @!P1 BRA `(.L_x_4862) ;  /* 0xfffffffc00f09947 */ /* 0x002fea000383ffff */
[----:B------:R-:W-:Y:S05]  /*9800*/  BRA `(.L_x_4863) ;  /* 0xffffffec00c47947 */ /* 0x000fea000383ffff */
.L_x_4843:
[----:B-1----:R1:W3:Y:S02]  /*9810*/  SYNCS.PHASECHK.TRANS64.TRYWAIT P1, [R16+URZ+0x30840], R13 ;  /* 0x0308400d100075a7 */ /* 0x0022e4000802017f */
[----:B---3--:R-:W-:Y:S05]  /*9820*/  @!P1 NANOSLEEP.SYNCS 0x989680 ;  /* 0x009896800000995d */ /* 0x008fea0003900000 */
[----:B------:R-:W3:Y:S02]  /*9830*/  @!P1 SYNCS.PHASECHK.TRANS64 P1, [R16+URZ+0x30840], R13 ;  /* 0x0308400d100095a7 */ /* 0x000ee4000802007f */
[----:B---3--:R-:W-:Y:S05]  /*9840*/  @!P1 BRA `(.L_x_4843) ;  /* 0xfffffffc00f09947 */ /* 0x008fea000383ffff */
[----:B------:R-:W-:Y:S05]  /*9850*/  BRA `(.L_x_4864) ;  /* 0xfffffff000787947 */ /* 0x000fea000383ffff */
.L_x_4845:
[----:B--2---:R2:W3:Y:S02]  /*9860*/  SYNCS.PHASECHK.TRANS64.TRYWAIT P1, [R16+URZ+0x30828], R13 ;  /* 0x0308280d100075a7 */ /* 0x0044e4000802017f */
[----:B---3--:R-:W-:Y:S05]  /*9870*/  @!P1 NANOSLEEP.SYNCS 0x989680 ;  /* 0x009896800000995d */ /* 0x008fea0003900000 */
[----:B------:R-:W3:Y:S02]  /*9880*/  @!P1 SYNCS.PHASECHK.TRANS64 P1, [R16+URZ+0x30828], R13 ;  /* 0x0308280d100095a7 */ /* 0x000ee4000802007f */
[----:B---3--:R-:W-:Y:S05]  /*9890*/  @!P1 BRA `(.L_x_4845) ;  /* 0xfffffffc00f09947 */ /* 0x008fea000383ffff */
[----:B------:R-:W-:Y:S05]  /*98a0*/  BRA `(.L_x_4865) ;  /* 0xfffffff400007947 */ /* 0x000fea000383ffff */
.L_x_4847:
[----:B---3--:R3:W1:Y:S02]  /*98b0*/  SYNCS.PHASECHK.TRANS64.TRYWAIT P0, [R3+URZ+0x30840], R0 ;  /* 0x03084000030075a7 */ /* 0x008664000800017f */
[----:B-1----:R-:W-:Y:S05]  /*98c0*/  @!P0 NANOSLEEP.SYNCS 0x989680 ;  /* 0x009896800000895d */ /* 0x002fea0003900000 */
[----:B------:R-:W1:Y:S02]  /*98d0*/  @!P0 SYNCS.PHASECHK.TRANS64 P0, [R3+URZ+0x30840], R0 ;  /* 0x03084000030085a7 */ /* 0x000e64000800007f */
[----:B-1----:R-:W-:Y:S05]  /*98e0*/  @!P0 BRA `(.L_x_4847) ;  /* 0xfffffffc00f08947 */ /* 0x002fea000383ffff */
[----:B------:R-:W-:Y:S05]  /*98f0*/  BRA `(.L_x_4866) ;  /* 0xfffffff400a87947 */ /* 0x000fea000383ffff */
.L_x_4849:
[----:B------:R-:W-:Y:S01]  /*9900*/  BSSY B0, `(.L_x_4867) ;  /* 0x0000006000007945 */ /* 0x000fe20003800000 */
[----:B------:R-:W-:-:S07]  /*9910*/  IMAD.MOV.U32 R15, RZ, RZ, -0x1 ;  /* 0xffffffffff0f7424 */ /* 0x000fce00078e00ff */
[----:B------:R-:W-:Y:S05]  /*9920*/  WARPSYNC.COLLECTIVE R15, `(.L_x_4868) ;  /* 0x000000000f0c7348 */ /* 0x000fea0003c00000 */
[----:B------:R-:W-:Y:S02]  /*9930*/  ELECT P6, UR62, PT ;  /* 0x00000000003e782f */ /* 0x000fe400038c0000 */
[----:B------:R-:W-:Y:S01]  /*9940*/  MOV R14, UR62 ;  /* 0x0000003e000e7c02 */ /* 0x000fe20008000f00 */
[----:B------:R-:W-:Y:S10]  /*9950*/  ENDCOLLECTIVE ;  /* 0x000000000000791b */ /* 0x000ff40003800000 */
.L_x_4868:
[----:B------:R-:W-:Y:S05]  /*9960*/  BSYNC B0 ;  /* 0x0000000000007941 */ /* 0x000fea0003800000 */
.L_x_4867:
[----:B------:R-:W-:Y:S05]  /*9970*/  BRA `(.L_x_4869) ;  /* 0xfffffff800547947 */ /* 0x000fea000383ffff */
.L_x_4851:
[----:B-1----:R1:W2:Y:S02]  /*9980*/  SYNCS.PHASECHK.TRANS64.TRYWAIT P0, [R6+URZ], R5 ;  /* 0x00000005060075a7 */ /* 0x0022a4000800017f */
[----:B--2---:R-:W-:Y:S05]  /*9990*/  @!P0 NANOSLEEP.SYNCS 0x989680 ;  /* 0x009896800000895d */ /* 0x004fea0003900000 */
[----:B------:R-:W2:Y:S02]  /*99a0*/  @!P0 SYNCS.PHASECHK.TRANS64 P0, [R6+URZ], R5 ;  /* 0x00000005060085a7 */ /* 0x000ea4000800007f */
[----:B--2---:R-:W-:Y:S05]  /*99b0*/  @!P0 BRA `(.L_x_4851) ;  /* 0xfffffffc00f08947 */ /* 0x004fea000383ffff */
[----:B------:R-:W-:Y:S05]  /*99c0*/  BRA `(.L_x_4870) ;  /* 0xfffffff800947947 */ /* 0x000fea000383ffff */
.L_x_4852:
[----:B--2---:R2:W3:Y:S02]  /*99d0*/  SYNCS.PHASECHK.TRANS64.TRYWAIT P0, [R3+URZ], R2 ;  /* 0x00000002030075a7 */ /* 0x0044e4000800017f */
[----:B---3--:R-:W-:Y:S05]  /*99e0*/  @!P0 NANOSLEEP.SYNCS 0x989680 ;  /* 0x009896800000895d */ /* 0x008fea0003900000 */
[----:B------:R-:W3:Y:S02]  /*99f0*/  @!P0 SYNCS.PHASECHK.TRANS64 P0, [R3+URZ], R2 ;  /* 0x00000002030085a7 */ /* 0x000ee4000800007f */
[----:B---3--:R-:W-:Y:S05]  /*9a00*/  @!P0 BRA `(.L_x_4852) ;  /* 0xfffffffc00f08947 */ /* 0x008fea000383ffff */
[----:B------:R-:W-:Y:S05]  /*9a10*/  BRA `(.L_x_4871) ;  /* 0xfffffff800887947 */ /* 0x000fea000383ffff */
.L_x_4854:
[----:B--2---:R2:W3:Y:S02]  /*9a20*/  SYNCS.PHASECHK.TRANS64.TRYWAIT P0, [R0+URZ], R5 ;  /* 0x00000005000075a7 */ /* 0x0044e4000800017f */
[----:B---3--:R-:W-:Y:S05]  /*9a30*/  @!P0 NANOSLEEP.SYNCS 0x989680 ;  /* 0x009896800000895d */ /* 0x008fea0003900000 */
[----:B------:R-:W3:Y:S02]  /*9a40*/  @!P0 SYNCS.PHASECHK.TRANS64 P0, [R0+URZ], R5 ;  /* 0x00000005000085a7 */ /* 0x000ee4000800007f */
[----:B---3--:R-:W-:Y:S05]  /*9a50*/  @!P0 BRA `(.L_x_4854) ;  /* 0xfffffffc00f08947 */ /* 0x008fea000383ffff */
[----:B------:R-:W-:Y:S05]  /*9a60*/  BRA `(.L_x_4872) ;  /* 0xfffffff8008c7947 */ /* 0x000fea000383ffff */
.L_x_4873:
        /* <DEDUP_REMOVED lines=9> */
.L_x_7325:


//--------------------- .text._ZN7cutlass13device_kernelIN5flash11enable_sm90INS1_16FlashAttnBwdSm90INS1_25CollectiveMainloopBwdSm90ILi2ELi2ELi2EN4cute5tupleIJNS5_1CILi1EEES8_S8_EEENS6_IJNS7_ILi64EEENS7_ILi128EEESB_EEENS_6half_tEfNS_4arch4Sm90ELb0ELb1ELb0ELb0ELb1ELb1ELb0ELb0ELi2ELi1ELi2ELi1ELb0EEENS1_21CollectiveEpilogueBwdISC_SD_SF_Li256ELb0ELb0ELi1EEENS1_19SingleTileSchedulerILb0ELb0ELb0ELi128EEEEEEEEEvNT_6ParamsE --------------------------
	.section	.text._ZN7cutlass13device_kernelIN5flash11enable_sm90INS1_16FlashAttnBwdSm90INS1_25CollectiveMainloopBwdSm90ILi2ELi2ELi2EN4cute5tupleIJNS5_1CILi1EEES8_S8_EEENS6_IJNS7_ILi64EEENS7_ILi128EEESB_EEENS_6half_tEfNS_4arch4Sm90ELb0ELb1ELb0ELb0ELb1ELb1ELb0ELb0ELi2ELi1ELi2ELi1ELb0EEENS1_21CollectiveEpilogueBwdISC_SD_SF_Li256ELb0ELb0ELi1EEENS1_19SingleTileSchedulerILb0ELb0ELb0ELi128EEEEEEEEEvNT_6ParamsE,"ax",@progbits
	.align	128
.text._ZN7cutlass13device_kernelIN5flash11enable_sm90INS1_16FlashAttnBwdSm90INS1_25CollectiveMainloopBwdSm90ILi2ELi2ELi2EN4cute5tupleIJNS5_1CILi1EEES8_S8_EEENS6_IJNS7_ILi64EEENS7_ILi128EEESB_EEENS_6half_tEfNS_4arch4Sm90ELb0ELb1ELb0ELb0ELb1ELb1ELb0ELb0ELi2ELi1ELi2ELi1ELb0EEENS1_21CollectiveEpilogueBwdISC_SD_SF_Li256ELb0ELb0ELi1EEENS1_19SingleTileSchedulerILb0ELb0ELb0ELi128EEEEEEEEEvNT_6ParamsE:
        .type           _ZN7cutlass13device_kernelIN5flash11enable_sm90INS1_16FlashAttnBwdSm90INS1_25CollectiveMainloopBwdSm90ILi2ELi2ELi2EN4cute5tupleIJNS5_1CILi1EEES8_S8_EEENS6_IJNS7_ILi64EEENS7_ILi128EEESB_EEENS_6half_tEfNS_4arch4Sm90ELb0ELb1ELb0ELb0ELb1ELb1ELb0ELb0ELi2ELi1ELi2ELi1ELb0EEENS1_21CollectiveEpilogueBwdISC_SD_SF_Li256ELb0ELb0ELi1EEENS1_19SingleTileSchedulerILb0ELb0ELb0ELi128EEEEEEEEEvNT_6ParamsE,@function
        .size           _ZN7cutlass13device_kernelIN5flash11enable_sm90INS1_16FlashAttnBwdSm90INS1_25CollectiveMainloopBwdSm90ILi2ELi2ELi2EN4cute5tupleIJNS5_1CILi1EEES8_S8_EEENS6_IJNS7_ILi64EEENS7_ILi128EEESB_EEENS_6half_tEfNS_4arch4Sm90ELb0ELb1ELb0ELb0ELb1ELb1ELb0ELb0ELi2ELi1ELi2ELi1ELb0EEENS1_21CollectiveEpilogueBwdISC_SD_SF_Li256ELb0ELb0ELi1EEENS1_19SingleTileSchedulerILb0ELb0ELb0ELi128EEEEEEEEEvNT_6ParamsE,(.L_x_7326 - _ZN7cutlass13device_kernelIN5flash11enable_sm90INS1_16FlashAttnBwdSm90INS1_25CollectiveMainloopBwdSm90ILi2ELi2ELi2EN4cute5tupleIJNS5_1CILi1EEES8_S8_EEENS6_IJNS7_ILi64EEENS7_ILi128EEESB_EEENS_6half_tEfNS_4arch4Sm90ELb0ELb1ELb0ELb0ELb1ELb1ELb0ELb0ELi2ELi1ELi2ELi1ELb0EEENS1_21CollectiveEpilogueBwdISC_SD_SF_Li256ELb0ELb0ELi1EEENS1_19SingleTileSchedulerILb0ELb0ELb0ELi128EEEEEEEEEvNT_6ParamsE)
        .other          _ZN7cutlass13device_kernelIN5flash11enable_sm90INS1_16FlashAttnBwdSm90INS1_25CollectiveMainloopBwdSm90ILi2ELi2ELi2EN4cute5tupleIJNS5_1CILi1EEES8_S8_EEENS6_IJNS7_ILi64EEENS7_ILi128EEESB_EEENS_6half_tEfNS_4arch4Sm90ELb0ELb1ELb0ELb0ELb1ELb1ELb0ELb0ELi2ELi1ELi2ELi1ELb0EEENS1_21CollectiveEpilogueBwdISC_SD_SF_Li256ELb0ELb0ELi1EEENS1_19SingleTileSchedulerILb0ELb0ELb0ELi128EEEEEEEEEvNT_6ParamsE,@"STO_CUDA_ENTRY STV_DEFAULT"
_ZN7cutlass13device_kernelIN5flash11enable_sm90INS1_16FlashAttnBwdSm90INS1_25CollectiveMainloopBwdSm90ILi2ELi2ELi2EN4cute5tupleIJNS5_1CILi1EEES8_S8_EEENS6_IJNS7_ILi64EEENS7_ILi128EEESB_EEENS_6half_tEfNS_4arch4Sm90ELb0ELb1ELb0ELb0ELb1ELb1ELb0ELb0ELi2ELi1ELi2ELi1ELb0EEENS1_21CollectiveEpilogueBwdISC_SD_SF_Li256ELb0ELb0ELi1EEENS1_19SingleTileSchedulerILb0ELb0ELb0ELi128EEEEEEEEEvNT_6ParamsE:
        /* <DEDUP_REMOVED lines=30> */
.L_x_4875:
[----:B------:R-:W-:Y:S05]  /*01e0*/  BSYNC B0 ;  /* 0x0000000000007941 */ /* 0x000fea0003800000 */
.L_x_4874:
        /* <DEDUP_REMOVED lines=37> */
.L_x_4876:
        /* <DEDUP_REMOVED lines=22> */
.L_x_4877:
[----:B------:R-:W-:Y:S01]  /*05a0*/  PLOP3.LUT P0, PT, PT, PT, UP0, 0x80, 0x0 ;  /* 0x000000000000781c */ /* 0x000fe20003f0f008 */
[----:B------:R-:W-:Y:S01]  /*05b0*/  NOP ;  /* 0x0000000000007918 */ /* 0x000fe20000000000 */
[----:B------:R-:W-:Y:S01]  /*05c0*/  ULDC.64 UR46, c[0x0][0x208] ;  /* 0x00008200002e7ab9 */ /* 0x000fe20000000a00 */
[----:B------:R-:W-:Y:S01]  /*05d0*/  BSSY B6, `(.L_x_4878) ;  /* 0x00009e2000067945 */ /* 0x000fe20003800000 */
[----:B-12-4-:R-:W-:Y:S09]  /*05e0*/  BAR.SYNC.DEFER_BLOCKING 0x0 ;  /* 0x0000000000007b1d */ /* 0x016ff20000010000 */
[----:B------:R-:W-:Y:S05]  /*05f0*/  @!P0 BRA `(.L_x_4879) ;  /* 0x0000006000288947 */ /* 0x000fea0003800000 */
.L_x_4880:
        /* <DEDUP_REMOVED lines=101> */
.L_x_4882:
        /* <DEDUP_REMOVED lines=30> */
.L_x_4885:
        /* <DEDUP_REMOVED lines=15> */
.L_x_4884:
        /* <DEDUP_REMOVED lines=22> */
.L_x_4887:
        /* <DEDUP_REMOVED lines=15> */
.L_x_4886:
        /* <DEDUP_REMOVED lines=8> */
.L_x_5021:
[----:B------:R-:W-:Y:S02]  /*11f0*/  SHF.L.U32 R8, RZ, 0x1f, RZ ;  /* 0x0000001fff087819 */ /* 0x000fe400000006ff */
[----:B------:R-:W-:Y:S02]  /*1200*/  LOP3.LUT R5, R2, 0xffffff80, RZ, 0xc0, !PT ;  /* 0xffffff8002057812 */ /* 0x000fe400078ec0ff */
[----:B------:R-:W3:Y:S01]  /*1210*/  SYNCS.PHASECHK.TRANS64.TRYWAIT P0, [R231+URZ+0x30800], R8 ;  /* 0x03080008e70075a7 */ /* 0x000ee2000800017f */
[----:B--2---:R-:W-:Y:S02]  /*1220*/  LEA.HI R4, R14, R14, RZ, 0x1 ;  /* 0x0000000e0e047211 */ /* 0x004fe400078f08ff */
[----:B------:R-:W-:Y:S01]  /*1230*/  IMAD.IADD R5, R0, 0x1, -R5 ;  /* 0x0000000100057824 */ /* 0x000fe200078e0a05 */
[----:B------:R-:W-:Y:S02]  /*1240*/  LEA.HI R7, R3, R0, RZ, 0x4 ;  /* 0x0000000003077211 */ /* 0x000fe400078f20ff */
[----:B------:R-:W-:-:S02]  /*1250*/  LOP3.LUT R227, R4, 0xfffffffe, RZ, 0xc0, !PT ;  /* 0xfffffffe04e37812 */ /* 0x000fc400078ec0ff */
[CC--:B------:R-:W-:Y:S02]  /*1260*/  LEA.HI R4, R3.reuse, R0.reuse, RZ, 0x5 ;  /* 0x0000000003047211 */ /* 0x0c0fe400078f28ff */
[----:B------:R-:W-:Y:S01]  /*1270*/  SHF.R.S32.HI R2, RZ, 0x1f, R5 ;  /* 0x0000001fff027819 */ /* 0x000fe20000011405 */
[----:B------:R-:W-:Y:S01]  /*1280*/  IMAD.IADD R227, R14, 0x1, -R227 ;  /* 0x000000010ee37824 */ /* 0x000fe200078e0ae3 */
[----:B------:R-:W-:Y:S01]  /*1290*/  LEA.HI R9, R3, R0, RZ, 0x3 ;  /* 0x0000000003097211 */ /* 0x000fe200078f18ff */
[----:B------:R-:W-:Y:S01]  /*12a0*/  IMAD.SHL.U32 R3, R0, 0x40, RZ ;  /* 0x0000004000037824 */ /* 0x000fe200078e00ff */
[----:B------:R-:W-:Y:S02]  /*12b0*/  SHF.R.S32.HI R4, RZ, 0x5, R4 ;  /* 0x00000005ff047819 */ /* 0x000fe40000011404 */
[----:B------:R-:W-:Y:S02]  /*12c0*/  SHF.R.S32.HI R10, RZ, 0x4, R7 ;  /* 0x00000004ff0a7819 */ /* 0x000fe40000011407 */
[----:B------:R-:W-:Y:S01]  /*12d0*/  LEA.HI R0, R2, R5, RZ, 0x2 ;  /* 0x0000000502007211 */ /* 0x000fe200078f10ff */
[----:B------:R-:W-:Y:S01]  /*12e0*/  IMAD.SHL.U32 R6, R4, 0x10, RZ ;  /* 0x0000001004067824 */ /* 0x000fe200078e00ff */
[----:B------:R-:W-:-:S02]  /*12f0*/  LEA.HI R11, R7, R10, RZ, 0x1 ;  /* 0x0000000a070b7211 */ /* 0x000fc400078f08ff */
[----:B------:R-:W-:Y:S02]  /*1300*/  LOP3.LUT R3, R3, 0x1c0, RZ, 0xc0, !PT ;  /* 0x000001c003037812 */ /* 0x000fe400078ec0ff */
[--C-:B------:R-:W-:Y:S02]  /*1310*/  SHF.R.S32.HI R4, RZ, 0x2, R0.reuse ;  /* 0x00000002ff047819 */ /* 0x100fe40000011400 */
[----:B------:R-:W-:Y:S01]  /*1320*/  SHF.R.S32.HI R7, RZ, 0x1f, R0 ;  /* 0x0000001fff077819 */ /* 0x000fe20000011400 */
[----:B---3--:R-:W-:Y:S06]  /*1330*/  @P0 BRA `(.L_x_4889) ;  /* 0x0000000000080947 */ /* 0x008fec0003800000 */
[----:B------:R-:W2:Y:S02]  /*1340*/  SYNCS.PHASECHK.TRANS64.TRYWAIT P0, [R231+URZ+0x30800], R8 ;  /* 0x03080008e70075a7 */ /* 0x000ea4000800017f */
[----:B--2---:R-:W-:Y:S05]  /*1350*/  @!P0 BRA `(.L_x_4890) ;  /* 0x0000009000488947 */ /* 0x004fea0003800000 */
.L_x_4889:
[----:B------:R-:W3:Y:S01]  /*1360*/  S2R R229, SR_CTAID.X ;  /* 0x0000000000e57919 */ /* 0x000ee20000002500 */
        /* <DEDUP_REMOVED lines=19> */
[----:B------:R-:W-:Y:S01]  /*14a0*/  IMAD.IADD R3, R13, 0x1, -R6 ;  /* 0x000000010d037824 */ /* 0x000fe200078e0a06 */
[----:B------:R-:W-:Y:S01]  /*14b0*/  LOP3.LUT R0, R0, 0x7ffffffc, RZ, 0xc0, !PT ;  /* 0x7ffffffc00007812 */ /* 0x000fe200078ec0ff */
[----:B------:R-:W-:Y:S01]  /*14c0*/  IMAD R4, R4, 0x10, R7 ;  /* 0x0000001004047824 */ /* 0x000fe200078e0207 */
        /* <DEDUP_REMOVED lines=9> */
[----:B---3--:R-:W-:Y:S01]  /*1560*/  IMAD R229, R229, -0x80, -R2 ;  /* 0xffffff80e5e57824 */ /* 0x008fe200078e0a02 */
        /* <DEDUP_REMOVED lines=60> */
[----:B------:R-:W-:Y:S01]  /*1930*/  LOP3.LUT R235, R235, 0x1, RZ, 0xfc, !PT ;  /* 0x00000001ebeb7812 */ /* 0x000fe200078efcff */
[----:B------:R-:W-:Y:S01]  /*1940*/  IMAD R3, R6, 0x4, R231 ;  /* 0x0000000406037824 */ /* 0x000fe200078e02e7 */
[----:B------:R-:W-:Y:S01]  /*1950*/  IADD3 R2, -R2, UR4, RZ ;  /* 0x0000000402027c10 */ /* 0x000fe2000fffe1ff */
[----:B------:R-:W-:-:S07]  /*1960*/  IMAD.SHL.U32 R230, R0, 0x2, RZ ;  /* 0x0000000200e67824 */ /* 0x000fce00078e00ff */
.L_x_4901:
[----:B------:R-:W-:Y:S01]  /*1970*/  ISETP.NE.AND P6, PT, R235, 0x3, PT ;  /* 0x00000003eb00780c */ /* 0x000fe20003fc5270 */
[----:B------:R-:W-:-:S12]  /*1980*/  YIELD ;  /* 0x0000000000007946 */ /* 0x000fd80003800000 */
[----:B------:R-:W-:Y:S05]  /*1990*/  @!P6 BRA `(.L_x_4891) ;  /* 0x000000000004e947 */ /* 0x000fea0003800000 */
[----:B------:R-:W-:Y:S01]  /*19a0*/  BPT.TRAP 0x1 ;  /* 0x000000040000795c */ /* 0x000fe20000300000 */
.L_x_4891:
[----:B------:R-:W-:Y:S01]  /*19b0*/  IMAD R0, R4, 0x8, R231 ;  /* 0x0000000804007824 */ /* 0x000fe200078e02e7 */
[----:B------:R-:W-:-:S04]  /*19c0*/  SHF.L.U32 R7, R226, 0x1f, RZ ;  /* 0x0000001fe2077819 */ /* 0x000fc800000006ff */
[----:B------:R2:W3:Y:S01]  /*19d0*/  SYNCS.PHASECHK.TRANS64.TRYWAIT P0, [R0+URZ+0x30810], R7 ;  /* 0x03081007000075a7 */ /* 0x0004e2000800017f */
[----:B------:R-:W-:Y:S05]  /*19e0*/  @!P6 BRA `(.L_x_4892) ;  /* 0x000000000004e947 */ /* 0x000fea0003800000 */
[----:B------:R-:W-:Y:S01]  /*19f0*/  BPT.TRAP 0x1 ;  /* 0x000000040000795c */ /* 0x000fe20000300000 */
.L_x_4892:
[----:B---3--:R-:W-:Y:S05]  /*1a00*/  @P0 BRA `(.L_x_4893) ;  /* 0x0000000000080947 */ /* 0x008fea0003800000 */
[----:B------:R-:W3:Y:S02]  /*1a10*/  SYNCS.PHASECHK.TRANS64.TRYWAIT P0, [R0+URZ+0x30810], R7 ;  /* 0x03081007000075a7 */ /* 0x000ee4000800017f */
[----:B---3--:R-:W-:Y:S05]  /*1a20*/  @!P0 BRA `(.L_x_4894) ;  /* 0x0000008800a88947 */ /* 0x008fea0003800000 */
.L_x_4893:
        /* <DEDUP_REMOVED lines=81> */
.L_x_4895:
[----:B------:R1:W1:Y:S01]  /*1f40*/  SYNCS.PHASECHK.TRANS64.TRYWAIT P0, [R0+URZ+0x30830], R7 ;  /* 0x03083007000075a7 */ /* 0x000262000800017f */
[----:B------:R-:W-:Y:S05]  /*1f50*/  @!P6 BRA `(.L_x_4896) ;  /* 0x000000000004e947 */ /* 0x000fea0003800000 */
[----:B------:R-:W-:Y:S01]  /*1f60*/  BPT.TRAP 0x1 ;  /* 0x000000040000795c */ /* 0x000fe20000300000 */
.L_x_4896:
[----:B------:R-:W-:-:S05]  /*1f70*/  VIADD R5, R231, 0x20000 ;  /* 0x00020000e7057836 */ /* 0x000fca0000000000 */
[----:B------:R-:W-:-:S04]  /*1f80*/  SHF.R.U32.HI R5, RZ, 0x4, R5 ;  /* 0x00000004ff057819 */ /* 0x000fc80000011605 */
[----:B------:R-:W-:-:S04]  /*1f90*/  LOP3.LUT R234, R5, 0x3fff, RZ, 0xc0, !PT ;  /* 0x00003fff05ea7812 */ /* 0x000fc800078ec0ff */
[----:B------:R-:W-:Y:S01]  /*1fa0*/  LOP3.LUT R5, R234, 0x10000, RZ, 0xfc, !PT ;  /* 0x00010000ea057812 */ /* 0x000fe200078efcff */
[----:B-1----:R-:W-:Y:S06]  /*1fb0*/  @P0 BRA `(.L_x_4897) ;  /* 0x0000000000080947 */ /* 0x002fec0003800000 */
[----:B------:R-:W1:Y:S02]  /*1fc0*/  SYNCS.PHASECHK.TRANS64.TRYWAIT P0, [R0+URZ+0x30830], R7 ;  /* 0x03083007000075a7 */ /* 0x000e64000800017f */
[----:B-1----:R-:W-:Y:S05]  /*1fd0*/  @!P0 BRA `(.L_x_4898) ;  /* 0x0000008400508947 */ /* 0x002fea0003800000 */
.L_x_4897:
        /* <DEDUP_REMOVED lines=27> */
[----:B------:R-:W-:Y:S02]  /*2190*/  SEL R225, R225, 0x40, !P0 ;  /* 0x00000040e1e17807 */ /* 0x000fe40004000000 */
[----:B------:R-:W-:Y:S02]  /*21a0*/  SEL R224, R224, 0x40, P1 ;  /* 0x00000040e0e07807 */ /* 0x000fe40000800000 */
[----:B------:R-:W-:Y:S02]  /*21b0*/  ISETP.GE.AND P0, PT, R228, RZ, PT ;  /* 0x000000ffe400720c */ /* 0x000fe40003f06270 */
[----:B------:R-:W-:-:S02]  /*21c0*/  IADD3 R222, -R5, 0x8, -R7 ;  /* 0x0000000805de7810 */ /* 0x000fc40007ffe907 */
[----:B------:R-:W-:Y:S02]  /*21d0*/  ISETP.GT.OR P0, PT, R224, RZ, !P0 ;  /* 0x000000ffe000720c */ /* 0x000fe40004704670 */
[----:B------:R-:W-:Y:S02]  /*21e0*/  SEL R222, R222, 0x40, P3 ;  /* 0x00000040dede7807 */ /* 0x000fe40001800000 */
[----:B------:R-:W-:Y:S02]  /*21f0*/  ISETP.GE.AND P1, PT, R225, RZ, PT ;  /* 0x000000ffe100720c */ /* 0x000fe40003f26270 */
[----:B------:R-:W-:Y:S02]  /*2200*/  FSEL R5, R184, -INF , !P0 ;  /* 0xff800000b8057808 */ /* 0x000fe40004000000 */
[----:B------:R-:W-:Y:S02]  /*2210*/  ISETP.GT.OR P1, PT, R222, RZ, !P1 ;  /* 0x000000ffde00720c */ /* 0x000fe40004f24670 */
[----:B------:R-:W-:Y:S01]  /*2220*/  ISETP.GE.AND P0, PT, R228, 0x1, PT ;  /* 0x00000001e400780c */ /* 0x000fe20003f06270 */
[----:B------:R-:W-:Y:S01]  /*2230*/  FFMA.FTZ R5, R5, UR41, -R14 ;  /* 0x0000002905057c23 */ /* 0x000fe2000801080e */
[----:B------:R-:W-:-:S02]  /*2240*/  FSEL R7, R186, -INF , !P1 ;  /* 0xff800000ba077808 */ /* 0x000fc40004800000 */
[----:B------:R-:W-:Y:S02]  /*2250*/  ISETP.GT.OR P0, PT, R224, 0x1, !P0 ;  /* 0x00000001e000780c */ /* 0x000fe40004704670 */
[----:B------:R-:W-:Y:S01]  /*2260*/  ISETP.GE.AND P1, PT, R228, 0x8, PT ;  /* 0x00000008e400780c */ /* 0x000fe20003f26270 */
[----:B------:R-:W-:Y:S01]  /*2270*/  FFMA.FTZ R184, R7, UR41, -R14 ;  /* 0x0000002907b87c23 */ /* 0x000fe2000801080e */
[----:B------:R-:W-:Y:S01]  /*2280*/  FSEL R6, R185, -INF , !P0 ;  /* 0xff800000b9067808 */ /* 0x000fe20004000000 */
[----:B------:R-:W1:Y:S01]  /*2290*/  MUFU.EX2 R5, R5 ;  /* 0x0000000500057308 */ /* 0x000e620000000800 */
[----:B------:R-:W-:Y:S02]  /*22a0*/  ISETP.GT.OR P0, PT, R224, 0x8, !P1 ;  /* 0x00000008e000780c */ /* 0x000fe40004f04670 */
[----:B------:R-:W-:Y:S01]  /*22b0*/  ISETP.GE.AND P1, PT, R228, 0x9, PT ;  /* 0x00000009e400780c */ /* 0x000fe20003f26270 */
[----:B------:R-:W-:Y:S01]  /*22c0*/  FFMA.FTZ R6, R6, UR41, -R15 ;  /* 0x0000002906067c23 */ /* 0x000fe2000801080f */
[----:B------:R-:W-:-:S02]  /*22d0*/  FSEL R7, R188, -INF , !P0 ;  /* 0xff800000bc077808 */ /* 0x000fc40004000000 */
[----:B------:R-:W-:Y:S02]  /*22e0*/  ISETP.GT.OR P0, PT, R224, 0x9, !P1 ;  /* 0x00000009e000780c */ /* 0x000fe40004f04670 */
[----:B------:R-:W-:Y:S01]  /*22f0*/  ISETP.GE.AND P1, PT, R228, 0x10, PT ;  /* 0x00000010e400780c */ /* 0x000fe20003f26270 */
[----:B------:R-:W2:Y:S01]  /*2300*/  MUFU.EX2 R6, R6 ;  /* 0x0000000600067308 */ /* 0x000ea20000000800 */
[----:B------:R-:W-:Y:S01]  /*2310*/  FSEL R8, R189, -INF , !P0 ;  /* 0xff800000bd087808 */ /* 0x000fe20004000000 */
[----:B------:R-:W-:Y:S01]  /*2320*/  FFMA.FTZ R7, R7, UR41, -R220 ;  /* 0x0000002907077c23 */ /* 0x000fe200080108dc */
        /* <DEDUP_REMOVED lines=8> */
[----:B------:R-:W-:Y:S02]  /*23b0*/  FSEL R10, R193, -INF , !P0 ;  /* 0xff800000c10a7808 */ /* 0x000fe40004000000 */
[----:B------:R-:W-:Y:S01]  /*23c0*/  ISETP.GT.OR P0, PT, R224, 0x18, !P1 ;  /* 0x00000018e000780c */ /* 0x000fe20004f04670 */
[----:B------:R-:W-:Y:S01]  /*23d0*/  MUFU.EX2 R8, R8 ;  /* 0x0000000800087308 */ /* 0x000fe20000000800 */
[----:B------:R-:W-:Y:S01]  /*23e0*/  ISETP.GE.AND P1, PT, R228, 0x19, PT ;  /* 0x00000019e400780c */ /* 0x000fe20003f26270 */
[----:B------:R-:W-:Y:S01]  /*23f0*/  FFMA.FTZ R10, R10, UR41, -R219 ;  /* 0x000000290a0a7c23 */ /* 0x000fe200080108db */
[----:B------:R-:W-:Y:S02]  /*2400*/  FSEL R11, R196, -INF , !P0 ;  /* 0xff800000c40b7808 */ /* 0x000fe40004000000 */
        /* <DEDUP_REMOVED lines=13> */
[----:B------:R-:W-:Y:S01]  /*24e0*/  ISETP.GT.OR P0, PT, R224, 0x21, !P1 ;  /* 0x00000021e000780c */ /* 0x000fe20004f04670 */
[----:B------:R-:W-:Y:S01]  /*24f0*/  UMOV UR11, 0x40000040 ;  /* 0x40000040000b7882 */ /* 0x000fe20000000000 */
[----:B------:R-:W-:Y:S01]  /*2500*/  UMOV UR9, 0x40000040 ;  /* 0x4000004000097882 */ /* 0x000fe20000000000 */
[----:B------:R-:W-:Y:S01]  /*2510*/  ISETP.GE.AND P2, PT, R225, 0x1, PT ;  /* 0x00000001e100780c */ /* 0x000fe20003f46270 */
[----:B------:R-:W-:Y:S01]  /*2520*/  FFMA.FTZ R13, R13, UR41, -R18 ;  /* 0x000000290d0d7c23 */ /* 0x000fe20008010812 */
[----:B------:R-:W-:Y:S01]  /*2530*/  FSEL R14, R201, -INF , !P0 ;  /* 0xff800000c90e7808 */ /* 0x000fe20004000000 */
[----:B------:R-:W-:Y:S01]  /*2540*/  FFMA.FTZ R12, R12, UR41, -R23 ;  /* 0x000000290c0c7c23 */ /* 0x000fe20008010817 */
[----:B------:R-:W-:Y:S01]  /*2550*/  ISETP.GE.AND P0, PT, R225, 0x8, PT ;  /* 0x00000008e100780c */ /* 0x000fe20003f06270 */
[----:B------:R-:W-:Y:S01]  /*2560*/  MUFU.EX2 R10, R10 ;  /* 0x0000000a000a7308 */ /* 0x000fe20000000800 */
[----:B------:R-:W-:Y:S01]  /*2570*/  ISETP.GT.OR P1, PT, R222, 0x1, !P2 ;  /* 0x00000001de00780c */ /* 0x000fe20005724670 */
[----:B------:R-:W-:Y:S01]  /*2580*/  FFMA.FTZ R14, R14, UR41, -R19 ;  /* 0x000000290e0e7c23 */ /* 0x000fe20008010813 */
[----:B------:R-:W-:-:S02]  /*2590*/  ISETP.GT.OR P0, PT, R222, 0x8, !P0 ;  /* 0x00000008de00780c */ /* 0x000fc40004704670 */
[----:B------:R-:W-:Y:S02]  /*25a0*/  FSEL R186, R187, -INF , !P1 ;  /* 0xff800000bbba7808 */ /* 0x000fe40004800000 */
[----:B------:R-:W-:Y:S01]  /*25b0*/  FSEL R185, R190, -INF , !P0 ;  /* 0xff800000beb97808 */ /* 0x000fe20004000000 */
[----:B------:R-:W-:Y:S01]  /*25c0*/  MUFU.EX2 R11, R11 ;  /* 0x0000000b000b7308 */ /* 0x000fe20000000800 */
[C---:B------:R-:W-:Y:S01]  /*25d0*/  ISETP.GE.AND P0, PT, R225.reuse, 0x10, PT ;  /* 0x00000010e100780c */ /* 0x040fe20003f06270 */
[----:B------:R-:W-:Y:S01]  /*25e0*/  FFMA.FTZ R201, R186, UR41, -R15 ;  /* 0x00000029bac97c23 */ /* 0x000fe2000801080f */
[----:B------:R-:W-:Y:S01]  /*25f0*/  ISETP.GE.AND P1, PT, R225, 0x9, PT ;  /* 0x00000009e100780c */ /* 0x000fe20003f26270 */
[----:B------:R-:W-:Y:S01]  /*2600*/  FFMA.FTZ R200, R185, UR41, -R220 ;  /* 0x00000029b9c87c23 */ /* 0x000fe200080108dc */
[----:B------:R-:W-:Y:S02]  /*2610*/  LOP3.LUT R185, R234, 0x2000000, RZ, 0xfc, !PT ;  /* 0x02000000eab97812 */ /* 0x000fe400078efcff */
[C---:B------:R-:W-:Y:S01]  /*2620*/  ISETP.GT.OR P0, PT, R222.reuse, 0x10, !P0 ;  /* 0x00000010de00780c */ /* 0x040fe20004704670 */
[----:B------:R3:W5:Y:S01]  /*2630*/  MUFU.EX2 R15, R184 ;  /* 0x000000b8000f7308 */ /* 0x0007620000000800 */
[----:B------:R-:W-:Y:S01]  /*2640*/  ISETP.GT.OR P1, PT, R222, 0x9, !P1 ;  /* 0x00000009de00780c */ /* 0x000fe20004f24670 */
[----:B------:R-:W-:Y:S01]  /*2650*/  IMAD R187, R4, 0x400, R185 ;  /* 0x0000040004bb7824 */ /* 0x000fe200078e02b9 */
[----:B------:R-:W-:-:S02]  /*2660*/  FSEL R185, R194, -INF , !P0 ;  /* 0xff800000c2b97808 */ /* 0x000fc40004000000 */
[----:B------:R-:W-:Y:S02]  /*2670*/  ISETP.GE.AND P0, PT, R225, 0x18, PT ;  /* 0x00000018e100780c */ /* 0x000fe40003f06270 */
[----:B------:R-:W-:Y:S01]  /*2680*/  FSEL R186, R191, -INF , !P1 ;  /* 0xff800000bfba7808 */ /* 0x000fe20004800000 */
[----:B------:R-:W-:Y:S01]  /*2690*/  FFMA.FTZ R218, R185, UR41, -R218 ;  /* 0x00000029b9da7c23 */ /* 0x000fe200080108da */
[----:B------:R-:W-:Y:S01]  /*26a0*/  ISETP.GT.OR P0, PT, R222, 0x18, !P0 ;  /* 0x00000018de00780c */ /* 0x000fe20004704670 */
[----:B------:R-:W5:Y:S01]  /*26b0*/  MUFU.EX2 R201, R201 ;  /* 0x000000c900c97308 */ /* 0x000f620000000800 */
[C---:B------:R-:W-:Y:S01]  /*26c0*/  ISETP.GE.AND P1, PT, R225.reuse, 0x11, PT ;  /* 0x00000011e100780c */ /* 0x040fe20003f26270 */
[----:B------:R-:W-:Y:S01]  /*26d0*/  FFMA.FTZ R186, R186, UR41, -R221 ;  /* 0x00000029baba7c23 */ /* 0x000fe200080108dd */
[----:B------:R-:W-:Y:S02]  /*26e0*/  FSEL R185, R198, -INF , !P0 ;  /* 0xff800000c6b97808 */ /* 0x000fe40004000000 */
[----:B------:R-:W-:-:S02]  /*26f0*/  ISETP.GE.AND P0, PT, R225, 0x20, PT ;  /* 0x00000020e100780c */ /* 0x000fc40003f06270 */
[C---:B------:R-:W-:Y:S01]  /*2700*/  ISETP.GT.OR P1, PT, R222.reuse, 0x11, !P1 ;  /* 0x00000011de00780c */ /* 0x040fe20004f24670 */
[----:B------:R-:W-:Y:S01]  /*2710*/  FFMA.FTZ R188, R185, UR41, -R22 ;  /* 0x00000029b9bc7c23 */ /* 0x000fe20008010816 */
[----:B------:R-:W-:Y:S01]  /*2720*/  ISETP.GT.OR P0, PT, R222, 0x20, !P0 ;  /* 0x00000020de00780c */ /* 0x000fe20004704670 */
[----:B------:R-:W5:Y:S01]  /*2730*/  MUFU.EX2 R218, R218 ;  /* 0x000000da00da7308 */ /* 0x000f620000000800 */
[----:B---3--:R-:W-:Y:S02]  /*2740*/  FSEL R184, R195, -INF , !P1 ;  /* 0xff800000c3b87808 */ /* 0x008fe40004800000 */
[----:B------:R-:W-:Y:S02]  /*2750*/  ISETP.GE.AND P1, PT, R225, 0x19, PT ;  /* 0x00000019e100780c */ /* 0x000fe40003f26270 */
[----:B------:R-:W-:Y:S02]  /*2760*/  ISETP.GE.AND P5, PT, R228, 0x28, PT ;  /* 0x00000028e400780c */ /* 0x000fe40003fa6270 */
[----:B------:R-:W-:Y:S01]  /*2770*/  FSEL R185, R202, -INF , !P0 ;  /* 0xff800000cab97808 */ /* 0x000fe20004000000 */
[----:B------:R-:W-:Y:S01]  /*2780*/  MUFU.EX2 R200, R200 ;  /* 0x000000c800c87308 */ /* 0x000fe20000000800 */
[----:B------:R-:W-:-:S02]  /*2790*/  ISETP.GT.OR P1, PT, R222, 0x19, !P1 ;  /* 0x00000019de00780c */ /* 0x000fc40004f24670 */
[----:B------:R-:W-:Y:S01]  /*27a0*/  ISETP.GT.OR P5, PT, R224, 0x28, !P5 ;  /* 0x00000028e000780c */ /* 0x000fe20006fa4670 */
[----:B------:R-:W-:Y:S01]  /*27b0*/  FFMA.FTZ R18, R185, UR41, -R18 ;  /* 0x00000029b9127c23 */ /* 0x000fe20008010812 */
[----:B------:R-:W-:Y:S01]  /*27c0*/  R2UR UR6, R187 ;  /* 0x00000000bb0672ca */ /* 0x000fe200000e0000 */
[----:B------:R-:W-:Y:S01]  /*27d0*/  FFMA.FTZ R187, R184, UR41, -R219 ;  /* 0x00000029b8bb7c23 */ /* 0x000fe200080108db */
[C---:B------:R-:W-:Y:S01]  /*27e0*/  ISETP.GE.AND P3, PT, R228.reuse, 0x29, PT ;  /* 0x00000029e400780c */ /* 0x040fe20003f66270 */
[----:B------:R3:W-:Y:S01]  /*27f0*/  MUFU.EX2 R219, R186 ;  /* 0x000000ba00db7308 */ /* 0x0007e20000000800 */
[----:B------:R-:W-:Y:S02]  /*2800*/  FSEL R184, R199, -INF , !P1 ;  /* 0xff800000c7b87808 */ /* 0x000fe40004800000 */
[----:B------:R-:W-:Y:S02]  /*2810*/  ISETP.GE.AND P2, PT, R225, 0x21, PT ;  /* 0x00000021e100780c */ /* 0x000fe40003f46270 */
[----:B------:R-:W-:-:S02]  /*2820*/  ISETP.GE.AND P4, PT, R228, 0x30, PT ;  /* 0x00000030e400780c */ /* 0x000fc40003f86270 */
[----:B------:R-:W-:Y:S01]  /*2830*/  FSEL R185, R204, -INF , !P5 ;  /* 0xff800000ccb97808 */ /* 0x000fe20006800000 */
[----:B------:R-:W5:Y:S01]  /*2840*/  MUFU.EX2 R22, R187 ;  /* 0x000000bb00167308 */ /* 0x000f620000000800 */
[----:B------:R-:W-:Y:S01]  /*2850*/  ISETP.GE.AND P5, PT, R225, 0x28, PT ;  /* 0x00000028e100780c */ /* 0x000fe20003fa6270 */
[----:B---3--:R-:W-:Y:S01]  /*2860*/  FFMA.FTZ R186, R184, UR41, -R23 ;  /* 0x00000029b8ba7c23 */ /* 0x008fe20008010817 */
[----:B------:R-:W-:Y:S01]  /*2870*/  ISETP.GE.AND P1, PT, R228, 0x31, PT ;  /* 0x00000031e400780c */ /* 0x000fe20003f26270 */
[----:B------:R-:W-:Y:S02]  /*2880*/  WARPGROUP.DEPBAR.LE gsb0, 0x0 ;  /* 0x00008000000079c5 */ /* 0x000fe40000010000 */
[----:B------:R-:W-:Y:S01]  /*2890*/  WARPGROUP.ARRIVE ;  /* 0x00000000000079c5 */ /* 0x000fe20000000000 */
[----:B------:R-:W-:Y:S01]  /*28a0*/  ISETP.GT.OR P3, PT, R224, 0x29, !P3 ;  /* 0x00000029e000780c */ /* 0x000fe20005f64670 */
[----:B------:R3:W-:Y:S01]  /*28b0*/  MUFU.EX2 R23, R188 ;  /* 0x000000bc00177308 */ /* 0x0007e20000000800 */
[----:B------:R-:W-:-:S02]  /*28c0*/  ISETP.GT.OR P2, PT, R222, 0x21, !P2 ;  /* 0x00000021de00780c */ /* 0x000fc40005744670 */
[----:B------:R-:W-:Y:S01]  /*28d0*/  ISETP.GT.OR P4, PT, R224, 0x30, !P4 ;  /* 0x00000030e000780c */ /* 0x000fe20006784670 */
[----:B------:R-:W-:Y:S01]  /*28e0*/  HGMMA.64x64x16.F32 R152, gdesc[UR8], R152, gsb0 ;  /* 0x00e00000089879f0 */ /* 0x000fe20008000898 */
[----:B------:R-:W-:Y:S01]  /*28f0*/  UIADD3 UR10, UR5, 0x6, URZ ;  /* 0x00000006050a7890 */ /* 0x000fe2000fffe03f */
[----:B------:R-:W-:Y:S01]  /*2900*/  ISETP.GT.OR P5, PT, R222, 0x28, !P5 ;  /* 0x00000028de00780c */ /* 0x000fe20006fa4670 */
[----:B------:R-:W-:Y:S01]  /*2910*/  UIADD3 UR8, UR7, 0x6, URZ ;  /* 0x0000000607087890 */ /* 0x000fe2000fffe03f */
[----:B------:R-:W-:Y:S01]  /*2920*/  ISETP.GT.OR P1, PT, R224, 0x31, !P1 ;  /* 0x00000031e000780c */ /* 0x000fe20004f24670 */
[----:B------:R-:W-:Y:S01]  /*2930*/  UMOV UR11, 0x40000040 ;  /* 0x40000040000b7882 */ /* 0x000fe20000000000 */
[----:B------:R-:W-:Y:S01]  /*2940*/  UMOV UR9, 0x40000040 ;  /* 0x4000004000097882 */ /* 0x000fe20000000000 */
[----:B---3--:R-:W-:Y:S01]  /*2950*/  FSEL R188, R205, -INF , !P3 ;  /* 0xff800000cdbc7808 */ /* 0x008fe20005800000 */
[----:B------:R3:W-:Y:S01]  /*2960*/  MUFU.EX2 R202, R186 ;  /* 0x000000ba00ca7308 */ /* 0x0007e20000000800 */
[----:B------:R-:W-:Y:S01]  /*2970*/  FSEL R184, R203, -INF , !P2 ;  /* 0xff800000cbb87808 */ /* 0x000fe20005000000 */
[----:B------:R-:W-:Y:S01]  /*2980*/  FFMA.FTZ R203, R185, UR41, -R20 ;  /* 0x00000029b9cb7c23 */ /* 0x000fe20008010814 */
[C---:B------:R-:W-:Y:S01]  /*2990*/  ISETP.GE.AND P3, PT, R225.reuse, 0x29, PT ;  /* 0x00000029e100780c */ /* 0x040fe20003f66270 */
[----:B------:R-:W-:Y:S01]  /*29a0*/  FFMA.FTZ R204, R188, UR41, -R21 ;  /* 0x00000029bccc7c23 */ /* 0x000fe20008010815 */
[----:B------:R-:W-:Y:S01]  /*29b0*/  FSEL R191, R208, -INF , !P4 ;  /* 0xff800000d0bf7808 */ /* 0x000fe20006000000 */
[----:B------:R-:W-:Y:S01]  /*29c0*/  FFMA.FTZ R19, R184, UR41, -R19 ;  /* 0x00000029b8137c23 */ /* 0x000fe20008010813 */
[----:B------:R-:W-:Y:S01]  /*29d0*/  ISETP.GE.AND P4, PT, R225, 0x30, PT ;  /* 0x00000030e100780c */ /* 0x000fe20003f86270 */
[----:B------:R-:W5:Y:S01]  /*29e0*/  MUFU.EX2 R12, R12 ;  /* 0x0000000c000c7308 */ /* 0x000f620000000800 */
[----:B------:R-:W-:-:S02]  /*29f0*/  FSEL R187, R206, -INF , !P5 ;  /* 0xff800000cebb7808 */ /* 0x000fc40006800000 */
[----:B------:R-:W-:Y:S02]  /*2a00*/  FSEL R194, R209, -INF , !P1 ;  /* 0xff800000d1c27808 */ /* 0x000fe40004800000 */
[----:B------:R-:W-:Y:S01]  /*2a10*/  ISETP.GE.AND P0, PT, R228, 0x38, PT ;  /* 0x00000038e400780c */ /* 0x000fe20003f06270 */
[----:B------:R-:W-:Y:S01]  /*2a20*/  FFMA.FTZ R20, R187, UR41, -R20 ;  /* 0x00000029bb147c23 */ /* 0x000fe20008010814 */
[----:B------:R-:W-:Y:S01]  /*2a30*/  ISETP.GE.AND P5, PT, R225, 0x31, PT ;  /* 0x00000031e100780c */ /* 0x000fe20003fa6270 */
[----:B------:R-:W-:Y:S01]  /*2a40*/  FFMA.FTZ R209, R194, UR41, -R217 ;  /* 0x00000029c2d17c23 */ /* 0x000fe200080108d9 */
[C---:B------:R-:W-:Y:S01]  /*2a50*/  ISETP.GT.OR P3, PT, R222.reuse, 0x29, !P3 ;  /* 0x00000029de00780c */ /* 0x040fe20005f64670 */
[----:B------:R-:W5:Y:S01]  /*2a60*/  MUFU.EX2 R13, R13 ;  /* 0x0000000d000d7308 */ /* 0x000f620000000800 */
[----:B------:R-:W-:Y:S02]  /*2a70*/  ISETP.GT.OR P4, PT, R222, 0x30, !P4 ;  /* 0x00000030de00780c */ /* 0x000fe40006784670 */
[----:B------:R-:W-:-:S02]  /*2a80*/  ISETP.GT.OR P0, PT, R224, 0x38, !P0 ;  /* 0x00000038e000780c */ /* 0x000fc40004704670 */
[----:B------:R-:W-:Y:S02]  /*2a90*/  ISETP.GT.OR P5, PT, R222, 0x31, !P5 ;  /* 0x00000031de00780c */ /* 0x000fe40006fa4670 */
[----:B------:R-:W-:Y:S01]  /*2aa0*/  FSEL R190, R207, -INF , !P3 ;  /* 0xff800000cfbe7808 */ /* 0x000fe20005800000 */
[----:B------:R-:W-:Y:S01]  /*2ab0*/  MUFU.EX2 R14, R14 ;  /* 0x0000000e000e7308 */ /* 0x000fe20000000800 */
[----:B------:R-:W-:Y:S01]  /*2ac0*/  FSEL R193, R210, -INF , !P4 ;  /* 0xff800000d2c17808 */ /* 0x000fe20006000000 */
[--C-:B------:R-:W-:Y:S01]  /*2ad0*/  FFMA.FTZ R210, R191, UR41, -R216.reuse ;  /* 0x00000029bfd27c23 */ /* 0x100fe200080108d8 */
[----:B------:R-:W-:Y:S01]  /*2ae0*/  FSEL R196, R211, -INF , !P5 ;  /* 0xff800000d3c47808 */ /* 0x000fe20006800000 */
[----:B------:R-:W-:Y:S01]  /*2af0*/  FFMA.FTZ R21, R190, UR41, -R21 ;  /* 0x00000029be157c23 */ /* 0x000fe20008010815 */
[----:B------:R-:W-:Y:S01]  /*2b00*/  FSEL R197, R212, -INF , !P0 ;  /* 0xff800000d4c57808 */ /* 0x000fe20004000000 */
[----:B------:R-:W-:Y:S01]  /*2b10*/  FFMA.FTZ R205, R193, UR41, -R216 ;  /* 0x00000029c1cd7c23 */ /* 0x000fe200080108d8 */
[C---:B------:R-:W-:Y:S01]  /*2b20*/  ISETP.GE.AND P3, PT, R225.reuse, 0x38, PT ;  /* 0x00000038e100780c */ /* 0x040fe20003f66270 */
[----:B------:R-:W-:Y:S01]  /*2b30*/  FFMA.FTZ R217, R196, UR41, -R217 ;  /* 0x00000029c4d97c23 */ /* 0x000fe200080108d9 */
[----:B------:R-:W-:Y:S01]  /*2b40*/  ISETP.GE.AND P4, PT, R225, 0x39, PT ;  /* 0x00000039e100780c */ /* 0x000fe20003f86270 */
[----:B------:R-:W-:Y:S01]  /*2b50*/  FFMA.FTZ R198, R197, UR41, -R16 ;  /* 0x00000029c5c67c23 */ /* 0x000fe20008010810 */
[C---:B------:R-:W-:Y:S01]  /*2b60*/  ISETP.GT.OR P3, PT, R222.reuse, 0x38, !P3 ;  /* 0x00000038de00780c */ /* 0x040fe20005f64670 */
[----:B------:R-:W5:Y:S01]  /*2b70*/  MUFU.EX2 R18, R18 ;  /* 0x0000001200127308 */ /* 0x000f620000000800 */
[----:B------:R-:W-:-:S02]  /*2b80*/  ISETP.GT.OR P4, PT, R222, 0x39, !P4 ;  /* 0x00000039de00780c */ /* 0x000fc40006784670 */
[----:B------:R-:W-:Y:S02]  /*2b90*/  ISETP.GE.AND P2, PT, R228, 0x39, PT ;  /* 0x00000039e400780c */ /* 0x000fe40003f46270 */
[----:B------:R-:W-:Y:S02]  /*2ba0*/  FSEL R208, R215, -INF , !P4 ;  /* 0xff800000d7d07808 */ /* 0x000fe40006000000 */
[----:B------:R-:W-:Y:S01]  /*2bb0*/  ISETP.GT.OR P2, PT, R224, 0x39, !P2 ;  /* 0x00000039e000780c */ /* 0x000fe20005744670 */
[----:B------:R-:W5:Y:S01]  /*2bc0*/  MUFU.EX2 R19, R19 ;  /* 0x0000001300137308 */ /* 0x000f620000000800 */
[----:B------:R-:W-:Y:S02]  /*2bd0*/  FSEL R199, R214, -INF , !P3 ;  /* 0xff800000d6c77808 */ /* 0x000fe40005800000 */
[----:B------:R-:W-:-:S03]  /*2be0*/  FSEL R206, R213, -INF , !P2 ;  /* 0xff800000d5ce7808 */ /* 0x000fc60005000000 */
[----:B------:R-:W-:Y:S02]  /*2bf0*/  FFMA.FTZ R199, R199, UR41, -R16 ;  /* 0x00000029c7c77c23 */ /* 0x000fe40008010810 */
[--C-:B------:R-:W-:Y:S01]  /*2c00*/  FFMA.FTZ R207, R206, UR41, -R17.reuse ;  /* 0x00000029cecf7c23 */ /* 0x100fe20008010811 */
[----:B------:R-:W-:Y:S01]  /*2c10*/  FFMA.FTZ R206, R208, UR41, -R17 ;  /* 0x00000029d0ce7c23 */ /* 0x000fe20008010811 */
[----:B------:R-:W5:Y:S08]  /*2c20*/  MUFU.EX2 R203, R203 ;  /* 0x000000cb00cb7308 */ /* 0x000f700000000800 */
[----:B------:R-:W5:Y:S01]  /*2c30*/  MUFU.EX2 R20, R20 ;  /* 0x0000001400147308 */ /* 0x000f620000000800 */
[----:B------:R-:W-:-:S02]  /*2c40*/  WARPGROUP.DEPBAR.LE gsb0, 0x0 ;  /* 0x00008000000079c5 */ /* 0x000fc40000010000 */
[----:B------:R-:W-:-:S05]  /*2c50*/  WARPGROUP.ARRIVE ;  /* 0x00000000000079c5 */ /* 0x000fca0000000000 */
[----:B------:R-:W5:Y:S01]  /*2c60*/  MUFU.EX2 R204, R204 ;  /* 0x000000cc00cc7308 */ /* 0x000f620000000800 */
[----:B------:R-:W-:Y:S01]  /*2c70*/  HGMMA.64x64x16.F32 R152, gdesc[UR8], R152, gsb0 ;  /* 0x00e00000089879f0 */ /* 0x000fe20008000898 */
[----:B------:R-:W-:Y:S02]  /*2c80*/  UIADD3 UR10, UR5, 0x200, URZ ;  /* 0x00000200050a7890 */ /* 0x000fe4000fffe03f */
[----:B------:R-:W-:-:S04]  /*2c90*/  UIADD3 UR8, UR7, 0x400, URZ ;  /* 0x0000040007087890 */ /* 0x000fc8000fffe03f */
[----:B------:R-:W5:Y:S01]  /*2ca0*/  MUFU.EX2 R21, R21 ;  /* 0x0000001500157308 */ /* 0x000f620000000800 */
[----:B------:R-:W-:Y:S01]  /*2cb0*/  UMOV UR11, 0x40000040 ;  /* 0x40000040000b7882 */ /* 0x000fe20000000000 */
[----:B------:R-:W-:-:S06]  /*2cc0*/  UMOV UR9, 0x40000040 ;  /* 0x4000004000097882 */ /* 0x000fcc0000000000 */
[----:B------:R-:W5:Y:S08]  /*2cd0*/  MUFU.EX2 R16, R210 ;  /* 0x000000d200107308 */ /* 0x000f700000000800 */
[----:B------:R-:W5:Y:S08]  /*2ce0*/  MUFU.EX2 R205, R205 ;  /* 0x000000cd00cd7308 */ /* 0x000f700000000800 */
[----:B------:R-:W5:Y:S01]  /*2cf0*/  MUFU.EX2 R17, R209 ;  /* 0x000000d100117308 */ /* 0x000f620000000800 */
        /* <DEDUP_REMOVED lines=31> */
[----:B------:R-:W1:Y:S04]  /*2ef0*/  LDS.64 R184, [R223+0x28200] ;  /* 0x02820000dfb87984 */ /* 0x000e680000000a00 */
[----:B---3--:R-:W3:Y:S04]  /*2f00*/  LDS.64 R186, [R223+0x28220] ;  /* 0x02822000dfba7984 */ /* 0x008ee80000000a00 */
[----:B------:R-:W2:Y:S04]  /*2f10*/  LDS.64 R188, [R223+0x28240] ;  /* 0x02824000dfbc7984 */ /* 0x000ea80000000a00 */
[----:B------:R-:W5:Y:S04]  /*2f20*/  LDS.64 R194, [R223+0x282a0] ;  /* 0x0282a000dfc27984 */ /* 0x000f680000000a00 */
[----:B------:R-:W5:Y:S04]  /*2f30*/  LDS.64 R190, [R223+0x28260] ;  /* 0x02826000dfbe7984 */ /* 0x000f680000000a00 */
[----:B------:R-:W5:Y:S04]  /*2f40*/  LDS.64 R192, [R223+0x28280] ;  /* 0x02828000dfc07984 */ /* 0x000f680000000a00 */
[----:B------:R-:W5:Y:S04]  /*2f50*/  LDS.64 R196, [R223+0x282c0] ;  /* 0x0282c000dfc47984 */ /* 0x000f680000000a00 */
[----:B----4-:R-:W4:Y:S01]  /*2f60*/  LDS.64 R222, [R223+0x282e0] ;  /* 0x0282e000dfde7984 */ /* 0x010f220000000a00 */
[--C-:B-1----:R-:W-:Y:S01]  /*2f70*/  FADD.FTZ R208, R155, -R185.reuse ;  /* 0x800000b99bd07221 */ /* 0x102fe20000010000 */
[--C-:B------:R-:W-:Y:S01]  /*2f80*/  FADD.FTZ R152, R152, -R184.reuse ;  /* 0x800000b898987221 */ /* 0x100fe20000010000 */
[----:B------:R-:W-:Y:S01]  /*2f90*/  FADD.FTZ R154, R154, -R184 ;  /* 0x800000b89a9a7221 */ /* 0x000fe20000010000 */
[----:B------:R-:W-:Y:S01]  /*2fa0*/  FADD.FTZ R153, R153, -R185 ;  /* 0x800000b999997221 */ /* 0x000fe20000010000 */
[--C-:B---3--:R-:W-:Y:S01]  /*2fb0*/  FADD.FTZ R155, R158, -R186.reuse ;  /* 0x800000ba9e9b7221 */ /* 0x108fe20000010000 */
[--C-:B------:R-:W-:Y:S01]  /*2fc0*/  FADD.FTZ R158, R159, -R187.reuse ;  /* 0x800000bb9f9e7221 */ /* 0x100fe20000010000 */
[----:B------:R-:W-:Y:S01]  /*2fd0*/  FADD.FTZ R184, R156, -R186 ;  /* 0x800000ba9cb87221 */ /* 0x000fe20000010000 */
[----:B------:R-:W-:Y:S01]  /*2fe0*/  FADD.FTZ R185, R157, -R187 ;  /* 0x800000bb9db97221 */ /* 0x000fe20000010000 */
[--C-:B--2---:R-:W-:Y:S01]  /*2ff0*/  FADD.FTZ R161, R161, -R189.reuse ;  /* 0x800000bda1a17221 */ /* 0x104fe20000010000 */
[----:B------:R-:W-:Y:S01]  /*3000*/  FADD.FTZ R163, R163, -R189 ;  /* 0x800000bda3a37221 */ /* 0x000fe20000010000 */
[----:B------:R-:W-:Y:S01]  /*3010*/  FADD.FTZ R159, R162, -R188 ;  /* 0x800000bca29f7221 */ /* 0x000fe20000010000 */
[----:B------:R-:W1:Y:S01]  /*3020*/  MUFU.EX2 R156, R217 ;  /* 0x000000d9009c7308 */ /* 0x000e620000000800 */
[----:B-----5:R-:W-:Y:S01]  /*3030*/  FADD.FTZ R189, R174, -R194 ;  /* 0x800000c2aebd7221 */ /* 0x020fe20000010000 */
[----:B------:R-:W-:Y:S01]  /*3040*/  FADD.FTZ R186, R175, -R195 ;  /* 0x800000c3afba7221 */ /* 0x000fe20000010000 */
[----:B------:R-:W-:Y:S01]  /*3050*/  FMUL.FTZ R152, R5, R152 ;  /* 0x0000009805987220 */ /* 0x000fe20000410000 */
[----:B------:R-:W-:Y:S01]  /*3060*/  FMUL.FTZ R175, R6, R153 ;  /* 0x0000009906af7220 */ /* 0x000fe20000410000 */
[----:B------:R-:W-:Y:S01]  /*3070*/  FADD.FTZ R187, R165, -R191 ;  /* 0x800000bfa5bb7221 */ /* 0x000fe20000010000 */
[----:B------:R-:W-:Y:S01]  /*3080*/  FMUL.FTZ R154, R15, R154 ;  /* 0x0000009a0f9a7220 */ /* 0x000fe20000410000 */
[----:B------:R-:W-:Y:S01]  /*3090*/  FADD.FTZ R160, R160, -R188 ;  /* 0x800000bca0a07221 */ /* 0x000fe20000010000 */
[----:B------:R-:W-:Y:S01]  /*30a0*/  MUFU.EX2 R174, R207 ;  /* 0x000000cf00ae7308 */ /* 0x000fe20000000800 */
[----:B------:R-:W-:Y:S01]  /*30b0*/  FADD.FTZ R165, R170, -R192 ;  /* 0x800000c0aaa57221 */ /* 0x000fe20000010000 */
[----:B------:R-:W-:Y:S01]  /*30c0*/  FADD.FTZ R170, R171, -R193 ;  /* 0x800000c1abaa7221 */ /* 0x000fe20000010000 */
[--C-:B------:R-:W-:Y:S01]  /*30d0*/  FADD.FTZ R164, R164, -R190.reuse ;  /* 0x800000bea4a47221 */ /* 0x100fe20000010000 */
[----:B------:R-:W-:Y:S01]  /*30e0*/  FADD.FTZ R166, R166, -R190 ;  /* 0x800000bea6a67221 */ /* 0x000fe20000010000 */
[--C-:B------:R-:W-:Y:S01]  /*30f0*/  FADD.FTZ R171, R176, -R196.reuse ;  /* 0x800000c4b0ab7221 */ /* 0x100fe20000010000 */
[--C-:B------:R-:W-:Y:S01]  /*3100*/  FADD.FTZ R176, R177, -R197.reuse ;  /* 0x800000c5b1b07221 */ /* 0x100fe20000010000 */
[----:B------:R-:W-:Y:S01]  /*3110*/  FADD.FTZ R179, R179, -R197 ;  /* 0x800000c5b3b37221 */ /* 0x000fe20000010000 */
[----:B------:R-:W2:Y:S01]  /*3120*/  MUFU.EX2 R157, R198 ;  /* 0x000000c6009d7308 */ /* 0x000ea20000000800 */
[----:B------:R-:W-:Y:S01]  /*3130*/  FADD.FTZ R178, R178, -R196 ;  /* 0x800000c4b2b27221 */ /* 0x000fe20000010000 */
[----:B------:R-:W-:Y:S01]  /*3140*/  FMUL.FTZ R197, R201, R208 ;  /* 0x000000d0c9c57220 */ /* 0x000fe20000410000 */
[----:B------:R-:W-:Y:S01]  /*3150*/  F2FP.F16.F32.PACK_AB R196, R175, R152 ;  /* 0x00000098afc4723e */ /* 0x000fe200000000ff */
[----:B------:R-:W-:Y:S01]  /*3160*/  FADD.FTZ R167, R167, -R191 ;  /* 0x800000bfa7a77221 */ /* 0x000fe20000010000 */
[----:B------:R-:W-:Y:S01]  /*3170*/  FMUL.FTZ R159, R218, R159 ;  /* 0x0000009fda9f7220 */ /* 0x000fe20000410000 */
[----:B------:R-:W-:Y:S01]  /*3180*/  FMUL.FTZ R152, R22, R163 ;  /* 0x000000a316987220 */ /* 0x000fe20000410000 */
[----:B------:R-:W-:Y:S01]  /*3190*/  FADD.FTZ R168, R168, -R192 ;  /* 0x800000c0a8a87221 */ /* 0x000fe20000010000 */
[----:B------:R-:W3:Y:S01]  /*31a0*/  MUFU.EX2 R162, R199 ;  /* 0x000000c700a27308 */ /* 0x000ee20000000800 */
[----:B------:R-:W-:Y:S01]  /*31b0*/  FADD.FTZ R169, R169, -R193 ;  /* 0x800000c1a9a97221 */ /* 0x000fe20000010000 */
[----:B------:R-:W-:Y:S01]  /*31c0*/  FADD.FTZ R172, R172, -R194 ;  /* 0x800000c2acac7221 */ /* 0x000fe20000010000 */
[----:B------:R-:W-:Y:S01]  /*31d0*/  FADD.FTZ R173, R173, -R195 ;  /* 0x800000c3adad7221 */ /* 0x000fe20000010000 */
[--C-:B----4-:R-:W-:Y:S01]  /*31e0*/  FADD.FTZ R180, R180, -R222.reuse ;  /* 0x800000deb4b47221 */ /* 0x110fe20000010000 */
[----:B------:R-:W-:Y:S01]  /*31f0*/  FADD.FTZ R153, R182, -R222 ;  /* 0x800000deb6997221 */ /* 0x000fe20000010000 */
[--C-:B------:R-:W-:Y:S01]  /*3200*/  FADD.FTZ R181, R181, -R223.reuse ;  /* 0x800000dfb5b57221 */ /* 0x100fe20000010000 */
[----:B------:R-:W-:Y:S01]  /*3210*/  FADD.FTZ R183, R183, -R223 ;  /* 0x800000dfb7b77221 */ /* 0x000fe20000010000 */
[----:B------:R-:W4:Y:S01]  /*3220*/  MUFU.EX2 R207, R206 ;  /* 0x000000ce00cf7308 */ /* 0x000f220000000800 */
        /* <DEDUP_REMOVED lines=24> */
[----:B-1----:R-:W-:Y:S01]  /*33b0*/  FMUL.FTZ R179, R156, R179 ;  /* 0x000000b39cb37220 */ /* 0x002fe20000410000 */
[----:B--2---:R-:W-:Y:S01]  /*33c0*/  FMUL.FTZ R180, R157, R180 ;  /* 0x000000b49db47220 */ /* 0x004fe20000410000 */
[----:B---3--:R-:W-:Y:S01]  /*33d0*/  FMUL.FTZ R153, R162, R153 ;  /* 0x00000099a2997220 */ /* 0x008fe20000410000 */
[----:B------:R-:W-:Y:S01]  /*33e0*/  FMUL.FTZ R181, R174, R181 ;  /* 0x000000b5aeb57220 */ /* 0x000fe20000410000 */
[----:B----4-:R-:W-:Y:S01]  /*33f0*/  FMUL.FTZ R152, R207, R183 ;  /* 0x000000b7cf987220 */ /* 0x010fe20000410000 */
        /* <DEDUP_REMOVED lines=46> */
[----:B------:R-:W-:Y:S01]  /*36e0*/  UMOV UR8, UR5 ;  /* 0x0000000500087c82 */ /* 0x000fe20008000000 */
[----:B------:R-:W-:Y:S02]  /*36f0*/  WARPGROUP.DEPBAR.LE gsb0, 0x0 ;  /* 0x00008000000079c5 */ /* 0x000fe40000010000 */
[----:B------:R-:W-:Y:S02]  /*3700*/  F2FP.F16.F32.PACK_AB R152, R14, R13 ;  /* 0x0000000d0e98723e */ /* 0x000fe400000000ff */
[----:B------:R-:W-:Y:S02]  /*3710*/  F2FP.F16.F32.PACK_AB R153, R19, R18 ;  /* 0x000000121399723e */ /* 0x000fe400000000ff */
[----:B------:R-:W-:-:S02]  /*3720*/  F2FP.F16.F32.PACK_AB R154, R204, R203 ;  /* 0x000000cbcc9a723e */ /* 0x000fc400000000ff */
[----:B------:R-:W-:Y:S02]  /*3730*/  F2FP.F16.F32.PACK_AB R155, R21, R20 ;  /* 0x00000014159b723e */ /* 0x000fe400000000ff */
[----:B------:R-:W-:Y:S02]  /*3740*/  F2FP.F16.F32.PACK_AB R204, R17, R16 ;  /* 0x0000001011cc723e */ /* 0x000fe400000000ff */
[----:B------:R-:W-:-:S06]  /*3750*/  WARPGROUP.ARRIVE ;  /* 0x00000000000079c5 */ /* 0x000fcc0000000000 */
[----:B------:R-:W-:Y:S01]  /*3760*/  HGMMA.64x128x16.F32 R88, R152, gdesc[UR8].tnspB, R88, gsb0 ;  /* 0x41e0000898587df0 */ /* 0x000fe20008000858 */
[----:B------:R-:W-:Y:S01]  /*3770*/  UMOV UR10, UR6 ;  /* 0x00000006000a7c82 */ /* 0x000fe20008000000 */
[----:B------:R-:W-:Y:S01]  /*3780*/  UMOV UR11, 0x40000040 ;  /* 0x40000040000b7882 */ /* 0x000fe20000000000 */
[----:B------:R-:W-:Y:S02]  /*3790*/  WARPGROUP.DEPBAR.LE gsb0, 0x0 ;  /* 0x00008000000079c5 */ /* 0x000fe40000010000 */
[----:B------:R-:W-:-:S07]  /*37a0*/  WARPGROUP.ARRIVE ;  /* 0x00000000000079c5 */ /* 0x000fce0000000000 */
        /* <DEDUP_REMOVED lines=65> */
.L_x_4899:
        /* <DEDUP_REMOVED lines=49> */
.L_x_4900:
        /* <DEDUP_REMOVED lines=78> */
.L_x_4883:
        /* <DEDUP_REMOVED lines=23> */
.L_x_4903:
        /* <DEDUP_REMOVED lines=20> */
.L_x_4904:
        /* <DEDUP_REMOVED lines=18> */
.L_x_4905:
        /* <DEDUP_REMOVED lines=18> */
.L_x_4906:
        /* <DEDUP_REMOVED lines=153> */
.L_x_4908:
[----:B------:R-:W-:Y:S05]  /*5230*/  BSYNC B0 ;  /* 0x0000000000007941 */ /* 0x000fea0003800000 */
.L_x_4907:
[----:B------:R-:W-:-:S04]  /*5240*/  DEPBAR.LE SB0, 0x0 ;  /* 0x000080000000791a */ /* 0x000fc80000000000 */
[----:B------:R-:W-:Y:S05]  /*5250*/  BRA `(.L_x_4881) ;  /* 0x0000005000647947 */ /* 0x000fea0003800000 */
.L_x_4902:
        /* <DEDUP_REMOVED lines=53> */
.L_x_4910:
[----:B------:R-:W-:Y:S05]  /*55b0*/  BSYNC B0 ;  /* 0x0000000000007941 */ /* 0x000fea0003800000 */
.L_x_4909:
        /* <DEDUP_REMOVED lines=16> */
.L_x_4912:
[----:B------:R-:W-:Y:S05]  /*56c0*/  BSYNC B0 ;  /* 0x0000000000007941 */ /* 0x000fea0003800000 */
.L_x_4911:
        /* <DEDUP_REMOVED lines=16> */
.L_x_4914:
[----:B------:R-:W-:Y:S05]  /*57d0*/  BSYNC B0 ;  /* 0x0000000000007941 */ /* 0x000fea0003800000 */
.L_x_4913:
        /* <DEDUP_REMOVED lines=17> */
.L_x_4916:
[----:B------:R-:W-:Y:S05]  /*58f0*/  BSYNC B0 ;  /* 0x0000000000007941 */ /* 0x000fea0003800000 */
.L_x_4915:
        /* <DEDUP_REMOVED lines=16> */
.L_x_4918:
[----:B------:R-:W-:Y:S05]  /*5a00*/  BSYNC B0 ;  /* 0x0000000000007941 */ /* 0x000fea0003800000 */
.L_x_4917:
        /* <DEDUP_REMOVED lines=18> */
.L_x_4920:
[----:B------:R-:W-:Y:S05]  /*5b30*/  BSYNC B0 ;  /* 0x0000000000007941 */ /* 0x000fea0003800000 */
.L_x_4919:
        /* <DEDUP_REMOVED lines=31> */
.L_x_4922:
[----:B------:R-:W-:Y:S05]  /*5d30*/  BSYNC B0 ;  /* 0x0000000000007941 */ /* 0x000fea0003800000 */
.L_x_4921:
        /* <DEDUP_REMOVED lines=22> */
.L_x_4924:
[----:B------:R-:W-:Y:S05]  /*5ea0*/  BSYNC B0 ;  /* 0x0000000000007941 */ /* 0x000fea0003800000 */
.L_x_4923:
        /* <DEDUP_REMOVED lines=14> */
.L_x_4926:
[----:B------:R-:W-:Y:S05]  /*5f90*/  BSYNC B0 ;  /* 0x0000000000007941 */ /* 0x000fea0003800000 */
.L_x_4925:
        /* <DEDUP_REMOVED lines=16> */
.L_x_4928:
[----:B------:R-:W-:Y:S05]  /*60a0*/  BSYNC B0 ;  /* 0x0000000000007941 */ /* 0x000fea0003800000 */
.L_x_4927:
        /* <DEDUP_REMOVED lines=15> */
.L_x_4930:
[----:B------:R-:W-:Y:S05]  /*61a0*/  BSYNC B0 ;  /* 0x0000000000007941 */ /* 0x000fea0003800000 */
.L_x_4929:
        /* <DEDUP_REMOVED lines=15> */
.L_x_4932:
[----:B------:R-:W-:Y:S05]  /*62a0*/  BSYNC B0 ;  /* 0x0000000000007941 */ /* 0x000fea0003800000 */
.L_x_4931:
        /* <DEDUP_REMOVED lines=15> */
.L_x_4934:
[----:B------:R-:W-:Y:S05]  /*63a0*/  BSYNC B0 ;  /* 0x0000000000007941 */ /* 0x000fea0003800000 */
.L_x_4933:
        /* <DEDUP_REMOVED lines=15> */
.L_x_4936:
[----:B------:R-:W-:Y:S05]  /*64a0*/  BSYNC B0 ;  /* 0x0000000000007941 */ /* 0x000fea0003800000 */
.L_x_4935:
        /* <DEDUP_REMOVED lines=15> */
.L_x_4938:
[----:B------:R-:W-:Y:S05]  /*65a0*/  BSYNC B0 ;  /* 0x0000000000007941 */ /* 0x000fea0003800000 */
.L_x_4937:
        /* <DEDUP_REMOVED lines=15> */
.L_x_4879:
        /* <DEDUP_REMOVED lines=33> */
.L_x_4940:
[----:B------:R-:W-:-:S05]  /*68b0*/  UMOV UR11, UR5 ;  /* 0x00000005000b7c82 */ /* 0x000fca0008000000 */
.L_x_4941:
        /* <DEDUP_REMOVED lines=48> */
.L_x_4946:
[----:B------:R-:W2:Y:S04]  /*6bc0*/  LDG.E.STRONG.GPU R0, desc[UR46][R2.64] ;  /* 0x0000002e02007981 */ /* 0x000ea8000c1ef900 */
[----:B--2---:R-:W-:Y:S01]  /*6bd0*/  CCTL.IVALL ;  /* 0x00000000ff00798f */ /* 0x004fe20002000000 */
[----:B------:R-:W-:Y:S05]  /*6be0*/  YIELD ;  /* 0x0000000000007946 */ /* 0x000fea0003800000 */
[----:B------:R-:W-:-:S13]  /*6bf0*/  ISETP.NE.AND P1, PT, R0, UR23, PT ;  /* 0x0000001700007c0c */ /* 0x000fda000bf25270 */
[----:B------:R-:W-:Y:S05]  /*6c00*/  @P1 BRA `(.L_x_4946) ;  /* 0xfffffffc00ec1947 */ /* 0x000fea000383ffff */
.L_x_4945:
[----:B------:R-:W-:Y:S05]  /*6c10*/  BSYNC B0 ;  /* 0x0000000000007941 */ /* 0x000fea0003800000 */
.L_x_4944:
[----:B------:R-:W-:-:S03]  /*6c20*/  UMOV UR4, 0xffffffff ;  /* 0xffffffff00047882 */ /* 0x000fc60000000000 */
[----:B------:R-:W-:Y:S05]  /*6c30*/  BRA.DIV UR4, `(.L_x_4947) ;  /* 0x0000003a044c7947 */ /* 0x000fea000b800000 */
[----:B------:R-:W-:Y:S01]  /*6c40*/  NOP ;  /* 0x0000000000007918 */ /* 0x000fe20000000000 */
.L_x_5024:
        /* <DEDUP_REMOVED lines=22> */
.L_x_4949:
[----:B------:R-:W-:Y:S05]  /*6db0*/  BSYNC B0 ;  /* 0x0000000000007941 */ /* 0x000fea0003800000 */
.L_x_4948:
        /* <DEDUP_REMOVED lines=20> */
.L_x_4951:
[----:B------:R-:W-:Y:S05]  /*6f00*/  BSYNC B0 ;  /* 0x0000000000007941 */ /* 0x000fea0003800000 */
.L_x_4950:
[----:B------:R-:W-:Y:S06]  /*6f10*/  BAR.ARV 0xa, 0xa0 ;  /* 0x0282800000007b1d */ /* 0x000fec0000002000 */
[----:B------:R-:W-:Y:S04]  /*6f20*/  BSSY B0, `(.L_x_4952) ;  /* 0x0000003000007945 */ /* 0x000fe80003800000 */
[----:B------:R-:W-:Y:S05]  /*6f30*/  @!P0 BRA `(.L_x_4953) ;  /* 0x0000000000048947 */ /* 0x000fea0003800000 */
[----:B------:R-:W-:-:S04]  /*6f40*/  DEPBAR.LE SB0, 0x0 ;  /* 0x000080000000791a */ /* 0x000fc80000000000 */
.L_x_4953:
[----:B------:R-:W-:Y:S05]  /*6f50*/  BSYNC B0 ;  /* 0x0000000000007941 */ /* 0x000fea0003800000 */
.L_x_4952:
        /* <DEDUP_REMOVED lines=19> */
.L_x_4955:
[----:B------:R-:W-:Y:S05]  /*7090*/  BSYNC B0 ;  /* 0x0000000000007941 */ /* 0x000fea0003800000 */
.L_x_4954:
[----:B------:R-:W-:Y:S01]  /*70a0*/  UIADD3 UR18, UR6, 0x1, URZ ;  /* 0x0000000106127890 */ /* 0x000fe2000fffe03f */
[----:B------:R-:W-:Y:S11]  /*70b0*/  BRA `(.L_x_4956) ;  /* 0x0000000000047947 */ /* 0x000ff60003800000 */
.L_x_4943:
[----:B------:R-:W-:-:S05]  /*70c0*/  UMOV UR18, UR6 ;  /* 0x0000000600127c82 */ /* 0x000fca0008000000 */
.L_x_4956:
        /* <DEDUP_REMOVED lines=12> */
.L_x_4981:
        /* <DEDUP_REMOVED lines=11> */
.L_x_4959:
[----:B------:R-:W2:Y:S04]  /*7240*/  LDG.E.STRONG.GPU R0, desc[UR46][R2.64] ;  /* 0x0000002e02007981 */ /* 0x000ea8000c1ef900 */
[----:B--2---:R-:W-:Y:S01]  /*7250*/  CCTL.IVALL ;  /* 0x00000000ff00798f */ /* 0x004fe20002000000 */
[----:B------:R-:W-:Y:S05]  /*7260*/  YIELD ;  /* 0x0000000000007946 */ /* 0x000fea0003800000 */
[----:B------:R-:W-:-:S13]  /*7270*/  ISETP.NE.AND P1, PT, R0, UR23, PT ;  /* 0x0000001700007c0c */ /* 0x000fda000bf25270 */
[----:B------:R-:W-:Y:S05]  /*7280*/  @P1 BRA `(.L_x_4959) ;  /* 0xfffffffc00ec1947 */ /* 0x000fea000383ffff */
.L_x_4958:
[----:B------:R-:W-:Y:S05]  /*7290*/  BSYNC B0 ;  /* 0x0000000000007941 */ /* 0x000fea0003800000 */
.L_x_4957:
[----:B------:R-:W-:-:S03]  /*72a0*/  UMOV UR16, 0xffffffff ;  /* 0xffffffff00107882 */ /* 0x000fc60000000000 */
[----:B------:R-:W-:Y:S05]  /*72b0*/  BRA.DIV UR16, `(.L_x_4960) ;  /* 0x0000003210c87947 */ /* 0x000fea000b800000 */
[----:B------:R-:W-:Y:S01]  /*72c0*/  NOP ;  /* 0x0000000000007918 */ /* 0x000fe20000000000 */
.L_x_5027:
        /* <DEDUP_REMOVED lines=19> */
.L_x_4962:
[----:B------:R-:W-:Y:S05]  /*7400*/  BSYNC B0 ;  /* 0x0000000000007941 */ /* 0x000fea0003800000 */
.L_x_4961:
        /* <DEDUP_REMOVED lines=15> */
.L_x_4964:
[----:B------:R-:W-:Y:S05]  /*7500*/  BSYNC B0 ;  /* 0x0000000000007941 */ /* 0x000fea0003800000 */
.L_x_4963:
[----:B------:R-:W-:Y:S06]  /*7510*/  BAR.ARV 0xa, 0xa0 ;  /* 0x0282800000007b1d */ /* 0x000fec0000002000 */
[----:B------:R-:W-:Y:S04]  /*7520*/  BSSY B0, `(.L_x_4965) ;  /* 0x0000003000007945 */ /* 0x000fe80003800000 */
[----:B------:R-:W-:Y:S05]  /*7530*/  @!P0 BRA `(.L_x_4966) ;  /* 0x0000000000048947 */ /* 0x000fea0003800000 */
[----:B------:R-:W-:-:S04]  /*7540*/  DEPBAR.LE SB0, 0x0 ;  /* 0x000080000000791a */ /* 0x000fc80000000000 */
.L_x_4966:
[----:B------:R-:W-:Y:S05]  /*7550*/  BSYNC B0 ;  /* 0x0000000000007941 */ /* 0x000fea0003800000 */
.L_x_4965:
        /* <DEDUP_REMOVED lines=19> */
.L_x_4968:
[----:B------:R-:W-:Y:S05]  /*7690*/  BSYNC B0 ;  /* 0x0000000000007941 */ /* 0x000fea0003800000 */
.L_x_4967:
        /* <DEDUP_REMOVED lines=9> */
.L_x_4971:
[----:B------:R-:W2:Y:S04]  /*7730*/  LDG.E.STRONG.GPU R0, desc[UR46][R2.64] ;  /* 0x0000002e02007981 */ /* 0x000ea8000c1ef900 */
[----:B--2---:R-:W-:Y:S01]  /*7740*/  CCTL.IVALL ;  /* 0x00000000ff00798f */ /* 0x004fe20002000000 */
[----:B------:R-:W-:Y:S05]  /*7750*/  YIELD ;  /* 0x0000000000007946 */ /* 0x000fea0003800000 */
[----:B------:R-:W-:-:S13]  /*7760*/  ISETP.NE.AND P1, PT, R0, UR23, PT ;  /* 0x0000001700007c0c */ /* 0x000fda000bf25270 */
[----:B------:R-:W-:Y:S05]  /*7770*/  @P1 BRA `(.L_x_4971) ;  /* 0xfffffffc00ec1947 */ /* 0x000fea000383ffff */
.L_x_4970:
[----:B------:R-:W-:Y:S05]  /*7780*/  BSYNC B0 ;  /* 0x0000000000007941 */ /* 0x000fea0003800000 */
.L_x_4969:
[----:B------:R-:W-:-:S03]  /*7790*/  UMOV UR12, 0xffffffff ;  /* 0xffffffff000c7882 */ /* 0x000fc60000000000 */
[----:B------:R-:W-:Y:S05]  /*77a0*/  BRA.DIV UR12, `(.L_x_4972) ;  /* 0x0000002e0ca87947 */ /* 0x000fea000b800000 */
[----:B------:R-:W-:Y:S01]  /*77b0*/  NOP ;  /* 0x0000000000007918 */ /* 0x000fe20000000000 */
.L_x_5030:
        /* <DEDUP_REMOVED lines=15> */
.L_x_4974:
[----:B------:R-:W-:Y:S05]  /*78b0*/  BSYNC B0 ;  /* 0x0000000000007941 */ /* 0x000fea0003800000 */
.L_x_4973:
        /* <DEDUP_REMOVED lines=15> */
.L_x_4976:
[----:B------:R-:W-:Y:S05]  /*79b0*/  BSYNC B0 ;  /* 0x0000000000007941 */ /* 0x000fea0003800000 */
.L_x_4975:
[----:B------:R-:W-:Y:S06]  /*79c0*/  BAR.ARV 0xa, 0xa0 ;  /* 0x0282800000007b1d */ /* 0x000fec0000002000 */
[----:B------:R-:W-:Y:S04]  /*79d0*/  BSSY B0, `(.L_x_4977) ;  /* 0x0000003000007945 */ /* 0x000fe80003800000 */
[----:B------:R-:W-:Y:S05]  /*79e0*/  @!P0 BRA `(.L_x_4978) ;  /* 0x0000000000048947 */ /* 0x000fea0003800000 */
[----:B------:R-:W-:-:S04]  /*79f0*/  DEPBAR.LE SB0, 0x0 ;  /* 0x000080000000791a */ /* 0x000fc80000000000 */
.L_x_4978:
[----:B------:R-:W-:Y:S05]  /*7a00*/  BSYNC B0 ;  /* 0x0000000000007941 */ /* 0x000fea0003800000 */
.L_x_4977:
        /* <DEDUP_REMOVED lines=19> */
.L_x_4980:
[----:B------:R-:W-:Y:S05]  /*7b40*/  BSYNC B0 ;  /* 0x0000000000007941 */ /* 0x000fea0003800000 */
.L_x_4979:
[----:B------:R-:W-:Y:S02]  /*7b50*/  UIADD3 UR6, UR6, 0x2, URZ ;  /* 0x0000000206067890 */ /* 0x000fe4000fffe03f */
[----:B------:R-:W-:Y:S02]  /*7b60*/  UIADD3 UR4, UR4, 0x4000, URZ ;  /* 0x0000400004047890 */ /* 0x000fe4000fffe03f */
[----:B------:R-:W-:-:S06]  /*7b70*/  UISETP.GE.AND UP0, UPT, UR6, UR11, UPT ;  /* 0x0000000b0600728c */ /* 0x000fcc000bf06270 */
[----:B------:R-:W-:-:S13]  /*7b80*/  PLOP3.LUT P1, PT, PT, PT, UP0, 0x80, 0x0 ;  /* 0x000000000000781c */ /* 0x000fda0003f2f008 */
[----:B------:R-:W-:Y:S05]  /*7b90*/  @!P1 BRA `(.L_x_4981) ;  /* 0xfffffff4007c9947 */ /* 0x000fea000383ffff */
.L_x_4942:
        /* <DEDUP_REMOVED lines=41> */
.L_x_4984:
[----:B------:R-:W-:Y:S05]  /*7e30*/  BSYNC B0 ;  /* 0x0000000000007941 */ /* 0x000fea0003800000 */
.L_x_4983:
[----:B------:R-:W-:Y:S05]  /*7e40*/  BRA `(.L_x_4985) ;  /* 0x0000000000047947 */ /* 0x000fea0003800000 */
.L_x_4982:
[----:B------:R-:W-:-:S05]  /*7e50*/  UMOV UR4, UR6 ;  /* 0x0000000600047c82 */ /* 0x000fca0008000000 */
.L_x_4985:
        /* <DEDUP_REMOVED lines=11> */
.L_x_4990:
        /* <DEDUP_REMOVED lines=24> */
.L_x_4987:
[----:B------:R-:W-:Y:S05]  /*8090*/  BSYNC B0 ;  /* 0x0000000000007941 */ /* 0x000fea0003800000 */
.L_x_4986:
        /* <DEDUP_REMOVED lines=24> */
.L_x_4989:
[----:B------:R-:W-:Y:S05]  /*8220*/  BSYNC B0 ;  /* 0x0000000000007941 */ /* 0x000fea0003800000 */
.L_x_4988:
[----:B------:R-:W-:Y:S02]  /*8230*/  UIADD3 UR11, UR11, 0x2, URZ ;  /* 0x000000020b0b7890 */ /* 0x000fe4000fffe03f */
[----:B------:R-:W-:Y:S02]  /*8240*/  ULEA UR8, UR18, UR8, 0x1 ;  /* 0x0000000812087291 */ /* 0x000fe4000f8e083f */
[----:B------:R-:W-:Y:S02]  /*8250*/  ULEA UR9, UR18, UR9, 0x1 ;  /* 0x0000000912097291 */ /* 0x000fe4000f8e083f */
[----:B------:R-:W-:-:S13]  /*8260*/  ISETP.NE.AND P0, PT, RZ, UR11, PT ;  /* 0x0000000bff007c0c */ /* 0x000fda000bf05270 */
[----:B------:R-:W-:Y:S05]  /*8270*/  @!P0 BRA `(.L_x_4881) ;  /* 0x00000020005c8947 */ /* 0x000fea0003800000 */
[----:B------:R-:W-:Y:S05]  /*8280*/  BRA `(.L_x_4990) ;  /* 0xfffffffc00207947 */ /* 0x000fea000383ffff */
.L_x_4939:
        /* <DEDUP_REMOVED lines=33> */
.L_x_4992:
        /* <DEDUP_REMOVED lines=43> */
.L_x_5031:
        /* <DEDUP_REMOVED lines=15> */
.L_x_4995:
        /* <DEDUP_REMOVED lines=98> */
.L_x_5006:
[----:B--234-:R-:W-:-:S04]  /*8e60*/  SHF.L.U32 R21, R11, 0x1f, RZ ;  /* 0x0000001f0b157819 */ /* 0x01cfc800000006ff */
[----:B------:R-:W1:Y:S02]  /*8e70*/  SYNCS.PHASECHK.TRANS64.TRYWAIT P1, [R16+URZ+0x30840], R21 ;  /* 0x03084015100075a7 */ /* 0x000e64000802017f */
[----:B-1----:R-:W-:Y:S05]  /*8e80*/  @!P1 BRA `(.L_x_4998) ;  /* 0x0000001800209947 */ /* 0x002fea0003800000 */
.L_x_5032:
[----:B------:R-:W-:Y:S05]  /*8e90*/  @P0 BRA `(.L_x_4999) ;  /* 0x0000000000140947 */ /* 0x000fea0003800000 */
[----:B------:R-:W-:Y:S01]  /*8ea0*/  ISETP.NE.AND P1, PT, R6, RZ, PT ;  /* 0x000000ff0600720c */ /* 0x000fe20003f25270 */
[----:B------:R-:W-:-:S04]  /*8eb0*/  IMAD.MOV.U32 R3, RZ, RZ, 0x4100 ;  /* 0x00004100ff037424 */ /* 0x000fc800078e00ff */
[----:B------:R3:W-:Y:S08]  /*8ec0*/  SYNCS.ARRIVE.TRANS64 RZ, [R16+URZ+0x30830], R3 ;  /* 0x0308300310ff79a7 */ /* 0x0007f0000800003f */
[----:B------:R-:W-:Y:S05]  /*8ed0*/  @!P1 BRA `(.L_x_4999) ;  /* 0x0000000000049947 */ /* 0x000fea0003800000 */
[----:B------:R-:W-:Y:S01]  /*8ee0*/  BPT.TRAP 0x1 ;  /* 0x000000040000795c */ /* 0x000fe20000300000 */
.L_x_4999:
        /* <DEDUP_REMOVED lines=36> */
.L_x_5033:
[----:B------:R-:W-:Y:S05]  /*9130*/  @P0 BRA `(.L_x_5001) ;  /* 0x0000000000140947 */ /* 0x000fea0003800000 */
[----:B------:R-:W-:Y:S01]  /*9140*/  ISETP.NE.AND P1, PT, R6, RZ, PT ;  /* 0x000000ff0600720c */ /* 0x000fe20003f25270 */
[----:B------:R-:W-:-:S04]  /*9150*/  IMAD.MOV.U32 R2, RZ, RZ, 0x4100 ;  /* 0x00004100ff027424 */ /* 0x000fc800078e00ff */
[----:B------:R3:W-:Y:S08]  /*9160*/  SYNCS.ARRIVE.TRANS64 RZ, [R16+URZ+0x30818], R2 ;  /* 0x0308180210ff79a7 */ /* 0x0007f0000800003f */
[----:B------:R-:W-:Y:S05]  /*9170*/  @!P1 BRA `(.L_x_5001) ;  /* 0x0000000000049947 */ /* 0x000fea0003800000 */
[----:B------:R-:W-:Y:S01]  /*9180*/  BPT.TRAP 0x1 ;  /* 0x000000040000795c */ /* 0x000fe20000300000 */
.L_x_5001:
        /* <DEDUP_REMOVED lines=36> */
.L_x_5034:
[----:B------:R-:W-:Y:S05]  /*93d0*/  @P0 BRA `(.L_x_5003) ;  /* 0x0000000000140947 */ /* 0x000fea0003800000 */
[----:B------:R-:W-:Y:S01]  /*93e0*/  ISETP.NE.AND P1, PT, R6, RZ, PT ;  /* 0x000000ff0600720c */ /* 0x000fe20003f25270 */
[----:B-123--:R-:W-:-:S04]  /*93f0*/  IMAD.MOV.U32 R21, RZ, RZ, 0x4100 ;  /* 0x00004100ff157424 */ /* 0x00efc800078e00ff */
[----:B------:R4:W-:Y:S08]  /*9400*/  SYNCS.ARRIVE.TRANS64 RZ, [R16+URZ+0x30838], R21 ;  /* 0x0308381510ff79a7 */ /* 0x0009f0000800003f */
[----:B------:R-:W-:Y:S05]  /*9410*/  @!P1 BRA `(.L_x_5003) ;  /* 0x0000000000049947 */ /* 0x000fea0003800000 */
[----:B------:R-:W-:Y:S01]  /*9420*/  BPT.TRAP 0x1 ;  /* 0x000000040000795c */ /* 0x000fe20000300000 */
.L_x_5003:
        /* <DEDUP_REMOVED lines=31> */
.L_x_5036:
[----:B------:R-:W-:Y:S05]  /*9620*/  @P0 BRA `(.L_x_5005) ;  /* 0x0000000000140947 */ /* 0x000fea0003800000 */
[----:B------:R-:W-:Y:S01]  /*9630*/  ISETP.NE.AND P1, PT, R6, RZ, PT ;  /* 0x000000ff0600720c */ /* 0x000fe20003f25270 */
[----:B------:R-:W-:-:S04]  /*9640*/  IMAD.MOV.U32 R5, RZ, RZ, 0x4100 ;  /* 0x00004100ff057424 */ /* 0x000fc800078e00ff */
[----:B------:R1:W-:Y:S08]  /*9650*/  SYNCS.ARRIVE.TRANS64 RZ, [R16+URZ+0x30810], R5 ;  /* 0x0308100510ff79a7 */ /* 0x0003f0000800003f */
[----:B------:R-:W-:Y:S05]  /*9660*/  @!P1 BRA `(.L_x_5005) ;  /* 0x0000000000049947 */ /* 0x000fea0003800000 */
[----:B------:R-:W-:Y:S01]  /*9670*/  BPT.TRAP 0x1 ;  /* 0x000000040000795c */ /* 0x000fe20000300000 */
.L_x_5005:
        /* <DEDUP_REMOVED lines=37> */
.L_x_4997:
[----:B------:R-:W3:Y:S02]  /*98d0*/  LDL.LU R4, [R1+0x4] ;  /* 0x0000040001047983 */ /* 0x000ee40000300800 */
[----:B---3--:R-:W-:Y:S02]  /*98e0*/  ISETP.NE.AND P1, PT, R4, RZ, PT ;  /* 0x000000ff0400720c */ /* 0x008fe40003f25270 */
[----:B------:R1:W5:Y:S11]  /*98f0*/  LDL R4, [R1] ;  /* 0x0000000001047983 */ /* 0x0003760000100800 */
[----:B-1----:R-:W-:Y:S05]  /*9900*/  @!P1 BRA `(.L_x_4996) ;  /* 0x0000000400489947 */ /* 0x002fea0003800000 */
[----:B------:R-:W-:-:S04]  /*9910*/  SHF.L.U32 R13, R11, 0x1f, RZ ;  /* 0x0000001f0b0d7819 */ /* 0x000fc800000006ff */
[----:B------:R-:W1:Y:S02]  /*9920*/  SYNCS.PHASECHK.TRANS64.TRYWAIT P1, [R16+URZ+0x30840], R13 ;  /* 0x0308400d100075a7 */ /* 0x000e64000802017f */
[----:B-1----:R-:W-:Y:S05]  /*9930*/  @!P1 BRA `(.L_x_5007) ;  /* 0x0000000c00c89947 */ /* 0x002fea0003800000 */
.L_x_5037:
[----:B------:R-:W-:Y:S05]  /*9940*/  @P0 BRA `(.L_x_5008) ;  /* 0x0000000000140947 */ /* 0x000fea0003800000 */
[----:B------:R-:W-:Y:S01]  /*9950*/  ISETP.NE.AND P1, PT, R6, RZ, PT ;  /* 0x000000ff0600720c */ /* 0x000fe20003f25270 */
[----:B--2---:R-:W-:-:S04]  /*9960*/  IMAD.MOV.U32 R5, RZ, RZ, 0x4100 ;  /* 0x00004100ff057424 */ /* 0x004fc800078e00ff */
[----:B------:R3:W-:Y:S08]  /*9970*/  SYNCS.ARRIVE.TRANS64 RZ, [R16+URZ+0x30830], R5 ;  /* 0x0308300510ff79a7 */ /* 0x0007f0000800003f */
[----:B------:R-:W-:Y:S05]  /*9980*/  @!P1 BRA `(.L_x_5008) ;  /* 0x0000000000049947 */ /* 0x000fea0003800000 */
[----:B------:R-:W-:Y:S01]  /*9990*/  BPT.TRAP 0x1 ;  /* 0x000000040000795c */ /* 0x000fe20000300000 */
.L_x_5008:
        /* <DEDUP_REMOVED lines=33> */
.L_x_5038:
[----:B------:R-:W-:Y:S05]  /*9bb0*/  @P0 BRA `(.L_x_5010) ;  /* 0x0000000000140947 */ /* 0x000fea0003800000 */
[----:B------:R-:W-:Y:S01]  /*9bc0*/  ISETP.NE.AND P0, PT, R6, RZ, PT ;  /* 0x000000ff0600720c */ /* 0x000fe20003f05270 */
[----:B------:R-:W-:-:S04]  /*9bd0*/  IMAD.MOV.U32 R5, RZ, RZ, 0x4100 ;  /* 0x00004100ff057424 */ /* 0x000fc800078e00ff */
[----:B------:R3:W-:Y:S08]  /*9be0*/  SYNCS.ARRIVE.TRANS64 RZ, [R16+URZ+0x30818], R5 ;  /* 0x0308180510ff79a7 */ /* 0x0007f0000800003f */
[----:B------:R-:W-:Y:S05]  /*9bf0*/  @!P0 BRA `(.L_x_5010) ;  /* 0x0000000000048947 */ /* 0x000fea0003800000 */
[----:B------:R-:W-:Y:S01]  /*9c00*/  BPT.TRAP 0x1 ;  /* 0x000000040000795c */ /* 0x000fe20000300000 */
.L_x_5010:
        /* <DEDUP_REMOVED lines=34> */
.L_x_4996:
[----:B------:R-:W3:Y:S01]  /*9e30*/  S2R R0, SR_TID.X ;  /* 0x0000000000007919 */ /* 0x000ee20000002100 */
[----:B------:R-:W-:Y:S01]  /*9e40*/  IMAD R3, R19, 0x8, R16 ;  /* 0x0000000813037824 */ /* 0x000fe200078e0210 */
[----:B---3--:R-:W-:Y:S02]  /*9e50*/  LOP3.LUT R2, R0, 0x7f, RZ, 0xc0, !PT ;  /* 0x0000007f00027812 */ /* 0x008fe400078ec0ff */
[----:B------:R-:W-:Y:S02]  /*9e60*/  SHF.L.U32 R0, R11, 0x1f, RZ ;  /* 0x0000001f0b007819 */ /* 0x000fe400000006ff */
[----:B------:R-:W-:Y:S02]  /*9e70*/  ISETP.NE.AND P1, PT, R2, RZ, PT ;  /* 0x000000ff0200720c */ /* 0x000fe40003f25270 */
[----:B------:R-:W3:Y:S02]  /*9e80*/  SYNCS.PHASECHK.TRANS64.TRYWAIT P0, [R3+URZ+0x30840], R0 ;  /* 0x03084000030075a7 */ /* 0x000ee4000800017f */
[----:B---3--:R-:W-:Y:S09]  /*9e90*/  @!P0 BRA `(.L_x_5011) ;  /* 0x0000000800988947 */ /* 0x008ff20003800000 */
.L_x_5039:
[----:B------:R-:W-:Y:S05]  /*9ea0*/  @P1 BRA `(.L_x_5012) ;  /* 0x0000000000181947 */ /* 0x000fea0003800000 */
[----:B------:R-:W1:Y:S01]  /*9eb0*/  S2R R2, SR_TID.X ;  /* 0x0000000000027919 */ /* 0x000e620000002100 */
[----:B---3--:R-:W-:-:S04]  /*9ec0*/  IMAD.MOV.U32 R0, RZ, RZ, 0x4100 ;  /* 0x00004100ff007424 */ /* 0x008fc800078e00ff */
[----:B------:R3:W-:Y:S01]  /*9ed0*/  SYNCS.ARRIVE.TRANS64 RZ, [R3+URZ+0x30830], R0 ;  /* 0x0308300003ff79a7 */ /* 0x0007e2000800003f */
[----:B-1----:R-:W-:-:S13]  /*9ee0*/  LOP3.LUT P0, RZ, R2, 0x1f, RZ, 0xc0, !PT ;  /* 0x0000001f02ff7812 */ /* 0x002fda000780c0ff */
[----:B---3--:R-:W-:Y:S05]  /*9ef0*/  @!P0 BRA `(.L_x_5012) ;  /* 0x0000000000048947 */ /* 0x008fea0003800000 */
[----:B------:R-:W-:Y:S01]  /*9f00*/  BPT.TRAP 0x1 ;  /* 0x000000040000795c */ /* 0x000fe20000300000 */
.L_x_5012:
        /* <DEDUP_REMOVED lines=40> */
.L_x_4993:
[----:B------:R-:W-:Y:S05]  /*a190*/  BSYNC B0 ;  /* 0x0000000000007941 */ /* 0x000fea0003800000 */
.L_x_4991:
[----:B------:R-:W-:-:S03]  /*a1a0*/  UMOV UR7, 0xffffffff ;  /* 0xffffffff00077882 */ /* 0x000fc60000000000 */
[----:B------:R-:W-:Y:S05]  /*a1b0*/  BRA.DIV UR7, `(.L_x_5013) ;  /* 0x0000000607e47947 */ /* 0x000fea000b800000 */
[----:B------:R-:W-:-:S13]  /*a1c0*/  ELECT P6, URZ, PT ;  /* 0x00000000003f782f */ /* 0x000fda00038c0000 */
.L_x_5042:
[----:B------:R-:W-:Y:S05]  /*a1d0*/  @!P6 BRA `(.L_x_4881) ;  /* 0x000000000084e947 */ /* 0x000fea0003800000 */
[----:B------:R-:W-:-:S06]  /*a1e0*/  ULOP3.LUT UR7, UR38, 0x2, URZ, 0xfc, !UPT ;  /* 0x0000000226077892 */ /* 0x000fcc000f8efc3f */
[----:B------:R-:W-:-:S05]  /*a1f0*/  IMAD.U32 R2, RZ, RZ, UR7 ;  /* 0x00000007ff027e24 */ /* 0x000fca000f8e00ff */
[----:B------:R-:W-:-:S13]  /*a200*/  ISETP.NE.AND P2, PT, R2, 0x3, PT ;  /* 0x000000030200780c */ /* 0x000fda0003f45270 */
[----:B------:R-:W-:Y:S05]  /*a210*/  @!P2 BRA `(.L_x_5014) ;  /* 0x000000000004a947 */ /* 0x000fea0003800000 */
[----:B------:R-:W-:Y:S01]  /*a220*/  BPT.TRAP 0x1 ;  /* 0x000000040000795c */ /* 0x000fe20000300000 */
.L_x_5014:
        /* <DEDUP_REMOVED lines=15> */
.L_x_5043:
[----:B------:R-:W2:Y:S02]  /*a320*/  SYNCS.PHASECHK.TRANS64.TRYWAIT P0, [R3+URZ], R2 ;  /* 0x00000002030075a7 */ /* 0x000ea4000800017f */
[----:B--2---:R-:W-:Y:S05]  /*a330*/  @!P0 BRA `(.L_x_5016) ;  /* 0x0000000400b88947 */ /* 0x004fea0003800000 */
.L_x_5044:
[----:B------:R-:W-:Y:S05]  /*a340*/  @!P2 BRA `(.L_x_5017) ;  /* 0x000000000004a947 */ /* 0x000fea0003800000 */
[----:B------:R-:W-:Y:S01]  /*a350*/  BPT.TRAP 0x1 ;  /* 0x000000040000795c */ /* 0x000fe20000300000 */
.L_x_5017:
[----:B--2---:R-:W-:-:S04]  /*a360*/  VIADD R3, R7, 0x30840 ;  /* 0x0003084007037836 */ /* 0x004fc80000000000 */
[----:B------:R-:W-:-:S04]  /*a370*/  IMAD R0, R0, 0x8, R3 ;  /* 0x0000000800007824 */ /* 0x000fc800078e0203 */
[----:B------:R-:W2:Y:S02]  /*a380*/  SYNCS.PHASECHK.TRANS64.TRYWAIT P0, [R0+URZ], R5 ;  /* 0x00000005000075a7 */ /* 0x000ea4000800017f */
[----:B--2---:R-:W-:Y:S05]  /*a390*/  @!P0 BRA `(.L_x_5018) ;  /* 0x0000000400b48947 */ /* 0x004fea0003800000 */
.L_x_5045:
[----:B------:R-:W-:-:S07]  /*a3a0*/  IMAD R3, R4, 0x8, R3 ;  /* 0x0000000804037824 */ /* 0x000fce00078e0203 */
.L_x_5019:
[----:B---3--:R3:W4:Y:S02]  /*a3b0*/  SYNCS.PHASECHK.TRANS64.TRYWAIT P0, [R3+URZ], R2 ;  /* 0x00000002030075a7 */ /* 0x008724000800017f */
[----:B----4-:R-:W-:Y:S05]  /*a3c0*/  @!P0 NANOSLEEP.SYNCS 0x989680 ;  /* 0x009896800000895d */ /* 0x010fea0003900000 */
[----:B------:R-:W4:Y:S02]  /*a3d0*/  @!P0 SYNCS.PHASECHK.TRANS64 P0, [R3+URZ], R2 ;  /* 0x00000002030085a7 */ /* 0x000f24000800007f */
[----:B----4-:R-:W-:Y:S05]  /*a3e0*/  @!P0 BRA `(.L_x_5019) ;  /* 0xfffffffc00f08947 */ /* 0x010fea000383ffff */
.L_x_4881:
[----:B------:R-:W-:Y:S05]  /*a3f0*/  BSYNC B6 ;  /* 0x0000000000067941 */ /* 0x000fea0003800000 */
.L_x_4878:
[----:B------:R-:W-:Y:S05]  /*a400*/  EXIT ;  /* 0x000000000000794d */ /* 0x000fea0003800000 */
.L_x_4888:
[----:B------:R-:W-:Y:S02]  /*a410*/  IMAD.MOV.U32 R12, RZ, RZ, RZ ;  /* 0x000000ffff0c7224 */ /* 0x000fe400078e00ff */
[----:B------:R-:W-:Y:S02]  /*a420*/  IMAD.MOV.U32 R11, RZ, RZ, 0x1f ;  /* 0x0000001fff0b7424 */ /* 0x000fe400078e00ff */
[----:B------:R-:W-:-:S07]  /*a430*/  IMAD.MOV.U32 R15, RZ, RZ, -0x1 ;  /* 0xffffffffff0f7424 */ /* 0x000fce00078e00ff */
[----:B------:R-:W-:Y:S05]  /*a440*/  WARPSYNC.COLLECTIVE R15, `(.L_x_5020) ;  /* 0x000000000f087348 */ /* 0x000fea0003c00000 */
[----:B------:R1:W2:Y:S02]  /*a450*/  SHFL.IDX P6, R14, R13, R12, R11 ;  /* 0x0000000c0d0e7389 */ /* 0x0002a400000c000b */
[----:B-12---:R-:W-:Y:S01]  /*a460*/  ENDCOLLECTIVE ;  /* 0x000000000000791b */ /* 0x006fe20003800000 */
.L_x_5020:
[----:B------:R-:W-:Y:S05]  /*a470*/  BRA `(.L_x_5021) ;  /* 0xffffff6c005c7947 */ /* 0x000fea000383ffff */
.L_x_4890:
[----:B--2---:R2:W3:Y:S02]  /*a480*/  SYNCS.PHASECHK.TRANS64.TRYWAIT P0, [R231+URZ+0x30800], R8 ;  /* 0x03080008e70075a7 */ /* 0x0044e4000800017f */
[----:B---3--:R-:W-:Y:S05]  /*a490*/  @!P0 NANOSLEEP.SYNCS 0x989680 ;  /* 0x009896800000895d */ /* 0x008fea0003900000 */
[----:B------:R-:W3:Y:S02]  /*a4a0*/  @!P0 SYNCS.PHASECHK.TRANS64 P0, [R231+URZ+0x30800], R8 ;  /* 0x03080008e70085a7 */ /* 0x000ee4000800007f */
[----:B---3--:R-:W-:Y:S05]  /*a4b0*/  @!P0 BRA `(.L_x_4890) ;  /* 0xfffffffc00f08947 */ /* 0x008fea000383ffff */
[----:B------:R-:W-:Y:S05]  /*a4c0*/  BRA `(.L_x_4889) ;  /* 0xffffff6c00a47947 */ /* 0x000fea000383ffff */
.L_x_4894:
[----:B---3--:R3:W4:Y:S02]  /*a4d0*/  SYNCS.PHASECHK.TRANS64.TRYWAIT P0, [R0+URZ+0x30810], R7 ;  /* 0x03081007000075a7 */ /* 0x008724000800017f */
[----:B----4-:R-:W-:Y:S05]  /*a4e0*/  @!P0 NANOSLEEP.SYNCS 0x989680 ;  /* 0x009896800000895d */ /* 0x010fea0003900000 */
[----:B------:R-:W4:Y:S02]  /*a4f0*/  @!P0 SYNCS.PHASECHK.TRANS64 P0, [R0+URZ+0x30810], R7 ;  /* 0x03081007000085a7 */ /* 0x000f24000800007f */
[----:B----4-:R-:W-:Y:S05]  /*a500*/  @!P0 BRA `(.L_x_4894) ;  /* 0xfffffffc00f08947 */ /* 0x010fea000383ffff */
[----:B------:R-:W-:Y:S05]  /*a510*/  BRA `(.L_x_4893) ;  /* 0xffffff7400447947 */ /* 0x000fea000383ffff */
.L_x_4898:
[----:B------:R1:W1:Y:S02]  /*a520*/  SYNCS.PHASECHK.TRANS64.TRYWAIT P0, [R0+URZ+0x30830], R7 ;  /* 0x03083007000075a7 */ /* 0x000264000800017f */
[----:B-1----:R-:W-:Y:S05]  /*a530*/  @!P0 NANOSLEEP.SYNCS 0x989680 ;  /* 0x009896800000895d */ /* 0x002fea0003900000 */
[----:B------:R-:W1:Y:S02]  /*a540*/  @!P0 SYNCS.PHASECHK.TRANS64 P0, [R0+URZ+0x30830], R7 ;  /* 0x03083007000085a7 */ /* 0x000e64000800007f */
[----:B-1----:R-:W-:Y:S05]  /*a550*/  @!P0 BRA `(.L_x_4898) ;  /* 0xfffffffc00f08947 */ /* 0x002fea000383ffff */
[----:B------:R-:W-:Y:S05]  /*a560*/  BRA `(.L_x_4897) ;  /* 0xffffff78009c7947 */ /* 0x000fea000383ffff */
.L_x_4947:
[----:B------:R-:W-:Y:S01]  /*a570*/  BSSY B0, `(.L_x_5022) ;  /* 0x0000005000007945 */ /* 0x000fe20003800000 */
[----:B------:R-:W-:-:S07]  /*a580*/  IMAD.MOV.U32 R15, RZ, RZ, -0x1 ;  /* 0xffffffffff0f7424 */ /* 0x000fce00078e00ff */
[----:B------:R-:W-:Y:S05]  /*a590*/  WARPSYNC.COLLECTIVE R15, `(.L_x_5023) ;  /* 0x000000000f087348 */ /* 0x000fea0003c00000 */
[----:B------:R-:W-:Y:S01]  /*a5a0*/  NOP ;  /* 0x0000000000007918 */ /* 0x000fe20000000000 */
[----:B------:R-:W-:Y:S01]  /*a5b0*/  ENDCOLLECTIVE ;  /* 0x000000000000791b */ /* 0x000fe20003800000 */
.L_x_5023:
[----:B------:R-:W-:Y:S05]  /*a5c0*/  BSYNC B0 ;  /* 0x0000000000007941 */ /* 0x000fea0003800000 */
.L_x_5022:
[----:B------:R-:W-:Y:S05]  /*a5d0*/  BRA `(.L_x_5024) ;  /* 0xffffffc4009c7947 */ /* 0x000fea000383ffff */
.L_x_4960:
[----:B------:R-:W-:Y:S01]  /*a5e0*/  BSSY B0, `(.L_x_5025) ;  /* 0x0000005000007945 */ /* 0x000fe20003800000 */
[----:B------:R-:W-:-:S07]  /*a5f0*/  IMAD.MOV.U32 R15, RZ, RZ, -0x1 ;  /* 0xffffffffff0f7424 */ /* 0x000fce00078e00ff */
[----:B------:R-:W-:Y:S05]  /*a600*/  WARPSYNC.COLLECTIVE R15, `(.L_x_5026) ;  /* 0x000000000f087348 */ /* 0x000fea0003c00000 */
[----:B------:R-:W-:Y:S01]  /*a610*/  NOP ;  /* 0x0000000000007918 */ /* 0x000fe20000000000 */
[----:B------:R-:W-:Y:S01]  /*a620*/  ENDCOLLECTIVE ;  /* 0x000000000000791b */ /* 0x000fe20003800000 */
.L_x_5026:
[----:B------:R-:W-:Y:S05]  /*a630*/  BSYNC B0 ;  /* 0x0000000000007941 */ /* 0x000fea0003800000 */
.L_x_5025:
[----:B------:R-:W-:Y:S05]  /*a640*/  BRA `(.L_x_5027) ;  /* 0xffffffcc00207947 */ /* 0x000fea000383ffff */
.L_x_4972:
[----:B------:R-:W-:Y:S01]  /*a650*/  BSSY B0, `(.L_x_5028) ;  /* 0x0000005000007945 */ /* 0x000fe20003800000 */
[----:B------:R-:W-:-:S07]  /*a660*/  IMAD.MOV.U32 R15, RZ, RZ, -0x1 ;  /* 0xffffffffff0f7424 */ /* 0x000fce00078e00ff */
[----:B------:R-:W-:Y:S05]  /*a670*/  WARPSYNC.COLLECTIVE R15, `(.L_x_5029) ;  /* 0x000000000f087348 */ /* 0x000fea0003c00000 */
[----:B------:R-:W-:Y:S01]  /*a680*/  NOP ;  /* 0x0000000000007918 */ /* 0x000fe20000000000 */
[----:B------:R-:W-:Y:S01]  /*a690*/  ENDCOLLECTIVE ;  /* 0x000000000000791b */ /* 0x000fe20003800000 */
.L_x_5029:
[----:B------:R-:W-:Y:S05]  /*a6a0*/  BSYNC B0 ;  /* 0x0000000000007941 */ /* 0x000fea0003800000 */
.L_x_5028:
[----:B------:R-:W-:Y:S05]  /*a6b0*/  BRA `(.L_x_5030) ;  /* 0xffffffd000407947 */ /* 0x000fea000383ffff */
.L_x_4994:
[----:B-1----:R1:W2:Y:S02]  /*a6c0*/  SYNCS.PHASECHK.TRANS64.TRYWAIT P0, [R16+URZ+0x30820], R3 ;  /* 0x03082003100075a7 */ /* 0x0022a4000800017f */
[----:B--2---:R-:W-:Y:S05]  /*a6d0*/  @!P0 NANOSLEEP.SYNCS 0x989680 ;  /* 0x009896800000895d */ /* 0x004fea0003900000 */
[----:B------:R-:W2:Y:S02]  /*a6e0*/  @!P0 SYNCS.PHASECHK.TRANS64 P0, [R16+URZ+0x30820], R3 ;  /* 0x03082003100085a7 */ /* 0x000ea4000800007f */
[----:B--2---:R-:W-:Y:S05]  /*a6f0*/  @!P0 BRA `(.L_x_4994) ;  /* 0xfffffffc00f08947 */ /* 0x004fea000383ffff */
[----:B------:R-:W-:Y:S05]  /*a700*/  BRA `(.L_x_5031) ;  /* 0xffffffe000107947 */ /* 0x000fea000383ffff */
.L_x_4998:
[----:B-1----:R1:W3:Y:S02]  /*a710*/  SYNCS.PHASECHK.TRANS64.TRYWAIT P1, [R16+URZ+0x30840], R21 ;  /* 0x03084015100075a7 */ /* 0x0022e4000802017f */
[----:B---3--:R-:W-:Y:S05]  /*a720*/  @!P1 NANOSLEEP.SYNCS 0x989680 ;  /* 0x009896800000995d */ /* 0x008fea0003900000 */
[----:B------:R-:W3:Y:S02]  /*a730*/  @!P1 SYNCS.PHASECHK.TRANS64 P1, [R16+URZ+0x30840], R21 ;  /* 0x03084015100095a7 */ /* 0x000ee4000802007f */
[----:B---3--:R-:W-:Y:S05]  /*a740*/  @!P1 BRA `(.L_x_4998) ;  /* 0xfffffffc00f09947 */ /* 0x008fea000383ffff */
[----:B------:R-:W-:Y:S05]  /*a750*/  BRA `(.L_x_5032) ;  /* 0xffffffe400cc7947 */ /* 0x000fea000383ffff */
.L_x_5000:
[----:B--2---:R2:W3:Y:S02]  /*a760*/  SYNCS.PHASECHK.TRANS64.TRYWAIT P1, [R16+URZ+0x30828], R21 ;  /* 0x03082815100075a7 */ /* 0x0044e4000802017f */
[----:B---3--:R-:W-:Y:S05]  /*a770*/  @!P1 NANOSLEEP.SYNCS 0x989680 ;  /* 0x009896800000995d */ /* 0x008fea0003900000 */
[----:B------:R-:W3:Y:S02]  /*a780*/  @!P1 SYNCS.PHASECHK.TRANS64 P1, [R16+URZ+0x30828], R21 ;  /* 0x03082815100095a7 */ /* 0x000ee4000802007f */
[----:B---3--:R-:W-:Y:S05]  /*a790*/  @!P1 BRA `(.L_x_5000) ;  /* 0xfffffffc00f09947 */ /* 0x008fea000383ffff */
[----:B------:R-:W-:Y:S05]  /*a7a0*/  BRA `(.L_x_5033) ;  /* 0xffffffe800607947 */ /* 0x000fea000383ffff */
.L_x_5002:
[----:B---3--:R3:W4:Y:S02]  /*a7b0*/  SYNCS.PHASECHK.TRANS64.TRYWAIT P1, [R16+URZ+0x30848], R21 ;  /* 0x03084815100075a7 */ /* 0x008724000802017f */
[----:B----4-:R-:W-:Y:S05]  /*a7c0*/  @!P1 NANOSLEEP.SYNCS 0x989680 ;  /* 0x009896800000995d */ /* 0x010fea0003900000 */
[----:B------:R-:W4:Y:S02]  /*a7d0*/  @!P1 SYNCS.PHASECHK.TRANS64 P1, [R16+URZ+0x30848], R21 ;  /* 0x03084815100095a7 */ /* 0x000f24000802007f */
[----:B----4-:R-:W-:Y:S05]  /*a7e0*/  @!P1 BRA `(.L_x_5002) ;  /* 0xfffffffc00f09947 */ /* 0x010fea000383ffff */
[----:B------:R-:W-:Y:S05]  /*a7f0*/  BRA `(.L_x_5034) ;  /* 0xffffffe800f47947 */ /* 0x000fea000383ffff */
.L_x_5004:
[----:B------:R-:W-:-:S07]  /*a800*/  SHF.L.U32 R5, R11, 0x1f, RZ ;  /* 0x0000001f0b057819 */ /* 0x000fce00000006ff */
.L_x_5035:
[----:B------:R1:W1:Y:S02]  /*a810*/  SYNCS.PHASECHK.TRANS64.TRYWAIT P1, [R16+URZ+0x30820], R5 ;  /* 0x03082005100075a7 */ /* 0x000264000802017f */
[----:B-1----:R-:W-:Y:S05]  /*a820*/  @!P1 NANOSLEEP.SYNCS 0x989680 ;  /* 0x009896800000995d */ /* 0x002fea0003900000 */
[----:B------:R-:W1:Y:S02]  /*a830*/  @!P1 SYNCS.PHASECHK.TRANS64 P1, [R16+URZ+0x30820], R5 ;  /* 0x03082005100095a7 */ /* 0x000e64000802007f */
[----:B-1----:R-:W-:Y:S05]  /*a840*/  @!P1 BRA `(.L_x_5035) ;  /* 0xfffffffc00f09947 */ /* 0x002fea000383ffff */
[----:B------:R-:W-:Y:S05]  /*a850*/  BRA `(.L_x_5036) ;  /* 0xffffffec00707947 */ /* 0x000fea000383ffff */
.L_x_5007:
[----:B-1----:R1:W3:Y:S02]  /*a860*/  SYNCS.PHASECHK.TRANS64.TRYWAIT P1, [R16+URZ+0x30840], R13 ;  /* 0x0308400d100075a7 */ /* 0x0022e4000802017f */
[----:B---3--:R-:W-:Y:S05]  /*a870*/  @!P1 NANOSLEEP.SYNCS 0x989680 ;  /* 0x009896800000995d */ /* 0x008fea0003900000 */
[----:B------:R-:W3:Y:S02]  /*a880*/  @!P1 SYNCS.PHASECHK.TRANS64 P1, [R16+URZ+0x30840], R13 ;  /* 0x0308400d100095a7 */ /* 0x000ee4000802007f */
[----:B---3--:R-:W-:Y:S05]  /*a890*/  @!P1 BRA `(.L_x_5007) ;  /* 0xfffffffc00f09947 */ /* 0x008fea000383ffff */
[----:B------:R-:W-:Y:S05]  /*a8a0*/  BRA `(.L_x_5037) ;  /* 0xfffffff000247947 */ /* 0x000fea000383ffff */
.L_x_5009:
[----:B--2---:R2:W3:Y:S02]  /*a8b0*/  SYNCS.PHASECHK.TRANS64.TRYWAIT P1, [R16+URZ+0x30828], R13 ;  /* 0x0308280d100075a7 */ /* 0x0044e4000802017f */
[----:B---3--:R-:W-:Y:S05]  /*a8c0*/  @!P1 NANOSLEEP.SYNCS 0x989680 ;  /* 0x009896800000995d */ /* 0x008fea0003900000 */
[----:B------:R-:W3:Y:S02]  /*a8d0*/  @!P1 SYNCS.PHASECHK.TRANS64 P1, [R16+URZ+0x30828], R13 ;  /* 0x0308280d100095a7 */ /* 0x000ee4000802007f */
[----:B---3--:R-:W-:Y:S05]  /*a8e0*/  @!P1 BRA `(.L_x_5009) ;  /* 0xfffffffc00f09947 */ /* 0x008fea000383ffff */
[----:B------:R-:W-:Y:S05]  /*a8f0*/  BRA `(.L_x_5038) ;  /* 0xfffffff000ac7947 */ /* 0x000fea000383ffff */
.L_x_5011:
[----:B---3--:R3:W1:Y:S02]  /*a900*/  SYNCS.PHASECHK.TRANS64.TRYWAIT P0, [R3+URZ+0x30840], R0 ;  /* 0x03084000030075a7 */ /* 0x008664000800017f */
[----:B-1----:R-:W-:Y:S05]  /*a910*/  @!P0 NANOSLEEP.SYNCS 0x989680 ;  /* 0x009896800000895d */ /* 0x002fea0003900000 */
[----:B------:R-:W1:Y:S02]  /*a920*/  @!P0 SYNCS.PHASECHK.TRANS64 P0, [R3+URZ+0x30840], R0 ;  /* 0x03084000030085a7 */ /* 0x000e64000800007f */
[----:B-1----:R-:W-:Y:S05]  /*a930*/  @!P0 BRA `(.L_x_5011) ;  /* 0xfffffffc00f08947 */ /* 0x002fea000383ffff */
[----:B------:R-:W-:Y:S05]  /*a940*/  BRA `(.L_x_5039) ;  /* 0xfffffff400547947 */ /* 0x000fea000383ffff */
.L_x_5013:
[----:B------:R-:W-:Y:S01]  /*a950*/  BSSY B0, `(.L_x_5040) ;  /* 0x0000006000007945 */ /* 0x000fe20003800000 */
[----:B------:R-:W-:-:S07]  /*a960*/  IMAD.MOV.U32 R15, RZ, RZ, -0x1 ;  /* 0xffffffffff0f7424 */ /* 0x000fce00078e00ff */
[----:B------:R-:W-:Y:S05]  /*a970*/  WARPSYNC.COLLECTIVE R15, `(.L_x_5041) ;  /* 0x000000000f0c7348 */ /* 0x000fea0003c00000 */
[----:B------:R-:W-:Y:S02]  /*a980*/  ELECT P6, UR62, PT ;  /* 0x00000000003e782f */ /* 0x000fe400038c0000 */
[----:B------:R-:W-:Y:S01]  /*a990*/  MOV R14, UR62 ;  /* 0x0000003e000e7c02 */ /* 0x000fe20008000f00 */
[----:B------:R-:W-:Y:S10]  /*a9a0*/  ENDCOLLECTIVE ;  /* 0x000000000000791b */ /* 0x000ff40003800000 */
.L_x_5041:
[----:B------:R-:W-:Y:S05]  /*a9b0*/  BSYNC B0 ;  /* 0x0000000000007941 */ /* 0x000fea0003800000 */
.L_x_5040:
[----:B------:R-:W-:Y:S05]  /*a9c0*/  BRA `(.L_x_5042) ;  /* 0xfffffff800007947 */ /* 0x000fea000383ffff */
.L_x_5015:
[----:B-1----:R1:W2:Y:S02]  /*a9d0*/  SYNCS.PHASECHK.TRANS64.TRYWAIT P0, [R6+URZ], R5 ;  /* 0x00000005060075a7 */ /* 0x0022a4000800017f */
[----:B--2---:R-:W-:Y:S05]  /*a9e0*/  @!P0 NANOSLEEP.SYNCS 0x989680 ;  /* 0x009896800000895d */ /* 0x004fea0003900000 */
[----:B------:R-:W2:Y:S02]  /*a9f0*/  @!P0 SYNCS.PHASECHK.TRANS64 P0, [R6+URZ], R5 ;  /* 0x00000005060085a7 */ /* 0x000ea4000800007f */
[----:B--2---:R-:W-:Y:S05]  /*aa00*/  @!P0 BRA `(.L_x_5015) ;  /* 0xfffffffc00f08947 */ /* 0x004fea000383ffff */
[----:B------:R-:W-:Y:S05]  /*aa10*/  BRA `(.L_x_5043) ;  /* 0xfffffff800407947 */ /* 0x000fea000383ffff */
.L_x_5016:
[----:B--2---:R2:W3:Y:S02]  /*aa20*/  SYNCS.PHASECHK.TRANS64.TRYWAIT P0, [R3+URZ], R2 ;  /* 0x00000002030075a7 */ /* 0x0044e4000800017f */
[----:B---3--:R-:W-:Y:S05]  /*aa30*/  @!P0 NANOSLEEP.SYNCS 0x989680 ;  /* 0x009896800000895d */ /* 0x008fea0003900000 */
[----:B------:R-:W3:Y:S02]  /*aa40*/  @!P0 SYNCS.PHASECHK.TRANS64 P0, [R3+URZ], R2 ;  /* 0x00000002030085a7 */ /* 0x000ee4000800007f */
[----:B---3--:R-:W-:Y:S05]  /*aa50*/  @!P0 BRA `(.L_x_5016) ;  /* 0xfffffffc00f08947 */ /* 0x008fea000383ffff */
[----:B------:R-:W-:Y:S05]  /*aa60*/  BRA `(.L_x_5044) ;  /* 0xfffffff800347947 */ /* 0x000fea000383ffff */
.L_x_5018:
[----:B--2---:R2:W3:Y:S02]  /*aa70*/  SYNCS.PHASECHK.TRANS64.TRYWAIT P0, [R0+URZ], R5 ;  /* 0x00000005000075a7 */ /* 0x0044e4000800017f */
[----:B---3--:R-:W-:Y:S05]  /*aa80*/  @!P0 NANOSLEEP.SYNCS 0x989680 ;  /* 0x009896800000895d */ /* 0x008fea0003900000 */
[----:B------:R-:W3:Y:S02]  /*aa90*/  @!P0 SYNCS.PHASECHK.TRANS64 P0, [R0+URZ], R5 ;  /* 0x00000005000085a7 */ /* 0x000ee4000800007f */
[----:B---3--:R-:W-:Y:S05]  /*aaa0*/  @!P0 BRA `(.L_x_5018) ;  /* 0xfffffffc00f08947 */ /* 0x008fea000383ffff */
[----:B------:R-:W-:Y:S05]  /*aab0*/  BRA `(.L_x_5045) ;  /* 0xfffffff800387947 */ /* 0x000fea000383ffff */
.L_x_5046:
        /* <DEDUP_REMOVED lines=12> */
.L_x_7326:


//--------------------- .text._ZN7cutlass13device_kernelIN5flash11enable_sm90INS1_16FlashAttnBwdSm90INS1_25CollectiveMainloopBwdSm90ILi2ELi2ELi2EN4cute5tupleIJNS5_1CILi1EEES8_S8_EEENS6_IJNS7_ILi64EEENS7_ILi128EEESB_EEENS_6half_tEfNS_4arch4Sm90ELb0ELb1ELb0ELb0ELb0ELb1ELb0ELb0ELi2ELi1ELi2ELi1ELb0EEENS1_24CollectiveEpilogueBwdGQAISC_fSF_Li256ELb0ELb0EEENS1_19SingleTileSchedulerILb0ELb0ELb0ELi128EEEEEEEEEvNT_6ParamsE --------------------------
	.section	.text._ZN7cutlass13device_kernelIN5flash11enable_sm90INS1_16FlashAttnBwdSm90INS1_25CollectiveMainloopBwdSm90ILi2ELi2ELi2EN4cute5tupleIJNS5_1CILi1EEES8_S8_EEENS6_IJNS7_ILi64EEENS7_ILi128EEESB_EEENS_6half_tEfNS_4arch4Sm90ELb0ELb1ELb0ELb0ELb0ELb1ELb0ELb0ELi2ELi1ELi2ELi1ELb0EEENS1_24CollectiveEpilogueBwdGQAISC_fSF_Li256ELb0ELb0EEENS1_19SingleTileSchedulerILb0ELb0ELb0ELi128EEEEEEEEEvNT_6ParamsE,"ax",@progbits
	.align	128
.text._ZN7cutlass13device_kernelIN5flash11enable_sm90INS1_16FlashAttnBwdSm90INS1_25CollectiveMainloopBwdSm90ILi2ELi2ELi2EN4cute5tupleIJNS5_1CILi1EEES8_S8_EEENS6_IJNS7_ILi64EEENS7_ILi128EEESB_EEENS_6half_tEfNS_4arch4Sm90ELb0ELb1ELb0ELb0ELb0ELb1ELb0ELb0ELi2ELi1ELi2ELi1ELb0EEENS1_24CollectiveEpilogueBwdGQAISC_fSF_Li256ELb0ELb0EEENS1_19SingleTileSchedulerILb0ELb0ELb0ELi128EEEEEEEEEvNT_6ParamsE:
        .type           _ZN7cutlass13device_kernelIN5flash11enable_sm90INS1_16FlashAttnBwdSm90INS1_25CollectiveMainloopBwdSm90ILi2ELi2ELi2EN4cute5tupleIJNS5_1CILi1EEES8_S8_EEENS6_IJNS7_ILi64EEENS7_ILi128EEESB_EEENS_6half_tEfNS_4arch4Sm90ELb0ELb1ELb0ELb0ELb0ELb1ELb0ELb0ELi2ELi1ELi2ELi1ELb0EEENS1_24CollectiveEpilogueBwdGQAISC_fSF_Li256ELb0ELb0EEENS1_19SingleTileSchedulerILb0ELb0ELb0ELi128EEEEEEEEEvNT_6ParamsE,@function
        .size           _ZN7cutlass13device_kernelIN5flash11enable_sm90INS1_16FlashAttnBwdSm90INS1_25CollectiveMainloopBwdSm90ILi2ELi2ELi2EN4cute5tupleIJNS5_1CILi1EEES8_S8_EEENS6_IJNS7_ILi64EEENS7_ILi128EEESB_EEENS_6half_tEfNS_4arch4Sm90ELb0ELb1ELb0ELb0ELb0ELb1ELb0ELb0ELi2ELi1ELi2ELi1ELb0EEENS1_24CollectiveEpilogueBwdGQAISC_fSF_Li256ELb0ELb0EEENS1_19SingleTileSchedulerILb0ELb0ELb0ELi128EEEEEEEEEvNT_6ParamsE,(.L_x_7327 - _ZN7cutlass13device_kernelIN5flash11enable_sm90INS1_16FlashAttnBwdSm90INS1_25CollectiveMainloopBwdSm90ILi2ELi2ELi2EN4cute5tupleIJNS5_1CILi1EEES8_S8_EEENS6_IJNS7_ILi64EEENS7_ILi128EEESB_EEENS_6half_tEfNS_4arch4Sm90ELb0ELb1ELb0ELb0ELb0ELb1ELb0ELb0ELi2ELi1ELi2ELi1ELb0EEENS1_24CollectiveEpilogueBwdGQAISC_fSF_Li256ELb0ELb0EEENS1_19SingleTileSchedulerILb0ELb0ELb0ELi128EEEEEEEEEvNT_6ParamsE)
        .other          _ZN7cutlass13device_kernelIN5flash11enable_sm90INS1_16FlashAttnBwdSm90INS1_25CollectiveMainloopBwdSm90ILi2ELi2ELi2EN4cute5tupleIJNS5_1CILi1EEES8_S8_EEENS6_IJNS7_ILi64EEENS7_ILi128EEESB_EEENS_6half_tEfNS_4arch4Sm90ELb0ELb1ELb0ELb0ELb0ELb1ELb0ELb0ELi2ELi1ELi2ELi1ELb0EEENS1_24CollectiveEpilogueBwdGQAISC_fSF_Li256ELb0ELb0EEENS1_19SingleTileSchedulerILb0ELb0ELb0ELi128EEEEEEEEEvNT_6ParamsE,@"STO_CUDA_ENTRY STV_DEFAULT"
_ZN7cutlass13device_kernelIN5flash11enable_sm90INS1_16FlashAttnBwdSm90INS1_25CollectiveMainloopBwdSm90ILi2ELi2ELi2EN4cute5tupleIJNS5_1CILi1EEES8_S8_EEENS6_IJNS7_ILi64EEENS7_ILi128EEESB_EEENS_6half_tEfNS_4arch4Sm90ELb0ELb1ELb0ELb0ELb0ELb1ELb0ELb0ELi2ELi1ELi2ELi1ELb0EEENS1_24CollectiveEpilogueBwdGQAISC_fSF_Li256ELb0ELb0EEENS1_19SingleTileSchedulerILb0ELb0ELb0ELi128EEEEEEEEEvNT_6ParamsE:
        /* <DEDUP_REMOVED lines=24> */
.L_x_5048:
[----:B------:R-:W-:Y:S05]  /*0180*/  BSYNC B0 ;  /* 0x0000000000007941 */ /* 0x000fea0003800000 */
.L_x_5047:
        /* <DEDUP_REMOVED lines=37> */
.L_x_5049:
        /* <DEDUP_REMOVED lines=22> */
.L_x_5050:
[----:B------:R-:W-:Y:S01]  /*0540*/  PLOP3.LUT P0, PT, PT, PT, UP0, 0x80, 0x0 ;  /* 0x000000000000781c */ /* 0x000fe20003f0f008 */
[----:B------:R-:W-:Y:S01]  /*0550*/  NOP ;  /* 0x0000000000007918 */ /* 0x000fe20000000000 */
[----:B------:R-:W-:Y:S01]  /*0560*/  BSSY B6, `(.L_x_5051) ;  /* 0x0000747000067945 */ /* 0x000fe20003800000 */
[----:B-12-4-:R-:W-:Y:S10]  /*0570*/  BAR.SYNC.DEFER_BLOCKING 0x0 ;  /* 0x0000000000007b1d */ /* 0x016ff40000010000 */
[----:B------:R-:W-:Y:S05]  /*0580*/  @!P0 BRA `(.L_x_5052) ;  /* 0x00000044007c8947 */ /* 0x000fea0003800000 */
.L_x_5053:
        /* <DEDUP_REMOVED lines=101> */
.L_x_5055:
        /* <DEDUP_REMOVED lines=30> */
.L_x_5058:
        /* <DEDUP_REMOVED lines=15> */
.L_x_5057:
        /* <DEDUP_REMOVED lines=22> */
.L_x_5060:
        /* <DEDUP_REMOVED lines=15> */
.L_x_5059:
        /* <DEDUP_REMOVED lines=8> */
.L_x_5132:
        /* <DEDUP_REMOVED lines=23> */
.L_x_5062:
        /* <DEDUP_REMOVED lines=97> */
.L_x_5074:
[----:B------:R-:W-:-:S13]  /*1900*/  ISETP.NE.AND P6, PT, R233, 0x3, PT ;  /* 0x00000003e900780c */ /* 0x000fda0003fc5270 */
[----:B-1----:R-:W-:Y:S05]  /*1910*/  @!P6 BRA `(.L_x_5064) ;  /* 0x000000000004e947 */ /* 0x002fea0003800000 */
[----:B------:R-:W-:Y:S01]  /*1920*/  BPT.TRAP 0x1 ;  /* 0x000000040000795c */ /* 0x000fe20000300000 */
.L_x_5064:
[----:B------:R-:W-:Y:S01]  /*1930*/  IMAD R0, R4, 0x8, R229 ;  /* 0x0000000804007824 */ /* 0x000fe200078e02e5 */
[----:B------:R-:W-:-:S04]  /*1940*/  SHF.L.U32 R9, R223, 0x1f, RZ ;  /* 0x0000001fdf097819 */ /* 0x000fc800000006ff */
[----:B------:R2:W3:Y:S01]  /*1950*/  SYNCS.PHASECHK.TRANS64.TRYWAIT P0, [R0+URZ+0x30810], R9 ;  /* 0x03081009000075a7 */ /* 0x0004e2000800017f */
[----:B------:R-:W-:Y:S05]  /*1960*/  @!P6 BRA `(.L_x_5065) ;  /* 0x000000000004e947 */ /* 0x000fea0003800000 */
[----:B------:R-:W-:Y:S01]  /*1970*/  BPT.TRAP 0x1 ;  /* 0x000000040000795c */ /* 0x000fe20000300000 */
.L_x_5065:
[----:B---3--:R-:W-:Y:S05]  /*1980*/  @P0 BRA `(.L_x_5066) ;  /* 0x0000000000080947 */ /* 0x008fea0003800000 */
[----:B------:R-:W3:Y:S02]  /*1990*/  SYNCS.PHASECHK.TRANS64.TRYWAIT P0, [R0+URZ+0x30810], R9 ;  /* 0x03081009000075a7 */ /* 0x000ee4000800017f */
[----:B---3--:R-:W-:Y:S05]  /*19a0*/  @!P0 BRA `(.L_x_5067) ;  /* 0x0000006000408947 */ /* 0x008fea0003800000 */
.L_x_5066:
        /* <DEDUP_REMOVED lines=81> */
.L_x_5068:
[----:B------:R1:W1:Y:S01]  /*1ec0*/  SYNCS.PHASECHK.TRANS64.TRYWAIT P0, [R0+URZ+0x30830], R9 ;  /* 0x03083009000075a7 */ /* 0x000262000800017f */
[----:B------:R-:W-:Y:S05]  /*1ed0*/  @!P6 BRA `(.L_x_5069) ;  /* 0x000000000004e947 */ /* 0x000fea0003800000 */
[----:B------:R-:W-:Y:S01]  /*1ee0*/  BPT.TRAP 0x1 ;  /* 0x000000040000795c */ /* 0x000fe20000300000 */
.L_x_5069:
[----:B------:R-:W-:-:S05]  /*1ef0*/  VIADD R5, R229, 0x20000 ;  /* 0x00020000e5057836 */ /* 0x000fca0000000000 */
[----:B------:R-:W-:-:S04]  /*1f00*/  SHF.R.U32.HI R5, RZ, 0x4, R5 ;  /* 0x00000004ff057819 */ /* 0x000fc80000011605 */
[----:B------:R-:W-:-:S04]  /*1f10*/  LOP3.LUT R230, R5, 0x3fff, RZ, 0xc0, !PT ;  /* 0x00003fff05e67812 */ /* 0x000fc800078ec0ff */
[----:B------:R-:W-:Y:S01]  /*1f20*/  LOP3.LUT R5, R230, 0x10000, RZ, 0xfc, !PT ;  /* 0x00010000e6057812 */ /* 0x000fe200078efcff */
[----:B-1----:R-:W-:Y:S06]  /*1f30*/  @P0 BRA `(.L_x_5070) ;  /* 0x0000000000080947 */ /* 0x002fec0003800000 */
[----:B------:R-:W1:Y:S02]  /*1f40*/  SYNCS.PHASECHK.TRANS64.TRYWAIT P0, [R0+URZ+0x30830], R9 ;  /* 0x03083009000075a7 */ /* 0x000e64000800017f */
[----:B-1----:R-:W-:Y:S05]  /*1f50*/  @!P0 BRA `(.L_x_5071) ;  /* 0x0000005800e88947 */ /* 0x002fea0003800000 */
.L_x_5070:
        /* <DEDUP_REMOVED lines=446> */
.L_x_5072:
        /* <DEDUP_REMOVED lines=49> */
.L_x_5073:
        /* <DEDUP_REMOVED lines=78> */
.L_x_5056:
[----:B------:R-:W-:Y:S05]  /*4330*/  @P0 BRA `(.L_x_5054) ;  /* 0x0000003400a40947 */ /* 0x000fea0003800000 */
[----:B------:R-:W1:Y:S01]  /*4340*/  S2R R4, SR_TID.X ;  /* 0x0000000000047919 */ /* 0x000e620000002100 */
[----:B------:R-:W2:Y:S01]  /*4350*/  S2UR UR6, SR_CgaCtaId ;  /* 0x00000000000679c3 */ /* 0x000ea20000008800 */
[----:B------:R-:W-:Y:S01]  /*4360*/  ULDC UR7, c[0x0][0x850] ;  /* 0x0002140000077ab9 */ /* 0x000fe20000000800 */
[----:B------:R-:W-:Y:S01]  /*4370*/  UMOV UR4, 0x400 ;  /* 0x0000040000047882 */ /* 0x000fe20000000000 */
[----:B------:R-:W-:Y:S01]  /*4380*/  UISETP.NE.AND UP0, UPT, UR7, 0x1, UPT ;  /* 0x000000010700788c */ /* 0x000fe2000bf05270 */
[----:B------:R-:W-:Y:S01]  /*4390*/  BSSY B0, `(.L_x_5075) ;  /* 0x0000056000007945 */ /* 0x000fe20003800000 */
[----:B------:R-:W-:Y:S01]  /*43a0*/  ULDC.64 UR12, c[0x0][0x818] ;  /* 0x00020600000c7ab9 */ /* 0x000fe20000000a00 */
[----:B------:R-:W-:Y:S01]  /*43b0*/  ULDC.64 UR14, c[0x0][0x820] ;  /* 0x00020800000e7ab9 */ /* 0x000fe20000000a00 */
[----:B------:R-:W-:Y:S01]  /*43c0*/  ULDC.64 UR16, c[0x0][0x848] ;  /* 0x0002120000107ab9 */ /* 0x000fe20000000a00 */
[----:B------:R-:W3:Y:S06]  /*43d0*/  S2UR UR5, SR_CTAID.Y ;  /* 0x00000000000579c3 */ /* 0x000eec0000002600 */
[----:B------:R-:W-:-:S02]  /*43e0*/  @UP0 ULDC UR9, c[0x0][0x858] ;  /* 0x0002160000090ab9 */ /* 0x000fc40000000800 */
[----:B------:R-:W4:Y:S01]  /*43f0*/  S2UR UR8, SR_CTAID.X ;  /* 0x00000000000879c3 */ /* 0x000f220000002500 */
[----:B--2---:R-:W-:-:S07]  /*4400*/  ULEA UR4, UR6, UR4, 0x18 ;  /* 0x0000000406047291 */ /* 0x004fce000f8ec03f */
[----:B------:R-:W2:Y:S01]  /*4410*/  S2UR UR18, SR_CTAID.Z ;  /* 0x00000000001279c3 */ /* 0x000ea20000002700 */
[----:B------:R-:W-:Y:S01]  /*4420*/  @UP0 ULDC UR6, c[0x0][0x854] ;  /* 0x0002150000060ab9 */ /* 0x000fe20000000800 */
[----:B-1----:R-:W-:Y:S01]  /*4430*/  VIADD R5, R4, 0xffffff80 ;  /* 0xffffff8004057836 */ /* 0x002fe20000000000 */
[----:B---3--:R-:W-:-:S04]  /*4440*/  UIMAD.WIDE.U32 UR6, UR5, UR6, URZ ;  /* 0x00000006050672a5 */ /* 0x008fc8000f8e003f */
[----:B------:R-:W-:Y:S01]  /*4450*/  SHF.R.S32.HI R0, RZ, 0x1f, R5 ;  /* 0x0000001fff007819 */ /* 0x000fe20000011405 */
[----:B------:R-:W-:Y:S01]  /*4460*/  @UP0 USHF.R.U32.HI UR5, URZ, UR9, UR7 ;  /* 0x000000093f050299 */ /* 0x000fe20008011607 */
[----:B------:R-:W-:Y:S01]  /*4470*/  BAR.SYNC.DEFER_BLOCKING 0x1, 0x100 ;  /* 0x0044000000007b1d */ /* 0x000fe20000010000 */
[----:B------:R-:W-:Y:S01]  /*4480*/  ISETP.NE.AND P0, PT, R5, RZ, PT ;  /* 0x000000ff0500720c */ /* 0x000fe20003f05270 */
[----:B----4-:R-:W-:Y:S01]  /*4490*/  USHF.L.U32 UR8, UR8, 0xe, URZ ;  /* 0x0000000e08087899 */ /* 0x010fe2000800063f */
        /* <DEDUP_REMOVED lines=8> */
[----:B------:R-:W-:Y:S01]  /*4520*/  LOP3.LUT R3, R2, 0x3fffe000, RZ, 0xc0, !PT ;  /* 0x3fffe00002037812 */ /* 0x000fe200078ec0ff */
[----:B------:R-:W-:-:S03]  /*4530*/  UIMAD UR11, UR5, UR13, UR11 ;  /* 0x0000000d050b72a4 */ /* 0x000fc6000f8e020b */
[----:B------:R-:W-:Y:S01]  /*4540*/  ULDC.64 UR12, c[0x0][0x840] ;  /* 0x00021000000c7ab9 */ /* 0x000fe20000000a00 */
[----:B------:R-:W-:Y:S01]  /*4550*/  IMAD R0, R0, 0x4, R3 ;  /* 0x0000000400007824 */ /* 0x000fe200078e0203 */
[----:B------:R-:W-:Y:S02]  /*4560*/  UIMAD UR10, UR10, UR12, URZ ;  /* 0x0000000c0a0a72a4 */ /* 0x000fe4000f8e023f */
[----:B------:R-:W-:Y:S02]  /*4570*/  UIMAD.WIDE.U32 UR8, UR5, UR12, UR8 ;  /* 0x0000000c050872a5 */ /* 0x000fe4000f8e0008 */
[----:B------:R-:W-:Y:S01]  /*4580*/  LEA R0, R0, UR4, 0x2 ;  /* 0x0000000400007c11 */ /* 0x000fe2000f8e10ff */
[----:B------:R-:W-:Y:S02]  /*4590*/  UIMAD UR12, UR5, UR13, UR10 ;  /* 0x0000000d050c72a4 */ /* 0x000fe4000f8e020a */
[----:B--2---:R-:W-:Y:S02]  /*45a0*/  USHF.R.S32.HI UR5, URZ, 0x1f, UR18 ;  /* 0x0000001f3f057899 */ /* 0x004fe40008011412 */
        /* <DEDUP_REMOVED lines=45> */
.L_x_5077:
[----:B------:R-:W-:Y:S01]  /*4880*/  @P0 ELECT P1, URZ, PT ;  /* 0x00000000003f082f */ /* 0x000fe20003820000 */
[----:B------:R2:W-:-:S12]  /*4890*/  UBLKRED.G.S.ADD.F32.RN [UR6], [UR4], UR5, desc[UR8] ;  /* 0x00000806040073bb */ /* 0x0005d800080a1405 */
[----:B------:R-:W-:Y:S02]  /*48a0*/  @P1 PLOP3.LUT P0, PT, P1, PT, PT, 0x8, 0x0 ;  /* 0x000000000000181c */ /* 0x000fe40000f0e170 */
[----:B------:R-:W-:-:S11]  /*48b0*/  PLOP3.LUT P1, PT, PT, PT, PT, 0x8, 0x0 ;  /* 0x000000000000781c */ /* 0x000fd60003f2e170 */
[----:B--2---:R-:W-:Y:S05]  /*48c0*/  @P0 BRA.U.ANY `(.L_x_5077) ;  /* 0xfffffffd00ec0947 */ /* 0x004fea000393ffff */
[----:B------:R0:W-:Y:S01]  /*48d0*/  UTMACMDFLUSH ;  /* 0x00000000000079b7 */ /* 0x0001e20000000000 */
[----:B------:R-:W-:-:S04]  /*48e0*/  DEPBAR.LE SB0, 0x0 ;  /* 0x000080000000791a */ /* 0x000fc80000000000 */
.L_x_5076:
[----:B------:R-:W-:Y:S05]  /*48f0*/  BSYNC B0 ;  /* 0x0000000000007941 */ /* 0x000fea0003800000 */
.L_x_5075:
        /* <DEDUP_REMOVED lines=32> */
.L_x_5078:
        /* <DEDUP_REMOVED lines=8> */
.L_x_5052:
        /* <DEDUP_REMOVED lines=40> */
.L_x_5080:
        /* <DEDUP_REMOVED lines=39> */
.L_x_5083:
[----:B------:R-:W-:Y:S05]  /*5070*/  BSYNC B0 ;  /* 0x0000000000007941 */ /* 0x000fea0003800000 */
.L_x_5082:
        /* <DEDUP_REMOVED lines=19> */
.L_x_5085:
[----:B------:R-:W-:Y:S05]  /*51b0*/  BSYNC B0 ;  /* 0x0000000000007941 */ /* 0x000fea0003800000 */
.L_x_5084:
[----:B------:R-:W-:Y:S06]  /*51c0*/  BAR.ARV 0xa, 0xa0 ;  /* 0x0282800000007b1d */ /* 0x000fec0000002000 */
[----:B------:R-:W-:Y:S04]  /*51d0*/  BSSY B0, `(.L_x_5086) ;  /* 0x0000003000007945 */ /* 0x000fe80003800000 */
[----:B------:R-:W-:Y:S05]  /*51e0*/  @!P0 BRA `(.L_x_5087) ;  /* 0x0000000000048947 */ /* 0x000fea0003800000 */
[----:B------:R-:W-:-:S04]  /*51f0*/  DEPBAR.LE SB0, 0x0 ;  /* 0x000080000000791a */ /* 0x000fc80000000000 */
.L_x_5087:
[----:B------:R-:W-:Y:S05]  /*5200*/  BSYNC B0 ;  /* 0x0000000000007941 */ /* 0x000fea0003800000 */
.L_x_5086:
[----:B------:R-:W-:Y:S06]  /*5210*/  BAR.ARV 0xb, 0xa0 ;  /* 0x02c2800000007b1d */ /* 0x000fec0000002000 */
[----:B------:R-:W-:Y:S01]  /*5220*/  UIADD3 UR12, UR5, 0x1, URZ ;  /* 0x00000001050c7890 */ /* 0x000fe2000fffe03f */
[----:B------:R-:W-:Y:S11]  /*5230*/  BRA `(.L_x_5088) ;  /* 0x0000000000047947 */ /* 0x000ff60003800000 */
.L_x_5081:
[----:B------:R-:W-:-:S05]  /*5240*/  UMOV UR12, UR5 ;  /* 0x00000005000c7c82 */ /* 0x000fca0008000000 */
.L_x_5088:
        /* <DEDUP_REMOVED lines=17> */
.L_x_5101:
        /* <DEDUP_REMOVED lines=20> */
.L_x_5090:
[----:B------:R-:W-:Y:S05]  /*54a0*/  BSYNC B0 ;  /* 0x0000000000007941 */ /* 0x000fea0003800000 */
.L_x_5089:
        /* <DEDUP_REMOVED lines=13> */
.L_x_5092:
[----:B------:R-:W-:Y:S05]  /*5580*/  BSYNC B0 ;  /* 0x0000000000007941 */ /* 0x000fea0003800000 */
.L_x_5091:
[----:B------:R-:W-:Y:S06]  /*5590*/  BAR.ARV 0xa, 0xa0 ;  /* 0x0282800000007b1d */ /* 0x000fec0000002000 */
[----:B------:R-:W-:Y:S04]  /*55a0*/  BSSY B0, `(.L_x_5093) ;  /* 0x0000003000007945 */ /* 0x000fe80003800000 */
[----:B------:R-:W-:Y:S05]  /*55b0*/  @!P0 BRA `(.L_x_5094) ;  /* 0x0000000000048947 */ /* 0x000fea0003800000 */
[----:B------:R-:W-:-:S04]  /*55c0*/  DEPBAR.LE SB0, 0x0 ;  /* 0x000080000000791a */ /* 0x000fc80000000000 */
.L_x_5094:
[----:B------:R-:W-:Y:S05]  /*55d0*/  BSYNC B0 ;  /* 0x0000000000007941 */ /* 0x000fea0003800000 */
.L_x_5093:
        /* <DEDUP_REMOVED lines=13> */
.L_x_5096:
[----:B------:R-:W-:Y:S05]  /*56b0*/  BSYNC B0 ;  /* 0x0000000000007941 */ /* 0x000fea0003800000 */
.L_x_5095:
        /* <DEDUP_REMOVED lines=13> */
.L_x_5098:
[----:B------:R-:W-:Y:S05]  /*5790*/  BSYNC B0 ;  /* 0x0000000000007941 */ /* 0x000fea0003800000 */
.L_x_5097:
[----:B------:R-:W-:Y:S01]  /*57a0*/  UIADD3 UR12, UR12, 0x2, URZ ;  /* 0x000000020c0c7890 */ /* 0x000fe2000fffe03f */
[----:B------:R-:W-:Y:S06]  /*57b0*/  BAR.ARV 0xa, 0xa0 ;  /* 0x0282800000007b1d */ /* 0x000fec0000002000 */
[----:B------:R-:W-:Y:S01]  /*57c0*/  UISETP.GE.AND UP0, UPT, UR12, UR8, UPT ;  /* 0x000000080c00728c */ /* 0x000fe2000bf06270 */
[----:B------:R-:W-:Y:S04]  /*57d0*/  BSSY B0, `(.L_x_5099) ;  /* 0x0000003000007945 */ /* 0x000fe80003800000 */
[----:B------:R-:W-:Y:S06]  /*57e0*/  @!P0 BRA `(.L_x_5100) ;  /* 0x0000000000048947 */ /* 0x000fec0003800000 */
[----:B------:R-:W-:-:S04]  /*57f0*/  DEPBAR.LE SB0, 0x0 ;  /* 0x000080000000791a */ /* 0x000fc80000000000 */
.L_x_5100:
[----:B------:R-:W-:Y:S05]  /*5800*/  BSYNC B0 ;  /* 0x0000000000007941 */ /* 0x000fea0003800000 */
.L_x_5099:
[----:B------:R-:W-:Y:S06]  /*5810*/  BAR.ARV 0xb, 0xa0 ;  /* 0x02c2800000007b1d */ /* 0x000fec0000002000 */
[----:B------:R-:W-:Y:S01]  /*5820*/  PLOP3.LUT P1, PT, PT, PT, UP0, 0x80, 0x0 ;  /* 0x000000000000781c */ /* 0x000fe20003f2f008 */
[----:B------:R-:W-:Y:S02]  /*5830*/  UIADD3 UR20, UR20, 0x4000, URZ ;  /* 0x0000400014147890 */ /* 0x000fe4000fffe03f */
[----:B------:R-:W-:-:S10]  /*5840*/  UIADD3 UR4, UR4, 0x4000, URZ ;  /* 0x0000400004047890 */ /* 0x000fd4000fffe03f */
[----:B------:R-:W-:Y:S05]  /*5850*/  @!P1 BRA `(.L_x_5101) ;  /* 0xfffffff800c09947 */ /* 0x000fea000383ffff */
[----:B------:R-:W-:Y:S05]  /*5860*/  BRA `(.L_x_5054) ;  /* 0x0000002000587947 */ /* 0x000fea0003800000 */
.L_x_5079:
        /* <DEDUP_REMOVED lines=33> */
.L_x_5103:
        /* <DEDUP_REMOVED lines=43> */
.L_x_5133:
        /* <DEDUP_REMOVED lines=15> */
.L_x_5106:
        /* <DEDUP_REMOVED lines=98> */
.L_x_5117:
[----:B--234-:R-:W-:-:S04]  /*6440*/  SHF.L.U32 R21, R11, 0x1f, RZ ;  /* 0x0000001f0b157819 */ /* 0x01cfc800000006ff */
[----:B------:R-:W1:Y:S02]  /*6450*/  SYNCS.PHASECHK.TRANS64.TRYWAIT P1, [R16+URZ+0x30840], R21 ;  /* 0x03084015100075a7 */ /* 0x000e64000802017f */
[----:B-1----:R-:W-:Y:S05]  /*6460*/  @!P1 BRA `(.L_x_5109) ;  /* 0x0000001400cc9947 */ /* 0x002fea0003800000 */
.L_x_5134:
[----:B------:R-:W-:Y:S05]  /*6470*/  @P0 BRA `(.L_x_5110) ;  /* 0x0000000000140947 */ /* 0x000fea0003800000 */
[----:B------:R-:W-:Y:S01]  /*6480*/  ISETP.NE.AND P1, PT, R6, RZ, PT ;  /* 0x000000ff0600720c */ /* 0x000fe20003f25270 */
[----:B------:R-:W-:-:S04]  /*6490*/  IMAD.MOV.U32 R3, RZ, RZ, 0x4100 ;  /* 0x00004100ff037424 */ /* 0x000fc800078e00ff */
[----:B------:R3:W-:Y:S08]  /*64a0*/  SYNCS.ARRIVE.TRANS64 RZ, [R16+URZ+0x30830], R3 ;  /* 0x0308300310ff79a7 */ /* 0x0007f0000800003f */
[----:B------:R-:W-:Y:S05]  /*64b0*/  @!P1 BRA `(.L_x_5110) ;  /* 0x0000000000049947 */ /* 0x000fea0003800000 */
[----:B------:R-:W-:Y:S01]  /*64c0*/  BPT.TRAP 0x1 ;  /* 0x000000040000795c */ /* 0x000fe20000300000 */
.L_x_5110:
        /* <DEDUP_REMOVED lines=36> */
.L_x_5135:
[----:B------:R-:W-:Y:S05]  /*6710*/  @P0 BRA `(.L_x_5112) ;  /* 0x0000000000140947 */ /* 0x000fea0003800000 */
[----:B------:R-:W-:Y:S01]  /*6720*/  ISETP.NE.AND P1, PT, R6, RZ, PT ;  /* 0x000000ff0600720c */ /* 0x000fe20003f25270 */
[----:B------:R-:W-:-:S04]  /*6730*/  IMAD.MOV.U32 R2, RZ, RZ, 0x4100 ;  /* 0x00004100ff027424 */ /* 0x000fc800078e00ff */
[----:B------:R3:W-:Y:S08]  /*6740*/  SYNCS.ARRIVE.TRANS64 RZ, [R16+URZ+0x30818], R2 ;  /* 0x0308180210ff79a7 */ /* 0x0007f0000800003f */
[----:B------:R-:W-:Y:S05]  /*6750*/  @!P1 BRA `(.L_x_5112) ;  /* 0x0000000000049947 */ /* 0x000fea0003800000 */
[----:B------:R-:W-:Y:S01]  /*6760*/  BPT.TRAP 0x1 ;  /* 0x000000040000795c */ /* 0x000fe20000300000 */
.L_x_5112:
        /* <DEDUP_REMOVED lines=36> */
.L_x_5136:
[----:B------:R-:W-:Y:S05]  /*69b0*/  @P0 BRA `(.L_x_5114) ;  /* 0x0000000000140947 */ /* 0x000fea0003800000 */
[----:B------:R-:W-:Y:S01]  /*69c0*/  ISETP.NE.AND P1, PT, R6, RZ, PT ;  /* 0x000000ff0600720c */ /* 0x000fe20003f25270 */
[----:B-123--:R-:W-:-:S04]  /*69d0*/  IMAD.MOV.U32 R21, RZ, RZ, 0x4100 ;  /* 0x00004100ff157424 */ /* 0x00efc800078e00ff */
[----:B------:R4:W-:Y:S08]  /*69e0*/  SYNCS.ARRIVE.TRANS64 RZ, [R16+URZ+0x30838], R21 ;  /* 0x0308381510ff79a7 */ /* 0x0009f0000800003f */
[----:B------:R-:W-:Y:S05]  /*69f0*/  @!P1 BRA `(.L_x_5114) ;  /* 0x0000000000049947 */ /* 0x000fea0003800000 */
[----:B------:R-:W-:Y:S01]  /*6a00*/  BPT.TRAP 0x1 ;  /* 0x000000040000795c */ /* 0x000fe20000300000 */
.L_x_5114:
        /* <DEDUP_REMOVED lines=31> */
.L_x_5138:
[----:B------:R-:W-:Y:S05]  /*6c00*/  @P0 BRA `(.L_x_5116) ;  /* 0x0000000000140947 */ /* 0x000fea0003800000 */
[----:B------:R-:W-:Y:S01]  /*6c10*/  ISETP.NE.AND P1, PT, R6, RZ, PT ;  /* 0x000000ff0600720c */ /* 0x000fe20003f25270 */
[----:B------:R-:W-:-:S04]  /*6c20*/  IMAD.MOV.U32 R5, RZ, RZ, 0x4100 ;  /* 0x00004100ff057424 */ /* 0x000fc800078e00ff */
[----:B------:R1:W-:Y:S08]  /*6c30*/  SYNCS.ARRIVE.TRANS64 RZ, [R16+URZ+0x30810], R5 ;  /* 0x0308100510ff79a7 */ /* 0x0003f0000800003f */
[----:B------:R-:W-:Y:S05]  /*6c40*/  @!P1 BRA `(.L_x_5116) ;  /* 0x0000000000049947 */ /* 0x000fea0003800000 */
[----:B------:R-:W-:Y:S01]  /*6c50*/  BPT.TRAP 0x1 ;  /* 0x000000040000795c */ /* 0x000fe20000300000 */
.L_x_5116:
        /* <DEDUP_REMOVED lines=37> */
.L_x_5108:
[----:B------:R-:W3:Y:S02]  /*6eb0*/  LDL.LU R4, [R1+0x4] ;  /* 0x0000040001047983 */ /* 0x000ee40000300800 */
[----:B---3--:R-:W-:Y:S02]  /*6ec0*/  ISETP.NE.AND P1, PT, R4, RZ, PT ;  /* 0x000000ff0400720c */ /* 0x008fe40003f25270 */
[----:B------:R1:W5:Y:S11]  /*6ed0*/  LDL R4, [R1] ;  /* 0x0000000001047983 */ /* 0x0003760000100800 */
[----:B-1----:R-:W-:Y:S05]  /*6ee0*/  @!P1 BRA `(.L_x_5107) ;  /* 0x0000000400489947 */ /* 0x002fea0003800000 */
[----:B------:R-:W-:-:S04]  /*6ef0*/  SHF.L.U32 R13, R11, 0x1f, RZ ;  /* 0x0000001f0b0d7819 */ /* 0x000fc800000006ff */
[----:B------:R-:W1:Y:S02]  /*6f00*/  SYNCS.PHASECHK.TRANS64.TRYWAIT P1, [R16+URZ+0x30840], R13 ;  /* 0x0308400d100075a7 */ /* 0x000e64000802017f */
[----:B-1----:R-:W-:Y:S05]  /*6f10*/  @!P1 BRA `(.L_x_5118) ;  /* 0x0000000c00749947 */ /* 0x002fea0003800000 */
.L_x_5139:
[----:B------:R-:W-:Y:S05]  /*6f20*/  @P0 BRA `(.L_x_5119) ;  /* 0x0000000000140947 */ /* 0x000fea0003800000 */
[----:B------:R-:W-:Y:S01]  /*6f30*/  ISETP.NE.AND P1, PT, R6, RZ, PT ;  /* 0x000000ff0600720c */ /* 0x000fe20003f25270 */
[----:B--2---:R-:W-:-:S04]  /*6f40*/  IMAD.MOV.U32 R5, RZ, RZ, 0x4100 ;  /* 0x00004100ff057424 */ /* 0x004fc800078e00ff */
[----:B------:R3:W-:Y:S08]  /*6f50*/  SYNCS.ARRIVE.TRANS64 RZ, [R16+URZ+0x30830], R5 ;  /* 0x0308300510ff79a7 */ /* 0x0007f0000800003f */
[----:B------:R-:W-:Y:S05]  /*6f60*/  @!P1 BRA `(.L_x_5119) ;  /* 0x0000000000049947 */ /* 0x000fea0003800000 */
[----:B------:R-:W-:Y:S01]  /*6f70*/  BPT.TRAP 0x1 ;  /* 0x000000040000795c */ /* 0x000fe20000300000 */
.L_x_5119:
        /* <DEDUP_REMOVED lines=33> */
.L_x_5140:
[----:B------:R-:W-:Y:S05]  /*7190*/  @P0 BRA `(.L_x_5121) ;  /* 0x0000000000140947 */ /* 0x000fea0003800000 */
[----:B------:R-:W-:Y:S01]  /*71a0*/  ISETP.NE.AND P0, PT, R6, RZ, PT ;  /* 0x000000ff0600720c */ /* 0x000fe20003f05270 */
[----:B------:R-:W-:-:S04]  /*71b0*/  IMAD.MOV.U32 R5, RZ, RZ, 0x4100 ;  /* 0x00004100ff057424 */ /* 0x000fc800078e00ff */
[----:B------:R3:W-:Y:S08]  /*71c0*/  SYNCS.ARRIVE.TRANS64 RZ, [R16+URZ+0x30818], R5 ;  /* 0x0308180510ff79a7 */ /* 0x0007f0000800003f */
[----:B------:R-:W-:Y:S05]  /*71d0*/  @!P0 BRA `(.L_x_5121) ;  /* 0x0000000000048947 */ /* 0x000fea0003800000 */
[----:B------:R-:W-:Y:S01]  /*71e0*/  BPT.TRAP 0x1 ;  /* 0x000000040000795c */ /* 0x000fe20000300000 */
.L_x_5121:
        /* <DEDUP_REMOVED lines=34> */
.L_x_5107:
[----:B------:R-:W3:Y:S01]  /*7410*/  S2R R0, SR_TID.X ;  /* 0x0000000000007919 */ /* 0x000ee20000002100 */
[----:B------:R-:W-:Y:S01]  /*7420*/  IMAD R3, R19, 0x8, R16 ;  /* 0x0000000813037824 */ /* 0x000fe200078e0210 */
[----:B---3--:R-:W-:Y:S02]  /*7430*/  LOP3.LUT R2, R0, 0x7f, RZ, 0xc0, !PT ;  /* 0x0000007f00027812 */ /* 0x008fe400078ec0ff */
[----:B------:R-:W-:Y:S02]  /*7440*/  SHF.L.U32 R0, R11, 0x1f, RZ ;  /* 0x0000001f0b007819 */ /* 0x000fe400000006ff */
[----:B------:R-:W-:Y:S02]  /*7450*/  ISETP.NE.AND P1, PT, R2, RZ, PT ;  /* 0x000000ff0200720c */ /* 0x000fe40003f25270 */
[----:B------:R-:W3:Y:S02]  /*7460*/  SYNCS.PHASECHK.TRANS64.TRYWAIT P0, [R3+URZ+0x30840], R0 ;  /* 0x03084000030075a7 */ /* 0x000ee4000800017f */
[----:B---3--:R-:W-:Y:S09]  /*7470*/  @!P0 BRA `(.L_x_5122) ;  /* 0x0000000800448947 */ /* 0x008ff20003800000 */
.L_x_5141:
[----:B------:R-:W-:Y:S05]  /*7480*/  @P1 BRA `(.L_x_5123) ;  /* 0x0000000000181947 */ /* 0x000fea0003800000 */
[----:B------:R-:W1:Y:S01]  /*7490*/  S2R R2, SR_TID.X ;  /* 0x0000000000027919 */ /* 0x000e620000002100 */
[----:B---3--:R-:W-:-:S04]  /*74a0*/  IMAD.MOV.U32 R0, RZ, RZ, 0x4100 ;  /* 0x00004100ff007424 */ /* 0x008fc800078e00ff */
[----:B------:R3:W-:Y:S01]  /*74b0*/  SYNCS.ARRIVE.TRANS64 RZ, [R3+URZ+0x30830], R0 ;  /* 0x0308300003ff79a7 */ /* 0x0007e2000800003f */
[----:B-1----:R-:W-:-:S13]  /*74c0*/  LOP3.LUT P0, RZ, R2, 0x1f, RZ, 0xc0, !PT ;  /* 0x0000001f02ff7812 */ /* 0x002fda000780c0ff */
[----:B---3--:R-:W-:Y:S05]  /*74d0*/  @!P0 BRA `(.L_x_5123) ;  /* 0x0000000000048947 */ /* 0x008fea0003800000 */
[----:B------:R-:W-:Y:S01]  /*74e0*/  BPT.TRAP 0x1 ;  /* 0x000000040000795c */ /* 0x000fe20000300000 */
.L_x_5123:
        /* <DEDUP_REMOVED lines=40> */
.L_x_5104:
[----:B------:R-:W-:Y:S05]  /*7770*/  BSYNC B0 ;  /* 0x0000000000007941 */ /* 0x000fea0003800000 */
.L_x_5102:
[----:B------:R-:W-:-:S03]  /*7780*/  UMOV UR7, 0xffffffff ;  /* 0xffffffff00077882 */ /* 0x000fc60000000000 */
[----:B------:R-:W-:Y:S05]  /*7790*/  BRA.DIV UR7, `(.L_x_5124) ;  /* 0x0000000607907947 */ /* 0x000fea000b800000 */
[----:B------:R-:W-:-:S13]  /*77a0*/  ELECT P6, URZ, PT ;  /* 0x00000000003f782f */ /* 0x000fda00038c0000 */
.L_x_5144:
[----:B------:R-:W-:Y:S05]  /*77b0*/  @!P6 BRA `(.L_x_5054) ;  /* 0x000000000084e947 */ /* 0x000fea0003800000 */
[----:B------:R-:W-:-:S06]  /*77c0*/  ULOP3.LUT UR7, UR38, 0x2, URZ, 0xfc, !UPT ;  /* 0x0000000226077892 */ /* 0x000fcc000f8efc3f */
[----:B------:R-:W-:-:S05]  /*77d0*/  IMAD.U32 R2, RZ, RZ, UR7 ;  /* 0x00000007ff027e24 */ /* 0x000fca000f8e00ff */
[----:B------:R-:W-:-:S13]  /*77e0*/  ISETP.NE.AND P2, PT, R2, 0x3, PT ;  /* 0x000000030200780c */ /* 0x000fda0003f45270 */
[----:B------:R-:W-:Y:S05]  /*77f0*/  @!P2 BRA `(.L_x_5125) ;  /* 0x000000000004a947 */ /* 0x000fea0003800000 */
[----:B------:R-:W-:Y:S01]  /*7800*/  BPT.TRAP 0x1 ;  /* 0x000000040000795c */ /* 0x000fe20000300000 */
.L_x_5125:
        /* <DEDUP_REMOVED lines=15> */
.L_x_5145:
[----:B------:R-:W2:Y:S02]  /*7900*/  SYNCS.PHASECHK.TRANS64.TRYWAIT P0, [R3+URZ], R2 ;  /* 0x00000002030075a7 */ /* 0x000ea4000800017f */
[----:B--2---:R-:W-:Y:S05]  /*7910*/  @!P0 BRA `(.L_x_5127) ;  /* 0x0000000400648947 */ /* 0x004fea0003800000 */
.L_x_5146:
[----:B------:R-:W-:Y:S05]  /*7920*/  @!P2 BRA `(.L_x_5128) ;  /* 0x000000000004a947 */ /* 0x000fea0003800000 */
[----:B------:R-:W-:Y:S01]  /*7930*/  BPT.TRAP 0x1 ;  /* 0x000000040000795c */ /* 0x000fe20000300000 */
.L_x_5128:
[----:B--2---:R-:W-:-:S04]  /*7940*/  VIADD R3, R7, 0x30840 ;  /* 0x0003084007037836 */ /* 0x004fc80000000000 */
[----:B------:R-:W-:-:S04]  /*7950*/  IMAD R0, R0, 0x8, R3 ;  /* 0x0000000800007824 */ /* 0x000fc800078e0203 */
[----:B------:R-:W2:Y:S02]  /*7960*/  SYNCS.PHASECHK.TRANS64.TRYWAIT P0, [R0+URZ], R5 ;  /* 0x00000005000075a7 */ /* 0x000ea4000800017f */
[----:B--2---:R-:W-:Y:S05]  /*7970*/  @!P0 BRA `(.L_x_5129) ;  /* 0x0000000400608947 */ /* 0x004fea0003800000 */
.L_x_5147:
[----:B------:R-:W-:-:S07]  /*7980*/  IMAD R3, R4, 0x8, R3 ;  /* 0x0000000804037824 */ /* 0x000fce00078e0203 */
.L_x_5130:
[----:B---3--:R3:W4:Y:S02]  /*7990*/  SYNCS.PHASECHK.TRANS64.TRYWAIT P0, [R3+URZ], R2 ;  /* 0x00000002030075a7 */ /* 0x008724000800017f */
[----:B----4-:R-:W-:Y:S05]  /*79a0*/  @!P0 NANOSLEEP.SYNCS 0x989680 ;  /* 0x009896800000895d */ /* 0x010fea0003900000 */
[----:B------:R-:W4:Y:S02]  /*79b0*/  @!P0 SYNCS.PHASECHK.TRANS64 P0, [R3+URZ], R2 ;  /* 0x00000002030085a7 */ /* 0x000f24000800007f */
[----:B----4-:R-:W-:Y:S05]  /*79c0*/  @!P0 BRA `(.L_x_5130) ;  /* 0xfffffffc00f08947 */ /* 0x010fea000383ffff */
.L_x_5054:
[----:B------:R-:W-:Y:S05]  /*79d0*/  BSYNC B6 ;  /* 0x0000000000067941 */ /* 0x000fea0003800000 */
.L_x_5051:
[----:B------:R-:W-:Y:S05]  /*79e0*/  EXIT ;  /* 0x000000000000794d */ /* 0x000fea0003800000 */
.L_x_5061:
[----:B------:R-:W-:Y:S02]  /*79f0*/  IMAD.MOV.U32 R12, RZ, RZ, RZ ;  /* 0x000000ffff0c7224 */ /* 0x000fe400078e00ff */
[----:B------:R-:W-:Y:S02]  /*7a00*/  IMAD.MOV.U32 R11, RZ, RZ, 0x1f ;  /* 0x0000001fff0b7424 */ /* 0x000fe400078e00ff */
[----:B------:R-:W-:-:S07]  /*7a10*/  IMAD.MOV.U32 R15, RZ, RZ, -0x1 ;  /* 0xffffffffff0f7424 */ /* 0x000fce00078e00ff */
[----:B------:R-:W-:Y:S05]  /*7a20*/  WARPSYNC.COLLECTIVE R15, `(.L_x_5131) ;  /* 0x000000000f087348 */ /* 0x000fea0003c00000 */
[----:B------:R1:W2:Y:S02]  /*7a30*/  SHFL.IDX P6, R14, R13, R12, R11 ;  /* 0x0000000c0d0e7389 */ /* 0x0002a400000c000b */
[----:B-12---:R-:W-:Y:S01]  /*7a40*/  ENDCOLLECTIVE ;  /* 0x000000000000791b */ /* 0x006fe20003800000 */
.L_x_5131:
[----:B------:R-:W-:Y:S05]  /*7a50*/  BRA `(.L_x_5132) ;  /* 0xffffff9400c87947 */ /* 0x000fea000383ffff */
.L_x_5063:
[----:B--2---:R2:W3:Y:S02]  /*7a60*/  SYNCS.PHASECHK.TRANS64.TRYWAIT P0, [R229+URZ+0x30800], R8 ;  /* 0x03080008e50075a7 */ /* 0x0044e4000800017f */
[----:B---3--:R-:W-:Y:S05]  /*7a70*/  @!P0 NANOSLEEP.SYNCS 0x989680 ;  /* 0x009896800000895d */ /* 0x008fea0003900000 */
[----:B------:R-:W3:Y:S02]  /*7a80*/  @!P0 SYNCS.PHASECHK.TRANS64 P0, [R229+URZ+0x30800], R8 ;  /* 0x03080008e50085a7 */ /* 0x000ee4000800007f */
[----:B---3--:R-:W-:Y:S05]  /*7a90*/  @!P0 BRA `(.L_x_5063) ;  /* 0xfffffffc00f08947 */ /* 0x008fea000383ffff */
[----:B------:R-:W-:Y:S05]  /*7aa0*/  BRA `(.L_x_5062) ;  /* 0xffffff9800107947 */ /* 0x000fea000383ffff */
.L_x_5067:
[----:B---3--:R3:W4:Y:S02]  /*7ab0*/  SYNCS.PHASECHK.TRANS64.TRYWAIT P0, [R0+URZ+0x30810], R9 ;  /* 0x03081009000075a7 */ /* 0x008724000800017f */
[----:B----4-:R-:W-:Y:S05]  /*7ac0*/  @!P0 NANOSLEEP.SYNCS 0x989680 ;  /* 0x009896800000895d */ /* 0x010fea0003900000 */
[----:B------:R-:W4:Y:S02]  /*7ad0*/  @!P0 SYNCS.PHASECHK.TRANS64 P0, [R0+URZ+0x30810], R9 ;  /* 0x03081009000085a7 */ /* 0x000f24000800007f */
[----:B----4-:R-:W-:Y:S05]  /*7ae0*/  @!P0 BRA `(.L_x_5067) ;  /* 0xfffffffc00f08947 */ /* 0x010fea000383ffff */
[----:B------:R-:W-:Y:S05]  /*7af0*/  BRA `(.L_x_5066) ;  /* 0xffffff9c00ac7947 */ /* 0x000fea000383ffff */
.L_x_5071:
[----:B------:R1:W1:Y:S02]  /*7b00*/  SYNCS.PHASECHK.TRANS64.TRYWAIT P0, [R0+URZ+0x30830], R9 ;  /* 0x03083009000075a7 */ /* 0x000264000800017f */
[----:B-1----:R-:W-:Y:S05]  /*7b10*/  @!P0 NANOSLEEP.SYNCS 0x989680 ;  /* 0x009896800000895d */ /* 0x002fea0003900000 */
[----:B------:R-:W1:Y:S02]  /*7b20*/  @!P0 SYNCS.PHASECHK.TRANS64 P0, [R0+URZ+0x30830], R9 ;  /* 0x03083009000085a7 */ /* 0x000e64000800007f */
[----:B-1----:R-:W-:Y:S05]  /*7b30*/  @!P0 BRA `(.L_x_5071) ;  /* 0xfffffffc00f08947 */ /* 0x002fea000383ffff */
[----:B------:R-:W-:Y:S05]  /*7b40*/  BRA `(.L_x_5070) ;  /* 0xffffffa400047947 */ /* 0x000fea000383ffff */
.L_x_5105:
[----:B-1----:R1:W2:Y:S02]  /*7b50*/  SYNCS.PHASECHK.TRANS64.TRYWAIT P0, [R16+URZ+0x30820], R3 ;  /* 0x03082003100075a7 */ /* 0x0022a4000800017f */
[----:B--2---:R-:W-:Y:S05]  /*7b60*/  @!P0 NANOSLEEP.SYNCS 0x989680 ;  /* 0x009896800000895d */ /* 0x004fea0003900000 */
[----:B------:R-:W2:Y:S02]  /*7b70*/  @!P0 SYNCS.PHASECHK.TRANS64 P0, [R16+URZ+0x30820], R3 ;  /* 0x03082003100085a7 */ /* 0x000ea4000800007f */
[----:B--2---:R-:W-:Y:S05]  /*7b80*/  @!P0 BRA `(.L_x_5105) ;  /* 0xfffffffc00f08947 */ /* 0x004fea000383ffff */
[----:B------:R-:W-:Y:S05]  /*7b90*/  BRA `(.L_x_5133) ;  /* 0xffffffe000647947 */ /* 0x000fea000383ffff */
.L_x_5109:
[----:B-1----:R1:W3:Y:S02]  /*7ba0*/  SYNCS.PHASECHK.TRANS64.TRYWAIT P1, [R16+URZ+0x30840], R21 ;  /* 0x03084015100075a7 */ /* 0x0022e4000802017f */
[----:B---3--:R-:W-:Y:S05]  /*7bb0*/  @!P1 NANOSLEEP.SYNCS 0x989680 ;  /* 0x009896800000995d */ /* 0x008fea0003900000 */
[----:B------:R-:W3:Y:S02]  /*7bc0*/  @!P1 SYNCS.PHASECHK.TRANS64 P1, [R16+URZ+0x30840], R21 ;  /* 0x03084015100095a7 */ /* 0x000ee4000802007f */
[----:B---3--:R-:W-:Y:S05]  /*7bd0*/  @!P1 BRA `(.L_x_5109) ;  /* 0xfffffffc00f09947 */ /* 0x008fea000383ffff */
[----:B------:R-:W-:Y:S05]  /*7be0*/  BRA `(.L_x_5134) ;  /* 0xffffffe800207947 */ /* 0x000fea000383ffff */
.L_x_5111:
[----:B--2---:R2:W3:Y:S02]  /*7bf0*/  SYNCS.PHASECHK.TRANS64.TRYWAIT P1, [R16+URZ+0x30828], R21 ;  /* 0x03082815100075a7 */ /* 0x0044e4000802017f */
[----:B---3--:R-:W-:Y:S05]  /*7c00*/  @!P1 NANOSLEEP.SYNCS 0x989680 ;  /* 0x009896800000995d */ /* 0x008fea0003900000 */
[----:B------:R-:W3:Y:S02]  /*7c10*/  @!P1 SYNCS.PHASECHK.TRANS64 P1, [R16+URZ+0x30828], R21 ;  /* 0x03082815100095a7 */ /* 0x000ee4000802007f */
[----:B---3--:R-:W-:Y:S05]  /*7c20*/  @!P1 BRA `(.L_x_5111) ;  /* 0xfffffffc00f09947 */ /* 0x008fea000383ffff */
[----:B------:R-:W-:Y:S05]  /*7c30*/  BRA `(.L_x_5135) ;  /* 0xffffffe800b47947 */ /* 0x000fea000383ffff */
.L_x_5113:
[----:B---3--:R3:W4:Y:S02]  /*7c40*/  SYNCS.PHASECHK.TRANS64.TRYWAIT P1, [R16+URZ+0x30848], R21 ;  /* 0x03084815100075a7 */ /* 0x008724000802017f */
[----:B----4-:R-:W-:Y:S05]  /*7c50*/  @!P1 NANOSLEEP.SYNCS 0x989680 ;  /* 0x009896800000995d */ /* 0x010fea0003900000 */
[----:B------:R-:W4:Y:S02]  /*7c60*/  @!P1 SYNCS.PHASECHK.TRANS64 P1, [R16+URZ+0x30848], R21 ;  /* 0x03084815100095a7 */ /* 0x000f24000802007f */
[----:B----4-:R-:W-:Y:S05]  /*7c70*/  @!P1 BRA `(.L_x_5113) ;  /* 0xfffffffc00f09947 */ /* 0x010fea000383ffff */
[----:B------:R-:W-:Y:S05]  /*7c80*/  BRA `(.L_x_5136) ;  /* 0xffffffec00487947 */ /* 0x000fea000383ffff */
.L_x_5115:
[----:B------:R-:W-:-:S07]  /*7c90*/  SHF.L.U32 R5, R11, 0x1f, RZ ;  /* 0x0000001f0b057819 */ /* 0x000fce00000006ff */
.L_x_5137:
[----:B------:R1:W1:Y:S02]  /*7ca0*/  SYNCS.PHASECHK.TRANS64.TRYWAIT P1, [R16+URZ+0x30820], R5 ;  /* 0x03082005100075a7 */ /* 0x000264000802017f */
[----:B-1----:R-:W-:Y:S05]  /*7cb0*/  @!P1 NANOSLEEP.SYNCS 0x989680 ;  /* 0x009896800000995d */ /* 0x002fea0003900000 */
[----:B------:R-:W1:Y:S02]  /*7cc0*/  @!P1 SYNCS.PHASECHK.TRANS64 P1, [R16+URZ+0x30820], R5 ;  /* 0x03082005100095a7 */ /* 0x000e64000802007f */
[----:B-1----:R-:W-:Y:S05]  /*7cd0*/  @!P1 BRA `(.L_x_5137) ;  /* 0xfffffffc00f09947 */ /* 0x002fea000383ffff */
[----:B------:R-:W-:Y:S05]  /*7ce0*/  BRA `(.L_x_5138) ;  /* 0xffffffec00c47947 */ /* 0x000fea000383ffff */
.L_x_5118:
[----:B-1----:R1:W3:Y:S02]  /*7cf0*/  SYNCS.PHASECHK.TRANS64.TRYWAIT P1, [R16+URZ+0x30840], R13 ;  /* 0x0308400d100075a7 */ /* 0x0022e4000802017f */
[----:B---3--:R-:W-:Y:S05]  /*7d00*/  @!P1 NANOSLEEP.SYNCS 0x989680 ;  /* 0x009896800000995d */ /* 0x008fea0003900000 */
[----:B------:R-:W3:Y:S02]  /*7d10*/  @!P1 SYNCS.PHASECHK.TRANS64 P1, [R16+URZ+0x30840], R13 ;  /* 0x0308400d100095a7 */ /* 0x000ee4000802007f */
[----:B---3--:R-:W-:Y:S05]  /*7d20*/  @!P1 BRA `(.L_x_5118) ;  /* 0xfffffffc00f09947 */ /* 0x008fea000383ffff */
[----:B------:R-:W-:Y:S05]  /*7d30*/  BRA `(.L_x_5139) ;  /* 0xfffffff000787947 */ /* 0x000fea000383ffff */
.L_x_5120:
[----:B--2---:R2:W3:Y:S02]  /*7d40*/  SYNCS.PHASECHK.TRANS64.TRYWAIT P1, [R16+URZ+0x30828], R13 ;  /* 0x0308280d100075a7 */ /* 0x0044e4000802017f */
[----:B---3--:R-:W-:Y:S05]  /*7d50*/  @!P1 NANOSLEEP.SYNCS 0x989680 ;  /* 0x009896800000995d */ /* 0x008fea0003900000 */
[----:B------:R-:W3:Y:S02]  /*7d60*/  @!P1 SYNCS.PHASECHK.TRANS64 P1, [R16+URZ+0x30828], R13 ;  /* 0x0308280d100095a7 */ /* 0x000ee4000802007f */
[----:B---3--:R-:W-:Y:S05]  /*7d70*/  @!P1 BRA `(.L_x_5120) ;  /* 0xfffffffc00f09947 */ /* 0x008fea000383ffff */
[----:B------:R-:W-:Y:S05]  /*7d80*/  BRA `(.L_x_5140) ;  /* 0xfffffff400007947 */ /* 0x000fea000383ffff */
.L_x_5122:
[----:B---3--:R3:W1:Y:S02]  /*7d90*/  SYNCS.PHASECHK.TRANS64.TRYWAIT P0, [R3+URZ+0x30840], R0 ;  /* 0x03084000030075a7 */ /* 0x008664000800017f */
[----:B-1----:R-:W-:Y:S05]  /*7da0*/  @!P0 NANOSLEEP.SYNCS 0x989680 ;  /* 0x009896800000895d */ /* 0x002fea0003900000 */
[----:B------:R-:W1:Y:S02]  /*7db0*/  @!P0 SYNCS.PHASECHK.TRANS64 P0, [R3+URZ+0x30840], R0 ;  /* 0x03084000030085a7 */ /* 0x000e64000800007f */
[----:B-1----:R-:W-:Y:S05]  /*7dc0*/  @!P0 BRA `(.L_x_5122) ;  /* 0xfffffffc00f08947 */ /* 0x002fea000383ffff */
[----:B------:R-:W-:Y:S05]  /*7dd0*/  BRA `(.L_x_5141) ;  /* 0xfffffff400a87947 */ /* 0x000fea000383ffff */
.L_x_5124:
[----:B------:R-:W-:Y:S01]  /*7de0*/  BSSY B0, `(.L_x_5142) ;  /* 0x0000006000007945 */ /* 0x000fe20003800000 */
[----:B------:R-:W-:-:S07]  /*7df0*/  IMAD.MOV.U32 R15, RZ, RZ, -0x1 ;  /* 0xffffffffff0f7424 */ /* 0x000fce00078e00ff */
[----:B------:R-:W-:Y:S05]  /*7e00*/  WARPSYNC.COLLECTIVE R15, `(.L_x_5143) ;  /* 0x000000000f0c7348 */ /* 0x000fea0003c00000 */
[----:B------:R-:W-:Y:S02]  /*7e10*/  ELECT P6, UR62, PT ;  /* 0x00000000003e782f */ /* 0x000fe400038c0000 */
[----:B------:R-:W-:Y:S01]  /*7e20*/  MOV R14, UR62 ;  /* 0x0000003e000e7c02 */ /* 0x000fe20008000f00 */
[----:B------:R-:W-:Y:S10]  /*7e30*/  ENDCOLLECTIVE ;  /* 0x000000000000791b */ /* 0x000ff40003800000 */
.L_x_5143:
[----:B------:R-:W-:Y:S05]  /*7e40*/  BSYNC B0 ;  /* 0x0000000000007941 */ /* 0x000fea0003800000 */
.L_x_5142:
[----:B------:R-:W-:Y:S05]  /*7e50*/  BRA `(.L_x_5144) ;  /* 0xfffffff800547947 */ /* 0x000fea000383ffff */
.L_x_5126:
[----:B-1----:R1:W2:Y:S02]  /*7e60*/  SYNCS.PHASECHK.TRANS64.TRYWAIT P0, [R6+URZ], R5 ;  /* 0x00000005060075a7 */ /* 0x0022a4000800017f */
[----:B--2---:R-:W-:Y:S05]  /*7e70*/  @!P0 NANOSLEEP.SYNCS 0x989680 ;  /* 0x009896800000895d */ /* 0x004fea0003900000 */
[----:B------:R-:W2:Y:S02]  /*7e80*/  @!P0 SYNCS.PHASECHK.TRANS64 P0, [R6+URZ], R5 ;  /* 0x00000005060085a7 */ /* 0x000ea4000800007f */
[----:B--2---:R-:W-:Y:S05]  /*7e90*/  @!P0 BRA `(.L_x_5126) ;  /* 0xfffffffc00f08947 */ /* 0x004fea000383ffff */
[----:B------:R-:W-:Y:S05]  /*7ea0*/  BRA `(.L_x_5145) ;  /* 0xfffffff800947947 */ /* 0x000fea000383ffff */
.L_x_5127:
[----:B--2---:R2:W3:Y:S02]  /*7eb0*/  SYNCS.PHASECHK.TRANS64.TRYWAIT P0, [R3+URZ], R2 ;  /* 0x00000002030075a7 */ /* 0x0044e4000800017f */
[----:B---3--:R-:W-:Y:S05]  /*7ec0*/  @!P0 NANOSLEEP.SYNCS 0x989680 ;  /* 0x009896800000895d */ /* 0x008fea0003900000 */
[----:B------:R-:W3:Y:S02]  /*7ed0*/  @!P0 SYNCS.PHASECHK.TRANS64 P0, [R3+URZ], R2 ;  /* 0x00000002030085a7 */ /* 0x000ee4000800007f */
[----:B---3--:R-:W-:Y:S05]  /*7ee0*/  @!P0 BRA `(.L_x_5127) ;  /* 0xfffffffc00f08947 */ /* 0x008fea000383ffff */
[----:B------:R-:W-:Y:S05]  /*7ef0*/  BRA `(.L_x_5146) ;  /* 0xfffffff800887947 */ /* 0x000fea000383ffff */
.L_x_5129:
[----:B--2---:R2:W3:Y:S02]  /*7f00*/  SYNCS.PHASECHK.TRANS64.TRYWAIT P0, [R0+URZ], R5 ;  /* 0x00000005000075a7 */ /* 0x0044e4000800017f */
[----:B---3--:R-:W-:Y:S05]  /*7f10*/  @!P0 NANOSLEEP.SYNCS 0x989680 ;  /* 0x009896800000895d */ /* 0x008fea0003900000 */
[----:B------:R-:W3:Y:S02]  /*7f20*/  @!P0 SYNCS.PHASECHK.TRANS64 P0, [R0+URZ], R5 ;  /* 0x00000005000085a7 */ /* 0x000ee4000800007f */
[----:B---3--:R-:W-:Y:S05]  /*7f30*/  @!P0 BRA `(.L_x_5129) ;  /* 0xfffffffc00f08947 */ /* 0x008fea000383ffff */
[----:B------:R-:W-:Y:S05]  /*7f40*/  BRA `(.L_x_5147) ;  /* 0xfffffff8008c7947 */ /* 0x000fea000383ffff */
.L_x_5148:
        /* <DEDUP_REMOVED lines=11> */
.L_x_7327:


//--------------------- .text._ZN7cutlass13device_kernelIN5flash11enable_sm90INS1_16FlashAttnBwdSm90INS1_25CollectiveMainloopBwdSm90ILi2ELi2ELi2EN4cute5tupleIJNS5_1CILi1EEES8_S8_EEENS6_IJNS7_ILi64EEENS7_ILi128EEESB_EEENS_6half_tEfNS_4arch4Sm90ELb0ELb1ELb0ELb0ELb1ELb1ELb0ELb0ELi2ELi1ELi2ELi1ELb0EEENS1_24CollectiveEpilogueBwdGQAISC_fSF_Li256ELb0ELb1EEENS1_19SingleTileSchedulerILb0ELb0ELb0ELi128EEEEEEEEEvNT_6ParamsE --------------------------
	.section	.text._ZN7cutlass13device_kernelIN5flash11enable_sm90INS1_16FlashAttnBwdSm90INS1_25CollectiveMainloopBwdSm90ILi2ELi2ELi2EN4cute5tupleIJNS5_1CILi1EEES8_S8_EEENS6_IJNS7_ILi64EEENS7_ILi128EEESB_EEENS_6half_tEfNS_4arch4Sm90ELb0ELb1ELb0ELb0ELb1ELb1ELb0ELb0ELi2ELi1ELi2ELi1ELb0EEENS1_24CollectiveEpilogueBwdGQAISC_fSF_Li256ELb0ELb1EEENS1_19SingleTileSchedulerILb0ELb0ELb0ELi128EEEEEEEEEvNT_6ParamsE,"ax",@progbits
	.align	128
.text._ZN7cutlass13device_kernelIN5flash11enable_sm90INS1_16FlashAttnBwdSm90INS1_25CollectiveMainloopBwdSm90ILi2ELi2ELi2EN4cute5tupleIJNS5_1CILi1EEES8_S8_EEENS6_IJNS7_ILi64EEENS7_ILi128EEESB_EEENS_6half_tEfNS_4arch4Sm90ELb0ELb1ELb0ELb0ELb1ELb1ELb0ELb0ELi2ELi1ELi2ELi1ELb0EEENS1_24CollectiveEpilogueBwdGQAISC_fSF_Li256ELb0ELb1EEENS1_19SingleTileSchedulerILb0ELb0ELb0ELi128EEEEEEEEEvNT_6ParamsE:
        .type           _ZN7cutlass13device_kernelIN5flash11enable_sm90INS1_16FlashAttnBwdSm90INS1_25CollectiveMainloopBwdSm90ILi2ELi2ELi2EN4cute5tupleIJNS5_1CILi1EEES8_S8_EEENS6_IJNS7_ILi64EEENS7_ILi128EEESB_EEENS_6half_tEfNS_4arch4Sm90ELb0ELb1ELb0ELb0ELb1ELb1ELb0ELb0ELi2ELi1ELi2ELi1ELb0EEENS1_24CollectiveEpilogueBwdGQAISC_fSF_Li256ELb0ELb1EEENS1_19SingleTileSchedulerILb0ELb0ELb0ELi128EEEEEEEEEvNT_6ParamsE,@function
        .size           _ZN7cutlass13device_kernelIN5flash11enable_sm90INS1_16FlashAttnBwdSm90INS1_25CollectiveMainloopBwdSm90ILi2ELi2ELi2EN4cute5tupleIJNS5_1CILi1EEES8_S8_EEENS6_IJNS7_ILi64EEENS7_ILi128EEESB_EEENS_6half_tEfNS_4arch4Sm90ELb0ELb1ELb0ELb0ELb1ELb1ELb0ELb0ELi2ELi1ELi2ELi1ELb0EEENS1_24CollectiveEpilogueBwdGQAISC_fSF_Li256ELb0ELb1EEENS1_19SingleTileSchedulerILb0ELb0ELb0ELi128EEEEEEEEEvNT_6ParamsE,(.L_x_7328 - _ZN7cutlass13device_kernelIN5flash11enable_sm90INS1_16FlashAttnBwdSm90INS1_25CollectiveMainloopBwdSm90ILi2ELi2ELi2EN4cute5tupleIJNS5_1CILi1EEES8_S8_EEENS6_IJNS7_ILi64EEENS7_ILi128EEESB_EEENS_6half_tEfNS_4arch4Sm90ELb0ELb1ELb0ELb0ELb1ELb1ELb0ELb0ELi2ELi1ELi2ELi1ELb0EEENS1_24CollectiveEpilogueBwdGQAISC_fSF_Li256ELb0ELb1EEENS1_19SingleTileSchedulerILb0ELb0ELb0ELi128EEEEEEEEEvNT_6ParamsE)
        .other          _ZN7cutlass13device_kernelIN5flash11enable_sm90INS1_16FlashAttnBwdSm90INS1_25CollectiveMainloopBwdSm90ILi2ELi2ELi2EN4cute5tupleIJNS5_1CILi1EEES8_S8_EEENS6_IJNS7_ILi64EEENS7_ILi128EEESB_EEENS_6half_tEfNS_4arch4Sm90ELb0ELb1ELb0ELb0ELb1ELb1ELb0ELb0ELi2ELi1ELi2ELi1ELb0EEENS1_24CollectiveEpilogueBwdGQAISC_fSF_Li256ELb0ELb1EEENS1_19SingleTileSchedulerILb0ELb0ELb0ELi128EEEEEEEEEvNT_6ParamsE,@"STO_CUDA_ENTRY STV_DEFAULT"
_ZN7cutlass13device_kernelIN5flash11enable_sm90INS1_16FlashAttnBwdSm90INS1_25CollectiveMainloopBwdSm90ILi2ELi2ELi2EN4cute5tupleIJNS5_1CILi1EEES8_S8_EEENS6_IJNS7_ILi64EEENS7_ILi128EEESB_EEENS_6half_tEfNS_4arch4Sm90ELb0ELb1ELb0ELb0ELb1ELb1ELb0ELb0ELi2ELi1ELi2ELi1ELb0EEENS1_24CollectiveEpilogueBwdGQAISC_fSF_Li256ELb0ELb1EEENS1_19SingleTileSchedulerILb0ELb0ELb0ELi128EEEEEEEEEvNT_6ParamsE:
        /* <DEDUP_REMOVED lines=24> */
.L_x_5150:
[----:B------:R-:W-:Y:S05]  /*0180*/  BSYNC B0 ;  /* 0x0000000000007941 */ /* 0x000fea0003800000 */
.L_x_5149:
        /* <DEDUP_REMOVED lines=37> */
.L_x_5151:
        /* <DEDUP_REMOVED lines=22> */
.L_x_5152:
[----:B------:R-:W-:Y:S01]  /*0540*/  PLOP3.LUT P0, PT, PT, PT, UP0, 0x80, 0x0 ;  /* 0x000000000000781c */ /* 0x000fe20003f0f008 */
[----:B------:R-:W-:Y:S01]  /*0550*/  NOP ;  /* 0x0000000000007918 */ /* 0x000fe20000000000 */
[----:B------:R-:W-:Y:S01]  /*0560*/  ULDC.64 UR46, c[0x0][0x208] ;  /* 0x00008200002e7ab9 */ /* 0x000fe20000000a00 */
[----:B------:R-:W-:Y:S01]  /*0570*/  BSSY B6, `(.L_x_5153) ;  /* 0x0000885000067945 */ /* 0x000fe20003800000 */
[----:B-12-4-:R-:W-:Y:S09]  /*0580*/  BAR.SYNC.DEFER_BLOCKING 0x0 ;  /* 0x0000000000007b1d */ /* 0x016ff20000010000 */
[----:B------:R-:W-:Y:S05]  /*0590*/  @!P0 BRA `(.L_x_5154) ;  /* 0x0000004800b48947 */ /* 0x000fea0003800000 */
.L_x_5155:
        /* <DEDUP_REMOVED lines=101> */
.L_x_5157:
        /* <DEDUP_REMOVED lines=30> */
.L_x_5160:
        /* <DEDUP_REMOVED lines=15> */
.L_x_5159:
        /* <DEDUP_REMOVED lines=22> */
.L_x_5162:
        /* <DEDUP_REMOVED lines=15> */
.L_x_5161:
        /* <DEDUP_REMOVED lines=8> */
.L_x_5275:
        /* <DEDUP_REMOVED lines=23> */
.L_x_5164:
        /* <DEDUP_REMOVED lines=97> */
.L_x_5176:
[----:B------:R-:W-:-:S13]  /*1910*/  ISETP.NE.AND P6, PT, R235, 0x3, PT ;  /* 0x00000003eb00780c */ /* 0x000fda0003fc5270 */
[----:B------:R-:W-:Y:S05]  /*1920*/  @!P6 BRA `(.L_x_5166) ;  /* 0x000000000004e947 */ /* 0x000fea0003800000 */
[----:B------:R-:W-:Y:S01]  /*1930*/  BPT.TRAP 0x1 ;  /* 0x000000040000795c */ /* 0x000fe20000300000 */
.L_x_5166:
[----:B------:R-:W-:Y:S01]  /*1940*/  IMAD R0, R4, 0x8, R231 ;  /* 0x0000000804007824 */ /* 0x000fe200078e02e7 */
[----:B------:R-:W-:-:S04]  /*1950*/  SHF.L.U32 R7, R226, 0x1f, RZ ;  /* 0x0000001fe2077819 */ /* 0x000fc800000006ff */
[----:B------:R2:W3:Y:S01]  /*1960*/  SYNCS.PHASECHK.TRANS64.TRYWAIT P0, [R0+URZ+0x30810], R7 ;  /* 0x03081007000075a7 */ /* 0x0004e2000800017f */
[----:B------:R-:W-:Y:S05]  /*1970*/  @!P6 BRA `(.L_x_5167) ;  /* 0x000000000004e947 */ /* 0x000fea0003800000 */
[----:B------:R-:W-:Y:S01]  /*1980*/  BPT.TRAP 0x1 ;  /* 0x000000040000795c */ /* 0x000fe20000300000 */
.L_x_5167:
[----:B---3--:R-:W-:Y:S05]  /*1990*/  @P0 BRA `(.L_x_5168) ;  /* 0x0000000000080947 */ /* 0x008fea0003800000 */
[----:B------:R-:W3:Y:S02]  /*19a0*/  SYNCS.PHASECHK.TRANS64.TRYWAIT P0, [R0+URZ+0x30810], R7 ;  /* 0x03081007000075a7 */ /* 0x000ee4000800017f */
[----:B---3--:R-:W-:Y:S05]  /*19b0*/  @!P0 BRA `(.L_x_5169) ;  /* 0x0000007400388947 */ /* 0x008fea0003800000 */
.L_x_5168:
        /* <DEDUP_REMOVED lines=81> */
.L_x_5170:
[----:B------:R1:W1:Y:S01]  /*1ed0*/  SYNCS.PHASECHK.TRANS64.TRYWAIT P0, [R0+URZ+0x30830], R7 ;  /* 0x03083007000075a7 */ /* 0x000262000800017f */
[----:B------:R-:W-:Y:S05]  /*1ee0*/  @!P6 BRA `(.L_x_5171) ;  /* 0x000000000004e947 */ /* 0x000fea0003800000 */
[----:B------:R-:W-:Y:S01]  /*1ef0*/  BPT.TRAP 0x1 ;  /* 0x000000040000795c */ /* 0x000fe20000300000 */
.L_x_5171:
[----:B------:R-:W-:-:S05]  /*1f00*/  VIADD R5, R231, 0x20000 ;  /* 0x00020000e7057836 */ /* 0x000fca0000000000 */
[----:B------:R-:W-:-:S04]  /*1f10*/  SHF.R.U32.HI R5, RZ, 0x4, R5 ;  /* 0x00000004ff057819 */ /* 0x000fc80000011605 */
[----:B------:R-:W-:-:S04]  /*1f20*/  LOP3.LUT R234, R5, 0x3fff, RZ, 0xc0, !PT ;  /* 0x00003fff05ea7812 */ /* 0x000fc800078ec0ff */
[----:B------:R-:W-:Y:S01]  /*1f30*/  LOP3.LUT R5, R234, 0x10000, RZ, 0xfc, !PT ;  /* 0x00010000ea057812 */ /* 0x000fe200078efcff */
[----:B-1----:R-:W-:Y:S06]  /*1f40*/  @P0 BRA `(.L_x_5172) ;  /* 0x0000000000080947 */ /* 0x002fec0003800000 */
[----:B------:R-:W1:Y:S02]  /*1f50*/  SYNCS.PHASECHK.TRANS64.TRYWAIT P0, [R0+URZ+0x30830], R7 ;  /* 0x03083007000075a7 */ /* 0x000e64000800017f */
[----:B-1----:R-:W-:Y:S05]  /*1f60*/  @!P0 BRA `(.L_x_5173) ;  /* 0x0000006c00e08947 */ /* 0x002fea0003800000 */
.L_x_5172:
        /* <DEDUP_REMOVED lines=446> */
.L_x_5174:
        /* <DEDUP_REMOVED lines=49> */
.L_x_5175:
        /* <DEDUP_REMOVED lines=78> */
.L_x_5158:
[----:B------:R-:W-:Y:S05]  /*4340*/  @P0 BRA `(.L_x_5156) ;  /* 0x00000048009c0947 */ /* 0x000fea0003800000 */
[----:B------:R-:W1:Y:S01]  /*4350*/  S2R R4, SR_TID.X ;  /* 0x0000000000047919 */ /* 0x000e620000002100 */
[----:B------:R-:W2:Y:S01]  /*4360*/  S2UR UR8, SR_CTAID.Y ;  /* 0x00000000000879c3 */ /* 0x000ea20000002600 */
[----:B------:R-:W-:Y:S01]  /*4370*/  ULDC UR9, c[0x0][0x850] ;  /* 0x0002140000097ab9 */ /* 0x000fe20000000800 */
[----:B------:R-:W-:Y:S01]  /*4380*/  ULDC.64 UR12, c[0x0][0x818] ;  /* 0x00020600000c7ab9 */ /* 0x000fe20000000a00 */
[----:B------:R-:W-:Y:S01]  /*4390*/  UISETP.NE.AND UP0, UPT, UR9, 0x1, UPT ;  /* 0x000000010900788c */ /* 0x000fe2000bf05270 */
[----:B------:R-:W-:Y:S01]  /*43a0*/  BSSY B0, `(.L_x_5177) ;  /* 0x000005c000007945 */ /* 0x000fe20003800000 */
[----:B------:R-:W-:Y:S01]  /*43b0*/  ULDC UR18, c[0x0][0x870] ;  /* 0x00021c0000127ab9 */ /* 0x000fe20000000800 */
[----:B------:R-:W-:Y:S01]  /*43c0*/  ULDC UR20, c[0x0][0x80c] ;  /* 0x0002030000147ab9 */ /* 0x000fe20000000800 */
[----:B------:R-:W-:Y:S01]  /*43d0*/  ULDC.64 UR16, c[0x0][0x840] ;  /* 0x0002100000107ab9 */ /* 0x000fe20000000a00 */
[----:B------:R-:W3:Y:S01]  /*43e0*/  S2UR UR15, SR_CTAID.X ;  /* 0x00000000000f79c3 */ /* 0x000ee20000002500 */
[----:B------:R-:W-:-:S05]  /*43f0*/  ULDC.64 UR24, c[0x0][0x848] ;  /* 0x0002120000187ab9 */ /* 0x000fca0000000a00 */
[----:B------:R-:W-:Y:S01]  /*4400*/  @UP0 ULDC UR4, c[0x0][0x854] ;  /* 0x0002150000040ab9 */ /* 0x000fe20000000800 */
[----:B------:R-:W-:Y:S01]  /*4410*/  @UP0 ULDC UR7, c[0x0][0x858] ;  /* 0x0002160000070ab9 */ /* 0x000fe20000000800 */
[----:B------:R-:W4:Y:S08]  /*4420*/  S2UR UR14, SR_CTAID.Z ;  /* 0x00000000000e79c3 */ /* 0x000f300000002700 */
[----:B------:R-:W5:Y:S01]  /*4430*/  S2UR UR21, SR_CgaCtaId ;  /* 0x00000000001579c3 */ /* 0x000f620000008800 */
[----:B--2---:R-:W-:-:S02]  /*4440*/  UIMAD.WIDE.U32 UR4, UR8, UR4, URZ ;  /* 0x00000004080472a5 */ /* 0x004fc4000f8e003f */
[----:B------:R-:W-:Y:S02]  /*4450*/  UMOV UR11, UR8 ;  /* 0x00000008000b7c82 */ /* 0x000fe40008000000 */
[----:B------:R-:W-:Y:S01]  /*4460*/  @UP0 USHF.R.U32.HI UR11, URZ, UR7, UR5 ;  /* 0x000000073f0b0299 */ /* 0x000fe20008011605 */
[C---:B-1----:R-:W-:Y:S01]  /*4470*/  VIADD R5, R4.reuse, 0xffffff80 ;  /* 0xffffff8004057836 */ /* 0x042fe20000000000 */
[----:B---3--:R-:W-:Y:S01]  /*4480*/  UIMAD UR18, UR15, UR18, URZ ;  /* 0x000000120f1272a4 */ /* 0x008fe2000f8e023f */
        /* <DEDUP_REMOVED lines=10> */
[----:B----4-:R-:W-:Y:S01]  /*4530*/  UIMAD UR15, UR14, UR20, URZ ;  /* 0x000000140e0f72a4 */ /* 0x010fe2000f8e023f */
[C---:B------:R-:W-:Y:S01]  /*4540*/  LOP3.LUT R0, R2.reuse, 0xfffff80, RZ, 0xc0, !PT ;  /* 0x0fffff8002007812 */ /* 0x040fe200078ec0ff */
[----:B------:R-:W-:Y:S01]  /*4550*/  IMAD.SHL.U32 R2, R2, 0x40, RZ ;  /* 0x0000004002027824 */ /* 0x000fe200078e00ff */
[----:B------:R-:W-:Y:S01]  /*4560*/  UMOV UR10, 0x400 ;  /* 0x00000400000a7882 */ /* 0x000fe20000000000 */
[----:B------:R-:W-:Y:S02]  /*4570*/  USHF.R.S32.HI UR7, URZ, 0x1f, UR6 ;  /* 0x0000001f3f077899 */ /* 0x000fe40008011406 */
[----:B------:R-:W-:Y:S01]  /*4580*/  IMAD.IADD R0, R5, 0x1, -R0 ;  /* 0x0000000105007824 */ /* 0x000fe200078e0a00 */
[----:B------:R-:W-:Y:S01]  /*4590*/  LOP3.LUT R3, R2, 0x3fffe000, RZ, 0xc0, !PT ;  /* 0x3fffe00002037812 */ /* 0x000fe200078ec0ff */
[----:B-----5:R-:W-:Y:S02]  /*45a0*/  ULEA UR10, UR21, UR10, 0x18 ;  /* 0x0000000a150a7291 */ /* 0x020fe4000f8ec03f */
        /* <DEDUP_REMOVED lines=54> */
.L_x_5179:
[----:B------:R-:W2:Y:S04]  /*4910*/  LDG.E.STRONG.GPU R4, desc[UR46][R2.64] ;  /* 0x0000002e02047981 */ /* 0x000ea8000c1ef900 */
[----:B--2---:R-:W-:Y:S01]  /*4920*/  CCTL.IVALL ;  /* 0x00000000ff00798f */ /* 0x004fe20002000000 */
[----:B------:R-:W-:Y:S05]  /*4930*/  YIELD ;  /* 0x0000000000007946 */ /* 0x000fea0003800000 */
[----:B------:R-:W-:-:S13]  /*4940*/  ISETP.NE.AND P0, PT, R4, UR14, PT ;  /* 0x0000000e04007c0c */ /* 0x000fda000bf05270 */
[----:B------:R-:W-:Y:S05]  /*4950*/  @P0 BRA `(.L_x_5179) ;  /* 0xfffffffc00ec0947 */ /* 0x000fea000383ffff */
.L_x_5178:
[----:B------:R-:W-:Y:S05]  /*4960*/  BSYNC B0 ;  /* 0x0000000000007941 */ /* 0x000fea0003800000 */
.L_x_5177:
[----:B------:R-:W-:-:S03]  /*4970*/  UMOV UR4, 0xffffffff ;  /* 0xffffffff00047882 */ /* 0x000fc60000000000 */
[----:B------:R-:W-:Y:S05]  /*4980*/  BRA.DIV UR4, `(.L_x_5180) ;  /* 0x00000046046c7947 */ /* 0x000fea000b800000 */
[----:B------:R-:W-:Y:S01]  /*4990*/  NOP ;  /* 0x0000000000007918 */ /* 0x000fe20000000000 */
.L_x_5278:
        /* <DEDUP_REMOVED lines=15> */
.L_x_5183:
[----:B------:R-:W-:Y:S01]  /*4a90*/  @P0 ELECT P2, URZ, PT ;  /* 0x00000000003f082f */ /* 0x000fe20003840000 */
[----:B------:R2:W-:-:S12]  /*4aa0*/  UBLKRED.G.S.ADD.F32.RN [UR4], [UR10], UR6, desc[UR8] ;  /* 0x000008040a0073bb */ /* 0x0005d800080a1406 */
[----:B------:R-:W-:Y:S02]  /*4ab0*/  @P2 PLOP3.LUT P0, PT, P2, PT, PT, 0x8, 0x0 ;  /* 0x000000000000281c */ /* 0x000fe4000170e170 */
[----:B------:R-:W-:-:S11]  /*4ac0*/  PLOP3.LUT P2, PT, PT, PT, PT, 0x8, 0x0 ;  /* 0x000000000000781c */ /* 0x000fd60003f4e170 */
[----:B--2---:R-:W-:Y:S05]  /*4ad0*/  @P0 BRA.U.ANY `(.L_x_5183) ;  /* 0xfffffffd00ec0947 */ /* 0x004fea000393ffff */
[----:B------:R0:W-:Y:S01]  /*4ae0*/  UTMACMDFLUSH ;  /* 0x00000000000079b7 */ /* 0x0001e20000000000 */
[----:B------:R-:W-:-:S04]  /*4af0*/  DEPBAR.LE SB0, 0x0 ;  /* 0x000080000000791a */ /* 0x000fc80000000000 */
.L_x_5182:
[----:B------:R-:W-:Y:S05]  /*4b00*/  BSYNC B0 ;  /* 0x0000000000007941 */ /* 0x000fea0003800000 */
.L_x_5181:
        /* <DEDUP_REMOVED lines=14> */
.L_x_5185:
[----:B------:R-:W-:Y:S05]  /*4bf0*/  BSYNC B0 ;  /* 0x0000000000007941 */ /* 0x000fea0003800000 */
.L_x_5184:
        /* <DEDUP_REMOVED lines=24> */
.L_x_5188:
[----:B-12---:R-:W2:Y:S04]  /*4d80*/  LDG.E.STRONG.GPU R0, desc[UR46][R2.64] ;  /* 0x0000002e02007981 */ /* 0x006ea8000c1ef900 */
[----:B--2---:R-:W-:Y:S01]  /*4d90*/  CCTL.IVALL ;  /* 0x00000000ff00798f */ /* 0x004fe20002000000 */
[----:B------:R-:W-:Y:S05]  /*4da0*/  YIELD ;  /* 0x0000000000007946 */ /* 0x000fea0003800000 */
[----:B------:R-:W-:-:S13]  /*4db0*/  ISETP.NE.AND P0, PT, R0, UR14, PT ;  /* 0x0000000e00007c0c */ /* 0x000fda000bf05270 */
[----:B------:R-:W-:Y:S05]  /*4dc0*/  @P0 BRA `(.L_x_5188) ;  /* 0xfffffffc00ec0947 */ /* 0x000fea000383ffff */
.L_x_5187:
[----:B------:R-:W-:Y:S05]  /*4dd0*/  BSYNC B0 ;  /* 0x0000000000007941 */ /* 0x000fea0003800000 */
.L_x_5186:
[----:B------:R-:W-:-:S03]  /*4de0*/  UMOV UR4, 0xffffffff ;  /* 0xffffffff00047882 */ /* 0x000fc60000000000 */
[----:B------:R-:W-:Y:S05]  /*4df0*/  BRA.DIV UR4, `(.L_x_5189) ;  /* 0x00000042046c7947 */ /* 0x000fea000b800000 */
[----:B------:R-:W-:Y:S01]  /*4e00*/  NOP ;  /* 0x0000000000007918 */ /* 0x000fe20000000000 */
.L_x_5281:
        /* <DEDUP_REMOVED lines=16> */
.L_x_5192:
[----:B------:R-:W-:Y:S01]  /*4f10*/  @P0 ELECT P2, URZ, PT ;  /* 0x00000000003f082f */ /* 0x000fe20003840000 */
[----:B------:R3:W-:-:S12]  /*4f20*/  UBLKRED.G.S.ADD.F32.RN [UR4], [UR10], UR6, desc[UR8] ;  /* 0x000008040a0073bb */ /* 0x0007d800080a1406 */
[----:B------:R-:W-:Y:S02]  /*4f30*/  @P2 PLOP3.LUT P0, PT, P2, PT, PT, 0x8, 0x0 ;  /* 0x000000000000281c */ /* 0x000fe4000170e170 */
[----:B------:R-:W-:-:S11]  /*4f40*/  PLOP3.LUT P2, PT, PT, PT, PT, 0x8, 0x0 ;  /* 0x000000000000781c */ /* 0x000fd60003f4e170 */
[----:B---3--:R-:W-:Y:S05]  /*4f50*/  @P0 BRA.U.ANY `(.L_x_5192) ;  /* 0xfffffffd00ec0947 */ /* 0x008fea000393ffff */
[----:B------:R0:W-:Y:S01]  /*4f60*/  UTMACMDFLUSH ;  /* 0x00000000000079b7 */ /* 0x0001e20000000000 */
[----:B------:R-:W-:-:S04]  /*4f70*/  DEPBAR.LE SB0, 0x0 ;  /* 0x000080000000791a */ /* 0x000fc80000000000 */
.L_x_5191:
[----:B------:R-:W-:Y:S05]  /*4f80*/  BSYNC B0 ;  /* 0x0000000000007941 */ /* 0x000fea0003800000 */
.L_x_5190:
        /* <DEDUP_REMOVED lines=14> */
.L_x_5154:
        /* <DEDUP_REMOVED lines=33> */
.L_x_5194:
[----:B------:R-:W-:-:S05]  /*5280*/  UMOV UR11, UR5 ;  /* 0x00000005000b7c82 */ /* 0x000fca0008000000 */
.L_x_5195:
        /* <DEDUP_REMOVED lines=48> */
.L_x_5200:
[----:B------:R-:W2:Y:S04]  /*5590*/  LDG.E.STRONG.GPU R0, desc[UR46][R2.64] ;  /* 0x0000002e02007981 */ /* 0x000ea8000c1ef900 */
[----:B--2---:R-:W-:Y:S01]  /*55a0*/  CCTL.IVALL ;  /* 0x00000000ff00798f */ /* 0x004fe20002000000 */
[----:B------:R-:W-:Y:S05]  /*55b0*/  YIELD ;  /* 0x0000000000007946 */ /* 0x000fea0003800000 */
[----:B------:R-:W-:-:S13]  /*55c0*/  ISETP.NE.AND P1, PT, R0, UR23, PT ;  /* 0x0000001700007c0c */ /* 0x000fda000bf25270 */
[----:B------:R-:W-:Y:S05]  /*55d0*/  @P1 BRA `(.L_x_5200) ;  /* 0xfffffffc00ec1947 */ /* 0x000fea000383ffff */
.L_x_5199:
[----:B------:R-:W-:Y:S05]  /*55e0*/  BSYNC B0 ;  /* 0x0000000000007941 */ /* 0x000fea0003800000 */
.L_x_5198:
[----:B------:R-:W-:-:S03]  /*55f0*/  UMOV UR4, 0xffffffff ;  /* 0xffffffff00047882 */ /* 0x000fc60000000000 */
[----:B------:R-:W-:Y:S05]  /*5600*/  BRA.DIV UR4, `(.L_x_5201) ;  /* 0x0000003a04847947 */ /* 0x000fea000b800000 */
[----:B------:R-:W-:Y:S01]  /*5610*/  NOP ;  /* 0x0000000000007918 */ /* 0x000fe20000000000 */
.L_x_5284:
        /* <DEDUP_REMOVED lines=22> */
.L_x_5203:
[----:B------:R-:W-:Y:S05]  /*5780*/  BSYNC B0 ;  /* 0x0000000000007941 */ /* 0x000fea0003800000 */
.L_x_5202:
        /* <DEDUP_REMOVED lines=20> */
.L_x_5205:
[----:B------:R-:W-:Y:S05]  /*58d0*/  BSYNC B0 ;  /* 0x0000000000007941 */ /* 0x000fea0003800000 */
.L_x_5204:
[----:B------:R-:W-:Y:S06]  /*58e0*/  BAR.ARV 0xa, 0xa0 ;  /* 0x0282800000007b1d */ /* 0x000fec0000002000 */
[----:B------:R-:W-:Y:S04]  /*58f0*/  BSSY B0, `(.L_x_5206) ;  /* 0x0000003000007945 */ /* 0x000fe80003800000 */
[----:B------:R-:W-:Y:S05]  /*5900*/  @!P0 BRA `(.L_x_5207) ;  /* 0x0000000000048947 */ /* 0x000fea0003800000 */
[----:B------:R-:W-:-:S04]  /*5910*/  DEPBAR.LE SB0, 0x0 ;  /* 0x000080000000791a */ /* 0x000fc80000000000 */
.L_x_5207:
[----:B------:R-:W-:Y:S05]  /*5920*/  BSYNC B0 ;  /* 0x0000000000007941 */ /* 0x000fea0003800000 */
.L_x_5206:
        /* <DEDUP_REMOVED lines=19> */
.L_x_5209:
[----:B------:R-:W-:Y:S05]  /*5a60*/  BSYNC B0 ;  /* 0x0000000000007941 */ /* 0x000fea0003800000 */
.L_x_5208:
[----:B------:R-:W-:Y:S01]  /*5a70*/  UIADD3 UR18, UR6, 0x1, URZ ;  /* 0x0000000106127890 */ /* 0x000fe2000fffe03f */
[----:B------:R-:W-:Y:S11]  /*5a80*/  BRA `(.L_x_5210) ;  /* 0x0000000000047947 */ /* 0x000ff60003800000 */
.L_x_5197:
[----:B------:R-:W-:-:S05]  /*5a90*/  UMOV UR18, UR6 ;  /* 0x0000000600127c82 */ /* 0x000fca0008000000 */
.L_x_5210:
        /* <DEDUP_REMOVED lines=12> */
.L_x_5235:
        /* <DEDUP_REMOVED lines=11> */
.L_x_5213:
[----:B------:R-:W2:Y:S04]  /*5c10*/  LDG.E.STRONG.GPU R0, desc[UR46][R2.64] ;  /* 0x0000002e02007981 */ /* 0x000ea8000c1ef900 */
[----:B--2---:R-:W-:Y:S01]  /*5c20*/  CCTL.IVALL ;  /* 0x00000000ff00798f */ /* 0x004fe20002000000 */
[----:B------:R-:W-:Y:S05]  /*5c30*/  YIELD ;  /* 0x0000000000007946 */ /* 0x000fea0003800000 */
[----:B------:R-:W-:-:S13]  /*5c40*/  ISETP.NE.AND P1, PT, R0, UR23, PT ;  /* 0x0000001700007c0c */ /* 0x000fda000bf25270 */
[----:B------:R-:W-:Y:S05]  /*5c50*/  @P1 BRA `(.L_x_5213) ;  /* 0xfffffffc00ec1947 */ /* 0x000fea000383ffff */
.L_x_5212:
[----:B------:R-:W-:Y:S05]  /*5c60*/  BSYNC B0 ;  /* 0x0000000000007941 */ /* 0x000fea0003800000 */
.L_x_5211:
[----:B------:R-:W-:-:S03]  /*5c70*/  UMOV UR16, 0xffffffff ;  /* 0xffffffff00107882 */ /* 0x000fc60000000000 */
[----:B------:R-:W-:Y:S05]  /*5c80*/  BRA.DIV UR16, `(.L_x_5214) ;  /* 0x0000003610007947 */ /* 0x000fea000b800000 */
[----:B------:R-:W-:Y:S01]  /*5c90*/  NOP ;  /* 0x0000000000007918 */ /* 0x000fe20000000000 */
.L_x_5287:
        /* <DEDUP_REMOVED lines=19> */
.L_x_5216:
[----:B------:R-:W-:Y:S05]  /*5dd0*/  BSYNC B0 ;  /* 0x0000000000007941 */ /* 0x000fea0003800000 */
.L_x_5215:
        /* <DEDUP_REMOVED lines=15> */
.L_x_5218:
[----:B------:R-:W-:Y:S05]  /*5ed0*/  BSYNC B0 ;  /* 0x0000000000007941 */ /* 0x000fea0003800000 */
.L_x_5217:
[----:B------:R-:W-:Y:S06]  /*5ee0*/  BAR.ARV 0xa, 0xa0 ;  /* 0x0282800000007b1d */ /* 0x000fec0000002000 */
[----:B------:R-:W-:Y:S04]  /*5ef0*/  BSSY B0, `(.L_x_5219) ;  /* 0x0000003000007945 */ /* 0x000fe80003800000 */
[----:B------:R-:W-:Y:S05]  /*5f00*/  @!P0 BRA `(.L_x_5220) ;  /* 0x0000000000048947 */ /* 0x000fea0003800000 */
[----:B------:R-:W-:-:S04]  /*5f10*/  DEPBAR.LE SB0, 0x0 ;  /* 0x000080000000791a */ /* 0x000fc80000000000 */
.L_x_5220:
[----:B------:R-:W-:Y:S05]  /*5f20*/  BSYNC B0 ;  /* 0x0000000000007941 */ /* 0x000fea0003800000 */
.L_x_5219:
        /* <DEDUP_REMOVED lines=19> */
.L_x_5222:
[----:B------:R-:W-:Y:S05]  /*6060*/  BSYNC B0 ;  /* 0x0000000000007941 */ /* 0x000fea0003800000 */
.L_x_5221:
        /* <DEDUP_REMOVED lines=9> */
.L_x_5225:
[----:B------:R-:W2:Y:S04]  /*6100*/  LDG.E.STRONG.GPU R0, desc[UR46][R2.64] ;  /* 0x0000002e02007981 */ /* 0x000ea8000c1ef900 */
[----:B--2---:R-:W-:Y:S01]  /*6110*/  CCTL.IVALL ;  /* 0x00000000ff00798f */ /* 0x004fe20002000000 */
[----:B------:R-:W-:Y:S05]  /*6120*/  YIELD ;  /* 0x0000000000007946 */ /* 0x000fea0003800000 */
[----:B------:R-:W-:-:S13]  /*6130*/  ISETP.NE.AND P1, PT, R0, UR23, PT ;  /* 0x0000001700007c0c */ /* 0x000fda000bf25270 */
[----:B------:R-:W-:Y:S05]  /*6140*/  @P1 BRA `(.L_x_5225) ;  /* 0xfffffffc00ec1947 */ /* 0x000fea000383ffff */
.L_x_5224:
[----:B------:R-:W-:Y:S05]  /*6150*/  BSYNC B0 ;  /* 0x0000000000007941 */ /* 0x000fea0003800000 */
.L_x_5223:
[----:B------:R-:W-:-:S03]  /*6160*/  UMOV UR12, 0xffffffff ;  /* 0xffffffff000c7882 */ /* 0x000fc60000000000 */
[----:B------:R-:W-:Y:S05]  /*6170*/  BRA.DIV UR12, `(.L_x_5226) ;  /* 0x0000002e0ce07947 */ /* 0x000fea000b800000 */
[----:B------:R-:W-:Y:S01]  /*6180*/  NOP ;  /* 0x0000000000007918 */ /* 0x000fe20000000000 */
.L_x_5290:
        /* <DEDUP_REMOVED lines=15> */
.L_x_5228:
[----:B------:R-:W-:Y:S05]  /*6280*/  BSYNC B0 ;  /* 0x0000000000007941 */ /* 0x000fea0003800000 */
.L_x_5227:
        /* <DEDUP_REMOVED lines=15> */
.L_x_5230:
[----:B------:R-:W-:Y:S05]  /*6380*/  BSYNC B0 ;  /* 0x0000000000007941 */ /* 0x000fea0003800000 */
.L_x_5229:
[----:B------:R-:W-:Y:S06]  /*6390*/  BAR.ARV 0xa, 0xa0 ;  /* 0x0282800000007b1d */ /* 0x000fec0000002000 */
[----:B------:R-:W-:Y:S04]  /*63a0*/  BSSY B0, `(.L_x_5231) ;  /* 0x0000003000007945 */ /* 0x000fe80003800000 */
[----:B------:R-:W-:Y:S05]  /*63b0*/  @!P0 BRA `(.L_x_5232) ;  /* 0x0000000000048947 */ /* 0x000fea0003800000 */
[----:B------:R-:W-:-:S04]  /*63c0*/  DEPBAR.LE SB0, 0x0 ;  /* 0x000080000000791a */ /* 0x000fc80000000000 */
.L_x_5232:
[----:B------:R-:W-:Y:S05]  /*63d0*/  BSYNC B0 ;  /* 0x0000000000007941 */ /* 0x000fea0003800000 */
.L_x_5231:
        /* <DEDUP_REMOVED lines=19> */
.L_x_5234:
[----:B------:R-:W-:Y:S05]  /*6510*/  BSYNC B0 ;  /* 0x0000000000007941 */ /* 0x000fea0003800000 */
.L_x_5233:
[----:B------:R-:W-:Y:S02]  /*6520*/  UIADD3 UR6, UR6, 0x2, URZ ;  /* 0x0000000206067890 */ /* 0x000fe4000fffe03f */
[----:B------:R-:W-:Y:S02]  /*6530*/  UIADD3 UR4, UR4, 0x4000, URZ ;  /* 0x0000400004047890 */ /* 0x000fe4000fffe03f */
[----:B------:R-:W-:-:S06]  /*6540*/  UISETP.GE.AND UP0, UPT, UR6, UR11, UPT ;  /* 0x0000000b0600728c */ /* 0x000fcc000bf06270 */
[----:B------:R-:W-:-:S13]  /*6550*/  PLOP3.LUT P1, PT, PT, PT, UP0, 0x80, 0x0 ;  /* 0x000000000000781c */ /* 0x000fda0003f2f008 */
[----:B------:R-:W-:Y:S05]  /*6560*/  @!P1 BRA `(.L_x_5235) ;  /* 0xfffffff4007c9947 */ /* 0x000fea000383ffff */
.L_x_5196:
        /* <DEDUP_REMOVED lines=41> */
.L_x_5238:
[----:B------:R-:W-:Y:S05]  /*6800*/  BSYNC B0 ;  /* 0x0000000000007941 */ /* 0x000fea0003800000 */
.L_x_5237:
[----:B------:R-:W-:Y:S05]  /*6810*/  BRA `(.L_x_5239) ;  /* 0x0000000000047947 */ /* 0x000fea0003800000 */
.L_x_5236:
[----:B------:R-:W-:-:S05]  /*6820*/  UMOV UR4, UR6 ;  /* 0x0000000600047c82 */ /* 0x000fca0008000000 */
.L_x_5239:
        /* <DEDUP_REMOVED lines=11> */
.L_x_5244:
        /* <DEDUP_REMOVED lines=24> */
.L_x_5241:
[----:B------:R-:W-:Y:S05]  /*6a60*/  BSYNC B0 ;  /* 0x0000000000007941 */ /* 0x000fea0003800000 */
.L_x_5240:
        /* <DEDUP_REMOVED lines=24> */
.L_x_5243:
[----:B------:R-:W-:Y:S05]  /*6bf0*/  BSYNC B0 ;  /* 0x0000000000007941 */ /* 0x000fea0003800000 */
.L_x_5242:
[----:B------:R-:W-:Y:S02]  /*6c00*/  UIADD3 UR11, UR11, 0x2, URZ ;  /* 0x000000020b0b7890 */ /* 0x000fe4000fffe03f */
[----:B------:R-:W-:Y:S02]  /*6c10*/  ULEA UR8, UR18, UR8, 0x1 ;  /* 0x0000000812087291 */ /* 0x000fe4000f8e083f */
[----:B------:R-:W-:Y:S02]  /*6c20*/  ULEA UR9, UR18, UR9, 0x1 ;  /* 0x0000000912097291 */ /* 0x000fe4000f8e083f */
[----:B------:R-:W-:-:S13]  /*6c30*/  ISETP.NE.AND P0, PT, RZ, UR11, PT ;  /* 0x0000000bff007c0c */ /* 0x000fda000bf05270 */
[----:B------:R-:W-:Y:S05]  /*6c40*/  @!P0 BRA `(.L_x_5156) ;  /* 0x00000020005c8947 */ /* 0x000fea0003800000 */
[----:B------:R-:W-:Y:S05]  /*6c50*/  BRA `(.L_x_5244) ;  /* 0xfffffffc00207947 */ /* 0x000fea000383ffff */
.L_x_5193:
        /* <DEDUP_REMOVED lines=33> */
.L_x_5246:
        /* <DEDUP_REMOVED lines=43> */
.L_x_5291:
        /* <DEDUP_REMOVED lines=15> */
.L_x_5249:
        /* <DEDUP_REMOVED lines=98> */
.L_x_5260:
[----:B--234-:R-:W-:-:S04]  /*7830*/  SHF.L.U32 R21, R11, 0x1f, RZ ;  /* 0x0000001f0b157819 */ /* 0x01cfc800000006ff */
[----:B------:R-:W1:Y:S02]  /*7840*/  SYNCS.PHASECHK.TRANS64.TRYWAIT P1, [R16+URZ+0x30840], R21 ;  /* 0x03084015100075a7 */ /* 0x000e64000802017f */
[----:B-1----:R-:W-:Y:S05]  /*7850*/  @!P1 BRA `(.L_x_5252) ;  /* 0x0000001800589947 */ /* 0x002fea0003800000 */
.L_x_5292:
[----:B------:R-:W-:Y:S05]  /*7860*/  @P0 BRA `(.L_x_5253) ;  /* 0x0000000000140947 */ /* 0x000fea0003800000 */
[----:B------:R-:W-:Y:S01]  /*7870*/  ISETP.NE.AND P1, PT, R6, RZ, PT ;  /* 0x000000ff0600720c */ /* 0x000fe20003f25270 */
[----:B------:R-:W-:-:S04]  /*7880*/  IMAD.MOV.U32 R3, RZ, RZ, 0x4100 ;  /* 0x00004100ff037424 */ /* 0x000fc800078e00ff */
[----:B------:R3:W-:Y:S08]  /*7890*/  SYNCS.ARRIVE.TRANS64 RZ, [R16+URZ+0x30830], R3 ;  /* 0x0308300310ff79a7 */ /* 0x0007f0000800003f */
[----:B------:R-:W-:Y:S05]  /*78a0*/  @!P1 BRA `(.L_x_5253) ;  /* 0x0000000000049947 */ /* 0x000fea0003800000 */
[----:B------:R-:W-:Y:S01]  /*78b0*/  BPT.TRAP 0x1 ;  /* 0x000000040000795c */ /* 0x000fe20000300000 */
.L_x_5253:
        /* <DEDUP_REMOVED lines=36> */
.L_x_5293:
[----:B------:R-:W-:Y:S05]  /*7b00*/  @P0 BRA `(.L_x_5255) ;  /* 0x0000000000140947 */ /* 0x000fea0003800000 */
[----:B------:R-:W-:Y:S01]  /*7b10*/  ISETP.NE.AND P1, PT, R6, RZ, PT ;  /* 0x000000ff0600720c */ /* 0x000fe20003f25270 */
[----:B------:R-:W-:-:S04]  /*7b20*/  IMAD.MOV.U32 R2, RZ, RZ, 0x4100 ;  /* 0x00004100ff027424 */ /* 0x000fc800078e00ff */
[----:B------:R3:W-:Y:S08]  /*7b30*/  SYNCS.ARRIVE.TRANS64 RZ, [R16+URZ+0x30818], R2 ;  /* 0x0308180210ff79a7 */ /* 0x0007f0000800003f */
[----:B------:R-:W-:Y:S05]  /*7b40*/  @!P1 BRA `(.L_x_5255) ;  /* 0x0000000000049947 */ /* 0x000fea0003800000 */
[----:B------:R-:W-:Y:S01]  /*7b50*/  BPT.TRAP 0x1 ;  /* 0x000000040000795c */ /* 0x000fe20000300000 */
.L_x_5255:
        /* <DEDUP_REMOVED lines=36> */
.L_x_5294:
[----:B------:R-:W-:Y:S05]  /*7da0*/  @P0 BRA `(.L_x_5257) ;  /* 0x0000000000140947 */ /* 0x000fea0003800000 */
[----:B------:R-:W-:Y:S01]  /*7db0*/  ISETP.NE.AND P1, PT, R6, RZ, PT ;  /* 0x000000ff0600720c */ /* 0x000fe20003f25270 */
[----:B-123--:R-:W-:-:S04]  /*7dc0*/  IMAD.MOV.U32 R21, RZ, RZ, 0x4100 ;  /* 0x00004100ff157424 */ /* 0x00efc800078e00ff */
[----:B------:R4:W-:Y:S08]  /*7dd0*/  SYNCS.ARRIVE.TRANS64 RZ, [R16+URZ+0x30838], R21 ;  /* 0x0308381510ff79a7 */ /* 0x0009f0000800003f */
[----:B------:R-:W-:Y:S05]  /*7de0*/  @!P1 BRA `(.L_x_5257) ;  /* 0x0000000000049947 */ /* 0x000fea0003800000 */
[----:B------:R-:W-:Y:S01]  /*7df0*/  BPT.TRAP 0x1 ;  /* 0x000000040000795c */ /* 0x000fe20000300000 */
.L_x_5257:
        /* <DEDUP_REMOVED lines=31> */
.L_x_5296:
[----:B------:R-:W-:Y:S05]  /*7ff0*/  @P0 BRA `(.L_x_5259) ;  /* 0x0000000000140947 */ /* 0x000fea0003800000 */
[----:B------:R-:W-:Y:S01]  /*8000*/  ISETP.NE.AND P1, PT, R6, RZ, PT ;  /* 0x000000ff0600720c */ /* 0x000fe20003f25270 */
[----:B------:R-:W-:-:S04]  /*8010*/  IMAD.MOV.U32 R5, RZ, RZ, 0x4100 ;  /* 0x00004100ff057424 */ /* 0x000fc800078e00ff */
[----:B------:R1:W-:Y:S08]  /*8020*/  SYNCS.ARRIVE.TRANS64 RZ, [R16+URZ+0x30810], R5 ;  /* 0x0308100510ff79a7 */ /* 0x0003f0000800003f */
[----:B------:R-:W-:Y:S05]  /*8030*/  @!P1 BRA `(.L_x_5259) ;  /* 0x0000000000049947 */ /* 0x000fea0003800000 */
[----:B------:R-:W-:Y:S01]  /*8040*/  BPT.TRAP 0x1 ;  /* 0x000000040000795c */ /* 0x000fe20000300000 */
.L_x_5259:
        /* <DEDUP_REMOVED lines=37> */
.L_x_5251:
[----:B------:R-:W3:Y:S02]  /*82a0*/  LDL.LU R4, [R1+0x4] ;  /* 0x0000040001047983 */ /* 0x000ee40000300800 */
[----:B---3--:R-:W-:Y:S02]  /*82b0*/  ISETP.NE.AND P1, PT, R4, RZ, PT ;  /* 0x000000ff0400720c */ /* 0x008fe40003f25270 */
[----:B------:R1:W5:Y:S11]  /*82c0*/  LDL R4, [R1] ;  /* 0x0000000001047983 */ /* 0x0003760000100800 */
[----:B-1----:R-:W-:Y:S05]  /*82d0*/  @!P1 BRA `(.L_x_5250) ;  /* 0x0000000400489947 */ /* 0x002fea0003800000 */
[----:B------:R-:W-:-:S04]  /*82e0*/  SHF.L.U32 R13, R11, 0x1f, RZ ;  /* 0x0000001f0b0d7819 */ /* 0x000fc800000006ff */
[----:B------:R-:W1:Y:S02]  /*82f0*/  SYNCS.PHASECHK.TRANS64.TRYWAIT P1, [R16+URZ+0x30840], R13 ;  /* 0x0308400d100075a7 */ /* 0x000e64000802017f */
[----:B-1----:R-:W-:Y:S05]  /*8300*/  @!P1 BRA `(.L_x_5261) ;  /* 0x0000001000009947 */ /* 0x002fea0003800000 */
.L_x_5297:
[----:B------:R-:W-:Y:S05]  /*8310*/  @P0 BRA `(.L_x_5262) ;  /* 0x0000000000140947 */ /* 0x000fea0003800000 */
[----:B------:R-:W-:Y:S01]  /*8320*/  ISETP.NE.AND P1, PT, R6, RZ, PT ;  /* 0x000000ff0600720c */ /* 0x000fe20003f25270 */
[----:B--2---:R-:W-:-:S04]  /*8330*/  IMAD.MOV.U32 R5, RZ, RZ, 0x4100 ;  /* 0x00004100ff057424 */ /* 0x004fc800078e00ff */
[----:B------:R3:W-:Y:S08]  /*8340*/  SYNCS.ARRIVE.TRANS64 RZ, [R16+URZ+0x30830], R5 ;  /* 0x0308300510ff79a7 */ /* 0x0007f0000800003f */
[----:B------:R-:W-:Y:S05]  /*8350*/  @!P1 BRA `(.L_x_5262) ;  /* 0x0000000000049947 */ /* 0x000fea0003800000 */
[----:B------:R-:W-:Y:S01]  /*8360*/  BPT.TRAP 0x1 ;  /* 0x000000040000795c */ /* 0x000fe20000300000 */
.L_x_5262:
        /* <DEDUP_REMOVED lines=33> */
.L_x_5298:
[----:B------:R-:W-:Y:S05]  /*8580*/  @P0 BRA `(.L_x_5264) ;  /* 0x0000000000140947 */ /* 0x000fea0003800000 */
[----:B------:R-:W-:Y:S01]  /*8590*/  ISETP.NE.AND P0, PT, R6, RZ, PT ;  /* 0x000000ff0600720c */ /* 0x000fe20003f05270 */
[----:B------:R-:W-:-:S04]  /*85a0*/  IMAD.MOV.U32 R5, RZ, RZ, 0x4100 ;  /* 0x00004100ff057424 */ /* 0x000fc800078e00ff */
[----:B------:R3:W-:Y:S08]  /*85b0*/  SYNCS.ARRIVE.TRANS64 RZ, [R16+URZ+0x30818], R5 ;  /* 0x0308180510ff79a7 */ /* 0x0007f0000800003f */
[----:B------:R-:W-:Y:S05]  /*85c0*/  @!P0 BRA `(.L_x_5264) ;  /* 0x0000000000048947 */ /* 0x000fea0003800000 */
[----:B------:R-:W-:Y:S01]  /*85d0*/  BPT.TRAP 0x1 ;  /* 0x000000040000795c */ /* 0x000fe20000300000 */
.L_x_5264:
        /* <DEDUP_REMOVED lines=34> */
.L_x_5250:
[----:B------:R-:W3:Y:S01]  /*8800*/  S2R R0, SR_TID.X ;  /* 0x0000000000007919 */ /* 0x000ee20000002100 */
[----:B------:R-:W-:Y:S01]  /*8810*/  IMAD R3, R19, 0x8, R16 ;  /* 0x0000000813037824 */ /* 0x000fe200078e0210 */
[----:B---3--:R-:W-:Y:S02]  /*8820*/  LOP3.LUT R2, R0, 0x7f, RZ, 0xc0, !PT ;  /* 0x0000007f00027812 */ /* 0x008fe400078ec0ff */
[----:B------:R-:W-:Y:S02]  /*8830*/  SHF.L.U32 R0, R11, 0x1f, RZ ;  /* 0x0000001f0b007819 */ /* 0x000fe400000006ff */
[----:B------:R-:W-:Y:S02]  /*8840*/  ISETP.NE.AND P1, PT, R2, RZ, PT ;  /* 0x000000ff0200720c */ /* 0x000fe40003f25270 */
[----:B------:R-:W3:Y:S02]  /*8850*/  SYNCS.PHASECHK.TRANS64.TRYWAIT P0, [R3+URZ+0x30840], R0 ;  /* 0x03084000030075a7 */ /* 0x000ee4000800017f */
[----:B---3--:R-:W-:Y:S09]  /*8860*/  @!P0 BRA `(.L_x_5265) ;  /* 0x0000000800d08947 */ /* 0x008ff20003800000 */
.L_x_5299:
[----:B------:R-:W-:Y:S05]  /*8870*/  @P1 BRA `(.L_x_5266) ;  /* 0x0000000000181947 */ /* 0x000fea0003800000 */
[----:B------:R-:W1:Y:S01]  /*8880*/  S2R R2, SR_TID.X ;  /* 0x0000000000027919 */ /* 0x000e620000002100 */
[----:B---3--:R-:W-:-:S04]  /*8890*/  IMAD.MOV.U32 R0, RZ, RZ, 0x4100 ;  /* 0x00004100ff007424 */ /* 0x008fc800078e00ff */
[----:B------:R3:W-:Y:S01]  /*88a0*/  SYNCS.ARRIVE.TRANS64 RZ, [R3+URZ+0x30830], R0 ;  /* 0x0308300003ff79a7 */ /* 0x0007e2000800003f */
[----:B-1----:R-:W-:-:S13]  /*88b0*/  LOP3.LUT P0, RZ, R2, 0x1f, RZ, 0xc0, !PT ;  /* 0x0000001f02ff7812 */ /* 0x002fda000780c0ff */
[----:B---3--:R-:W-:Y:S05]  /*88c0*/  @!P0 BRA `(.L_x_5266) ;  /* 0x0000000000048947 */ /* 0x008fea0003800000 */
[----:B------:R-:W-:Y:S01]  /*88d0*/  BPT.TRAP 0x1 ;  /* 0x000000040000795c */ /* 0x000fe20000300000 */
.L_x_5266:
        /* <DEDUP_REMOVED lines=40> */
.L_x_5247:
[----:B------:R-:W-:Y:S05]  /*8b60*/  BSYNC B0 ;  /* 0x0000000000007941 */ /* 0x000fea0003800000 */
.L_x_5245:
[----:B------:R-:W-:-:S03]  /*8b70*/  UMOV UR7, 0xffffffff ;  /* 0xffffffff00077882 */ /* 0x000fc60000000000 */
[----:B------:R-:W-:Y:S05]  /*8b80*/  BRA.DIV UR7, `(.L_x_5267) ;  /* 0x0000000a071c7947 */ /* 0x000fea000b800000 */
[----:B------:R-:W-:-:S13]  /*8b90*/  ELECT P6, URZ, PT ;  /* 0x00000000003f782f */ /* 0x000fda00038c0000 */
.L_x_5302:
[----:B------:R-:W-:Y:S05]  /*8ba0*/  @!P6 BRA `(.L_x_5156) ;  /* 0x000000000084e947 */ /* 0x000fea0003800000 */
[----:B------:R-:W-:-:S06]  /*8bb0*/  ULOP3.LUT UR7, UR38, 0x2, URZ, 0xfc, !UPT ;  /* 0x0000000226077892 */ /* 0x000fcc000f8efc3f */
[----:B------:R-:W-:-:S05]  /*8bc0*/  IMAD.U32 R2, RZ, RZ, UR7 ;  /* 0x00000007ff027e24 */ /* 0x000fca000f8e00ff */
[----:B------:R-:W-:-:S13]  /*8bd0*/  ISETP.NE.AND P2, PT, R2, 0x3, PT ;  /* 0x000000030200780c */ /* 0x000fda0003f45270 */
[----:B------:R-:W-:Y:S05]  /*8be0*/  @!P2 BRA `(.L_x_5268) ;  /* 0x000000000004a947 */ /* 0x000fea0003800000 */
[----:B------:R-:W-:Y:S01]  /*8bf0*/  BPT.TRAP 0x1 ;  /* 0x000000040000795c */ /* 0x000fe20000300000 */
.L_x_5268:
        /* <DEDUP_REMOVED lines=15> */
.L_x_5303:
[----:B------:R-:W2:Y:S02]  /*8cf0*/  SYNCS.PHASECHK.TRANS64.TRYWAIT P0, [R3+URZ], R2 ;  /* 0x00000002030075a7 */ /* 0x000ea4000800017f */
[----:B--2---:R-:W-:Y:S05]  /*8d00*/  @!P0 BRA `(.L_x_5270) ;  /* 0x0000000400f08947 */ /* 0x004fea0003800000 */
.L_x_5304:
[----:B------:R-:W-:Y:S05]  /*8d10*/  @!P2 BRA `(.L_x_5271) ;  /* 0x000000000004a947 */ /* 0x000fea0003800000 */
[----:B------:R-:W-:Y:S01]  /*8d20*/  BPT.TRAP 0x1 ;  /* 0x000000040000795c */ /* 0x000fe20000300000 */
.L_x_5271:
[----:B--2---:R-:W-:-:S04]  /*8d30*/  VIADD R3, R7, 0x30840 ;  /* 0x0003084007037836 */ /* 0x004fc80000000000 */
[----:B------:R-:W-:-:S04]  /*8d40*/  IMAD R0, R0, 0x8, R3 ;  /* 0x0000000800007824 */ /* 0x000fc800078e0203 */
[----:B------:R-:W2:Y:S02]  /*8d50*/  SYNCS.PHASECHK.TRANS64.TRYWAIT P0, [R0+URZ], R5 ;  /* 0x00000005000075a7 */ /* 0x000ea4000800017f */
[----:B--2---:R-:W-:Y:S05]  /*8d60*/  @!P0 BRA `(.L_x_5272) ;  /* 0x0000000400ec8947 */ /* 0x004fea0003800000 */
.L_x_5305:
[----:B------:R-:W-:-:S07]  /*8d70*/  IMAD R3, R4, 0x8, R3 ;  /* 0x0000000804037824 */ /* 0x000fce00078e0203 */
.L_x_5273:
[----:B---3--:R3:W4:Y:S02]  /*8d80*/  SYNCS.PHASECHK.TRANS64.TRYWAIT P0, [R3+URZ], R2 ;  /* 0x00000002030075a7 */ /* 0x008724000800017f */
[----:B----4-:R-:W-:Y:S05]  /*8d90*/  @!P0 NANOSLEEP.SYNCS 0x989680 ;  /* 0x009896800000895d */ /* 0x010fea0003900000 */
[----:B------:R-:W4:Y:S02]  /*8da0*/  @!P0 SYNCS.PHASECHK.TRANS64 P0, [R3+URZ], R2 ;  /* 0x00000002030085a7 */ /* 0x000f24000800007f */
[----:B----4-:R-:W-:Y:S05]  /*8db0*/  @!P0 BRA `(.L_x_5273) ;  /* 0xfffffffc00f08947 */ /* 0x010fea000383ffff */
.L_x_5156:
[----:B------:R-:W-:Y:S05]  /*8dc0*/  BSYNC B6 ;  /* 0x0000000000067941 */ /* 0x000fea0003800000 */
.L_x_5153:
[----:B------:R-:W-:Y:S05]  /*8dd0*/  EXIT ;  /* 0x000000000000794d */ /* 0x000fea0003800000 */
.L_x_5163:
[----:B------:R-:W-:Y:S02]  /*8de0*/  IMAD.MOV.U32 R12, RZ, RZ, RZ ;  /* 0x000000ffff0c7224 */ /* 0x000fe400078e00ff */
[----:B------:R-:W-:Y:S02]  /*8df0*/  IMAD.MOV.U32 R11, RZ, RZ, 0x1f ;  /* 0x0000001fff0b7424 */ /* 0x000fe400078e00ff */
[----:B------:R-:W-:-:S07]  /*8e00*/  IMAD.MOV.U32 R15, RZ, RZ, -0x1 ;  /* 0xffffffffff0f7424 */ /* 0x000fce00078e00ff */
[----:B------:R-:W-:Y:S05]  /*8e10*/  WARPSYNC.COLLECTIVE R15, `(.L_x_5274) ;  /* 0x000000000f087348 */ /* 0x000fea0003c00000 */
[----:B------:R1:W2:Y:S02]  /*8e20*/  SHFL.IDX P6, R14, R13, R12, R11 ;  /* 0x0000000c0d0e7389 */ /* 0x0002a400000c000b */
[----:B-12---:R-:W-:Y:S01]  /*8e30*/  ENDCOLLECTIVE ;  /* 0x000000000000791b */ /* 0x006fe20003800000 */
.L_x_5274:
[----:B------:R-:W-:Y:S05]  /*8e40*/  BRA `(.L_x_5275) ;  /* 0xffffff8000d07947 */ /* 0x000fea000383ffff */
.L_x_5165:
[----:B--2---:R2:W3:Y:S02]  /*8e50*/  SYNCS.PHASECHK.TRANS64.TRYWAIT P0, [R231+URZ+0x30800], R8 ;  /* 0x03080008e70075a7 */ /* 0x0044e4000800017f */
[----:B---3--:R-:W-:Y:S05]  /*8e60*/  @!P0 NANOSLEEP.SYNCS 0x989680 ;  /* 0x009896800000895d */ /* 0x008fea0003900000 */
[----:B------:R-:W3:Y:S02]  /*8e70*/  @!P0 SYNCS.PHASECHK.TRANS64 P0, [R231+URZ+0x30800], R8 ;  /* 0x03080008e70085a7 */ /* 0x000ee4000800007f */
[----:B---3--:R-:W-:Y:S05]  /*8e80*/  @!P0 BRA `(.L_x_5165) ;  /* 0xfffffffc00f08947 */ /* 0x008fea000383ffff */
[----:B------:R-:W-:Y:S05]  /*8e90*/  BRA `(.L_x_5164) ;  /* 0xffffff8400187947 */ /* 0x000fea000383ffff */
.L_x_5169:
[----:B---3--:R3:W4:Y:S02]  /*8ea0*/  SYNCS.PHASECHK.TRANS64.TRYWAIT P0, [R0+URZ+0x30810], R7 ;  /* 0x03081007000075a7 */ /* 0x008724000800017f */
[----:B----4-:R-:W-:Y:S05]  /*8eb0*/  @!P0 NANOSLEEP.SYNCS 0x989680 ;  /* 0x009896800000895d */ /* 0x010fea0003900000 */
[----:B------:R-:W4:Y:S02]  /*8ec0*/  @!P0 SYNCS.PHASECHK.TRANS64 P0, [R0+URZ+0x30810], R7 ;  /* 0x03081007000085a7 */ /* 0x000f24000800007f */
[----:B----4-:R-:W-:Y:S05]  /*8ed0*/  @!P0 BRA `(.L_x_5169) ;  /* 0xfffffffc00f08947 */ /* 0x010fea000383ffff */
[----:B------:R-:W-:Y:S05]  /*8ee0*/  BRA `(.L_x_5168) ;  /* 0xffffff8800b47947 */ /* 0x000fea000383ffff */
.L_x_5173:
[----:B------:R1:W1:Y:S02]  /*8ef0*/  SYNCS.PHASECHK.TRANS64.TRYWAIT P0, [R0+URZ+0x30830], R7 ;  /* 0x03083007000075a7 */ /* 0x000264000800017f */
[----:B-1----:R-:W-:Y:S05]  /*8f00*/  @!P0 NANOSLEEP.SYNCS 0x989680 ;  /* 0x009896800000895d */ /* 0x002fea0003900000 */
[----:B------:R-:W1:Y:S02]  /*8f10*/  @!P0 SYNCS.PHASECHK.TRANS64 P0, [R0+URZ+0x30830], R7 ;  /* 0x03083007000085a7 */ /* 0x000e64000800007f */
[----:B-1----:R-:W-:Y:S05]  /*8f20*/  @!P0 BRA `(.L_x_5173) ;  /* 0xfffffffc00f08947 */ /* 0x002fea000383ffff */
[----:B------:R-:W-:Y:S05]  /*8f30*/  BRA `(.L_x_5172) ;  /* 0xffffff90000c7947 */ /* 0x000fea000383ffff */
.L_x_5180:
[----:B------:R-:W-:Y:S01]  /*8f40*/  BSSY B0, `(.L_x_5276) ;  /* 0x0000005000007945 */ /* 0x000fe20003800000 */
[----:B------:R-:W-:-:S07]  /*8f50*/  IMAD.MOV.U32 R15, RZ, RZ, -0x1 ;  /* 0xffffffffff0f7424 */ /* 0x000fce00078e00ff */
[----:B-1----:R-:W-:Y:S05]  /*8f60*/  WARPSYNC.COLLECTIVE R15, `(.L_x_5277) ;  /* 0x000000000f087348 */ /* 0x002fea0003c00000 */
[----:B------:R-:W-:Y:S01]  /*8f70*/  NOP ;  /* 0x0000000000007918 */ /* 0x000fe20000000000 */
[----:B-1----:R-:W-:Y:S01]  /*8f80*/  ENDCOLLECTIVE ;  /* 0x000000000000791b */ /* 0x002fe20003800000 */
.L_x_5277:
[----:B------:R-:W-:Y:S05]  /*8f90*/  BSYNC B0 ;  /* 0x0000000000007941 */ /* 0x000fea0003800000 */
.L_x_5276:
[----:B------:R-:W-:Y:S05]  /*8fa0*/  BRA `(.L_x_5278) ;  /* 0xffffffb8007c7947 */ /* 0x000fea000383ffff */
.L_x_5189:
[----:B------:R-:W-:Y:S01]  /*8fb0*/  BSSY B0, `(.L_x_5279) ;  /* 0x0000005000007945 */ /* 0x000fe20003800000 */
[----:B------:R-:W-:-:S07]  /*8fc0*/  IMAD.MOV.U32 R15, RZ, RZ, -0x1 ;  /* 0xffffffffff0f7424 */ /* 0x000fce00078e00ff */
[----:B-12---:R-:W-:Y:S05]  /*8fd0*/  WARPSYNC.COLLECTIVE R15, `(.L_x_5280) ;  /* 0x000000000f087348 */ /* 0x006fea0003c00000 */
[----:B------:R-:W-:Y:S01]  /*8fe0*/  NOP ;  /* 0x0000000000007918 */ /* 0x000fe20000000000 */
[----:B-12---:R-:W-:Y:S01]  /*8ff0*/  ENDCOLLECTIVE ;  /* 0x000000000000791b */ /* 0x006fe20003800000 */
.L_x_5280:
[----:B------:R-:W-:Y:S05]  /*9000*/  BSYNC B0 ;  /* 0x0000000000007941 */ /* 0x000fea0003800000 */
.L_x_5279:
[----:B------:R-:W-:Y:S05]  /*9010*/  BRA `(.L_x_5281) ;  /* 0xffffffbc007c7947 */ /* 0x000fea000383ffff */
.L_x_5201:
[----:B------:R-:W-:Y:S01]  /*9020*/  BSSY B0, `(.L_x_5282) ;  /* 0x0000005000007945 */ /* 0x000fe20003800000 */
[----:B------:R-:W-:-:S07]  /*9030*/  IMAD.MOV.U32 R15, RZ, RZ, -0x1 ;  /* 0xffffffffff0f7424 */ /* 0x000fce00078e00ff */
[----:B------:R-:W-:Y:S05]  /*9040*/  WARPSYNC.COLLECTIVE R15, `(.L_x_5283) ;  /* 0x000000000f087348 */ /* 0x000fea0003c00000 */
[----:B------:R-:W-:Y:S01]  /*9050*/  NOP ;  /* 0x0000000000007918 */ /* 0x000fe20000000000 */
[----:B------:R-:W-:Y:S01]  /*9060*/  ENDCOLLECTIVE ;  /* 0x000000000000791b */ /* 0x000fe20003800000 */
.L_x_5283:
[----:B------:R-:W-:Y:S05]  /*9070*/  BSYNC B0 ;  /* 0x0000000000007941 */ /* 0x000fea0003800000 */
.L_x_5282:
[----:B------:R-:W-:Y:S05]  /*9080*/  BRA `(.L_x_5284) ;  /* 0xffffffc400647947 */ /* 0x000fea000383ffff */
.L_x_5214:
[----:B------:R-:W-:Y:S01]  /*9090*/  BSSY B0, `(.L_x_5285) ;  /* 0x0000005000007945 */ /* 0x000fe20003800000 */
[----:B------:R-:W-:-:S07]  /*90a0*/  IMAD.MOV.U32 R15, RZ, RZ, -0x1 ;  /* 0xffffffffff0f7424 */ /* 0x000fce00078e00ff */
[----:B------:R-:W-:Y:S05]  /*90b0*/  WARPSYNC.COLLECTIVE R15, `(.L_x_5286) ;  /* 0x000000000f087348 */ /* 0x000fea0003c00000 */
[----:B------:R-:W-:Y:S01]  /*90c0*/  NOP ;  /* 0x0000000000007918 */ /* 0x000fe20000000000 */
[----:B------:R-:W-:Y:S01]  /*90d0*/  ENDCOLLECTIVE ;  /* 0x000000000000791b */ /* 0x000fe20003800000 */
.L_x_5286:
[----:B------:R-:W-:Y:S05]  /*90e0*/  BSYNC B0 ;  /* 0x0000000000007941 */ /* 0x000fea0003800000 */
.L_x_5285:
[----:B------:R-:W-:Y:S05]  /*90f0*/  BRA `(.L_x_5287) ;  /* 0xffffffc800e87947 */ /* 0x000fea000383ffff */
.L_x_5226:
[----:B------:R-:W-:Y:S01]  /*9100*/  BSSY B0, `(.L_x_5288) ;  /* 0x0000005000007945 */ /* 0x000fe20003800000 */
[----:B------:R-:W-:-:S07]  /*9110*/  IMAD.MOV.U32 R15, RZ, RZ, -0x1 ;  /* 0xffffffffff0f7424 */ /* 0x000fce00078e00ff */
[----:B------:R-:W-:Y:S05]  /*9120*/  WARPSYNC.COLLECTIVE R15, `(.L_x_5289) ;  /* 0x000000000f087348 */ /* 0x000fea0003c00000 */
[----:B------:R-:W-:Y:S01]  /*9130*/  NOP ;  /* 0x0000000000007918 */ /* 0x000fe20000000000 */
[----:B------:R-:W-:Y:S01]  /*9140*/  ENDCOLLECTIVE ;  /* 0x000000000000791b */ /* 0x000fe20003800000 */
.L_x_5289:
[----:B------:R-:W-:Y:S05]  /*9150*/  BSYNC B0 ;  /* 0x0000000000007941 */ /* 0x000fea0003800000 */
.L_x_5288:
[----:B------:R-:W-:Y:S05]  /*9160*/  BRA `(.L_x_5290) ;  /* 0xffffffd000087947 */ /* 0x000fea000383ffff */
.L_x_5248:
[----:B-1----:R1:W2:Y:S02]  /*9170*/  SYNCS.PHASECHK.TRANS64.TRYWAIT P0, [R16+URZ+0x30820], R3 ;  /* 0x03082003100075a7 */ /* 0x0022a4000800017f */
[----:B--2---:R-:W-:Y:S05]  /*9180*/  @!P0 NANOSLEEP.SYNCS 0x989680 ;  /* 0x009896800000895d */ /* 0x004fea0003900000 */
[----:B------:R-:W2:Y:S02]  /*9190*/  @!P0 SYNCS.PHASECHK.TRANS64 P0, [R16+URZ+0x30820], R3 ;  /* 0x03082003100085a7 */ /* 0x000ea4000800007f */
[----:B--2---:R-:W-:Y:S05]  /*91a0*/  @!P0 BRA `(.L_x_5248) ;  /* 0xfffffffc00f08947 */ /* 0x004fea000383ffff */
[----:B------:R-:W-:Y:S05]  /*91b0*/  BRA `(.L_x_5291) ;  /* 0xffffffdc00d87947 */ /* 0x000fea000383ffff */
.L_x_5252:
[----:B-1----:R1:W3:Y:S02]  /*91c0*/  SYNCS.PHASECHK.TRANS64.TRYWAIT P1, [R16+URZ+0x30840], R21 ;  /* 0x03084015100075a7 */ /* 0x0022e4000802017f */
[----:B---3--:R-:W-:Y:S05]  /*91d0*/  @!P1 NANOSLEEP.SYNCS 0x989680 ;  /* 0x009896800000995d */ /* 0x008fea0003900000 */
[----:B------:R-:W3:Y:S02]  /*91e0*/  @!P1 SYNCS.PHASECHK.TRANS64 P1, [R16+URZ+0x30840], R21 ;  /* 0x03084015100095a7 */ /* 0x000ee4000802007f */
[----:B---3--:R-:W-:Y:S05]  /*91f0*/  @!P1 BRA `(.L_x_5252) ;  /* 0xfffffffc00f09947 */ /* 0x008fea000383ffff */
[----:B------:R-:W-:Y:S05]  /*9200*/  BRA `(.L_x_5292) ;  /* 0xffffffe400947947 */ /* 0x000fea000383ffff */
.L_x_5254:
[----:B--2---:R2:W3:Y:S02]  /*9210*/  SYNCS.PHASECHK.TRANS64.TRYWAIT P1, [R16+URZ+0x30828], R21 ;  /* 0x03082815100075a7 */ /* 0x0044e4000802017f */
[----:B---3--:R-:W-:Y:S05]  /*9220*/  @!P1 NANOSLEEP.SYNCS 0x989680 ;  /* 0x009896800000995d */ /* 0x008fea0003900000 */
[----:B------:R-:W3:Y:S02]  /*9230*/  @!P1 SYNCS.PHASECHK.TRANS64 P1, [R16+URZ+0x30828], R21 ;  /* 0x03082815100095a7 */ /* 0x000ee4000802007f */
[----:B---3--:R-:W-:Y:S05]  /*9240*/  @!P1 BRA `(.L_x_5254) ;  /* 0xfffffffc00f09947 */ /* 0x008fea000383ffff */
[----:B------:R-:W-:Y:S05]  /*9250*/  BRA `(.L_x_5293) ;  /* 0xffffffe800287947 */ /* 0x000fea000383ffff */
.L_x_5256:
[----:B---3--:R3:W4:Y:S02]  /*9260*/  SYNCS.PHASECHK.TRANS64.TRYWAIT P1, [R16+URZ+0x30848], R21 ;  /* 0x03084815100075a7 */ /* 0x008724000802017f */
[----:B----4-:R-:W-:Y:S05]  /*9270*/  @!P1 NANOSLEEP.SYNCS 0x989680 ;  /* 0x009896800000995d */ /* 0x010fea0003900000 */
[----:B------:R-:W4:Y:S02]  /*9280*/  @!P1 SYNCS.PHASECHK.TRANS64 P1, [R16+URZ+0x30848], R21 ;  /* 0x03084815100095a7 */ /* 0x000f24000802007f */
[----:B----4-:R-:W-:Y:S05]  /*9290*/  @!P1 BRA `(.L_x_5256) ;  /* 0xfffffffc00f09947 */ /* 0x010fea000383ffff */
[----:B------:R-:W-:Y:S05]  /*92a0*/  BRA `(.L_x_5294) ;  /* 0xffffffe800bc7947 */ /* 0x000fea000383ffff */
.L_x_5258:
[----:B------:R-:W-:-:S07]  /*92b0*/  SHF.L.U32 R5, R11, 0x1f, RZ ;  /* 0x0000001f0b057819 */ /* 0x000fce00000006ff */
.L_x_5295:
[----:B------:R1:W1:Y:S02]  /*92c0*/  SYNCS.PHASECHK.TRANS64.TRYWAIT P1, [R16+URZ+0x30820], R5 ;  /* 0x03082005100075a7 */ /* 0x000264000802017f */
[----:B-1----:R-:W-:Y:S05]  /*92d0*/  @!P1 NANOSLEEP.SYNCS 0x989680 ;  /* 0x009896800000995d */ /* 0x002fea0003900000 */
[----:B------:R-:W1:Y:S02]  /*92e0*/  @!P1 SYNCS.PHASECHK.TRANS64 P1, [R16+URZ+0x30820], R5 ;  /* 0x03082005100095a7 */ /* 0x000e64000802007f */
[----:B-1----:R-:W-:Y:S05]  /*92f0*/  @!P1 BRA `(.L_x_5295) ;  /* 0xfffffffc00f09947 */ /* 0x002fea000383ffff */
[----:B------:R-:W-:Y:S05]  /*9300*/  BRA `(.L_x_5296) ;  /* 0xffffffec00387947 */ /* 0x000fea000383ffff */
.L_x_5261:
[----:B-1----:R1:W3:Y:S02]  /*9310*/  SYNCS.PHASECHK.TRANS64.TRYWAIT P1, [R16+URZ+0x30840], R13 ;  /* 0x0308400d100075a7 */ /* 0x0022e4000802017f */
[----:B---3--:R-:W-:Y:S05]  /*9320*/  @!P1 NANOSLEEP.SYNCS 0x989680 ;  /* 0x009896800000995d */ /* 0x008fea0003900000 */
[----:B------:R-:W3:Y:S02]  /*9330*/  @!P1 SYNCS.PHASECHK.TRANS64 P1, [R16+URZ+0x30840], R13 ;  /* 0x0308400d100095a7 */ /* 0x000ee4000802007f */
[----:B---3--:R-:W-:Y:S05]  /*9340*/  @!P1 BRA `(.L_x_5261) ;  /* 0xfffffffc00f09947 */ /* 0x008fea000383ffff */
[----:B------:R-:W-:Y:S05]  /*9350*/  BRA `(.L_x_5297) ;  /* 0xffffffec00ec7947 */ /* 0x000fea000383ffff */
.L_x_5263:
[----:B--2---:R2:W3:Y:S02]  /*9360*/  SYNCS.PHASECHK.TRANS64.TRYWAIT P1, [R16+URZ+0x30828], R13 ;  /* 0x0308280d100075a7 */ /* 0x0044e4000802017f */
[----:B---3--:R-:W-:Y:S05]  /*9370*/  @!P1 NANOSLEEP.SYNCS 0x989680 ;  /* 0x009896800000995d */ /* 0x008fea0003900000 */
[----:B------:R-:W3:Y:S02]  /*9380*/  @!P1 SYNCS.PHASECHK.TRANS64 P1, [R16+URZ+0x30828], R13 ;  /* 0x0308280d100095a7 */ /* 0x000ee4000802007f */
[----:B---3--:R-:W-:Y:S05]  /*9390*/  @!P1 BRA `(.L_x_5263) ;  /* 0xfffffffc00f09947 */ /* 0x008fea000383ffff */
[----:B------:R-:W-:Y:S05]  /*93a0*/  BRA `(.L_x_5298) ;  /* 0xfffffff000747947 */ /* 0x000fea000383ffff */
.L_x_5265:
[----:B---3--:R3:W1:Y:S02]  /*93b0*/  SYNCS.PHASECHK.TRANS64.TRYWAIT P0, [R3+URZ+0x30840], R0 ;  /* 0x03084000030075a7 */ /* 0x008664000800017f */
[----:B-1----:R-:W-:Y:S05]  /*93c0*/  @!P0 NANOSLEEP.SYNCS 0x989680 ;  /* 0x009896800000895d */ /* 0x002fea0003900000 */
[----:B------:R-:W1:Y:S02]  /*93d0*/  @!P0 SYNCS.PHASECHK.TRANS64 P0, [R3+URZ+0x30840], R0 ;  /* 0x03084000030085a7 */ /* 0x000e64000800007f */
[----:B-1----:R-:W-:Y:S05]  /*93e0*/  @!P0 BRA `(.L_x_5265) ;  /* 0xfffffffc00f08947 */ /* 0x002fea000383ffff */
[----:B------:R-:W-:Y:S05]  /*93f0*/  BRA `(.L_x_5299) ;  /* 0xfffffff4001c7947 */ /* 0x000fea000383ffff */
.L_x_5267:
[----:B------:R-:W-:Y:S01]  /*9400*/  BSSY B0, `(.L_x_5300) ;  /* 0x0000006000007945 */ /* 0x000fe20003800000 */
[----:B------:R-:W-:-:S07]  /*9410*/  IMAD.MOV.U32 R15, RZ, RZ, -0x1 ;  /* 0xffffffffff0f7424 */ /* 0x000fce00078e00ff */
[----:B------:R-:W-:Y:S05]  /*9420*/  WARPSYNC.COLLECTIVE R15, `(.L_x_5301) ;  /* 0x000000000f0c7348 */ /* 0x000fea0003c00000 */
[----:B------:R-:W-:Y:S02]  /*9430*/  ELECT P6, UR62, PT ;  /* 0x00000000003e782f */ /* 0x000fe400038c0000 */
[----:B------:R-:W-:Y:S01]  /*9440*/  MOV R14, UR62 ;  /* 0x0000003e000e7c02 */ /* 0x000fe20008000f00 */
[----:B------:R-:W-:Y:S10]  /*9450*/  ENDCOLLECTIVE ;  /* 0x000000000000791b */ /* 0x000ff40003800000 */
.L_x_5301:
[----:B------:R-:W-:Y:S05]  /*9460*/  BSYNC B0 ;  /* 0x0000000000007941 */ /* 0x000fea0003800000 */
.L_x_5300:
[----:B------:R-:W-:Y:S05]  /*9470*/  BRA `(.L_x_5302) ;  /* 0xfffffff400c87947 */ /* 0x000fea000383ffff */
.L_x_5269:
[----:B-1----:R1:W2:Y:S02]  /*9480*/  SYNCS.PHASECHK.TRANS64.TRYWAIT P0, [R6+URZ], R5 ;  /* 0x00000005060075a7 */ /* 0x0022a4000800017f */
[----:B--2---:R-:W-:Y:S05]  /*9490*/  @!P0 NANOSLEEP.SYNCS 0x989680 ;  /* 0x009896800000895d */ /* 0x004fea0003900000 */
[----:B------:R-:W2:Y:S02]  /*94a0*/  @!P0 SYNCS.PHASECHK.TRANS64 P0, [R6+URZ], R5 ;  /* 0x00000005060085a7 */ /* 0x000ea4000800007f */
[----:B--2---:R-:W-:Y:S05]  /*94b0*/  @!P0 BRA `(.L_x_5269) ;  /* 0xfffffffc00f08947 */ /* 0x004fea000383ffff */
[----:B------:R-:W-:Y:S05]  /*94c0*/  BRA `(.L_x_5303) ;  /* 0xfffffff800087947 */ /* 0x000fea000383ffff */
.L_x_5270:
[----:B--2---:R2:W3:Y:S02]  /*94d0*/  SYNCS.PHASECHK.TRANS64.TRYWAIT P0, [R3+URZ], R2 ;  /* 0x00000002030075a7 */ /* 0x0044e4000800017f */
[----:B---3--:R-:W-:Y:S05]  /*94e0*/  @!P0 NANOSLEEP.SYNCS 0x989680 ;  /* 0x009896800000895d */ /* 0x008fea0003900000 */
[----:B------:R-:W3:Y:S02]  /*94f0*/  @!P0 SYNCS.PHASECHK.TRANS64 P0, [R3+URZ], R2 ;  /* 0x00000002030085a7 */ /* 0x000ee4000800007f */
[----:B---3--:R-:W-:Y:S05]  /*9500*/  @!P0 BRA `(.L_x_5270) ;  /* 0xfffffffc00f08947 */ /* 0x008fea000383ffff */
[----:B------:R-:W-:Y:S05]  /*9510*/  BRA `(.L_x_5304) ;  /* 0xfffffff400fc7947 */ /* 0x000fea000383ffff */
.L_x_5272:
[----:B--2---:R2:W3:Y:S02]  /*9520*/  SYNCS.PHASECHK.TRANS64.TRYWAIT P0, [R0+URZ], R5 ;  /* 0x00000005000075a7 */ /* 0x0044e4000800017f */
[----:B---3--:R-:W-:Y:S05]  /*9530*/  @!P0 NANOSLEEP.SYNCS 0x989680 ;  /* 0x009896800000895d */ /* 0x008fea0003900000 */
[----:B------:R-:W3:Y:S02]  /*9540*/  @!P0 SYNCS.PHASECHK.TRANS64 P0, [R0+URZ], R5 ;  /* 0x00000005000085a7 */ /* 0x000ee4000800007f */
[----:B---3--:R-:W-:Y:S05]  /*9550*/  @!P0 BRA `(.L_x_5272) ;  /* 0xfffffffc00f08947 */ /* 0x008fea000383ffff */
[----:B------:R-:W-:Y:S05]  /*9560*/  BRA `(.L_x_5305) ;  /* 0xfffffff800007947 */ /* 0x000fea000383ffff */
.L_x_5306:
        /* <DEDUP_REMOVED lines=9> */
.L_x_7328:


//--------------------- .text._ZN7cutlass13device_kernelIN5flash11enable_sm90INS1_16FlashAttnBwdSm90INS1_25CollectiveMainloopBwdSm90ILi2ELi2ELi2EN4cute5tupleIJNS5_1CILi1EEES8_S8_EEENS6_IJNS7_ILi64EEENS7_ILi128EEESB_EEENS_6half_tEfNS_4arch4Sm90ELb0ELb1ELb0ELb1ELb0ELb1ELb0ELb0ELi2ELi1ELi2ELi1ELb0EEENS1_21CollectiveEpilogueBwdISC_SD_SF_Li256ELb1ELb0ELi1EEENS1_19SingleTileSchedulerILb1ELb0ELb0ELi128EEEEEEEEEvNT_6ParamsE --------------------------
	.section	.text._ZN7cutlass13device_kernelIN5flash11enable_sm90INS1_16FlashAttnBwdSm90INS1_25CollectiveMainloopBwdSm90ILi2ELi2ELi2EN4cute5tupleIJNS5_1CILi1EEES8_S8_EEENS6_IJNS7_ILi64EEENS7_ILi128EEESB_EEENS_6half_tEfNS_4arch4Sm90ELb0ELb1ELb0ELb1ELb0ELb1ELb0ELb0ELi2ELi1ELi2ELi1ELb0EEENS1_21CollectiveEpilogueBwdISC_SD_SF_Li256ELb1ELb0ELi1EEENS1_19SingleTileSchedulerILb1ELb0ELb0ELi128EEEEEEEEEvNT_6ParamsE,"ax",@progbits
	.align	128
.text._ZN7cutlass13device_kernelIN5flash11enable_sm90INS1_16FlashAttnBwdSm90INS1_25CollectiveMainloopBwdSm90ILi2ELi2ELi2EN4cute5tupleIJNS5_1CILi1EEES8_S8_EEENS6_IJNS7_ILi64EEENS7_ILi128EEESB_EEENS_6half_tEfNS_4arch4Sm90ELb0ELb1ELb0ELb1ELb0ELb1ELb0ELb0ELi2ELi1ELi2ELi1ELb0EEENS1_21CollectiveEpilogueBwdISC_SD_SF_Li256ELb1ELb0ELi1EEENS1_19SingleTileSchedulerILb1ELb0ELb0ELi128EEEEEEEEEvNT_6ParamsE:
        .type           _ZN7cutlass13device_kernelIN5flash11enable_sm90INS1_16FlashAttnBwdSm90INS1_25CollectiveMainloopBwdSm90ILi2ELi2ELi2EN4cute5tupleIJNS5_1CILi1EEES8_S8_EEENS6_IJNS7_ILi64EEENS7_ILi128EEESB_EEENS_6half_tEfNS_4arch4Sm90ELb0ELb1ELb0ELb1ELb0ELb1ELb0ELb0ELi2ELi1ELi2ELi1ELb0EEENS1_21CollectiveEpilogueBwdISC_SD_SF_Li256ELb1ELb0ELi1EEENS1_19SingleTileSchedulerILb1ELb0ELb0ELi128EEEEEEEEEvNT_6ParamsE,@function
        .size           _ZN7cutlass13device_kernelIN5flash11enable_sm90INS1_16FlashAttnBwdSm90INS1_25CollectiveMainloopBwdSm90ILi2ELi2ELi2EN4cute5tupleIJNS5_1CILi1EEES8_S8_EEENS6_IJNS7_ILi64EEENS7_ILi128EEESB_EEENS_6half_tEfNS_4arch4Sm90ELb0ELb1ELb0ELb1ELb0ELb1ELb0ELb0ELi2ELi1ELi2ELi1ELb0EEENS1_21CollectiveEpilogueBwdISC_SD_SF_Li256ELb1ELb0ELi1EEENS1_19SingleTileSchedulerILb1ELb0ELb0ELi128EEEEEEEEEvNT_6ParamsE,(.L_x_7329 - _ZN7cutlass13device_kernelIN5flash11enable_sm90INS1_16FlashAttnBwdSm90INS1_25CollectiveMainloopBwdSm90ILi2ELi2ELi2EN4cute5tupleIJNS5_1CILi1EEES8_S8_EEENS6_IJNS7_ILi64EEENS7_ILi128EEESB_EEENS_6half_tEfNS_4arch4Sm90ELb0ELb1ELb0ELb1ELb0ELb1ELb0ELb0ELi2ELi1ELi2ELi1ELb0EEENS1_21CollectiveEpilogueBwdISC_SD_SF_Li256ELb1ELb0ELi1EEENS1_19SingleTileSchedulerILb1ELb0ELb0ELi128EEEEEEEEEvNT_6ParamsE)
        .other          _ZN7cutlass13device_kernelIN5flash11enable_sm90INS1_16FlashAttnBwdSm90INS1_25CollectiveMainloopBwdSm90ILi2ELi2ELi2EN4cute5tupleIJNS5_1CILi1EEES8_S8_EEENS6_IJNS7_ILi64EEENS7_ILi128EEESB_EEENS_6half_tEfNS_4arch4Sm90ELb0ELb1ELb0ELb1ELb0ELb1ELb0ELb0ELi2ELi1ELi2ELi1ELb0EEENS1_21CollectiveEpilogueBwdISC_SD_SF_Li256ELb1ELb0ELi1EEENS1_19SingleTileSchedulerILb1ELb0ELb0ELi128EEEEEEEEEvNT_6ParamsE,@"STO_CUDA_ENTRY STV_DEFAULT"
_ZN7cutlass13device_kernelIN5flash11enable_sm90INS1_16FlashAttnBwdSm90INS1_25CollectiveMainloopBwdSm90ILi2ELi2ELi2EN4cute5tupleIJNS5_1CILi1EEES8_S8_EEENS6_IJNS7_ILi64EEENS7_ILi128EEESB_EEENS_6half_tEfNS_4arch4Sm90ELb0ELb1ELb0ELb1ELb0ELb1ELb0ELb0ELi2ELi1ELi2ELi1ELb0EEENS1_21CollectiveEpilogueBwdISC_SD_SF_Li256ELb1ELb0ELi1EEENS1_19SingleTileSchedulerILb1ELb0ELb0ELi128EEEEEEEEEvNT_6ParamsE:
        /* <DEDUP_REMOVED lines=24> */
.L_x_5308:
[----:B------:R-:W-:Y:S05]  /*0180*/  BSYNC B0 ;  /* 0x0000000000007941 */ /* 0x000fea0003800000 */
.L_x_5307:
        /* <DEDUP_REMOVED lines=37> */
.L_x_5309:
        /* <DEDUP_REMOVED lines=22> */
.L_x_5310:
[----:B------:R-:W-:Y:S01]  /*0540*/  PLOP3.LUT P0, PT, PT, PT, UP0, 0x80, 0x0 ;  /* 0x000000000000781c */ /* 0x000fe20003f0f008 */
[----:B------:R-:W-:Y:S01]  /*0550*/  NOP ;  /* 0x0000000000007918 */ /* 0x000fe20000000000 */
[----:B------:R-:W-:Y:S01]  /*0560*/  ULDC.64 UR46, c[0x0][0x208] ;  /* 0x00008200002e7ab9 */ /* 0x000fe20000000a00 */
[----:B------:R-:W-:Y:S01]  /*0570*/  BSSY B6, `(.L_x_5311) ;  /* 0x0000b3f000067945 */ /* 0x000fe20003800000 */
[----:B-12-4-:R-:W-:Y:S09]  /*0580*/  BAR.SYNC.DEFER_BLOCKING 0x0 ;  /* 0x0000000000007b1d */ /* 0x016ff20000010000 */
[----:B------:R-:W-:Y:S05]  /*0590*/  @!P0 BRA `(.L_x_5312) ;  /* 0x0000007800188947 */ /* 0x000fea0003800000 */
.L_x_5313:
        /* <DEDUP_REMOVED lines=24> */
.L_x_5314:
        /* <DEDUP_REMOVED lines=14> */
.L_x_5316:
[----:B------:R-:W-:-:S05]  /*0800*/  ULDC UR4, c[0x0][0x8bc] ;  /* 0x00022f0000047ab9 */ /* 0x000fca0000000800 */
.L_x_5315:
        /* <DEDUP_REMOVED lines=17> */
.L_x_5318:
        /* <DEDUP_REMOVED lines=14> */
.L_x_5319:
        /* <DEDUP_REMOVED lines=11> */
.L_x_5320:
        /* <DEDUP_REMOVED lines=13> */
.L_x_5321:
        /* <DEDUP_REMOVED lines=84> */
.L_x_5322:
        /* <DEDUP_REMOVED lines=10> */
[----:B------:R-:W-:-:S03]  /*1160*/  ULDC UR43, c[0x0][0x744] ;  /* 0x0001d100002b7ab9 */ /* 0x000fc60000000800 */
        /* <DEDUP_REMOVED lines=18> */
.L_x_5325:
        /* <DEDUP_REMOVED lines=15> */
.L_x_5324:
        /* <DEDUP_REMOVED lines=22> */
.L_x_5327:
        /* <DEDUP_REMOVED lines=15> */
.L_x_5326:
        /* <DEDUP_REMOVED lines=8> */
.L_x_5470:
        /* <DEDUP_REMOVED lines=23> */
.L_x_5329:
[----:B------:R-:W-:Y:S01]  /*17c0*/  LEA.HI R7, R7, R4, RZ, 0x3 ;  /* 0x0000000407077211 */ /* 0x000fe200078f18ff */
[----:B------:R-:W-:Y:S01]  /*17d0*/  IMAD.U32 R235, RZ, RZ, UR38 ;  /* 0x00000026ffeb7e24 */ /* 0x000fe2000f8e00ff */
[----:B--2---:R-:W-:Y:S01]  /*17e0*/  LOP3.LUT R8, R3, 0x30, R6, 0xf8, !PT ;  /* 0x0000003003087812 */ /* 0x004fe200078ef806 */
[----:B------:R-:W-:Y:S01]  /*17f0*/  IMAD.MOV.U32 R226, RZ, RZ, RZ ;  /* 0x000000ffffe27224 */ /* 0x000fe200078e00ff */
[----:B------:R-:W-:Y:S02]  /*1800*/  LOP3.LUT R7, R7, 0xfffffff8, RZ, 0xc0, !PT ;  /* 0xfffffff807077812 */ /* 0x000fe400078ec0ff */
[----:B------:R-:W-:Y:S02]  /*1810*/  CS2R R86, SRZ ;  /* 0x0000000000567805 */ /* 0x000fe4000001ff00 */
[----:B------:R-:W-:Y:S02]  /*1820*/  LEA.HI R6, R13, R13, RZ, 0x1 ;  /* 0x0000000d0d067211 */ /* 0x000fe400078f08ff */
[----:B------:R-:W-:-:S02]  /*1830*/  CS2R R84, SRZ ;  /* 0x0000000000547805 */ /* 0x000fc4000001ff00 */
[----:B------:R-:W-:Y:S01]  /*1840*/  LOP3.LUT R11, R11, 0x7ffffe, RZ, 0xc0, !PT ;  /* 0x007ffffe0b0b7812 */ /* 0x000fe200078ec0ff */
[----:B------:R-:W-:Y:S01]  /*1850*/  IMAD.IADD R7, R4, 0x1, -R7 ;  /* 0x0000000104077824 */ /* 0x000fe200078e0a07 */
[----:B------:R-:W-:Y:S01]  /*1860*/  LEA.HI R4, R2, R5, RZ, 0x5 ;  /* 0x0000000502047211 */ /* 0x000fe200078f28ff */
[----:B------:R-:W-:Y:S01]  /*1870*/  IMAD.SHL.U32 R2, R13, 0x1000, RZ ;  /* 0x000010000d027824 */ /* 0x000fe200078e00ff */
[----:B------:R-:W-:Y:S01]  /*1880*/  LOP3.LUT R6, R6, 0x3fffffe, RZ, 0xc0, !PT ;  /* 0x03fffffe06067812 */ /* 0x000fe200078ec0ff */
[----:B------:R-:W-:Y:S01]  /*1890*/  IMAD.IADD R11, R10, 0x1, -R11 ;  /* 0x000000010a0b7824 */ /* 0x000fe200078e0a0b */
[----:B------:R-:W-:Y:S02]  /*18a0*/  SHF.R.S32.HI R4, RZ, 0x5, R4 ;  /* 0x00000005ff047819 */ /* 0x000fe40000011404 */
[----:B------:R-:W-:Y:S02]  /*18b0*/  CS2R R82, SRZ ;  /* 0x0000000000527805 */ /* 0x000fe4000001ff00 */
[----:B------:R-:W-:Y:S01]  /*18c0*/  LOP3.LUT R9, R8, 0x8, R9, 0xf8, !PT ;  /* 0x0000000808097812 */ /* 0x000fe200078ef809 */
[----:B------:R-:W-:Y:S01]  /*18d0*/  IMAD R11, R11, 0x200, R2 ;  /* 0x000002000b0b7824 */ /* 0x000fe200078e0202 */
[----:B------:R-:W-:Y:S01]  /*18e0*/  LOP3.LUT R0, R0, 0x7ffffffc, RZ, 0xc0, !PT ;  /* 0x7ffffffc00007812 */ /* 0x000fe200078ec0ff */
[----:B------:R-:W-:Y:S01]  /*18f0*/  IMAD R4, R4, 0x10, R7 ;  /* 0x0000001004047824 */ /* 0x000fe200078e0207 */
[----:B------:R-:W-:Y:S01]  /*1900*/  SHF.R.U32.HI R8, RZ, 0x3, R3 ;  /* 0x00000003ff087819 */ /* 0x000fe20000011603 */
[----:B------:R-:W-:Y:S01]  /*1910*/  IMAD.IADD R3, R13, 0x1, -R6 ;  /* 0x000000010d037824 */ /* 0x000fe200078e0a06 */
[----:B------:R-:W-:Y:S01]  /*1920*/  CS2R R80, SRZ ;  /* 0x0000000000507805 */ /* 0x000fe2000001ff00 */
[----:B------:R-:W-:Y:S01]  /*1930*/  IMAD R2, R5, 0x4, R2 ;  /* 0x0000000405027824 */ /* 0x000fe200078e0202 */
[----:B------:R-:W-:Y:S01]  /*1940*/  LOP3.LUT R8, R9, R8, RZ, 0x3c, !PT ;  /* 0x0000000809087212 */ /* 0x000fe200078e3cff */
[----:B------:R-:W-:Y:S01]  /*1950*/  IMAD.IADD R0, R5, 0x1, -R0 ;  /* 0x0000000105007824 */ /* 0x000fe200078e0a00 */
[----:B------:R-:W-:Y:S01]  /*1960*/  CS2R R78, SRZ ;  /* 0x00000000004e7805 */ /* 0x000fe2000001ff00 */
[----:B------:R-:W-:Y:S01]  /*1970*/  IMAD R228, R3, 0x40, R4 ;  /* 0x0000004003e47824 */ /* 0x000fe200078e0204 */
[----:B------:R-:W-:Y:S01]  /*1980*/  CS2R R76, SRZ ;  /* 0x00000000004c7805 */ /* 0x000fe2000001ff00 */
[----:B------:R-:W-:Y:S01]  /*1990*/  IMAD.U32 R5, RZ, RZ, UR42 ;  /* 0x0000002aff057e24 */ /* 0x000fe2000f8e00ff */
[----:B------:R-:W-:Y:S01]  /*19a0*/  CS2R R74, SRZ ;  /* 0x00000000004a7805 */ /* 0x000fe2000001ff00 */
[----:B------:R-:W-:Y:S01]  /*19b0*/  IMAD R3, R2, 0x4, R231 ;  /* 0x0000000402037824 */ /* 0x000fe200078e02e7 */
[----:B------:R-:W-:Y:S01]  /*19c0*/  CS2R R72, SRZ ;  /* 0x0000000000487805 */ /* 0x000fe2000001ff00 */
[----:B------:R-:W-:Y:S01]  /*19d0*/  IMAD.IADD R232, R8, 0x1, R11 ;  /* 0x0000000108e87824 */ /* 0x000fe200078e020b */
[----:B------:R-:W-:Y:S01]  /*19e0*/  IADD3 R2, -R228, UR37, -R5 ;  /* 0x00000025e4027c10 */ /* 0x000fe2000fffe905 */
        /* <DEDUP_REMOVED lines=57> */
[----:B------:R-:W-:Y:S01]  /*1d80*/  LOP3.LUT R235, R235, 0x1, RZ, 0xfc, !PT ;  /* 0x00000001ebeb7812 */ /* 0x000fe200078efcff */
[----:B------:R-:W-:Y:S01]  /*1d90*/  IMAD.SHL.U32 R229, R0, 0x2, RZ ;  /* 0x0000000200e57824 */ /* 0x000fe200078e00ff */
[----:B------:R-:W-:-:S07]  /*1da0*/  IADD3 R228, RZ, -UR42, -R228 ;  /* 0x8000002affe47c10 */ /* 0x000fce000fffe8e4 */
.L_x_5341:
[----:B------:R-:W-:-:S13]  /*1db0*/  ISETP.NE.AND P6, PT, R235, 0x3, PT ;  /* 0x00000003eb00780c */ /* 0x000fda0003fc5270 */
[----:B------:R-:W-:Y:S05]  /*1dc0*/  @!P6 BRA `(.L_x_5331) ;  /* 0x000000000004e947 */ /* 0x000fea0003800000 */
[----:B------:R-:W-:Y:S01]  /*1dd0*/  BPT.TRAP 0x1 ;  /* 0x000000040000795c */ /* 0x000fe20000300000 */
.L_x_5331:
[----:B------:R-:W-:Y:S01]  /*1de0*/  IMAD R0, R4, 0x8, R231 ;  /* 0x0000000804007824 */ /* 0x000fe200078e02e7 */
[----:B------:R-:W-:-:S04]  /*1df0*/  SHF.L.U32 R7, R226, 0x1f, RZ ;  /* 0x0000001fe2077819 */ /* 0x000fc800000006ff */
[----:B------:R2:W3:Y:S01]  /*1e00*/  SYNCS.PHASECHK.TRANS64.TRYWAIT P0, [R0+URZ+0x30810], R7 ;  /* 0x03081007000075a7 */ /* 0x0004e2000800017f */
[----:B------:R-:W-:Y:S05]  /*1e10*/  @!P6 BRA `(.L_x_5332) ;  /* 0x000000000004e947 */ /* 0x000fea0003800000 */
[----:B------:R-:W-:Y:S01]  /*1e20*/  BPT.TRAP 0x1 ;  /* 0x000000040000795c */ /* 0x000fe20000300000 */
.L_x_5332:
[----:B---3--:R-:W-:Y:S05]  /*1e30*/  @P0 BRA `(.L_x_5333) ;  /* 0x0000000000080947 */ /* 0x008fea0003800000 */
[----:B------:R-:W3:Y:S02]  /*1e40*/  SYNCS.PHASECHK.TRANS64.TRYWAIT P0, [R0+URZ+0x30810], R7 ;  /* 0x03081007000075a7 */ /* 0x000ee4000800017f */
[----:B---3--:R-:W-:Y:S05]  /*1e50*/  @!P0 BRA `(.L_x_5334) ;  /* 0x0000009800f88947 */ /* 0x008fea0003800000 */
.L_x_5333:
        /* <DEDUP_REMOVED lines=81> */
.L_x_5335:
[----:B------:R1:W1:Y:S01]  /*2370*/  SYNCS.PHASECHK.TRANS64.TRYWAIT P0, [R0+URZ+0x30830], R7 ;  /* 0x03083007000075a7 */ /* 0x000262000800017f */
[----:B------:R-:W-:Y:S05]  /*2380*/  @!P6 BRA `(.L_x_5336) ;  /* 0x000000000004e947 */ /* 0x000fea0003800000 */
[----:B------:R-:W-:Y:S01]  /*2390*/  BPT.TRAP 0x1 ;  /* 0x000000040000795c */ /* 0x000fe20000300000 */
.L_x_5336:
[----:B------:R-:W-:-:S05]  /*23a0*/  VIADD R5, R231, 0x20000 ;  /* 0x00020000e7057836 */ /* 0x000fca0000000000 */
[----:B------:R-:W-:-:S04]  /*23b0*/  SHF.R.U32.HI R5, RZ, 0x4, R5 ;  /* 0x00000004ff057819 */ /* 0x000fc80000011605 */
[----:B------:R-:W-:-:S04]  /*23c0*/  LOP3.LUT R234, R5, 0x3fff, RZ, 0xc0, !PT ;  /* 0x00003fff05ea7812 */ /* 0x000fc800078ec0ff */
[----:B------:R-:W-:Y:S01]  /*23d0*/  LOP3.LUT R5, R234, 0x10000, RZ, 0xfc, !PT ;  /* 0x00010000ea057812 */ /* 0x000fe200078efcff */
[----:B-1----:R-:W-:Y:S06]  /*23e0*/  @P0 BRA `(.L_x_5337) ;  /* 0x0000000000080947 */ /* 0x002fec0003800000 */
[----:B------:R-:W1:Y:S02]  /*23f0*/  SYNCS.PHASECHK.TRANS64.TRYWAIT P0, [R0+URZ+0x30830], R7 ;  /* 0x03083007000075a7 */ /* 0x000e64000800017f */
[----:B-1----:R-:W-:Y:S05]  /*2400*/  @!P0 BRA `(.L_x_5338) ;  /* 0x0000009400a08947 */ /* 0x002fea0003800000 */
.L_x_5337:
        /* <DEDUP_REMOVED lines=9> */
[----:B------:R-:W-:Y:S01]  /*24a0*/  ISETP.GT.AND P1, PT, R228, RZ, PT ;  /* 0x000000ffe400720c */ /* 0x000fe20003f24270 */
[----:B------:R-:W-:Y:S01]  /*24b0*/  ULEA UR7, UR41, -UR39, 0x6 ;  /* 0x8000002729077291 */ /* 0x000fe2000f8e303f */
[C---:B------:R-:W-:Y:S01]  /*24c0*/  ISETP.GT.AND P0, PT, R2.reuse, RZ, PT ;  /* 0x000000ff0200720c */ /* 0x040fe20003f04270 */
[----:B------:R-:W-:Y:S01]  /*24d0*/  ULOP3.LUT UR6, UR6, 0x10000, URZ, 0xfc, !UPT ;  /* 0x0001000006067892 */ /* 0x000fe2000f8efc3f */
[----:B------:R-:W-:-:S03]  /*24e0*/  ISETP.GT.AND P3, PT, R2, 0x8, PT ;  /* 0x000000080200780c */ /* 0x000fc60003f64270 */
[----:B------:R-:W-:Y:S01]  /*24f0*/  IADD3 R13, R2, UR7, R229 ;  /* 0x00000007020d7c10 */ /* 0x000fe2000fffe0e5 */
[----:B------:R-:W-:Y:S02]  /*2500*/  UMOV UR7, 0x40000040 ;  /* 0x4000004000077882 */ /* 0x000fe40000000000 */
[----:B------:R-:W-:Y:S01]  /*2510*/  UMOV UR8, UR6 ;  /* 0x0000000600087c82 */ /* 0x000fe20008000000 */
[----:B------:R-:W-:Y:S02]  /*2520*/  UMOV UR10, UR5 ;  /* 0x00000005000a7c82 */ /* 0x000fe40008000000 */
[----:B------:R-:W-:Y:S01]  /*2530*/  HGMMA.64x64x16.F32 R152, gdesc[UR8], RZ, !UPT, gsb0 ;  /* 0x00e00000089879f0 */ /* 0x000fe2000c0008ff */
[----:B------:R-:W-:Y:S02]  /*2540*/  UIADD3 UR10, UR5, 0x2, URZ ;  /* 0x00000002050a7890 */ /* 0x000fe4000fffe03f */
[----:B------:R-:W-:Y:S01]  /*2550*/  UIADD3 UR8, UR6, 0x2, URZ ;  /* 0x0000000206087890 */ /* 0x000fe2000fffe03f */
[----:B------:R-:W-:Y:S01]  /*2560*/  UMOV UR11, 0x40000040 ;  /* 0x40000040000b7882 */ /* 0x000fe20000000000 */
[----:B------:R-:W-:Y:S01]  /*2570*/  UMOV UR9, 0x40000040 ;  /* 0x4000004000097882 */ /* 0x000fe20000000000 */
[----:B-1----:R-:W-:Y:S01]  /*2580*/  IMAD.IADD R230, R6, 0x1, -R13 ;  /* 0x0000000106e67824 */ /* 0x002fe200078e0a0d */
[----:B------:R-:W-:-:S02]  /*2590*/  IADD3 R225, RZ, -R13, -R7 ;  /* 0x8000000dffe17210 */ /* 0x000fc40007ffe807 */
[----:B------:R-:W-:Y:S02]  /*25a0*/  IADD3 R14, -R13, 0x8, -R7 ;  /* 0x000000080d0e7810 */ /* 0x000fe40007ffe907 */
[----:B------:R-:W-:Y:S02]  /*25b0*/  SEL R230, R230, 0x40, !P1 ;  /* 0x00000040e6e67807 */ /* 0x000fe40004800000 */
[----:B------:R-:W-:Y:S02]  /*25c0*/  SEL R225, R225, 0x40, P0 ;  /* 0x00000040e1e17807 */ /* 0x000fe40000000000 */
[C---:B------:R-:W-:Y:S02]  /*25d0*/  ISETP.GE.AND P0, PT, R230.reuse, RZ, PT ;  /* 0x000000ffe600720c */ /* 0x040fe40003f06270 */
[----:B------:R-:W-:Y:S02]  /*25e0*/  ISETP.GE.AND P1, PT, R230, 0x1, PT ;  /* 0x00000001e600780c */ /* 0x000fe40003f26270 */
[----:B------:R-:W-:-:S02]  /*25f0*/  ISETP.GT.OR P0, PT, R225, RZ, !P0 ;  /* 0x000000ffe100720c */ /* 0x000fc40004704670 */
[----:B------:R-:W-:Y:S02]  /*2600*/  IADD3 R13, R6, 0x8, -R13 ;  /* 0x00000008060d7810 */ /* 0x000fe40007ffe80d */
[----:B------:R-:W-:Y:S02]  /*2610*/  FSEL R5, R184, -INF , !P0 ;  /* 0xff800000b8057808 */ /* 0x000fe40004000000 */
[----:B------:R-:W-:Y:S02]  /*2620*/  ISETP.GT.OR P0, PT, R225, 0x1, !P1 ;  /* 0x00000001e100780c */ /* 0x000fe40004f04670 */
[----:B------:R-:W-:Y:S01]  /*2630*/  ISETP.GE.AND P1, PT, R230, 0x8, PT ;  /* 0x00000008e600780c */ /* 0x000fe20003f26270 */
[----:B------:R-:W-:Y:S01]  /*2640*/  FFMA.FTZ R5, R5, UR43, -R222 ;  /* 0x0000002b05057c23 */ /* 0x000fe200080108de */
[----:B------:R-:W-:Y:S02]  /*2650*/  FSEL R6, R185, -INF , !P0 ;  /* 0xff800000b9067808 */ /* 0x000fe40004000000 */
[----:B------:R-:W-:-:S02]  /*2660*/  ISETP.GT.OR P0, PT, R225, 0x8, !P1 ;  /* 0x00000008e100780c */ /* 0x000fc40004f04670 */
[----:B------:R-:W-:Y:S01]  /*2670*/  ISETP.GE.AND P1, PT, R230, 0x9, PT ;  /* 0x00000009e600780c */ /* 0x000fe20003f26270 */
[----:B------:R-:W-:Y:S01]  /*2680*/  FFMA.FTZ R6, R6, UR43, -R223 ;  /* 0x0000002b06067c23 */ /* 0x000fe200080108df */
[----:B------:R-:W-:Y:S01]  /*2690*/  FSEL R7, R188, -INF , !P0 ;  /* 0xff800000bc077808 */ /* 0x000fe20004000000 */
[----:B------:R-:W-:Y:S01]  /*26a0*/  MUFU.EX2 R5, R5 ;  /* 0x0000000500057308 */ /* 0x000fe20000000800 */
[----:B------:R-:W-:Y:S02]  /*26b0*/  ISETP.GT.OR P0, PT, R225, 0x9, !P1 ;  /* 0x00000009e100780c */ /* 0x000fe40004f04670 */
[C---:B------:R-:W-:Y:S01]  /*26c0*/  ISETP.GE.AND P1, PT, R230.reuse, 0x10, PT ;  /* 0x00000010e600780c */ /* 0x040fe20003f26270 */
[----:B------:R-:W-:Y:S01]  /*26d0*/  FFMA.FTZ R7, R7, UR43, -R220 ;  /* 0x0000002b07077c23 */ /* 0x000fe200080108dc */
[----:B------:R-:W-:Y:S02]  /*26e0*/  FSEL R8, R189, -INF , !P0 ;  /* 0xff800000bd087808 */ /* 0x000fe40004000000 */
[----:B------:R-:W-:Y:S01]  /*26f0*/  ISETP.GT.OR P0, PT, R225, 0x10, !P1 ;  /* 0x00000010e100780c */ /* 0x000fe20004f04670 */
[----:B------:R-:W-:Y:S01]  /*2700*/  MUFU.EX2 R6, R6 ;  /* 0x0000000600067308 */ /* 0x000fe20000000800 */
[----:B------:R-:W-:Y:S01]  /*2710*/  ISETP.GE.AND P1, PT, R230, 0x11, PT ;  /* 0x00000011e600780c */ /* 0x000fe20003f26270 */
[----:B------:R-:W-:Y:S01]  /*2720*/  FFMA.FTZ R8, R8, UR43, -R221 ;  /* 0x0000002b08087c23 */ /* 0x000fe200080108dd */
[----:B------:R-:W-:-:S02]  /*2730*/  FSEL R9, R192, -INF , !P0 ;  /* 0xff800000c0097808 */ /* 0x000fc40004000000 */
[----:B------:R-:W-:Y:S02]  /*2740*/  ISETP.GT.OR P0, PT, R225, 0x11, !P1 ;  /* 0x00000011e100780c */ /* 0x000fe40004f04670 */
[C---:B------:R-:W-:Y:S01]  /*2750*/  ISETP.GE.AND P1, PT, R230.reuse, 0x18, PT ;  /* 0x00000018e600780c */ /* 0x040fe20003f26270 */
        /* <DEDUP_REMOVED lines=9> */
[C---:B------:R-:W-:Y:S01]  /*27f0*/  ISETP.GE.AND P2, PT, R230.reuse, 0x20, PT ;  /* 0x00000020e600780c */ /* 0x040fe20003f46270 */
[----:B------:R-:W-:Y:S01]  /*2800*/  FFMA.FTZ R11, R11, UR43, -R20 ;  /* 0x0000002b0b0b7c23 */ /* 0x000fe20008010814 */
[----:B------:R-:W-:Y:S02]  /*2810*/  FSEL R12, R197, -INF , !P0 ;  /* 0xff800000c50c7808 */ /* 0x000fe40004000000 */
[----:B------:R-:W-:Y:S02]  /*2820*/  ISETP.GT.OR P0, PT, R225, 0x20, !P2 ;  /* 0x00000020e100780c */ /* 0x000fe40005704670 */
[----:B------:R-:W-:Y:S01]  /*2830*/  ISETP.GE.AND P1, PT, R230, 0x21, PT ;  /* 0x00000021e600780c */ /* 0x000fe20003f26270 */
[----:B------:R-:W-:Y:S01]  /*2840*/  FFMA.FTZ R12, R12, UR43, -R21 ;  /* 0x0000002b0c0c7c23 */ /* 0x000fe20008010815 */
[----:B------:R-:W-:Y:S01]  /*2850*/  ISETP.GT.AND P2, PT, R228, 0x8, PT ;  /* 0x00000008e400780c */ /* 0x000fe20003f44270 */
[----:B------:R-:W-:Y:S01]  /*2860*/  MUFU.EX2 R9, R9 ;  /* 0x0000000900097308 */ /* 0x000fe20000000800 */
[----:B------:R-:W-:Y:S01]  /*2870*/  FSEL R15, R200, -INF , !P0 ;  /* 0xff800000c80f7808 */ /* 0x000fe20004000000 */
[----:B------:R-:W-:-:S02]  /*2880*/  WARPGROUP.DEPBAR.LE gsb0, 0x0 ;  /* 0x00008000000079c5 */ /* 0x000fc40000010000 */
[----:B------:R-:W-:Y:S01]  /*2890*/  WARPGROUP.ARRIVE ;  /* 0x00000000000079c5 */ /* 0x000fe20000000000 */
[----:B------:R-:W-:Y:S01]  /*28a0*/  ISETP.GT.OR P0, PT, R225, 0x21, !P1 ;  /* 0x00000021e100780c */ /* 0x000fe20004f04670 */
[----:B------:R-:W-:Y:S01]  /*28b0*/  FFMA.FTZ R189, R15, UR43, -R216 ;  /* 0x0000002b0fbd7c23 */ /* 0x000fe200080108d8 */
[----:B------:R-:W-:Y:S01]  /*28c0*/  SEL R184, R13, 0x40, !P2 ;  /* 0x000000400db87807 */ /* 0x000fe20005000000 */
[----:B------:R-:W-:Y:S01]  /*28d0*/  MUFU.EX2 R10, R10 ;  /* 0x0000000a000a7308 */ /* 0x000fe20000000800 */
[----:B------:R-:W-:Y:S01]  /*28e0*/  ISETP.GE.AND P1, PT, R230, 0x28, PT ;  /* 0x00000028e600780c */ /* 0x000fe20003f26270 */
[----:B------:R-:W-:Y:S01]  /*28f0*/  HGMMA.64x64x16.F32 R152, gdesc[UR8], R152, gsb0 ;  /* 0x00e00000089879f0 */ /* 0x000fe20008000898 */
[----:B------:R-:W-:Y:S01]  /*2900*/  UIADD3 UR10, UR5, 0x4, URZ ;  /* 0x00000004050a7890 */ /* 0x000fe2000fffe03f */
[----:B------:R-:W-:Y:S01]  /*2910*/  FSEL R188, R201, -INF , !P0 ;  /* 0xff800000c9bc7808 */ /* 0x000fe20004000000 */
[----:B------:R-:W-:Y:S01]  /*2920*/  UIADD3 UR8, UR6, 0x4, URZ ;  /* 0x0000000406087890 */ /* 0x000fe2000fffe03f */
[----:B------:R-:W-:Y:S01]  /*2930*/  SEL R192, R14, 0x40, P3 ;  /* 0x000000400ec07807 */ /* 0x000fe20001800000 */
[----:B------:R-:W-:Y:S01]  /*2940*/  UMOV UR11, 0x40000040 ;  /* 0x40000040000b7882 */ /* 0x000fe20000000000 */
[----:B------:R-:W-:Y:S01]  /*2950*/  UMOV UR9, 0x40000040 ;  /* 0x4000004000097882 */ /* 0x000fe20000000000 */
[----:B------:R-:W-:Y:S01]  /*2960*/  ISETP.GE.AND P3, PT, R184, RZ, PT ;  /* 0x000000ffb800720c */ /* 0x000fe20003f66270 */
[----:B------:R-:W-:Y:S01]  /*2970*/  FFMA.FTZ R14, R188, UR43, -R217 ;  /* 0x0000002bbc0e7c23 */ /* 0x000fe200080108d9 */
[----:B------:R-:W-:Y:S01]  /*2980*/  ISETP.GT.OR P0, PT, R225, 0x28, !P1 ;  /* 0x00000028e100780c */ /* 0x000fe20004f04670 */
[----:B------:R-:W-:Y:S01]  /*2990*/  MUFU.EX2 R13, R189 ;  /* 0x000000bd000d7308 */ /* 0x000fe20000000800 */
[----:B------:R-:W-:-:S02]  /*29a0*/  ISETP.GE.AND P2, PT, R230, 0x29, PT ;  /* 0x00000029e600780c */ /* 0x000fc40003f46270 */
[----:B------:R-:W-:Y:S02]  /*29b0*/  ISETP.GT.OR P1, PT, R192, RZ, !P3 ;  /* 0x000000ffc000720c */ /* 0x000fe40005f24670 */
[----:B------:R-:W-:Y:S02]  /*29c0*/  FSEL R15, R204, -INF , !P0 ;  /* 0xff800000cc0f7808 */ /* 0x000fe40004000000 */
[----:B------:R-:W-:Y:S01]  /*29d0*/  ISETP.GT.OR P0, PT, R225, 0x29, !P2 ;  /* 0x00000029e100780c */ /* 0x000fe20005704670 */
[----:B------:R-:W-:Y:S01]  /*29e0*/  MUFU.EX2 R11, R11 ;  /* 0x0000000b000b7308 */ /* 0x000fe20000000800 */
[----:B------:R-:W-:Y:S01]  /*29f0*/  FSEL R185, R186, -INF , !P1 ;  /* 0xff800000bab97808 */ /* 0x000fe20004800000 */
[----:B------:R-:W-:Y:S01]  /*2a00*/  FFMA.FTZ R15, R15, UR43, -R22 ;  /* 0x0000002b0f0f7c23 */ /* 0x000fe20008010816 */
[----:B------:R-:W-:Y:S02]  /*2a10*/  FSEL R186, R205, -INF , !P0 ;  /* 0xff800000cdba7808 */ /* 0x000fe40004000000 */
[C---:B------:R-:W-:Y:S01]  /*2a20*/  ISETP.GE.AND P0, PT, R184.reuse, 0x1, PT ;  /* 0x00000001b800780c */ /* 0x040fe20003f06270 */
[----:B------:R-:W-:Y:S01]  /*2a30*/  FFMA.FTZ R201, R185, UR43, -R222 ;  /* 0x0000002bb9c97c23 */ /* 0x000fe200080108de */
[----:B------:R-:W-:Y:S01]  /*2a40*/  ISETP.GE.AND P1, PT, R184, 0x8, PT ;  /* 0x00000008b800780c */ /* 0x000fe20003f26270 */
[----:B------:R-:W-:Y:S01]  /*2a50*/  FFMA.FTZ R200, R186, UR43, -R23 ;  /* 0x0000002bbac87c23 */ /* 0x000fe20008010817 */
[----:B------:R-:W-:Y:S01]  /*2a60*/  ISETP.GT.OR P0, PT, R192, 0x1, !P0 ;  /* 0x00000001c000780c */ /* 0x000fe20004704670 */
[----:B------:R-:W-:Y:S01]  /*2a70*/  MUFU.EX2 R12, R12 ;  /* 0x0000000c000c7308 */ /* 0x000fe20000000800 */
[----:B------:R-:W-:-:S02]  /*2a80*/  LOP3.LUT R185, R234, 0x2000000, RZ, 0xfc, !PT ;  /* 0x02000000eab97812 */ /* 0x000fc400078efcff */
[----:B------:R-:W-:Y:S02]  /*2a90*/  ISETP.GT.OR P1, PT, R192, 0x8, !P1 ;  /* 0x00000008c000780c */ /* 0x000fe40004f24670 */
[----:B------:R-:W-:Y:S01]  /*2aa0*/  FSEL R186, R187, -INF , !P0 ;  /* 0xff800000bbba7808 */ /* 0x000fe20004000000 */
[----:B------:R-:W-:Y:S01]  /*2ab0*/  IMAD R188, R4, 0x400, R185 ;  /* 0x0000040004bc7824 */ /* 0x000fe200078e02b9 */
[----:B------:R-:W-:Y:S01]  /*2ac0*/  ISETP.GE.AND P0, PT, R184, 0x9, PT ;  /* 0x00000009b800780c */ /* 0x000fe20003f06270 */
[----:B------:R-:W2:Y:S01]  /*2ad0*/  MUFU.EX2 R201, R201 ;  /* 0x000000c900c97308 */ /* 0x000ea20000000800 */
[----:B------:R-:W-:Y:S01]  /*2ae0*/  FSEL R185, R190, -INF , !P1 ;  /* 0xff800000beb97808 */ /* 0x000fe20004800000 */
[----:B------:R-:W-:Y:S01]  /*2af0*/  FFMA.FTZ R205, R186, UR43, -R223 ;  /* 0x0000002bbacd7c23 */ /* 0x000fe200080108df */
[----:B------:R-:W-:Y:S02]  /*2b00*/  ISETP.GE.AND P1, PT, R184, 0x10, PT ;  /* 0x00000010b800780c */ /* 0x000fe40003f26270 */
[C---:B------:R-:W-:Y:S01]  /*2b10*/  ISETP.GT.OR P0, PT, R192.reuse, 0x9, !P0 ;  /* 0x00000009c000780c */ /* 0x040fe20004704670 */
[----:B------:R-:W-:Y:S01]  /*2b20*/  FFMA.FTZ R204, R185, UR43, -R220 ;  /* 0x0000002bb9cc7c23 */ /* 0x000fe200080108dc */
[----:B------:R-:W-:Y:S01]  /*2b30*/  ISETP.GT.OR P1, PT, R192, 0x10, !P1 ;  /* 0x00000010c000780c */ /* 0x000fe20004f24670 */
[----:B------:R-:W3:Y:S01]  /*2b40*/  MUFU.EX2 R205, R205 ;  /* 0x000000cd00cd7308 */ /* 0x000ee20000000800 */
[----:B------:R-:W-:-:S02]  /*2b50*/  FSEL R186, R191, -INF , !P0 ;  /* 0xff800000bfba7808 */ /* 0x000fc40004000000 */
[----:B------:R-:W-:Y:S02]  /*2b60*/  ISETP.GE.AND P0, PT, R184, 0x18, PT ;  /* 0x00000018b800780c */ /* 0x000fe40003f06270 */
[----:B------:R-:W-:Y:S01]  /*2b70*/  FSEL R185, R194, -INF , !P1 ;  /* 0xff800000c2b97808 */ /* 0x000fe20004800000 */
[----:B------:R-:W-:Y:S01]  /*2b80*/  FFMA.FTZ R186, R186, UR43, -R221 ;  /* 0x0000002bbaba7c23 */ /* 0x000fe200080108dd */
[----:B------:R-:W-:Y:S01]  /*2b90*/  ISETP.GE.AND P3, PT, R184, 0x19, PT ;  /* 0x00000019b800780c */ /* 0x000fe20003f66270 */
[----:B------:R-:W-:Y:S01]  /*2ba0*/  MUFU.EX2 R204, R204 ;  /* 0x000000cc00cc7308 */ /* 0x000fe20000000800 */
[----:B------:R-:W-:Y:S01]  /*2bb0*/  ISETP.GT.OR P0, PT, R192, 0x18, !P0 ;  /* 0x00000018c000780c */ /* 0x000fe20004704670 */
[----:B------:R-:W-:Y:S01]  /*2bc0*/  FFMA.FTZ R218, R185, UR43, -R218 ;  /* 0x0000002bb9da7c23 */ /* 0x000fe200080108da */
[----:B------:R-:W-:Y:S02]  /*2bd0*/  ISETP.GE.AND P1, PT, R184, 0x20, PT ;  /* 0x00000020b800780c */ /* 0x000fe40003f26270 */
[----:B------:R-:W-:-:S02]  /*2be0*/  ISETP.GT.OR P3, PT, R192, 0x19, !P3 ;  /* 0x00000019c000780c */ /* 0x000fc40005f64670 */
[----:B------:R-:W-:Y:S01]  /*2bf0*/  FSEL R185, R198, -INF , !P0 ;  /* 0xff800000c6b97808 */ /* 0x000fe20004000000 */
[----:B------:R5:W-:Y:S01]  /*2c00*/  MUFU.EX2 R220, R186 ;  /* 0x000000ba00dc7308 */ /* 0x000be20000000800 */
[----:B------:R-:W-:Y:S02]  /*2c10*/  ISETP.GE.AND P5, PT, R184, 0x21, PT ;  /* 0x00000021b800780c */ /* 0x000fe40003fa6270 */
[C---:B------:R-:W-:Y:S01]  /*2c20*/  ISETP.GT.OR P1, PT, R192.reuse, 0x20, !P1 ;  /* 0x00000020c000780c */ /* 0x040fe20004f24670 */
[----:B------:R-:W-:Y:S01]  /*2c30*/  FFMA.FTZ R20, R185, UR43, -R20 ;  /* 0x0000002bb9147c23 */ /* 0x000fe20008010814 */
[----:B------:R-:W-:Y:S02]  /*2c40*/  ISETP.GT.OR P5, PT, R192, 0x21, !P5 ;  /* 0x00000021c000780c */ /* 0x000fe40006fa4670 */
[----:B------:R-:W-:Y:S01]  /*2c50*/  ISETP.GE.AND P4, PT, R230, 0x30, PT ;  /* 0x00000030e600780c */ /* 0x000fe20003f86270 */
[----:B------:R-:W3:Y:S01]  /*2c60*/  MUFU.EX2 R218, R218 ;  /* 0x000000da00da7308 */ /* 0x000ee20000000800 */
[----:B-----5:R-:W-:-:S02]  /*2c70*/  FSEL R186, R199, -INF , !P3 ;  /* 0xff800000c7ba7808 */ /* 0x020fc40005800000 */
[----:B------:R-:W-:Y:S02]  /*2c80*/  FSEL R185, R202, -INF , !P1 ;  /* 0xff800000cab97808 */ /* 0x000fe40004800000 */
[----:B------:R-:W-:Y:S01]  /*2c90*/  ISETP.GE.AND P2, PT, R184, 0x11, PT ;  /* 0x00000011b800780c */ /* 0x000fe20003f46270 */
[----:B------:R-:W-:Y:S01]  /*2ca0*/  FFMA.FTZ R21, R186, UR43, -R21 ;  /* 0x0000002bba157c23 */ /* 0x000fe20008010815 */
[C---:B------:R-:W-:Y:S01]  /*2cb0*/  ISETP.GE.AND P1, PT, R184.reuse, 0x28, PT ;  /* 0x00000028b800780c */ /* 0x040fe20003f26270 */
[----:B------:R-:W-:Y:S02]  /*2cc0*/  WARPGROUP.DEPBAR.LE gsb0, 0x0 ;  /* 0x00008000000079c5 */ /* 0x000fe40000010000 */
[----:B------:R-:W-:Y:S01]  /*2cd0*/  WARPGROUP.ARRIVE ;  /* 0x00000000000079c5 */ /* 0x000fe20000000000 */
[----:B------:R-:W-:Y:S01]  /*2ce0*/  FSEL R186, R203, -INF , !P5 ;  /* 0xff800000cbba7808 */ /* 0x000fe20006800000 */
[----:B------:R-:W-:Y:S01]  /*2cf0*/  FFMA.FTZ R202, R185, UR43, -R216 ;  /* 0x0000002bb9ca7c23 */ /* 0x000fe200080108d8 */
[----:B------:R-:W-:Y:S01]  /*2d00*/  ISETP.GT.OR P4, PT, R225, 0x30, !P4 ;  /* 0x00000030e100780c */ /* 0x000fe20006784670 */
[----:B------:R-:W-:Y:S01]  /*2d10*/  MUFU.EX2 R20, R20 ;  /* 0x0000001400147308 */ /* 0x000fe20000000800 */
[----:B------:R-:W-:Y:S01]  /*2d20*/  ISETP.GE.AND P5, PT, R184, 0x30, PT ;  /* 0x00000030b800780c */ /* 0x000fe20003fa6270 */
[----:B------:R-:W-:Y:S01]  /*2d30*/  HGMMA.64x64x16.F32 R152, gdesc[UR8], R152, gsb0 ;  /* 0x00e00000089879f0 */ /* 0x000fe20008000898 */
[----:B------:R-:W-:Y:S01]  /*2d40*/  UIADD3 UR10, UR5, 0x6, URZ ;  /* 0x00000006050a7890 */ /* 0x000fe2000fffe03f */
[C---:B------:R-:W-:Y:S01]  /*2d50*/  ISETP.GT.OR P2, PT, R192.reuse, 0x11, !P2 ;  /* 0x00000011c000780c */ /* 0x040fe20005744670 */
[----:B------:R-:W-:Y:S01]  /*2d60*/  UIADD3 UR8, UR6, 0x6, URZ ;  /* 0x0000000606087890 */ /* 0x000fe2000fffe03f */
[----:B------:R-:W-:Y:S01]  /*2d70*/  ISETP.GT.OR P1, PT, R192, 0x28, !P1 ;  /* 0x00000028c000780c */ /* 0x000fe20004f24670 */
[----:B------:R-:W-:Y:S01]  /*2d80*/  UMOV UR11, 0x40000040 ;  /* 0x40000040000b7882 */ /* 0x000fe20000000000 */
[----:B------:R-:W-:Y:S01]  /*2d90*/  UMOV UR9, 0x40000040 ;  /* 0x4000004000097882 */ /* 0x000fe20000000000 */
[----:B------:R-:W-:Y:S01]  /*2da0*/  R2UR UR12, R188 ;  /* 0x00000000bc0c72ca */ /* 0x000fe200000e0000 */
[----:B------:R-:W-:Y:S01]  /*2db0*/  FFMA.FTZ R203, R186, UR43, -R217 ;  /* 0x0000002bbacb7c23 */ /* 0x000fe200080108d9 */
[----:B------:R-:W-:Y:S01]  /*2dc0*/  FSEL R191, R208, -INF , !P4 ;  /* 0xff800000d0bf7808 */ /* 0x000fe20006000000 */
[----:B------:R-:W-:Y:S01]  /*2dd0*/  MUFU.EX2 R21, R21 ;  /* 0x0000001500157308 */ /* 0x000fe20000000800 */
[----:B------:R-:W-:-:S02]  /*2de0*/  ISETP.GT.OR P5, PT, R192, 0x30, !P5 ;  /* 0x00000030c000780c */ /* 0x000fc40006fa4670 */
[----:B------:R-:W-:Y:S01]  /*2df0*/  FSEL R188, R195, -INF , !P2 ;  /* 0xff800000c3bc7808 */ /* 0x000fe20005000000 */
[----:B------:R-:W-:Y:S01]  /*2e00*/  FFMA.FTZ R216, R191, UR43, -R18 ;  /* 0x0000002bbfd87c23 */ /* 0x000fe20008010812 */
[----:B------:R-:W-:Y:S02]  /*2e10*/  ISETP.GE.AND P4, PT, R184, 0x29, PT ;  /* 0x00000029b800780c */ /* 0x000fe40003f86270 */
[----:B------:R-:W-:Y:S01]  /*2e20*/  FSEL R187, R206, -INF , !P1 ;  /* 0xff800000cebb7808 */ /* 0x000fe20004800000 */
[----:B------:R-:W-:Y:S01]  /*2e30*/  FFMA.FTZ R219, R188, UR43, -R219 ;  /* 0x0000002bbcdb7c23 */ /* 0x000fe200080108db */
[----:B------:R-:W-:Y:S01]  /*2e40*/  ISETP.GE.AND P2, PT, R230, 0x31, PT ;  /* 0x00000031e600780c */ /* 0x000fe20003f46270 */
[----:B------:R-:W-:Y:S01]  /*2e50*/  MUFU.EX2 R14, R14 ;  /* 0x0000000e000e7308 */ /* 0x000fe20000000800 */
[----:B------:R-:W-:Y:S01]  /*2e60*/  ISETP.GE.AND P1, PT, R184, 0x31, PT ;  /* 0x00000031b800780c */ /* 0x000fe20003f26270 */
[----:B------:R-:W-:Y:S01]  /*2e70*/  FFMA.FTZ R206, R187, UR43, -R22 ;  /* 0x0000002bbbce7c23 */ /* 0x000fe20008010816 */
[----:B------:R-:W-:-:S02]  /*2e80*/  FSEL R193, R210, -INF , !P5 ;  /* 0xff800000d2c17808 */ /* 0x000fc40006800000 */
[C---:B------:R-:W-:Y:S02]  /*2e90*/  ISETP.GT.OR P4, PT, R192.reuse, 0x29, !P4 ;  /* 0x00000029c000780c */ /* 0x040fe40006784670 */
[----:B------:R-:W-:Y:S01]  /*2ea0*/  ISETP.GT.OR P2, PT, R225, 0x31, !P2 ;  /* 0x00000031e100780c */ /* 0x000fe20005744670 */
[----:B------:R-:W-:Y:S01]  /*2eb0*/  FFMA.FTZ R208, R193, UR43, -R18 ;  /* 0x0000002bc1d07c23 */ /* 0x000fe20008010812 */
[----:B------:R-:W-:Y:S01]  /*2ec0*/  ISETP.GT.OR P1, PT, R192, 0x31, !P1 ;  /* 0x00000031c000780c */ /* 0x000fe20004f24670 */
[----:B------:R-:W5:Y:S01]  /*2ed0*/  MUFU.EX2 R219, R219 ;  /* 0x000000db00db7308 */ /* 0x000f620000000800 */
[----:B------:R-:W-:Y:S02]  /*2ee0*/  FSEL R190, R207, -INF , !P4 ;  /* 0xff800000cfbe7808 */ /* 0x000fe40006000000 */
[C---:B------:R-:W-:Y:S02]  /*2ef0*/  ISETP.GE.AND P4, PT, R184.reuse, 0x38, PT ;  /* 0x00000038b800780c */ /* 0x040fe40003f86270 */
[----:B------:R-:W-:Y:S01]  /*2f00*/  ISETP.GE.AND P5, PT, R184, 0x39, PT ;  /* 0x00000039b800780c */ /* 0x000fe20003fa6270 */
[----:B------:R-:W-:Y:S01]  /*2f10*/  FFMA.FTZ R207, R190, UR43, -R23 ;  /* 0x0000002bbecf7c23 */ /* 0x000fe20008010817 */
[----:B------:R-:W-:Y:S01]  /*2f20*/  FSEL R18, R209, -INF , !P2 ;  /* 0xff800000d1127808 */ /* 0x000fe20005000000 */
[----:B------:R-:W-:Y:S01]  /*2f30*/  MUFU.EX2 R15, R15 ;  /* 0x0000000f000f7308 */ /* 0x000fe20000000800 */
[----:B------:R-:W-:-:S02]  /*2f40*/  FSEL R196, R211, -INF , !P1 ;  /* 0xff800000d3c47808 */ /* 0x000fc40004800000 */
[----:B------:R-:W-:Y:S01]  /*2f50*/  ISETP.GE.AND P0, PT, R230, 0x38, PT ;  /* 0x00000038e600780c */ /* 0x000fe20003f06270 */
[--C-:B------:R-:W-:Y:S01]  /*2f60*/  FFMA.FTZ R197, R18, UR43, -R19.reuse ;  /* 0x0000002b12c57c23 */ /* 0x100fe20008010813 */
[----:B------:R-:W-:Y:S01]  /*2f70*/  ISETP.GE.AND P3, PT, R230, 0x39, PT ;  /* 0x00000039e600780c */ /* 0x000fe20003f66270 */
[----:B------:R-:W-:Y:S01]  /*2f80*/  FFMA.FTZ R196, R196, UR43, -R19 ;  /* 0x0000002bc4c47c23 */ /* 0x000fe20008010813 */
[----:B------:R-:W-:Y:S01]  /*2f90*/  ISETP.GT.OR P0, PT, R225, 0x38, !P0 ;  /* 0x00000038e100780c */ /* 0x000fe20004704670 */
[----:B------:R-:W-:Y:S01]  /*2fa0*/  MUFU.EX2 R200, R200 ;  /* 0x000000c800c87308 */ /* 0x000fe20000000800 */
[----:B------:R-:W-:Y:S02]  /*2fb0*/  ISETP.GT.OR P4, PT, R192, 0x38, !P4 ;  /* 0x00000038c000780c */ /* 0x000fe40006784670 */
[----:B------:R-:W-:Y:S02]  /*2fc0*/  FSEL R193, R212, -INF , !P0 ;  /* 0xff800000d4c17808 */ /* 0x000fe40004000000 */
[----:B------:R-:W-:-:S02]  /*2fd0*/  ISETP.GT.OR P5, PT, R192, 0x39, !P5 ;  /* 0x00000039c000780c */ /* 0x000fc40006fa4670 */
[----:B------:R-:W-:Y:S01]  /*2fe0*/  ISETP.GT.OR P3, PT, R225, 0x39, !P3 ;  /* 0x00000039e100780c */ /* 0x000fe20005f64670 */
[--C-:B------:R-:W-:Y:S01]  /*2ff0*/  FFMA.FTZ R194, R193, UR43, -R16.reuse ;  /* 0x0000002bc1c27c23 */ /* 0x100fe20008010810 */
[----:B------:R-:W-:Y:S01]  /*3000*/  FSEL R195, R214, -INF , !P4 ;  /* 0xff800000d6c37808 */ /* 0x000fe20006000000 */
[----:B------:R-:W5:Y:S01]  /*3010*/  MUFU.EX2 R202, R202 ;  /* 0x000000ca00ca7308 */ /* 0x000f620000000800 */
[----:B------:R-:W-:Y:S02]  /*3020*/  FSEL R210, R213, -INF , !P3 ;  /* 0xff800000d5d27808 */ /* 0x000fe40005800000 */
[----:B------:R-:W-:Y:S01]  /*3030*/  FSEL R212, R215, -INF , !P5 ;  /* 0xff800000d7d47808 */ /* 0x000fe20006800000 */
[----:B------:R-:W-:Y:S02]  /*3040*/  FFMA.FTZ R198, R195, UR43, -R16 ;  /* 0x0000002bc3c67c23 */ /* 0x000fe40008010810 */
[--C-:B------:R-:W-:Y:S02]  /*3050*/  FFMA.FTZ R199, R210, UR43, -R17.reuse ;  /* 0x0000002bd2c77c23 */ /* 0x100fe40008010811 */
        /* <DEDUP_REMOVED lines=8> */
[----:B------:R-:W-:Y:S01]  /*30e0*/  UIADD3 UR8, UR6, 0x400, URZ ;  /* 0x0000040006087890 */ /* 0x000fe2000fffe03f */
[----:B------:R-:W-:Y:S01]  /*30f0*/  UMOV UR11, 0x40000040 ;  /* 0x40000040000b7882 */ /* 0x000fe20000000000 */
[----:B------:R-:W-:Y:S02]  /*3100*/  UMOV UR9, 0x40000040 ;  /* 0x4000004000097882 */ /* 0x000fe40000000000 */
        /* <DEDUP_REMOVED lines=24> */
[----:B------:R-:W-:Y:S01]  /*3290*/  UMOV UR6, UR12 ;  /* 0x0000000c00067c82 */ /* 0x000fe20008000000 */
[----:B------:R-:W-:Y:S02]  /*32a0*/  WARPGROUP.DEPBAR.LE gsb0, 0x0 ;  /* 0x00008000000079c5 */ /* 0x000fe40000010000 */
[----:B------:R-:W-:-:S06]  /*32b0*/  WARPGROUP.ARRIVE ;  /* 0x00000000000079c5 */ /* 0x000fcc0000000000 */
[----:B------:R-:W-:Y:S01]  /*32c0*/  HGMMA.64x64x16.F32 R152, gdesc[UR8], R152, gsb0 ;  /* 0x00e00000089879f0 */ /* 0x000fe20008000898 */
[----:B------:R-:W-:Y:S01]  /*32d0*/  UMOV UR11, 0x40000040 ;  /* 0x40000040000b7882 */ /* 0x000fe20000000000 */
[----:B------:R-:W-:Y:S01]  /*32e0*/  UMOV UR9, 0x40000040 ;  /* 0x4000004000097882 */ /* 0x000fe20000000000 */
[----:B------:R-:W-:Y:S02]  /*32f0*/  WARPGROUP.DEPBAR.LE gsb0, 0x0 ;  /* 0x00008000000079c5 */ /* 0x000fe40000010000 */
[----:B------:R-:W1:Y:S04]  /*3300*/  LDS.64 R184, [R224+0x28200] ;  /* 0x02820000e0b87984 */ /* 0x000e680000000a00 */
[----:B------:R-:W2:Y:S04]  /*3310*/  LDS.64 R188, [R224+0x28220] ;  /* 0x02822000e0bc7984 */ /* 0x000ea80000000a00 */
[----:B------:R-:W3:Y:S04]  /*3320*/  LDS.64 R186, [R224+0x28240] ;  /* 0x02824000e0ba7984 */ /* 0x000ee80000000a00 */
[----:B------:R-:W5:Y:S04]  /*3330*/  LDS.64 R22, [R224+0x28260] ;  /* 0x02826000e0167984 */ /* 0x000f680000000a00 */
[----:B------:R-:W5:Y:S04]  /*3340*/  LDS.64 R18, [R224+0x282a0] ;  /* 0x0282a000e0127984 */ /* 0x000f680000000a00 */
[----:B------:R-:W5:Y:S04]  /*3350*/  LDS.64 R190, [R224+0x28280] ;  /* 0x02828000e0be7984 */ /* 0x000f680000000a00 */
[----:B------:R-:W5:Y:S04]  /*3360*/  LDS.64 R192, [R224+0x282c0] ;  /* 0x0282c000e0c07984 */ /* 0x000f680000000a00 */
[----:B----4-:R-:W4:Y:S01]  /*3370*/  LDS.64 R224, [R224+0x282e0] ;  /* 0x0282e000e0e07984 */ /* 0x010f220000000a00 */
[--C-:B-1----:R-:W-:Y:S01]  /*3380*/  FADD.FTZ R152, R152, -R184.reuse ;  /* 0x800000b898987221 */ /* 0x102fe20000010000 */
[----:B------:R-:W-:Y:S01]  /*3390*/  FADD.FTZ R154, R154, -R184 ;  /* 0x800000b89a9a7221 */ /* 0x000fe20000010000 */
[--C-:B------:R-:W-:Y:S01]  /*33a0*/  FADD.FTZ R153, R153, -R185.reuse ;  /* 0x800000b999997221 */ /* 0x100fe20000010000 */
[----:B------:R-:W-:Y:S01]  /*33b0*/  FADD.FTZ R184, R155, -R185 ;  /* 0x800000b99bb87221 */ /* 0x000fe20000010000 */
[--C-:B--2---:R-:W-:Y:S01]  /*33c0*/  FADD.FTZ R185, R157, -R189.reuse ;  /* 0x800000bd9db97221 */ /* 0x104fe20000010000 */
[----:B------:R-:W-:Y:S01]  /*33d0*/  FADD.FTZ R159, R159, -R189 ;  /* 0x800000bd9f9f7221 */ /* 0x000fe20000010000 */
[----:B------:R-:W-:Y:S01]  /*33e0*/  FADD.FTZ R156, R156, -R188 ;  /* 0x800000bc9c9c7221 */ /* 0x000fe20000010000 */
[----:B------:R1:W2:Y:S01]  /*33f0*/  MUFU.EX2 R157, R196 ;  /* 0x000000c4009d7308 */ /* 0x0002a20000000800 */
[----:B---3--:R-:W-:Y:S01]  /*3400*/  FADD.FTZ R189, R162, -R186 ;  /* 0x800000baa2bd7221 */ /* 0x008fe20000010000 */
[----:B------:R-:W-:Y:S01]  /*3410*/  FMUL.FTZ R185, R8, R185 ;  /* 0x000000b908b97220 */ /* 0x000fe20000410000 */
[----:B------:R-:W-:Y:S01]  /*3420*/  FMUL.FTZ R156, R7, R156 ;  /* 0x0000009c079c7220 */ /* 0x000fe20000410000 */
[----:B------:R-:W-:Y:S01]  /*3430*/  FADD.FTZ R155, R158, -R188 ;  /* 0x800000bc9e9b7221 */ /* 0x000fe20000010000 */
[----:B-----5:R-:W-:Y:S01]  /*3440*/  FADD.FTZ R162, R167, -R23 ;  /* 0x80000017a7a27221 */ /* 0x020fe20000010000 */
[----:B------:R-:W-:Y:S01]  /*3450*/  FADD.FTZ R158, R163, -R187 ;  /* 0x800000bba39e7221 */ /* 0x000fe20000010000 */
[--C-:B------:R-:W-:Y:S01]  /*3460*/  FADD.FTZ R164, R164, -R22.reuse ;  /* 0x80000016a4a47221 */ /* 0x100fe20000010000 */
[----:B------:R-:W-:Y:S01]  /*3470*/  FADD.FTZ R163, R166, -R22 ;  /* 0x80000016a6a37221 */ /* 0x000fe20000010000 */
[--C-:B------:R-:W-:Y:S01]  /*3480*/  FADD.FTZ R167, R174, -R18.reuse ;  /* 0x80000012aea77221 */ /* 0x100fe20000010000 */
[----:B------:R-:W-:Y:S01]  /*3490*/  FADD.FTZ R174, R175, -R19 ;  /* 0x80000013afae7221 */ /* 0x000fe20000010000 */
[----:B-1----:R-:W-:Y:S01]  /*34a0*/  FMUL.FTZ R196, R5, R152 ;  /* 0x0000009805c47220 */ /* 0x002fe20000410000 */
[----:B------:R-:W-:Y:S01]  /*34b0*/  FMUL.FTZ R175, R6, R153 ;  /* 0x0000009906af7220 */ /* 0x000fe20000410000 */
[----:B------:R-:W-:Y:S01]  /*34c0*/  FADD.FTZ R172, R172, -R18 ;  /* 0x80000012acac7221 */ /* 0x000fe20000010000 */
[----:B------:R-:W1:Y:S01]  /*34d0*/  MUFU.EX2 R22, R194 ;  /* 0x000000c200167308 */ /* 0x000e620000000800 */
[----:B------:R-:W-:Y:S01]  /*34e0*/  FMUL.FTZ R154, R201, R154 ;  /* 0x0000009ac99a7220 */ /* 0x000fe20000410000 */
[----:B------:R-:W-:Y:S01]  /*34f0*/  FMUL.FTZ R197, R205, R184 ;  /* 0x000000b8cdc57220 */ /* 0x000fe20000410000 */
[----:B------:R-:W-:Y:S01]  /*3500*/  F2FP.F16.F32.PACK_AB R196, R175, R196 ;  /* 0x000000c4afc4723e */ /* 0x000fe200000000ff */
[----:B------:R-:W-:Y:S01]  /*3510*/  FMUL.FTZ R189, R218, R189 ;  /* 0x000000bddabd7220 */ /* 0x000fe20000410000 */
[----:B------:R-:W-:Y:S01]  /*3520*/  FMUL.FTZ R158, R219, R158 ;  /* 0x0000009edb9e7220 */ /* 0x000fe20000410000 */
[----:B------:R-:W-:Y:S01]  /*3530*/  FADD.FTZ R165, R165, -R23 ;  /* 0x80000017a5a57221 */ /* 0x000fe20000010000 */
[----:B------:R-:W-:Y:S01]  /*3540*/  F2FP.F16.F32.PACK_AB R197, R197, R154 ;  /* 0x0000009ac5c5723e */ /* 0x000fe200000000ff */
[----:B------:R3:W5:Y:S01]  /*3550*/  MUFU.EX2 R18, R198 ;  /* 0x000000c600127308 */ /* 0x0007620000000800 */
[----:B------:R-:W-:Y:S01]  /*3560*/  FADD.FTZ R160, R160, -R186 ;  /* 0x800000baa0a07221 */ /* 0x000fe20000010000 */
[----:B------:R-:W-:Y:S01]  /*3570*/  FADD.FTZ R161, R161, -R187 ;  /* 0x800000bba1a17221 */ /* 0x000fe20000010000 */
[--C-:B------:R-:W-:Y:S01]  /*3580*/  FADD.FTZ R23, R170, -R190.reuse ;  /* 0x800000beaa177221 */ /* 0x100fe20000010000 */
[----:B------:R-:W-:Y:S01]  /*3590*/  FADD.FTZ R173, R173, -R19 ;  /* 0x80000013adad7221 */ /* 0x000fe20000010000 */
[----:B------:R-:W-:Y:S01]  /*35a0*/  FMUL.FTZ R155, R204, R155 ;  /* 0x0000009bcc9b7220 */ /* 0x000fe20000410000 */
[----:B------:R-:W-:Y:S01]  /*35b0*/  FMUL.FTZ R154, R220, R159 ;  /* 0x0000009fdc9a7220 */ /* 0x000fe20000410000 */
[----:B------:R-:W-:Y:S01]  /*35c0*/  FADD.FTZ R168, R168, -R190 ;  /* 0x800000bea8a87221 */ /* 0x000fe20000010000 */
[----:B------:R2:W5:Y:S01]  /*35d0*/  MUFU.EX2 R175, R199 ;  /* 0x000000c700af7308 */ /* 0x0005620000000800 */
[----:B---3--:R-:W-:Y:S01]  /*35e0*/  F2FP.F16.F32.PACK_AB R198, R185, R156 ;  /* 0x0000009cb9c6723e */ /* 0x008fe200000000ff */
[--C-:B------:R-:W-:Y:S01]  /*35f0*/  FADD.FTZ R169, R169, -R191.reuse ;  /* 0x800000bfa9a97221 */ /* 0x100fe20000010000 */
[----:B------:R-:W-:Y:S01]  /*3600*/  FADD.FTZ R166, R171, -R191 ;  /* 0x800000bfaba67221 */ /* 0x000fe20000010000 */
[--C-:B------:R-:W-:Y:S01]  /*3610*/  FADD.FTZ R19, R176, -R192.reuse ;  /* 0x800000c0b0137221 */ /* 0x100fe20000010000 */
[--C-:B------:R-:W-:Y:S01]  /*3620*/  FADD.FTZ R170, R177, -R193.reuse ;  /* 0x800000c1b1aa7221 */ /* 0x100fe20000010000 */
[----:B------:R-:W-:Y:S01]  /*3630*/  FADD.FTZ R171, R178, -R192 ;  /* 0x800000c0b2ab7221 */ /* 0x000fe20000010000 */
[----:B------:R-:W-:Y:S01]  /*3640*/  FADD.FTZ R176, R179, -R193 ;  /* 0x800000c1b3b07221 */ /* 0x000fe20000010000 */
[----:B------:R-:W3:Y:S01]  /*3650*/  MUFU.EX2 R156, R195 ;  /* 0x000000c3009c7308 */ /* 0x000ee20000000800 */
[--C-:B----4-:R-:W-:Y:S01]  /*3660*/  FADD.FTZ R177, R180, -R224.reuse ;  /* 0x800000e0b4b17221 */ /* 0x110fe20000010000 */
[----:B------:R-:W-:Y:S01]  /*3670*/  FADD.FTZ R153, R182, -R224 ;  /* 0x800000e0b6997221 */ /* 0x000fe20000010000 */
[--C-:B------:R-:W-:Y:S01]  /*3680*/  FADD.FTZ R152, R181, -R225.reuse ;  /* 0x800000e1b5987221 */ /* 0x100fe20000010000 */
[----:B------:R-:W-:Y:S01]  /*3690*/  FADD.FTZ R183, R183, -R225 ;  /* 0x800000e1b7b77221 */ /* 0x000fe20000010000 */
[----:B------:R-:W-:Y:S01]  /*36a0*/  F2FP.F16.F32.PACK_AB R193, R158, R189 ;  /* 0x000000bd9ec1723e */ /* 0x000fe200000000ff */
[----:B------:R-:W-:Y:S01]  /*36b0*/  FMUL.FTZ R160, R9, R160 ;  /* 0x000000a009a07220 */ /* 0x000fe20000410000 */
[----:B------:R-:W-:Y:S01]  /*36c0*/  FMUL.FTZ R161, R10, R161 ;  /* 0x000000a10aa17220 */ /* 0x000fe20000410000 */
[----:B------:R-:W-:Y:S01]  /*36d0*/  FMUL.FTZ R164, R11, R164 ;  /* 0x000000a40ba47220 */ /* 0x000fe20000410000 */
[----:B------:R-:W-:Y:S01]  /*36e0*/  FMUL.FTZ R165, R12, R165 ;  /* 0x000000a50ca57220 */ /* 0x000fe20000410000 */
[----:B------:R-:W-:Y:S01]  /*36f0*/  FMUL.FTZ R163, R20, R163 ;  /* 0x000000a314a37220 */ /* 0x000fe20000410000 */
[----:B------:R-:W-:Y:S01]  /*3700*/  FMUL.FTZ R162, R21, R162 ;  /* 0x000000a215a27220 */ /* 0x000fe20000410000 */
[----:B------:R-:W-:Y:S01]  /*3710*/  IMAD R158, R4, 0x2000, R232 ;  /* 0x00002000049e7824 */ /* 0x000fe200078e02e8 */
[----:B--2---:R-:W-:Y:S01]  /*3720*/  F2FP.F16.F32.PACK_AB R199, R154, R155 ;  /* 0x0000009b9ac7723e */ /* 0x004fe200000000ff */
        /* <DEDUP_REMOVED lines=13> */
[----:B-----5:R-:W-:Y:S01]  /*3800*/  FMUL.FTZ R153, R18, R153 ;  /* 0x0000009912997220 */ /* 0x020fe20000410000 */
[----:B------:R-:W-:Y:S01]  /*3810*/  FMUL.FTZ R152, R175, R152 ;  /* 0x00000098af987220 */ /* 0x000fe20000410000 */
[----:B---3--:R-:W-:Y:S01]  /*3820*/  FMUL.FTZ R154, R156, R183 ;  /* 0x000000b79c9a7220 */ /* 0x008fe20000410000 */
[----:B------:R-:W-:Y:S01]  /*3830*/  IMAD R158, R158, 0x2, R231 ;  /* 0x000000029e9e7824 */ /* 0x000fe200078e02e7 */
        /* <DEDUP_REMOVED lines=20> */
[----:B------:R-:W-:Y:S02]  /*3980*/  SHF.R.U32.HI R5, RZ, 0x4, R233 ;  /* 0x00000004ff057819 */ /* 0x000fe400000116e9 */
[----:B------:R-:W-:Y:S01]  /*3990*/  WARPGROUP.ARRIVE ;  /* 0x00000000000079c5 */ /* 0x000fe20000000000 */
[----:B------:R-:W-:Y:S02]  /*39a0*/  R2UR UR5, R6 ;  /* 0x00000000060572ca */ /* 0x000fe400000e0000 */
[----:B------:R-:W-:-:S11]  /*39b0*/  LOP3.LUT R5, R5, 0x3fff, RZ, 0xc0, !PT ;  /* 0x00003fff05057812 */ /* 0x000fd600078ec0ff */
[----:B------:R-:W-:Y:S01]  /*39c0*/  HGMMA.64x128x16.F32 R88, R152, gdesc[UR4].tnspB, R88, gsb0 ;  /* 0x41e0000498587df0 */ /* 0x000fe20008000858 */
[----:B------:R-:W-:Y:S01]  /*39d0*/  UIADD3 UR6, UR12, 0x80, URZ ;  /* 0x000000800c067890 */ /* 0x000fe2000fffe03f */
[----:B------:R-:W-:Y:S01]  /*39e0*/  LOP3.LUT R5, R5, 0x10000, RZ, 0xfc, !PT ;  /* 0x0001000005057812 */ /* 0x000fe200078efcff */
[----:B------:R-:W-:-:S04]  /*39f0*/  UMOV UR7, 0x40000040 ;  /* 0x4000004000077882 */ /* 0x000fc80000000000 */
[----:B------:R-:W-:Y:S01]  /*3a00*/  IMAD R5, R4, 0x400, R5 ;  /* 0x0000040004057824 */ /* 0x000fe200078e0205 */
[----:B------:R-:W-:-:S04]  /*3a10*/  USHF.R.U32.HI UR5, URZ, 0x4, UR5 ;  /* 0x000000043f057899 */ /* 0x000fc80008011605 */
        /* <DEDUP_REMOVED lines=8> */
[----:B------:R-:W-:Y:S01]  /*3aa0*/  UIADD3 UR6, UR12, 0x100, URZ ;  /* 0x000001000c067890 */ /* 0x000fe2000fffe03f */
[----:B------:R-:W-:Y:S01]  /*3ab0*/  UMOV UR7, 0x40000040 ;  /* 0x4000004000077882 */ /* 0x000fe20000000000 */
[----:B------:R-:W-:-:S07]  /*3ac0*/  UIADD3 UR12, UR12, 0x180, URZ ;  /* 0x000001800c0c7890 */ /* 0x000fce000fffe03f */
[----:B------:R-:W-:Y:S01]  /*3ad0*/  UMOV UR10, UR12 ;  /* 0x0000000c000a7c82 */ /* 0x000fe20008000000 */
[----:B------:R-:W-:Y:S02]  /*3ae0*/  WARPGROUP.DEPBAR.LE gsb0, 0x0 ;  /* 0x00008000000079c5 */ /* 0x000fe40000010000 */
[----:B------:R-:W-:Y:S02]  /*3af0*/  F2FP.F16.F32.PACK_AB R152, R14, R13 ;  /* 0x0000000d0e98723e */ /* 0x000fe400000000ff */
[----:B------:R-:W-:Y:S02]  /*3b00*/  F2FP.F16.F32.PACK_AB R153, R203, R202 ;  /* 0x000000cacb99723e */ /* 0x000fe400000000ff */
[----:B------:R-:W-:Y:S02]  /*3b10*/  F2FP.F16.F32.PACK_AB R154, R200, R15 ;  /* 0x0000000fc89a723e */ /* 0x000fe400000000ff */
[----:B------:R-:W-:-:S04]  /*3b20*/  F2FP.F16.F32.PACK_AB R155, R207, R206 ;  /* 0x000000cecf9b723e */ /* 0x000fc800000000ff */
[----:B------:R-:W-:-:S06]  /*3b30*/  WARPGROUP.ARRIVE ;  /* 0x00000000000079c5 */ /* 0x000fcc0000000000 */
[----:B------:R-:W-:Y:S01]  /*3b40*/  HGMMA.64x128x16.F32 R88, R152, gdesc[UR4].tnspB, R88, gsb0 ;  /* 0x41e0000498587df0 */ /* 0x000fe20008000858 */
[----:B------:R-:W-:-:S13]  /*3b50*/  R2UR UR6, R5 ;  /* 0x00000000050672ca */ /* 0x000fda00000e0000 */
        /* <DEDUP_REMOVED lines=72> */
.L_x_5339:
        /* <DEDUP_REMOVED lines=49> */
.L_x_5340:
        /* <DEDUP_REMOVED lines=78> */
.L_x_5323:
        /* <DEDUP_REMOVED lines=164> */
.L_x_5343:
        /* <DEDUP_REMOVED lines=57> */
.L_x_5345:
[----:B------:R-:W-:Y:S05]  /*55a0*/  BSYNC B0 ;  /* 0x0000000000007941 */ /* 0x000fea0003800000 */
.L_x_5344:
        /* <DEDUP_REMOVED lines=15> */
.L_x_5347:
[----:B------:R-:W-:Y:S05]  /*56a0*/  BSYNC B0 ;  /* 0x0000000000007941 */ /* 0x000fea0003800000 */
.L_x_5346:
        /* <DEDUP_REMOVED lines=18> */
.L_x_5349:
[----:B------:R-:W-:Y:S05]  /*57d0*/  BSYNC B0 ;  /* 0x0000000000007941 */ /* 0x000fea0003800000 */
.L_x_5348:
        /* <DEDUP_REMOVED lines=17> */
.L_x_5351:
[----:B------:R-:W-:Y:S05]  /*58f0*/  BSYNC B0 ;  /* 0x0000000000007941 */ /* 0x000fea0003800000 */
.L_x_5350:
        /* <DEDUP_REMOVED lines=18> */
.L_x_5353:
[----:B------:R-:W-:Y:S05]  /*5a20*/  BSYNC B0 ;  /* 0x0000000000007941 */ /* 0x000fea0003800000 */
.L_x_5352:
        /* <DEDUP_REMOVED lines=18> */
.L_x_5355:
[----:B------:R-:W-:Y:S05]  /*5b50*/  BSYNC B0 ;  /* 0x0000000000007941 */ /* 0x000fea0003800000 */
.L_x_5354:
        /* <DEDUP_REMOVED lines=19> */
.L_x_5357:
[----:B------:R-:W-:Y:S05]  /*5c90*/  BSYNC B0 ;  /* 0x0000000000007941 */ /* 0x000fea0003800000 */
.L_x_5356:
        /* <DEDUP_REMOVED lines=21> */
.L_x_5359:
[----:B------:R-:W-:Y:S05]  /*5df0*/  BSYNC B0 ;  /* 0x0000000000007941 */ /* 0x000fea0003800000 */
.L_x_5358:
        /* <DEDUP_REMOVED lines=34> */
.L_x_5361:
[----:B------:R-:W-:Y:S05]  /*6020*/  BSYNC B0 ;  /* 0x0000000000007941 */ /* 0x000fea0003800000 */
.L_x_5360:
        /* <DEDUP_REMOVED lines=17> */
.L_x_5363:
[----:B------:R-:W-:Y:S05]  /*6140*/  BSYNC B0 ;  /* 0x0000000000007941 */ /* 0x000fea0003800000 */
.L_x_5362:
        /* <DEDUP_REMOVED lines=15> */
.L_x_5365:
[----:B------:R-:W-:Y:S05]  /*6240*/  BSYNC B0 ;  /* 0x0000000000007941 */ /* 0x000fea0003800000 */
.L_x_5364:
        /* <DEDUP_REMOVED lines=15> */
.L_x_5367:
[----:B------:R-:W-:Y:S05]  /*6340*/  BSYNC B0 ;  /* 0x0000000000007941 */ /* 0x000fea0003800000 */
.L_x_5366:
        /* <DEDUP_REMOVED lines=15> */
.L_x_5369:
[----:B------:R-:W-:Y:S05]  /*6440*/  BSYNC B0 ;  /* 0x0000000000007941 */ /* 0x000fea0003800000 */
.L_x_5368:
        /* <DEDUP_REMOVED lines=15> */
.L_x_5371:
[----:B------:R-:W-:Y:S05]  /*6540*/  BSYNC B0 ;  /* 0x0000000000007941 */ /* 0x000fea0003800000 */
.L_x_5370:
        /* <DEDUP_REMOVED lines=15> */
.L_x_5373:
[----:B------:R-:W-:Y:S05]  /*6640*/  BSYNC B0 ;  /* 0x0000000000007941 */ /* 0x000fea0003800000 */
.L_x_5372:
        /* <DEDUP_REMOVED lines=15> */
.L_x_5342:
        /* <DEDUP_REMOVED lines=45> */
.L_x_5374:
        /* <DEDUP_REMOVED lines=43> */
.L_x_5376:
[----:B------:R-:W-:Y:S05]  /*6cc0*/  BSYNC B0 ;  /* 0x0000000000007941 */ /* 0x000fea0003800000 */
.L_x_5375:
        /* <DEDUP_REMOVED lines=16> */
.L_x_5378:
[----:B------:R-:W-:Y:S05]  /*6dd0*/  BSYNC B0 ;  /* 0x0000000000007941 */ /* 0x000fea0003800000 */
.L_x_5377:
        /* <DEDUP_REMOVED lines=16> */
.L_x_5380:
[----:B------:R-:W-:Y:S05]  /*6ee0*/  BSYNC B0 ;  /* 0x0000000000007941 */ /* 0x000fea0003800000 */
.L_x_5379:
        /* <DEDUP_REMOVED lines=17> */
.L_x_5382:
[----:B------:R-:W-:Y:S05]  /*7000*/  BSYNC B0 ;  /* 0x0000000000007941 */ /* 0x000fea0003800000 */
.L_x_5381:
        /* <DEDUP_REMOVED lines=16> */
.L_x_5384:
[----:B------:R-:W-:Y:S05]  /*7110*/  BSYNC B0 ;  /* 0x0000000000007941 */ /* 0x000fea0003800000 */
.L_x_5383:
        /* <DEDUP_REMOVED lines=20> */
.L_x_5386:
[----:B------:R-:W-:Y:S05]  /*7260*/  BSYNC B0 ;  /* 0x0000000000007941 */ /* 0x000fea0003800000 */
.L_x_5385:
        /* <DEDUP_REMOVED lines=22> */
.L_x_5388:
[----:B------:R-:W-:Y:S05]  /*73d0*/  BSYNC B0 ;  /* 0x0000000000007941 */ /* 0x000fea0003800000 */
.L_x_5387:
        /* <DEDUP_REMOVED lines=17> */
.L_x_5390:
[----:B------:R-:W-:Y:S05]  /*74f0*/  BSYNC B0 ;  /* 0x0000000000007941 */ /* 0x000fea0003800000 */
.L_x_5389:
        /* <DEDUP_REMOVED lines=31> */
.L_x_5392:
[----:B------:R-:W-:Y:S05]  /*76f0*/  BSYNC B0 ;  /* 0x0000000000007941 */ /* 0x000fea0003800000 */
.L_x_5391:
        /* <DEDUP_REMOVED lines=16> */
.L_x_5394:
[----:B------:R-:W-:Y:S05]  /*7800*/  BSYNC B0 ;  /* 0x0000000000007941 */ /* 0x000fea0003800000 */
.L_x_5393:
        /* <DEDUP_REMOVED lines=15> */
.L_x_5396:
[----:B------:R-:W-:Y:S05]  /*7900*/  BSYNC B0 ;  /* 0x0000000000007941 */ /* 0x000fea0003800000 */
.L_x_5395:
        /* <DEDUP_REMOVED lines=15> */
.L_x_5398:
[----:B------:R-:W-:Y:S05]  /*7a00*/  BSYNC B0 ;  /* 0x0000000000007941 */ /* 0x000fea0003800000 */
.L_x_5397:
        /* <DEDUP_REMOVED lines=15> */
.L_x_5400:
[----:B------:R-:W-:Y:S05]  /*7b00*/  BSYNC B0 ;  /* 0x0000000000007941 */ /* 0x000fea0003800000 */
.L_x_5399:
        /* <DEDUP_REMOVED lines=15> */
.L_x_5402:
[----:B------:R-:W-:Y:S05]  /*7c00*/  BSYNC B0 ;  /* 0x0000000000007941 */ /* 0x000fea0003800000 */
.L_x_5401:
        /* <DEDUP_REMOVED lines=15> */
.L_x_5404:
[----:B------:R-:W-:Y:S05]  /*7d00*/  BSYNC B0 ;  /* 0x0000000000007941 */ /* 0x000fea0003800000 */
.L_x_5403:
        /* <DEDUP_REMOVED lines=15> */
.L_x_5312:
        /* <DEDUP_REMOVED lines=21> */
.L_x_5406:
        /* <DEDUP_REMOVED lines=13> */
.L_x_5408:
[----:B------:R-:W-:-:S05]  /*8020*/  ULDC UR4, c[0x0][0x8bc] ;  /* 0x00022f0000047ab9 */ /* 0x000fca0000000800 */
.L_x_5407:
        /* <DEDUP_REMOVED lines=44> */
.L_x_5409:
        /* <DEDUP_REMOVED lines=13> */
.L_x_5410:
        /* <DEDUP_REMOVED lines=12> */
.L_x_5411:
        /* <DEDUP_REMOVED lines=22> */
.L_x_5412:
        /* <DEDUP_REMOVED lines=40> */
.L_x_5415:
[----:B------:R-:W-:Y:S05]  /*8860*/  BSYNC B0 ;  /* 0x0000000000007941 */ /* 0x000fea0003800000 */
.L_x_5414:
        /* <DEDUP_REMOVED lines=19> */
.L_x_5417:
[----:B------:R-:W-:Y:S05]  /*89a0*/  BSYNC B0 ;  /* 0x0000000000007941 */ /* 0x000fea0003800000 */
.L_x_5416:
[----:B------:R-:W-:Y:S06]  /*89b0*/  BAR.ARV 0xa, 0xa0 ;  /* 0x0282800000007b1d */ /* 0x000fec0000002000 */
[----:B------:R-:W-:Y:S04]  /*89c0*/  BSSY B0, `(.L_x_5418) ;  /* 0x0000003000007945 */ /* 0x000fe80003800000 */
[----:B------:R-:W-:Y:S05]  /*89d0*/  @!P0 BRA `(.L_x_5419) ;  /* 0x0000000000048947 */ /* 0x000fea0003800000 */
[----:B------:R-:W-:-:S04]  /*89e0*/  DEPBAR.LE SB0, 0x0 ;  /* 0x000080000000791a */ /* 0x000fc80000000000 */
.L_x_5419:
[----:B------:R-:W-:Y:S05]  /*89f0*/  BSYNC B0 ;  /* 0x0000000000007941 */ /* 0x000fea0003800000 */
.L_x_5418:
[----:B------:R-:W-:Y:S06]  /*8a00*/  BAR.ARV 0xb, 0xa0 ;  /* 0x02c2800000007b1d */ /* 0x000fec0000002000 */
[----:B------:R-:W-:Y:S01]  /*8a10*/  UIADD3 UR15, UR7, 0x1, URZ ;  /* 0x00000001070f7890 */ /* 0x000fe2000fffe03f */
[----:B------:R-:W-:Y:S11]  /*8a20*/  BRA `(.L_x_5420) ;  /* 0x0000000000047947 */ /* 0x000ff60003800000 */
.L_x_5413:
[----:B------:R-:W-:-:S05]  /*8a30*/  UMOV UR15, UR7 ;  /* 0x00000007000f7c82 */ /* 0x000fca0008000000 */
.L_x_5420:
        /* <DEDUP_REMOVED lines=21> */
.L_x_5433:
        /* <DEDUP_REMOVED lines=20> */
.L_x_5422:
[----:B------:R-:W-:Y:S05]  /*8cd0*/  BSYNC B0 ;  /* 0x0000000000007941 */ /* 0x000fea0003800000 */
.L_x_5421:
        /* <DEDUP_REMOVED lines=13> */
.L_x_5424:
[----:B------:R-:W-:Y:S05]  /*8db0*/  BSYNC B0 ;  /* 0x0000000000007941 */ /* 0x000fea0003800000 */
.L_x_5423:
[----:B------:R-:W-:Y:S06]  /*8dc0*/  BAR.ARV 0xa, 0xa0 ;  /* 0x0282800000007b1d */ /* 0x000fec0000002000 */
[----:B------:R-:W-:Y:S04]  /*8dd0*/  BSSY B0, `(.L_x_5425) ;  /* 0x0000003000007945 */ /* 0x000fe80003800000 */
[----:B------:R-:W-:Y:S05]  /*8de0*/  @!P0 BRA `(.L_x_5426) ;  /* 0x0000000000048947 */ /* 0x000fea0003800000 */
[----:B------:R-:W-:-:S04]  /*8df0*/  DEPBAR.LE SB0, 0x0 ;  /* 0x000080000000791a */ /* 0x000fc80000000000 */
.L_x_5426:
[----:B------:R-:W-:Y:S05]  /*8e00*/  BSYNC B0 ;  /* 0x0000000000007941 */ /* 0x000fea0003800000 */
.L_x_5425:
        /* <DEDUP_REMOVED lines=13> */
.L_x_5428:
[----:B------:R-:W-:Y:S05]  /*8ee0*/  BSYNC B0 ;  /* 0x0000000000007941 */ /* 0x000fea0003800000 */
.L_x_5427:
        /* <DEDUP_REMOVED lines=13> */
.L_x_5430:
[----:B------:R-:W-:Y:S05]  /*8fc0*/  BSYNC B0 ;  /* 0x0000000000007941 */ /* 0x000fea0003800000 */
.L_x_5429:
[----:B------:R-:W-:Y:S01]  /*8fd0*/  UIADD3 UR15, UR15, 0x2, URZ ;  /* 0x000000020f0f7890 */ /* 0x000fe2000fffe03f */
[----:B------:R-:W-:Y:S06]  /*8fe0*/  BAR.ARV 0xa, 0xa0 ;  /* 0x0282800000007b1d */ /* 0x000fec0000002000 */
[----:B------:R-:W-:Y:S01]  /*8ff0*/  BSSY B0, `(.L_x_5431) ;  /* 0x0000004000007945 */ /* 0x000fe20003800000 */
[----:B------:R-:W-:-:S03]  /*9000*/  ISETP.LE.AND P1, PT, R2, UR15, PT ;  /* 0x0000000f02007c0c */ /* 0x000fc6000bf23270 */
[----:B------:R-:W-:Y:S10]  /*9010*/  @!P0 BRA `(.L_x_5432) ;  /* 0x0000000000048947 */ /* 0x000ff40003800000 */
[----:B------:R-:W-:-:S04]  /*9020*/  DEPBAR.LE SB0, 0x0 ;  /* 0x000080000000791a */ /* 0x000fc80000000000 */
.L_x_5432:
[----:B------:R-:W-:Y:S05]  /*9030*/  BSYNC B0 ;  /* 0x0000000000007941 */ /* 0x000fea0003800000 */
.L_x_5431:
[----:B------:R-:W-:Y:S06]  /*9040*/  BAR.ARV 0xb, 0xa0 ;  /* 0x02c2800000007b1d */ /* 0x000fec0000002000 */
[----:B------:R-:W-:Y:S02]  /*9050*/  UIADD3 UR19, UR19, 0x4000, URZ ;  /* 0x0000400013137890 */ /* 0x000fe4000fffe03f */
[----:B------:R-:W-:Y:S01]  /*9060*/  UIADD3 UR6, UR6, 0x4000, URZ ;  /* 0x0000400006067890 */ /* 0x000fe2000fffe03f */
[----:B------:R-:W-:Y:S11]  /*9070*/  @!P1 BRA `(.L_x_5433) ;  /* 0xfffffff800c49947 */ /* 0x000ff6000383ffff */
[----:B------:R-:W-:Y:S05]  /*9080*/  BRA `(.L_x_5317) ;  /* 0x0000002800347947 */ /* 0x000fea0003800000 */
.L_x_5405:
        /* <DEDUP_REMOVED lines=14> */
.L_x_5434:
        /* <DEDUP_REMOVED lines=14> */
.L_x_5436:
[----:B------:R-:W-:-:S05]  /*9250*/  ULDC UR4, c[0x0][0x8bc] ;  /* 0x00022f0000047ab9 */ /* 0x000fca0000000800 */
.L_x_5435:
        /* <DEDUP_REMOVED lines=59> */
.L_x_5438:
        /* <DEDUP_REMOVED lines=13> */
.L_x_5439:
        /* <DEDUP_REMOVED lines=8> */
.L_x_5440:
        /* <DEDUP_REMOVED lines=21> */
.L_x_5441:
        /* <DEDUP_REMOVED lines=50> */
.L_x_5471:
        /* <DEDUP_REMOVED lines=15> */
.L_x_5444:
        /* <DEDUP_REMOVED lines=97> */
.L_x_5455:
[----:B-123--:R-:W-:-:S04]  /*a2d0*/  SHF.L.U32 R18, R10, 0x1f, RZ ;  /* 0x0000001f0a127819 */ /* 0x00efc800000006ff */
[----:B------:R-:W2:Y:S02]  /*a2e0*/  SYNCS.PHASECHK.TRANS64.TRYWAIT P1, [R15+URZ+0x30840], R18 ;  /* 0x030840120f0075a7 */ /* 0x000ea4000802017f */
[----:B--2---:R-:W-:Y:S05]  /*a2f0*/  @!P1 BRA `(.L_x_5447) ;  /* 0x00000018000c9947 */ /* 0x004fea0003800000 */
.L_x_5472:
        /* <DEDUP_REMOVED lines=8> */
.L_x_5448:
        /* <DEDUP_REMOVED lines=37> */
.L_x_5473:
        /* <DEDUP_REMOVED lines=8> */
.L_x_5450:
        /* <DEDUP_REMOVED lines=37> */
.L_x_5474:
        /* <DEDUP_REMOVED lines=8> */
.L_x_5452:
        /* <DEDUP_REMOVED lines=31> */
.L_x_5476:
        /* <DEDUP_REMOVED lines=8> */
.L_x_5454:
        /* <DEDUP_REMOVED lines=37> */
.L_x_5446:
[----:B------:R-:W4:Y:S02]  /*ade0*/  LDL.LU R4, [R1+0x4] ;  /* 0x0000040001047983 */ /* 0x000f240000300800 */
[----:B----4-:R-:W-:Y:S02]  /*adf0*/  ISETP.NE.AND P1, PT, R4, RZ, PT ;  /* 0x000000ff0400720c */ /* 0x010fe40003f25270 */
[----:B------:R4:W5:Y:S11]  /*ae00*/  LDL R4, [R1] ;  /* 0x0000000001047983 */ /* 0x0009760000100800 */
[----:B----4-:R-:W-:Y:S05]  /*ae10*/  @!P1 BRA `(.L_x_5445) ;  /* 0x00000004005c9947 */ /* 0x010fea0003800000 */
[----:B------:R-:W-:-:S04]  /*ae20*/  SHF.L.U32 R12, R10, 0x1f, RZ ;  /* 0x0000001f0a0c7819 */ /* 0x000fc800000006ff */
[----:B------:R-:W4:Y:S02]  /*ae30*/  SYNCS.PHASECHK.TRANS64.TRYWAIT P1, [R15+URZ+0x30840], R12 ;  /* 0x0308400c0f0075a7 */ /* 0x000f24000802017f */
[----:B----4-:R-:W-:Y:S05]  /*ae40*/  @!P1 BRA `(.L_x_5456) ;  /* 0x0000000c008c9947 */ /* 0x010fea0003800000 */
.L_x_5477:
        /* <DEDUP_REMOVED lines=8> */
.L_x_5457:
        /* <DEDUP_REMOVED lines=34> */
.L_x_5478:
        /* <DEDUP_REMOVED lines=8> */
.L_x_5459:
        /* <DEDUP_REMOVED lines=34> */
.L_x_5445:
[----:B------:R-:W1:Y:S01]  /*b390*/  S2R R0, SR_TID.X ;  /* 0x0000000000007919 */ /* 0x000e620000002100 */
[----:B------:R-:W-:Y:S01]  /*b3a0*/  IMAD R3, R16, 0x8, R15 ;  /* 0x0000000810037824 */ /* 0x000fe200078e020f */
[----:B-1----:R-:W-:Y:S02]  /*b3b0*/  LOP3.LUT R2, R0, 0x7f, RZ, 0xc0, !PT ;  /* 0x0000007f00027812 */ /* 0x002fe400078ec0ff */
[----:B------:R-:W-:Y:S02]  /*b3c0*/  SHF.L.U32 R0, R10, 0x1f, RZ ;  /* 0x0000001f0a007819 */ /* 0x000fe400000006ff */
[----:B------:R-:W-:Y:S02]  /*b3d0*/  ISETP.NE.AND P1, PT, R2, RZ, PT ;  /* 0x000000ff0200720c */ /* 0x000fe40003f25270 */
[----:B------:R-:W1:Y:S02]  /*b3e0*/  SYNCS.PHASECHK.TRANS64.TRYWAIT P0, [R3+URZ+0x30840], R0 ;  /* 0x03084000030075a7 */ /* 0x000e64000800017f */
[----:B-1----:R-:W-:Y:S09]  /*b3f0*/  @!P0 BRA `(.L_x_5460) ;  /* 0x0000000800488947 */ /* 0x002ff20003800000 */
.L_x_5479:
[----:B------:R-:W-:Y:S05]  /*b400*/  @P1 BRA `(.L_x_5461) ;  /* 0x0000000000181947 */ /* 0x000fea0003800000 */
[----:B------:R-:W1:Y:S01]  /*b410*/  S2R R2, SR_TID.X ;  /* 0x0000000000027919 */ /* 0x000e620000002100 */
[----:B------:R-:W-:-:S04]  /*b420*/  IMAD.MOV.U32 R0, RZ, RZ, 0x4100 ;  /* 0x00004100ff007424 */ /* 0x000fc800078e00ff */
[----:B------:R1:W-:Y:S02]  /*b430*/  SYNCS.ARRIVE.TRANS64 RZ, [R3+URZ+0x30830], R0 ;  /* 0x0308300003ff79a7 */ /* 0x0003e4000800003f */
[----:B-1----:R-:W-:-:S13]  /*b440*/  LOP3.LUT P0, RZ, R2, 0x1f, RZ, 0xc0, !PT ;  /* 0x0000001f02ff7812 */ /* 0x002fda000780c0ff */
[----:B------:R-:W-:Y:S05]  /*b450*/  @!P0 BRA `(.L_x_5461) ;  /* 0x0000000000048947 */ /* 0x000fea0003800000 */
[----:B------:R-:W-:Y:S01]  /*b460*/  BPT.TRAP 0x1 ;  /* 0x000000040000795c */ /* 0x000fe20000300000 */
.L_x_5461:
        /* <DEDUP_REMOVED lines=41> */
.L_x_5442:
[----:B------:R-:W-:Y:S05]  /*b700*/  BSYNC B0 ;  /* 0x0000000000007941 */ /* 0x000fea0003800000 */
.L_x_5437:
[----:B------:R-:W-:-:S03]  /*b710*/  UMOV UR8, 0xffffffff ;  /* 0xffffffff00087882 */ /* 0x000fc60000000000 */
[----:B------:R-:W-:Y:S05]  /*b720*/  BRA.DIV UR8, `(.L_x_5462) ;  /* 0x0000000608907947 */ /* 0x000fea000b800000 */
[----:B------:R-:W-:-:S13]  /*b730*/  ELECT P6, URZ, PT ;  /* 0x00000000003f782f */ /* 0x000fda00038c0000 */
.L_x_5482:
[----:B------:R-:W-:Y:S05]  /*b740*/  @!P6 BRA `(.L_x_5317) ;  /* 0x000000000084e947 */ /* 0x000fea0003800000 */
[----:B------:R-:W-:-:S06]  /*b750*/  ULOP3.LUT UR8, UR38, 0x2, URZ, 0xfc, !UPT ;  /* 0x0000000226087892 */ /* 0x000fcc000f8efc3f */
[----:B------:R-:W-:-:S05]  /*b760*/  IMAD.U32 R2, RZ, RZ, UR8 ;  /* 0x00000008ff027e24 */ /* 0x000fca000f8e00ff */
[----:B------:R-:W-:-:S13]  /*b770*/  ISETP.NE.AND P2, PT, R2, 0x3, PT ;  /* 0x000000030200780c */ /* 0x000fda0003f45270 */
[----:B------:R-:W-:Y:S05]  /*b780*/  @!P2 BRA `(.L_x_5463) ;  /* 0x000000000004a947 */ /* 0x000fea0003800000 */
[----:B---3--:R-:W-:Y:S01]  /*b790*/  BPT.TRAP 0x1 ;  /* 0x000000040000795c */ /* 0x008fe20000300000 */
.L_x_5463:
        /* <DEDUP_REMOVED lines=15> */
.L_x_5483:
[----:B------:R-:W2:Y:S02]  /*b890*/  SYNCS.PHASECHK.TRANS64.TRYWAIT P0, [R3+URZ], R2 ;  /* 0x00000002030075a7 */ /* 0x000ea4000800017f */
[----:B--2---:R-:W-:Y:S05]  /*b8a0*/  @!P0 BRA `(.L_x_5465) ;  /* 0x0000000400648947 */ /* 0x004fea0003800000 */
.L_x_5484:
[----:B------:R-:W-:Y:S05]  /*b8b0*/  @!P2 BRA `(.L_x_5466) ;  /* 0x000000000004a947 */ /* 0x000fea0003800000 */
[----:B---3--:R-:W-:Y:S01]  /*b8c0*/  BPT.TRAP 0x1 ;  /* 0x000000040000795c */ /* 0x008fe20000300000 */
.L_x_5466:
[----:B--2---:R-:W-:-:S04]  /*b8d0*/  VIADD R3, R8, 0x30840 ;  /* 0x0003084008037836 */ /* 0x004fc80000000000 */
[----:B------:R-:W-:-:S04]  /*b8e0*/  IMAD R5, R0, 0x8, R3 ;  /* 0x0000000800057824 */ /* 0x000fc800078e0203 */
[----:B------:R-:W2:Y:S02]  /*b8f0*/  SYNCS.PHASECHK.TRANS64.TRYWAIT P0, [R5+URZ], R4 ;  /* 0x00000004050075a7 */ /* 0x000ea4000800017f */
[----:B--2---:R-:W-:Y:S05]  /*b900*/  @!P0 BRA `(.L_x_5467) ;  /* 0x0000000400608947 */ /* 0x004fea0003800000 */
.L_x_5485:
[----:B------:R-:W-:-:S07]  /*b910*/  IMAD R3, R6, 0x8, R3 ;  /* 0x0000000806037824 */ /* 0x000fce00078e0203 */
.L_x_5468:
[----:B----4-:R4:W1:Y:S02]  /*b920*/  SYNCS.PHASECHK.TRANS64.TRYWAIT P0, [R3+URZ], R2 ;  /* 0x00000002030075a7 */ /* 0x010864000800017f */
[----:B-1----:R-:W-:Y:S05]  /*b930*/  @!P0 NANOSLEEP.SYNCS 0x989680 ;  /* 0x009896800000895d */ /* 0x002fea0003900000 */
[----:B------:R-:W1:Y:S02]  /*b940*/  @!P0 SYNCS.PHASECHK.TRANS64 P0, [R3+URZ], R2 ;  /* 0x00000002030085a7 */ /* 0x000e64000800007f */
[----:B-1----:R-:W-:Y:S05]  /*b950*/  @!P0 BRA `(.L_x_5468) ;  /* 0xfffffffc00f08947 */ /* 0x002fea000383ffff */
.L_x_5317:
[----:B---3--:R-:W-:Y:S05]  /*b960*/  BSYNC B6 ;  /* 0x0000000000067941 */ /* 0x008fea0003800000 */
.L_x_5311:
[----:B------:R-:W-:Y:S05]  /*b970*/  EXIT ;  /* 0x000000000000794d */ /* 0x000fea0003800000 */
.L_x_5328:
[----:B------:R-:W-:Y:S02]  /*b980*/  IMAD.MOV.U32 R12, RZ, RZ, RZ ;  /* 0x000000ffff0c7224 */ /* 0x000fe400078e00ff */
[----:B------:R-:W-:Y:S02]  /*b990*/  IMAD.MOV.U32 R11, RZ, RZ, 0x1f ;  /* 0x0000001fff0b7424 */ /* 0x000fe400078e00ff */
[----:B------:R-:W-:-:S07]  /*b9a0*/  IMAD.MOV.U32 R15, RZ, RZ, -0x1 ;  /* 0xffffffffff0f7424 */ /* 0x000fce00078e00ff */
[----:B------:R-:W-:Y:S05]  /*b9b0*/  WARPSYNC.COLLECTIVE R15, `(.L_x_5469) ;  /* 0x000000000f087348 */ /* 0x000fea0003c00000 */
[----:B------:R1:W2:Y:S02]  /*b9c0*/  SHFL.IDX P6, R14, R13, R12, R11 ;  /* 0x0000000c0d0e7389 */ /* 0x0002a400000c000b */
[----:B-12---:R-:W-:Y:S01]  /*b9d0*/  ENDCOLLECTIVE ;  /* 0x000000000000791b */ /* 0x006fe20003800000 */
.L_x_5469:
[----:B------:R-:W-:Y:S05]  /*b9e0*/  BRA `(.L_x_5470) ;  /* 0xffffff5c00187947 */ /* 0x000fea000383ffff */
.L_x_5330:
[----:B--2---:R2:W3:Y:S02]  /*b9f0*/  SYNCS.PHASECHK.TRANS64.TRYWAIT P0, [R231+URZ+0x30800], R8 ;  /* 0x03080008e70075a7 */ /* 0x0044e4000800017f */
[----:B---3--:R-:W-:Y:S05]  /*ba00*/  @!P0 NANOSLEEP.SYNCS 0x989680 ;  /* 0x009896800000895d */ /* 0x008fea0003900000 */
[----:B------:R-:W3:Y:S02]  /*ba10*/  @!P0 SYNCS.PHASECHK.TRANS64 P0, [R231+URZ+0x30800], R8 ;  /* 0x03080008e70085a7 */ /* 0x000ee4000800007f */
[----:B---3--:R-:W-:Y:S05]  /*ba20*/  @!P0 BRA `(.L_x_5330) ;  /* 0xfffffffc00f08947 */ /* 0x008fea000383ffff */
[----:B------:R-:W-:Y:S05]  /*ba30*/  BRA `(.L_x_5329) ;  /* 0xffffff5c00607947 */ /* 0x000fea000383ffff */
.L_x_5334:
[----:B---3--:R3:W4:Y:S02]  /*ba40*/  SYNCS.PHASECHK.TRANS64.TRYWAIT P0, [R0+URZ+0x30810], R7 ;  /* 0x03081007000075a7 */ /* 0x008724000800017f */
[----:B----4-:R-:W-:Y:S05]  /*ba50*/  @!P0 NANOSLEEP.SYNCS 0x989680 ;  /* 0x009896800000895d */ /* 0x010fea0003900000 */
[----:B------:R-:W4:Y:S02]  /*ba60*/  @!P0 SYNCS.PHASECHK.TRANS64 P0, [R0+URZ+0x30810], R7 ;  /* 0x03081007000085a7 */ /* 0x000f24000800007f */
[----:B----4-:R-:W-:Y:S05]  /*ba70*/  @!P0 BRA `(.L_x_5334) ;  /* 0xfffffffc00f08947 */ /* 0x010fea000383ffff */
[----:B------:R-:W-:Y:S05]  /*ba80*/  BRA `(.L_x_5333) ;  /* 0xffffff6000f47947 */ /* 0x000fea000383ffff */
.L_x_5338:
[----:B------:R1:W1:Y:S02]  /*ba90*/  SYNCS.PHASECHK.TRANS64.TRYWAIT P0, [R0+URZ+0x30830], R7 ;  /* 0x03083007000075a7 */ /* 0x000264000800017f */
[----:B-1----:R-:W-:Y:S05]  /*baa0*/  @!P0 NANOSLEEP.SYNCS 0x989680 ;  /* 0x009896800000895d */ /* 0x002fea0003900000 */
[----:B------:R-:W1:Y:S02]  /*bab0*/  @!P0 SYNCS.PHASECHK.TRANS64 P0, [R0+URZ+0x30830], R7 ;  /* 0x03083007000085a7 */ /* 0x000e64000800007f */
[----:B-1----:R-:W-:Y:S05]  /*bac0*/  @!P0 BRA `(.L_x_5338) ;  /* 0xfffffffc00f08947 */ /* 0x002fea000383ffff */
[----:B------:R-:W-:Y:S05]  /*bad0*/  BRA `(.L_x_5337) ;  /* 0xffffff68004c7947 */ /* 0x000fea000383ffff */
.L_x_5443:
[----:B-1----:R1:W2:Y:S02]  /*bae0*/  SYNCS.PHASECHK.TRANS64.TRYWAIT P0, [R15+URZ+0x30820], R0 ;  /* 0x030820000f0075a7 */ /* 0x0022a4000800017f */
[----:B--2---:R-:W-:Y:S05]  /*baf0*/  @!P0 NANOSLEEP.SYNCS 0x989680 ;  /* 0x009896800000895d */ /* 0x004fea0003900000 */
[----:B------:R-:W2:Y:S02]  /*bb00*/  @!P0 SYNCS.PHASECHK.TRANS64 P0, [R15+URZ+0x30820], R0 ;  /* 0x030820000f0085a7 */ /* 0x000ea4000800007f */
[----:B--2---:R-:W-:Y:S05]  /*bb10*/  @!P0 BRA `(.L_x_5443) ;  /* 0xfffffffc00f08947 */ /* 0x004fea000383ffff */
[----:B------:R-:W-:Y:S05]  /*bb20*/  BRA `(.L_x_5471) ;  /* 0xffffffe000287947 */ /* 0x000fea000383ffff */
.L_x_5447:
[----:B--2---:R2:W3:Y:S02]  /*bb30*/  SYNCS.PHASECHK.TRANS64.TRYWAIT P1, [R15+URZ+0x30840], R18 ;  /* 0x030840120f0075a7 */ /* 0x0044e4000802017f */
[----:B---3--:R-:W-:Y:S05]  /*bb40*/  @!P1 NANOSLEEP.SYNCS 0x989680 ;  /* 0x009896800000995d */ /* 0x008fea0003900000 */
[----:B------:R-:W3:Y:S02]  /*bb50*/  @!P1 SYNCS.PHASECHK.TRANS64 P1, [R15+URZ+0x30840], R18 ;  /* 0x030840120f0095a7 */ /* 0x000ee4000802007f */
[----:B---3--:R-:W-:Y:S05]  /*bb60*/  @!P1 BRA `(.L_x_5447) ;  /* 0xfffffffc00f09947 */ /* 0x008fea000383ffff */
[----:B------:R-:W-:Y:S05]  /*bb70*/  BRA `(.L_x_5472) ;  /* 0xffffffe400e07947 */ /* 0x000fea000383ffff */
.L_x_5449:
[----:B-1----:R1:W3:Y:S02]  /*bb80*/  SYNCS.PHASECHK.TRANS64.TRYWAIT P1, [R15+URZ+0x30828], R18 ;  /* 0x030828120f0075a7 */ /* 0x0022e4000802017f */
[----:B---3--:R-:W-:Y:S05]  /*bb90*/  @!P1 NANOSLEEP.SYNCS 0x989680 ;  /* 0x009896800000995d */ /* 0x008fea0003900000 */
[----:B------:R-:W3:Y:S02]  /*bba0*/  @!P1 SYNCS.PHASECHK.TRANS64 P1, [R15+URZ+0x30828], R18 ;  /* 0x030828120f0095a7 */ /* 0x000ee4000802007f */
[----:B---3--:R-:W-:Y:S05]  /*bbb0*/  @!P1 BRA `(.L_x_5449) ;  /* 0xfffffffc00f09947 */ /* 0x008fea000383ffff */
[----:B------:R-:W-:Y:S05]  /*bbc0*/  BRA `(.L_x_5473) ;  /* 0xffffffe800807947 */ /* 0x000fea000383ffff */
.L_x_5451:
[----:B---3--:R3:W4:Y:S02]  /*bbd0*/  SYNCS.PHASECHK.TRANS64.TRYWAIT P1, [R15+URZ+0x30848], R18 ;  /* 0x030848120f0075a7 */ /* 0x008724000802017f */
[----:B----4-:R-:W-:Y:S05]  /*bbe0*/  @!P1 NANOSLEEP.SYNCS 0x989680 ;  /* 0x009896800000995d */ /* 0x010fea0003900000 */
[----:B------:R-:W4:Y:S02]  /*bbf0*/  @!P1 SYNCS.PHASECHK.TRANS64 P1, [R15+URZ+0x30848], R18 ;  /* 0x030848120f0095a7 */ /* 0x000f24000802007f */
[----:B----4-:R-:W-:Y:S05]  /*bc00*/  @!P1 BRA `(.L_x_5451) ;  /* 0xfffffffc00f09947 */ /* 0x010fea000383ffff */
[----:B------:R-:W-:Y:S05]  /*bc10*/  BRA `(.L_x_5474) ;  /* 0xffffffec00207947 */ /* 0x000fea000383ffff */
.L_x_5453:
[----:B------:R-:W-:-:S07]  /*bc20*/  SHF.L.U32 R4, R10, 0x1f, RZ ;  /* 0x0000001f0a047819 */ /* 0x000fce00000006ff */
.L_x_5475:
[----:B----4-:R4:W1:Y:S02]  /*bc30*/  SYNCS.PHASECHK.TRANS64.TRYWAIT P1, [R15+URZ+0x30820], R4 ;  /* 0x030820040f0075a7 */ /* 0x010864000802017f */
[----:B-1----:R-:W-:Y:S05]  /*bc40*/  @!P1 NANOSLEEP.SYNCS 0x989680 ;  /* 0x009896800000995d */ /* 0x002fea0003900000 */
[----:B------:R-:W1:Y:S02]  /*bc50*/  @!P1 SYNCS.PHASECHK.TRANS64 P1, [R15+URZ+0x30820], R4 ;  /* 0x030820040f0095a7 */ /* 0x000e64000802007f */
[----:B-1----:R-:W-:Y:S05]  /*bc60*/  @!P1 BRA `(.L_x_5475) ;  /* 0xfffffffc00f09947 */ /* 0x002fea000383ffff */
[----:B------:R-:W-:Y:S05]  /*bc70*/  BRA `(.L_x_5476) ;  /* 0xffffffec00a47947 */ /* 0x000fea000383ffff */
.L_x_5456:
[----:B----4-:R4:W1:Y:S02]  /*bc80*/  SYNCS.PHASECHK.TRANS64.TRYWAIT P1, [R15+URZ+0x30840], R12 ;  /* 0x0308400c0f0075a7 */ /* 0x010864000802017f */
[----:B-1----:R-:W-:Y:S05]  /*bc90*/  @!P1 NANOSLEEP.SYNCS 0x989680 ;  /* 0x009896800000995d */ /* 0x002fea0003900000 */
[----:B------:R-:W1:Y:S02]  /*bca0*/  @!P1 SYNCS.PHASECHK.TRANS64 P1, [R15+URZ+0x30840], R12 ;  /* 0x0308400c0f0095a7 */ /* 0x000e64000802007f */
[----:B-1----:R-:W-:Y:S05]  /*bcb0*/  @!P1 BRA `(.L_x_5456) ;  /* 0xfffffffc00f09947 */ /* 0x002fea000383ffff */
[----:B------:R-:W-:Y:S05]  /*bcc0*/  BRA `(.L_x_5477) ;  /* 0xfffffff000607947 */ /* 0x000fea000383ffff */
.L_x_5458:
[----:B-1----:R1:W2:Y:S02]  /*bcd0*/  SYNCS.PHASECHK.TRANS64.TRYWAIT P1, [R15+URZ+0x30828], R12 ;  /* 0x0308280c0f0075a7 */ /* 0x0022a4000802017f */
[----:B--2---:R-:W-:Y:S05]  /*bce0*/  @!P1 NANOSLEEP.SYNCS 0x989680 ;  /* 0x009896800000995d */ /* 0x004fea0003900000 */
[----:B------:R-:W2:Y:S02]  /*bcf0*/  @!P1 SYNCS.PHASECHK.TRANS64 P1, [R15+URZ+0x30828], R12 ;  /* 0x0308280c0f0095a7 */ /* 0x000ea4000802007f */
[----:B--2---:R-:W-:Y:S05]  /*bd00*/  @!P1 BRA `(.L_x_5458) ;  /* 0xfffffffc00f09947 */ /* 0x004fea000383ffff */
[----:B------:R-:W-:Y:S05]  /*bd10*/  BRA `(.L_x_5478) ;  /* 0xfffffff000f47947 */ /* 0x000fea000383ffff */
.L_x_5460:
[----:B------:R1:W1:Y:S02]  /*bd20*/  SYNCS.PHASECHK.TRANS64.TRYWAIT P0, [R3+URZ+0x30840], R0 ;  /* 0x03084000030075a7 */ /* 0x000264000800017f */
[----:B-1----:R-:W-:Y:S05]  /*bd30*/  @!P0 NANOSLEEP.SYNCS 0x989680 ;  /* 0x009896800000895d */ /* 0x002fea0003900000 */
[----:B------:R-:W1:Y:S02]  /*bd40*/  @!P0 SYNCS.PHASECHK.TRANS64 P0, [R3+URZ+0x30840], R0 ;  /* 0x03084000030085a7 */ /* 0x000e64000800007f */
[----:B-1----:R-:W-:Y:S05]  /*bd50*/  @!P0 BRA `(.L_x_5460) ;  /* 0xfffffffc00f08947 */ /* 0x002fea000383ffff */
[----:B------:R-:W-:Y:S05]  /*bd60*/  BRA `(.L_x_5479) ;  /* 0xfffffff400a47947 */ /* 0x000fea000383ffff */
.L_x_5462:
[----:B------:R-:W-:Y:S01]  /*bd70*/  BSSY B0, `(.L_x_5480) ;  /* 0x0000006000007945 */ /* 0x000fe20003800000 */
[----:B------:R-:W-:-:S07]  /*bd80*/  IMAD.MOV.U32 R15, RZ, RZ, -0x1 ;  /* 0xffffffffff0f7424 */ /* 0x000fce00078e00ff */
[----:B---3--:R-:W-:Y:S05]  /*bd90*/  WARPSYNC.COLLECTIVE R15, `(.L_x_5481) ;  /* 0x000000000f0c7348 */ /* 0x008fea0003c00000 */
[----:B------:R-:W-:Y:S02]  /*bda0*/  ELECT P6, UR62, PT ;  /* 0x00000000003e782f */ /* 0x000fe400038c0000 */
[----:B------:R-:W-:Y:S01]  /*bdb0*/  MOV R14, UR62 ;  /* 0x0000003e000e7c02 */ /* 0x000fe20008000f00 */
[----:B---3--:R-:W-:Y:S10]  /*bdc0*/  ENDCOLLECTIVE ;  /* 0x000000000000791b */ /* 0x008ff40003800000 */
.L_x_5481:
[----:B------:R-:W-:Y:S05]  /*bdd0*/  BSYNC B0 ;  /* 0x0000000000007941 */ /* 0x000fea0003800000 */
.L_x_5480:
[----:B------:R-:W-:Y:S05]  /*bde0*/  BRA `(.L_x_5482) ;  /* 0xfffffff800547947 */ /* 0x000fea000383ffff */
.L_x_5464:
[----:B-1----:R1:W2:Y:S02]  /*bdf0*/  SYNCS.PHASECHK.TRANS64.TRYWAIT P0, [R7+URZ], R4 ;  /* 0x00000004070075a7 */ /* 0x0022a4000800017f */
[----:B--2---:R-:W-:Y:S05]  /*be00*/  @!P0 NANOSLEEP.SYNCS 0x989680 ;  /* 0x009896800000895d */ /* 0x004fea0003900000 */
[----:B------:R-:W2:Y:S02]  /*be10*/  @!P0 SYNCS.PHASECHK.TRANS64 P0, [R7+URZ], R4 ;  /* 0x00000004070085a7 */ /* 0x000ea4000800007f */
[----:B--2---:R-:W-:Y:S05]  /*be20*/  @!P0 BRA `(.L_x_5464) ;  /* 0xfffffffc00f08947 */ /* 0x004fea000383ffff */
[----:B------:R-:W-:Y:S05]  /*be30*/  BRA `(.L_x_5483) ;  /* 0xfffffff800947947 */ /* 0x000fea000383ffff */
.L_x_5465:
[----:B--2---:R2:W4:Y:S02]  /*be40*/  SYNCS.PHASECHK.TRANS64.TRYWAIT P0, [R3+URZ], R2 ;  /* 0x00000002030075a7 */ /* 0x004524000800017f */
[----:B----4-:R-:W-:Y:S05]  /*be50*/  @!P0 NANOSLEEP.SYNCS 0x989680 ;  /* 0x009896800000895d */ /* 0x010fea0003900000 */
[----:B------:R-:W4:Y:S02]  /*be60*/  @!P0 SYNCS.PHASECHK.TRANS64 P0, [R3+URZ], R2 ;  /* 0x00000002030085a7 */ /* 0x000f24000800007f */
[----:B----4-:R-:W-:Y:S05]  /*be70*/  @!P0 BRA `(.L_x_5465) ;  /* 0xfffffffc00f08947 */ /* 0x010fea000383ffff */
[----:B------:R-:W-:Y:S05]  /*be80*/  BRA `(.L_x_5484) ;  /* 0xfffffff800887947 */ /* 0x000fea000383ffff */
.L_x_5467:
[----:B--2---:R2:W4:Y:S02]  /*be90*/  SYNCS.PHASECHK.TRANS64.TRYWAIT P0, [R5+URZ], R4 ;  /* 0x00000004050075a7 */ /* 0x004524000800017f */
[----:B----4-:R-:W-:Y:S05]  /*bea0*/  @!P0 NANOSLEEP.SYNCS 0x989680 ;  /* 0x009896800000895d */ /* 0x010fea0003900000 */
[----:B------:R-:W4:Y:S02]  /*beb0*/  @!P0 SYNCS.PHASECHK.TRANS64 P0, [R5+URZ], R4 ;  /* 0x00000004050085a7 */ /* 0x000f24000800007f */
[----:B----4-:R-:W-:Y:S05]  /*bec0*/  @!P0 BRA `(.L_x_5467) ;  /* 0xfffffffc00f08947 */ /* 0x010fea000383ffff */
[----:B------:R-:W-:Y:S05]  /*bed0*/  BRA `(.L_x_5485) ;  /* 0xfffffff8008c7947 */ /* 0x000fea000383ffff */
.L_x_5486:
        /* <DEDUP_REMOVED lines=10> */
.L_x_7329:


//--------------------- .text._ZN7cutlass13device_kernelIN5flash11enable_sm90INS1_16FlashAttnBwdSm90INS1_25CollectiveMainloopBwdSm90ILi2ELi2ELi2EN4cute5tupleIJNS5_1CILi1EEES8_S8_EEENS6_IJNS7_ILi64EEENS7_ILi128EEESB_EEENS_6half_tEfNS_4arch4Sm90ELb0ELb1ELb0ELb1ELb1ELb1ELb0ELb0ELi2ELi1ELi2ELi1ELb0EEENS1_21CollectiveEpilogueBwdISC_SD_SF_Li256ELb1ELb0ELi1EEENS1_19SingleTileSchedulerILb1ELb0ELb0ELi128EEEEEEEEEvNT_6ParamsE --------------------------
	.section	.text._ZN7cutlass13device_kernelIN5flash11enable_sm90INS1_16FlashAttnBwdSm90INS1_25CollectiveMainloopBwdSm90ILi2ELi2ELi2EN4cute5tupleIJNS5_1CILi1EEES8_S8_EEENS6_IJNS7_ILi64EEENS7_ILi128EEESB_EEENS_6half_tEfNS_4arch4Sm90ELb0ELb1ELb0ELb1ELb1ELb1ELb0ELb0ELi2ELi1ELi2ELi1ELb0EEENS1_21CollectiveEpilogueBwdISC_SD_SF_Li256ELb1ELb0ELi1EEENS1_19SingleTileSchedulerILb1ELb0ELb0ELi128EEEEEEEEEvNT_6ParamsE,"ax",@progbits
	.align	128
.text._ZN7cutlass13device_kernelIN5flash11enable_sm90INS1_16FlashAttnBwdSm90INS1_25CollectiveMainloopBwdSm90ILi2ELi2ELi2EN4cute5tupleIJNS5_1CILi1EEES8_S8_EEENS6_IJNS7_ILi64EEENS7_ILi128EEESB_EEENS_6half_tEfNS_4arch4Sm90ELb0ELb1ELb0ELb1ELb1ELb1ELb0ELb0ELi2ELi1ELi2ELi1ELb0EEENS1_21CollectiveEpilogueBwdISC_SD_SF_Li256ELb1ELb0ELi1EEENS1_19SingleTileSchedulerILb1ELb0ELb0ELi128EEEEEEEEEvNT_6ParamsE:
        .type           _ZN7cutlass13device_kernelIN5flash11enable_sm90INS1_16FlashAttnBwdSm90INS1_25CollectiveMainloopBwdSm90ILi2ELi2ELi2EN4cute5tupleIJNS5_1CILi1EEES8_S8_EEENS6_IJNS7_ILi64EEENS7_ILi128EEESB_EEENS_6half_tEfNS_4arch4Sm90ELb0ELb1ELb0ELb1ELb1ELb1ELb0ELb0ELi2ELi1ELi2ELi1ELb0EEENS1_21CollectiveEpilogueBwdISC_SD_SF_Li256ELb1ELb0ELi1EEENS1_19SingleTileSchedulerILb1ELb0ELb0ELi128EEEEEEEEEvNT_6ParamsE,@function
        .size           _ZN7cutlass13device_kernelIN5flash11enable_sm90INS1_16FlashAttnBwdSm90INS1_25CollectiveMainloopBwdSm90ILi2ELi2ELi2EN4cute5tupleIJNS5_1CILi1EEES8_S8_EEENS6_IJNS7_ILi64EEENS7_ILi128EEESB_EEENS_6half_tEfNS_4arch4Sm90ELb0ELb1ELb0ELb1ELb1ELb1ELb0ELb0ELi2ELi1ELi2ELi1ELb0EEENS1_21CollectiveEpilogueBwdISC_SD_SF_Li256ELb1ELb0ELi1EEENS1_19SingleTileSchedulerILb1ELb0ELb0ELi128EEEEEEEEEvNT_6ParamsE,(.L_x_7330 - _ZN7cutlass13device_kernelIN5flash11enable_sm90INS1_16FlashAttnBwdSm90INS1_25CollectiveMainloopBwdSm90ILi2ELi2ELi2EN4cute5tupleIJNS5_1CILi1EEES8_S8_EEENS6_IJNS7_ILi64EEENS7_ILi128EEESB_EEENS_6half_tEfNS_4arch4Sm90ELb0ELb1ELb0ELb1ELb1ELb1ELb0ELb0ELi2ELi1ELi2ELi1ELb0EEENS1_21CollectiveEpilogueBwdISC_SD_SF_Li256ELb1ELb0ELi1EEENS1_19SingleTileSchedulerILb1ELb0ELb0ELi128EEEEEEEEEvNT_6ParamsE)
        .other          _ZN7cutlass13device_kernelIN5flash11enable_sm90INS1_16FlashAttnBwdSm90INS1_25CollectiveMainloopBwdSm90ILi2ELi2ELi2EN4cute5tupleIJNS5_1CILi1EEES8_S8_EEENS6_IJNS7_ILi64EEENS7_ILi128EEESB_EEENS_6half_tEfNS_4arch4Sm90ELb0ELb1ELb0ELb1ELb1ELb1ELb0ELb0ELi2ELi1ELi2ELi1ELb0EEENS1_21CollectiveEpilogueBwdISC_SD_SF_Li256ELb1ELb0ELi1EEENS1_19SingleTileSchedulerILb1ELb0ELb0ELi128EEEEEEEEEvNT_6ParamsE,@"STO_CUDA_ENTRY STV_DEFAULT"
_ZN7cutlass13device_kernelIN5flash11enable_sm90INS1_16FlashAttnBwdSm90INS1_25CollectiveMainloopBwdSm90ILi2ELi2ELi2EN4cute5tupleIJNS5_1CILi1EEES8_S8_EEENS6_IJNS7_ILi64EEENS7_ILi128EEESB_EEENS_6half_tEfNS_4arch4Sm90ELb0ELb1ELb0ELb1ELb1ELb1ELb0ELb0ELi2ELi1ELi2ELi1ELb0EEENS1_21CollectiveEpilogueBwdISC_SD_SF_Li256ELb1ELb0ELi1EEENS1_19SingleTileSchedulerILb1ELb0ELb0ELi128EEEEEEEEEvNT_6ParamsE:
        /* <DEDUP_REMOVED lines=24> */
.L_x_5488:
[----:B------:R-:W-:Y:S05]  /*0180*/  BSYNC B0 ;  /* 0x0000000000007941 */ /* 0x000fea0003800000 */
.L_x_5487:
        /* <DEDUP_REMOVED lines=37> */
.L_x_5489:
        /* <DEDUP_REMOVED lines=22> */
.L_x_5490:
[----:B------:R-:W-:Y:S01]  /*0540*/  PLOP3.LUT P0, PT, PT, PT, UP0, 0x80, 0x0 ;  /* 0x000000000000781c */ /* 0x000fe20003f0f008 */
[----:B------:R-:W-:Y:S01]  /*0550*/  NOP ;  /* 0x0000000000007918 */ /* 0x000fe20000000000 */
[----:B------:R-:W-:Y:S01]  /*0560*/  ULDC.64 UR46, c[0x0][0x208] ;  /* 0x00008200002e7ab9 */ /* 0x000fe20000000a00 */
[----:B------:R-:W-:Y:S01]  /*0570*/  BSSY B6, `(.L_x_5491) ;  /* 0x0000c30000067945 */ /* 0x000fe20003800000 */
[----:B-12-4-:R-:W-:Y:S09]  /*0580*/  BAR.SYNC.DEFER_BLOCKING 0x0 ;  /* 0x0000000000007b1d */ /* 0x016ff20000010000 */
[----:B------:R-:W-:Y:S05]  /*0590*/  @!P0 BRA `(.L_x_5492) ;  /* 0x0000007800188947 */ /* 0x000fea0003800000 */
.L_x_5493:
        /* <DEDUP_REMOVED lines=24> */
.L_x_5494:
        /* <DEDUP_REMOVED lines=14> */
.L_x_5496:
[----:B------:R-:W-:-:S05]  /*0800*/  ULDC UR4, c[0x0][0x8bc] ;  /* 0x00022f0000047ab9 */ /* 0x000fca0000000800 */
.L_x_5495:
        /* <DEDUP_REMOVED lines=17> */
.L_x_5498:
        /* <DEDUP_REMOVED lines=14> */
.L_x_5499:
        /* <DEDUP_REMOVED lines=11> */
.L_x_5500:
        /* <DEDUP_REMOVED lines=13> */
.L_x_5501:
        /* <DEDUP_REMOVED lines=84> */
.L_x_5502:
        /* <DEDUP_REMOVED lines=29> */
.L_x_5505:
        /* <DEDUP_REMOVED lines=15> */
.L_x_5504:
        /* <DEDUP_REMOVED lines=22> */
.L_x_5507:
        /* <DEDUP_REMOVED lines=15> */
.L_x_5506:
        /* <DEDUP_REMOVED lines=8> */
.L_x_5678:
        /* <DEDUP_REMOVED lines=23> */
.L_x_5509:
        /* <DEDUP_REMOVED lines=95> */
.L_x_5521:
[----:B------:R-:W-:-:S13]  /*1db0*/  ISETP.NE.AND P6, PT, R235, 0x3, PT ;  /* 0x00000003eb00780c */ /* 0x000fda0003fc5270 */
[----:B------:R-:W-:Y:S05]  /*1dc0*/  @!P6 BRA `(.L_x_5511) ;  /* 0x000000000004e947 */ /* 0x000fea0003800000 */
[----:B------:R-:W-:Y:S01]  /*1dd0*/  BPT.TRAP 0x1 ;  /* 0x000000040000795c */ /* 0x000fe20000300000 */
.L_x_5511:
[----:B------:R-:W-:Y:S01]  /*1de0*/  IMAD R0, R4, 0x8, R231 ;  /* 0x0000000804007824 */ /* 0x000fe200078e02e7 */
[----:B------:R-:W-:-:S04]  /*1df0*/  SHF.L.U32 R7, R226, 0x1f, RZ ;  /* 0x0000001fe2077819 */ /* 0x000fc800000006ff */
[----:B------:R2:W3:Y:S01]  /*1e00*/  SYNCS.PHASECHK.TRANS64.TRYWAIT P0, [R0+URZ+0x30810], R7 ;  /* 0x03081007000075a7 */ /* 0x0004e2000800017f */
[----:B------:R-:W-:Y:S05]  /*1e10*/  @!P6 BRA `(.L_x_5512) ;  /* 0x000000000004e947 */ /* 0x000fea0003800000 */
[----:B------:R-:W-:Y:S01]  /*1e20*/  BPT.TRAP 0x1 ;  /* 0x000000040000795c */ /* 0x000fe20000300000 */
.L_x_5512:
[----:B---3--:R-:W-:Y:S05]  /*1e30*/  @P0 BRA `(.L_x_5513) ;  /* 0x0000000000080947 */ /* 0x008fea0003800000 */
[----:B------:R-:W3:Y:S02]  /*1e40*/  SYNCS.PHASECHK.TRANS64.TRYWAIT P0, [R0+URZ+0x30810], R7 ;  /* 0x03081007000075a7 */ /* 0x000ee4000800017f */
[----:B---3--:R-:W-:Y:S05]  /*1e50*/  @!P0 BRA `(.L_x_5514) ;  /* 0x000000a800bc8947 */ /* 0x008fea0003800000 */
.L_x_5513:
        /* <DEDUP_REMOVED lines=81> */
.L_x_5515:
[----:B------:R1:W1:Y:S01]  /*2370*/  SYNCS.PHASECHK.TRANS64.TRYWAIT P0, [R0+URZ+0x30830], R7 ;  /* 0x03083007000075a7 */ /* 0x000262000800017f */
[----:B------:R-:W-:Y:S05]  /*2380*/  @!P6 BRA `(.L_x_5516) ;  /* 0x000000000004e947 */ /* 0x000fea0003800000 */
[----:B------:R-:W-:Y:S01]  /*2390*/  BPT.TRAP 0x1 ;  /* 0x000000040000795c */ /* 0x000fe20000300000 */
.L_x_5516:
[----:B------:R-:W-:-:S05]  /*23a0*/  VIADD R5, R231, 0x20000 ;  /* 0x00020000e7057836 */ /* 0x000fca0000000000 */
[----:B------:R-:W-:-:S04]  /*23b0*/  SHF.R.U32.HI R5, RZ, 0x4, R5 ;  /* 0x00000004ff057819 */ /* 0x000fc80000011605 */
[----:B------:R-:W-:-:S04]  /*23c0*/  LOP3.LUT R234, R5, 0x3fff, RZ, 0xc0, !PT ;  /* 0x00003fff05ea7812 */ /* 0x000fc800078ec0ff */
[----:B------:R-:W-:Y:S01]  /*23d0*/  LOP3.LUT R5, R234, 0x10000, RZ, 0xfc, !PT ;  /* 0x00010000ea057812 */ /* 0x000fe200078efcff */
[----:B-1----:R-:W-:Y:S06]  /*23e0*/  @P0 BRA `(.L_x_5517) ;  /* 0x0000000000080947 */ /* 0x002fec0003800000 */
[----:B------:R-:W1:Y:S02]  /*23f0*/  SYNCS.PHASECHK.TRANS64.TRYWAIT P0, [R0+URZ+0x30830], R7 ;  /* 0x03083007000075a7 */ /* 0x000e64000800017f */
[----:B-1----:R-:W-:Y:S05]  /*2400*/  @!P0 BRA `(.L_x_5518) ;  /* 0x000000a400648947 */ /* 0x002fea0003800000 */
.L_x_5517:
        /* <DEDUP_REMOVED lines=445> */
.L_x_5519:
        /* <DEDUP_REMOVED lines=49> */
.L_x_5520:
        /* <DEDUP_REMOVED lines=78> */
.L_x_5503:
        /* <DEDUP_REMOVED lines=164> */
.L_x_5523:
        /* <DEDUP_REMOVED lines=57> */
.L_x_5525:
[----:B------:R-:W-:Y:S05]  /*55a0*/  BSYNC B0 ;  /* 0x0000000000007941 */ /* 0x000fea0003800000 */
.L_x_5524:
        /* <DEDUP_REMOVED lines=15> */
.L_x_5527:
[----:B------:R-:W-:Y:S05]  /*56a0*/  BSYNC B0 ;  /* 0x0000000000007941 */ /* 0x000fea0003800000 */
.L_x_5526:
        /* <DEDUP_REMOVED lines=18> */
.L_x_5529:
[----:B------:R-:W-:Y:S05]  /*57d0*/  BSYNC B0 ;  /* 0x0000000000007941 */ /* 0x000fea0003800000 */
.L_x_5528:
        /* <DEDUP_REMOVED lines=17> */
.L_x_5531:
[----:B------:R-:W-:Y:S05]  /*58f0*/  BSYNC B0 ;  /* 0x0000000000007941 */ /* 0x000fea0003800000 */
.L_x_5530:
        /* <DEDUP_REMOVED lines=18> */
.L_x_5533:
[----:B------:R-:W-:Y:S05]  /*5a20*/  BSYNC B0 ;  /* 0x0000000000007941 */ /* 0x000fea0003800000 */
.L_x_5532:
        /* <DEDUP_REMOVED lines=18> */
.L_x_5535:
[----:B------:R-:W-:Y:S05]  /*5b50*/  BSYNC B0 ;  /* 0x0000000000007941 */ /* 0x000fea0003800000 */
.L_x_5534:
        /* <DEDUP_REMOVED lines=19> */
.L_x_5537:
[----:B------:R-:W-:Y:S05]  /*5c90*/  BSYNC B0 ;  /* 0x0000000000007941 */ /* 0x000fea0003800000 */
.L_x_5536:
        /* <DEDUP_REMOVED lines=21> */
.L_x_5539:
[----:B------:R-:W-:Y:S05]  /*5df0*/  BSYNC B0 ;  /* 0x0000000000007941 */ /* 0x000fea0003800000 */
.L_x_5538:
        /* <DEDUP_REMOVED lines=34> */
.L_x_5541:
[----:B------:R-:W-:Y:S05]  /*6020*/  BSYNC B0 ;  /* 0x0000000000007941 */ /* 0x000fea0003800000 */
.L_x_5540:
        /* <DEDUP_REMOVED lines=17> */
.L_x_5543:
[----:B------:R-:W-:Y:S05]  /*6140*/  BSYNC B0 ;  /* 0x0000000000007941 */ /* 0x000fea0003800000 */
.L_x_5542:
        /* <DEDUP_REMOVED lines=15> */
.L_x_5545:
[----:B------:R-:W-:Y:S05]  /*6240*/  BSYNC B0 ;  /* 0x0000000000007941 */ /* 0x000fea0003800000 */
.L_x_5544:
        /* <DEDUP_REMOVED lines=15> */
.L_x_5547:
[----:B------:R-:W-:Y:S05]  /*6340*/  BSYNC B0 ;  /* 0x0000000000007941 */ /* 0x000fea0003800000 */
.L_x_5546:
        /* <DEDUP_REMOVED lines=15> */
.L_x_5549:
[----:B------:R-:W-:Y:S05]  /*6440*/  BSYNC B0 ;  /* 0x0000000000007941 */ /* 0x000fea0003800000 */
.L_x_5548:
        /* <DEDUP_REMOVED lines=15> */
.L_x_5551:
[----:B------:R-:W-:Y:S05]  /*6540*/  BSYNC B0 ;  /* 0x0000000000007941 */ /* 0x000fea0003800000 */
.L_x_5550:
        /* <DEDUP_REMOVED lines=15> */
.L_x_5553:
[----:B------:R-:W-:Y:S05]  /*6640*/  BSYNC B0 ;  /* 0x0000000000007941 */ /* 0x000fea0003800000 */
.L_x_5552:
        /* <DEDUP_REMOVED lines=15> */
.L_x_5522:
        /* <DEDUP_REMOVED lines=45> */
.L_x_5554:
        /* <DEDUP_REMOVED lines=43> */
.L_x_5556:
[----:B------:R-:W-:Y:S05]  /*6cc0*/  BSYNC B0 ;  /* 0x0000000000007941 */ /* 0x000fea0003800000 */
.L_x_5555:
        /* <DEDUP_REMOVED lines=16> */
.L_x_5558:
[----:B------:R-:W-:Y:S05]  /*6dd0*/  BSYNC B0 ;  /* 0x0000000000007941 */ /* 0x000fea0003800000 */
.L_x_5557:
        /* <DEDUP_REMOVED lines=16> */
.L_x_5560:
[----:B------:R-:W-:Y:S05]  /*6ee0*/  BSYNC B0 ;  /* 0x0000000000007941 */ /* 0x000fea0003800000 */
.L_x_5559:
        /* <DEDUP_REMOVED lines=17> */
.L_x_5562:
[----:B------:R-:W-:Y:S05]  /*7000*/  BSYNC B0 ;  /* 0x0000000000007941 */ /* 0x000fea0003800000 */
.L_x_5561:
        /* <DEDUP_REMOVED lines=16> */
.L_x_5564:
[----:B------:R-:W-:Y:S05]  /*7110*/  BSYNC B0 ;  /* 0x0000000000007941 */ /* 0x000fea0003800000 */
.L_x_5563:
        /* <DEDUP_REMOVED lines=20> */
.L_x_5566:
[----:B------:R-:W-:Y:S05]  /*7260*/  BSYNC B0 ;  /* 0x0000000000007941 */ /* 0x000fea0003800000 */
.L_x_5565:
        /* <DEDUP_REMOVED lines=22> */
.L_x_5568:
[----:B------:R-:W-:Y:S05]  /*73d0*/  BSYNC B0 ;  /* 0x0000000000007941 */ /* 0x000fea0003800000 */
.L_x_5567:
        /* <DEDUP_REMOVED lines=17> */
.L_x_5570:
[----:B------:R-:W-:Y:S05]  /*74f0*/  BSYNC B0 ;  /* 0x0000000000007941 */ /* 0x000fea0003800000 */
.L_x_5569:
        /* <DEDUP_REMOVED lines=31> */
.L_x_5572:
[----:B------:R-:W-:Y:S05]  /*76f0*/  BSYNC B0 ;  /* 0x0000000000007941 */ /* 0x000fea0003800000 */
.L_x_5571:
        /* <DEDUP_REMOVED lines=16> */
.L_x_5574:
[----:B------:R-:W-:Y:S05]  /*7800*/  BSYNC B0 ;  /* 0x0000000000007941 */ /* 0x000fea0003800000 */
.L_x_5573:
        /* <DEDUP_REMOVED lines=15> */
.L_x_5576:
[----:B------:R-:W-:Y:S05]  /*7900*/  BSYNC B0 ;  /* 0x0000000000007941 */ /* 0x000fea0003800000 */
.L_x_5575:
        /* <DEDUP_REMOVED lines=15> */
.L_x_5578:
[----:B------:R-:W-:Y:S05]  /*7a00*/  BSYNC B0 ;  /* 0x0000000000007941 */ /* 0x000fea0003800000 */
.L_x_5577:
        /* <DEDUP_REMOVED lines=15> */
.L_x_5580:
[----:B------:R-:W-:Y:S05]  /*7b00*/  BSYNC B0 ;  /* 0x0000000000007941 */ /* 0x000fea0003800000 */
.L_x_5579:
        /* <DEDUP_REMOVED lines=15> */
.L_x_5582:
[----:B------:R-:W-:Y:S05]  /*7c00*/  BSYNC B0 ;  /* 0x0000000000007941 */ /* 0x000fea0003800000 */
.L_x_5581:
        /* <DEDUP_REMOVED lines=15> */
.L_x_5584:
[----:B------:R-:W-:Y:S05]  /*7d00*/  BSYNC B0 ;  /* 0x0000000000007941 */ /* 0x000fea0003800000 */
.L_x_5583:
        /* <DEDUP_REMOVED lines=15> */
.L_x_5492:
        /* <DEDUP_REMOVED lines=21> */
.L_x_5586:
        /* <DEDUP_REMOVED lines=13> */
.L_x_5588:
[----:B------:R-:W-:-:S05]  /*8020*/  ULDC UR4, c[0x0][0x8bc] ;  /* 0x00022f0000047ab9 */ /* 0x000fca0000000800 */
.L_x_5587:
        /* <DEDUP_REMOVED lines=44> */
.L_x_5589:
        /* <DEDUP_REMOVED lines=13> */
.L_x_5590:
        /* <DEDUP_REMOVED lines=12> */
.L_x_5591:
        /* <DEDUP_REMOVED lines=30> */
.L_x_5592:
        /* <DEDUP_REMOVED lines=35> */
.L_x_5597:
[----:B------:R-:W2:Y:S04]  /*8890*/  LDG.E.STRONG.GPU R0, desc[UR46][R2.64] ;  /* 0x0000002e02007981 */ /* 0x000ea8000c1ef900 */
[----:B--2---:R-:W-:Y:S01]  /*88a0*/  CCTL.IVALL ;  /* 0x00000000ff00798f */ /* 0x004fe20002000000 */
[----:B------:R-:W-:Y:S05]  /*88b0*/  YIELD ;  /* 0x0000000000007946 */ /* 0x000fea0003800000 */
[----:B------:R-:W-:-:S13]  /*88c0*/  ISETP.NE.AND P1, PT, R0, UR22, PT ;  /* 0x0000001600007c0c */ /* 0x000fda000bf25270 */
[----:B------:R-:W-:Y:S05]  /*88d0*/  @P1 BRA `(.L_x_5597) ;  /* 0xfffffffc00ec1947 */ /* 0x000fea000383ffff */
.L_x_5596:
[----:B------:R-:W-:Y:S05]  /*88e0*/  BSYNC B0 ;  /* 0x0000000000007941 */ /* 0x000fea0003800000 */
.L_x_5595:
[----:B------:R-:W-:-:S03]  /*88f0*/  UMOV UR15, 0xffffffff ;  /* 0xffffffff000f7882 */ /* 0x000fc60000000000 */
[----:B------:R-:W-:Y:S05]  /*8900*/  BRA.DIV UR15, `(.L_x_5598) ;  /* 0x000000420f387947 */ /* 0x000fea000b800000 */
[----:B------:R-:W-:Y:S01]  /*8910*/  NOP ;  /* 0x0000000000007918 */ /* 0x000fe20000000000 */
.L_x_5681:
        /* <DEDUP_REMOVED lines=22> */
.L_x_5600:
[----:B------:R-:W-:Y:S05]  /*8a80*/  BSYNC B0 ;  /* 0x0000000000007941 */ /* 0x000fea0003800000 */
.L_x_5599:
        /* <DEDUP_REMOVED lines=20> */
.L_x_5602:
[----:B------:R-:W-:Y:S05]  /*8bd0*/  BSYNC B0 ;  /* 0x0000000000007941 */ /* 0x000fea0003800000 */
.L_x_5601:
[----:B------:R-:W-:Y:S06]  /*8be0*/  BAR.ARV 0xa, 0xa0 ;  /* 0x0282800000007b1d */ /* 0x000fec0000002000 */
[----:B------:R-:W-:Y:S04]  /*8bf0*/  BSSY B0, `(.L_x_5603) ;  /* 0x0000003000007945 */ /* 0x000fe80003800000 */
[----:B------:R-:W-:Y:S05]  /*8c00*/  @!P0 BRA `(.L_x_5604) ;  /* 0x0000000000048947 */ /* 0x000fea0003800000 */
[----:B------:R-:W-:-:S04]  /*8c10*/  DEPBAR.LE SB0, 0x0 ;  /* 0x000080000000791a */ /* 0x000fc80000000000 */
.L_x_5604:
[----:B------:R-:W-:Y:S05]  /*8c20*/  BSYNC B0 ;  /* 0x0000000000007941 */ /* 0x000fea0003800000 */
.L_x_5603:
        /* <DEDUP_REMOVED lines=19> */
.L_x_5606:
[----:B------:R-:W-:Y:S05]  /*8d60*/  BSYNC B0 ;  /* 0x0000000000007941 */ /* 0x000fea0003800000 */
.L_x_5605:
[----:B------:R-:W-:Y:S01]  /*8d70*/  UIADD3 UR15, UR9, 0x1, URZ ;  /* 0x00000001090f7890 */ /* 0x000fe2000fffe03f */
[----:B------:R-:W-:Y:S11]  /*8d80*/  BRA `(.L_x_5607) ;  /* 0x0000000000047947 */ /* 0x000ff60003800000 */
.L_x_5594:
[----:B------:R-:W-:-:S05]  /*8d90*/  UMOV UR15, UR9 ;  /* 0x00000009000f7c82 */ /* 0x000fca0008000000 */
.L_x_5607:
        /* <DEDUP_REMOVED lines=15> */
.L_x_5632:
        /* <DEDUP_REMOVED lines=11> */
.L_x_5610:
[----:B------:R-:W2:Y:S04]  /*8f40*/  LDG.E.STRONG.GPU R0, desc[UR46][R2.64] ;  /* 0x0000002e02007981 */ /* 0x000ea8000c1ef900 */
[----:B--2---:R-:W-:Y:S01]  /*8f50*/  CCTL.IVALL ;  /* 0x00000000ff00798f */ /* 0x004fe20002000000 */
[----:B------:R-:W-:Y:S05]  /*8f60*/  YIELD ;  /* 0x0000000000007946 */ /* 0x000fea0003800000 */
[----:B------:R-:W-:-:S13]  /*8f70*/  ISETP.NE.AND P1, PT, R0, UR22, PT ;  /* 0x0000001600007c0c */ /* 0x000fda000bf25270 */
[----:B------:R-:W-:Y:S05]  /*8f80*/  @P1 BRA `(.L_x_5610) ;  /* 0xfffffffc00ec1947 */ /* 0x000fea000383ffff */
.L_x_5609:
[----:B------:R-:W-:Y:S05]  /*8f90*/  BSYNC B0 ;  /* 0x0000000000007941 */ /* 0x000fea0003800000 */
.L_x_5608:
[----:B------:R-:W-:-:S03]  /*8fa0*/  UMOV UR16, 0xffffffff ;  /* 0xffffffff00107882 */ /* 0x000fc60000000000 */
[----:B------:R-:W-:Y:S05]  /*8fb0*/  BRA.DIV UR16, `(.L_x_5611) ;  /* 0x0000003a10a87947 */ /* 0x000fea000b800000 */
[----:B------:R-:W-:Y:S01]  /*8fc0*/  NOP ;  /* 0x0000000000007918 */ /* 0x000fe20000000000 */
.L_x_5684:
        /* <DEDUP_REMOVED lines=19> */
.L_x_5613:
[----:B------:R-:W-:Y:S05]  /*9100*/  BSYNC B0 ;  /* 0x0000000000007941 */ /* 0x000fea0003800000 */
.L_x_5612:
        /* <DEDUP_REMOVED lines=17> */
.L_x_5615:
[----:B------:R-:W-:Y:S05]  /*9220*/  BSYNC B0 ;  /* 0x0000000000007941 */ /* 0x000fea0003800000 */
.L_x_5614:
[----:B------:R-:W-:Y:S06]  /*9230*/  BAR.ARV 0xa, 0xa0 ;  /* 0x0282800000007b1d */ /* 0x000fec0000002000 */
[----:B------:R-:W-:Y:S04]  /*9240*/  BSSY B0, `(.L_x_5616) ;  /* 0x0000003000007945 */ /* 0x000fe80003800000 */
[----:B------:R-:W-:Y:S05]  /*9250*/  @!P0 BRA `(.L_x_5617) ;  /* 0x0000000000048947 */ /* 0x000fea0003800000 */
[----:B------:R-:W-:-:S04]  /*9260*/  DEPBAR.LE SB0, 0x0 ;  /* 0x000080000000791a */ /* 0x000fc80000000000 */
.L_x_5617:
[----:B------:R-:W-:Y:S05]  /*9270*/  BSYNC B0 ;  /* 0x0000000000007941 */ /* 0x000fea0003800000 */
.L_x_5616:
        /* <DEDUP_REMOVED lines=19> */
.L_x_5619:
[----:B------:R-:W-:Y:S05]  /*93b0*/  BSYNC B0 ;  /* 0x0000000000007941 */ /* 0x000fea0003800000 */
.L_x_5618:
        /* <DEDUP_REMOVED lines=9> */
.L_x_5622:
[----:B------:R-:W2:Y:S04]  /*9450*/  LDG.E.STRONG.GPU R0, desc[UR46][R2.64] ;  /* 0x0000002e02007981 */ /* 0x000ea8000c1ef900 */
[----:B--2---:R-:W-:Y:S01]  /*9460*/  CCTL.IVALL ;  /* 0x00000000ff00798f */ /* 0x004fe20002000000 */
[----:B------:R-:W-:Y:S05]  /*9470*/  YIELD ;  /* 0x0000000000007946 */ /* 0x000fea0003800000 */
[----:B------:R-:W-:-:S13]  /*9480*/  ISETP.NE.AND P1, PT, R0, UR22, PT ;  /* 0x0000001600007c0c */ /* 0x000fda000bf25270 */
[----:B------:R-:W-:Y:S05]  /*9490*/  @P1 BRA `(.L_x_5622) ;  /* 0xfffffffc00ec1947 */ /* 0x000fea000383ffff */
.L_x_5621:
[----:B------:R-:W-:Y:S05]  /*94a0*/  BSYNC B0 ;  /* 0x0000000000007941 */ /* 0x000fea0003800000 */
.L_x_5620:
[----:B------:R-:W-:-:S03]  /*94b0*/  UMOV UR12, 0xffffffff ;  /* 0xffffffff000c7882 */ /* 0x000fc60000000000 */
[----:B------:R-:W-:Y:S05]  /*94c0*/  BRA.DIV UR12, `(.L_x_5623) ;  /* 0x000000360c807947 */ /* 0x000fea000b800000 */
[----:B------:R-:W-:Y:S01]  /*94d0*/  NOP ;  /* 0x0000000000007918 */ /* 0x000fe20000000000 */
.L_x_5687:
        /* <DEDUP_REMOVED lines=15> */
.L_x_5625:
[----:B------:R-:W-:Y:S05]  /*95d0*/  BSYNC B0 ;  /* 0x0000000000007941 */ /* 0x000fea0003800000 */
.L_x_5624:
        /* <DEDUP_REMOVED lines=15> */
.L_x_5627:
[----:B------:R-:W-:Y:S05]  /*96d0*/  BSYNC B0 ;  /* 0x0000000000007941 */ /* 0x000fea0003800000 */
.L_x_5626:
[----:B------:R-:W-:Y:S06]  /*96e0*/  BAR.ARV 0xa, 0xa0 ;  /* 0x0282800000007b1d */ /* 0x000fec0000002000 */
[----:B------:R-:W-:Y:S04]  /*96f0*/  BSSY B0, `(.L_x_5628) ;  /* 0x0000003000007945 */ /* 0x000fe80003800000 */
[----:B------:R-:W-:Y:S05]  /*9700*/  @!P0 BRA `(.L_x_5629) ;  /* 0x0000000000048947 */ /* 0x000fea0003800000 */
[----:B------:R-:W-:-:S04]  /*9710*/  DEPBAR.LE SB0, 0x0 ;  /* 0x000080000000791a */ /* 0x000fc80000000000 */
.L_x_5629:
[----:B------:R-:W-:Y:S05]  /*9720*/  BSYNC B0 ;  /* 0x0000000000007941 */ /* 0x000fea0003800000 */
.L_x_5628:
        /* <DEDUP_REMOVED lines=19> */
.L_x_5631:
[----:B------:R-:W-:Y:S05]  /*9860*/  BSYNC B0 ;  /* 0x0000000000007941 */ /* 0x000fea0003800000 */
.L_x_5630:
[----:B------:R-:W-:Y:S02]  /*9870*/  UIADD3 UR9, UR9, 0x2, URZ ;  /* 0x0000000209097890 */ /* 0x000fe4000fffe03f */
[----:B------:R-:W-:-:S04]  /*9880*/  UIADD3 UR4, UR4, 0x4000, URZ ;  /* 0x0000400004047890 */ /* 0x000fc8000fffe03f */
[----:B------:R-:W-:-:S13]  /*9890*/  ISETP.LE.AND P1, PT, R9, UR9, PT ;  /* 0x0000000909007c0c */ /* 0x000fda000bf23270 */
[----:B------:R-:W-:Y:S05]  /*98a0*/  @!P1 BRA `(.L_x_5632) ;  /* 0xfffffff400789947 */ /* 0x000fea000383ffff */
.L_x_5593:
        /* <DEDUP_REMOVED lines=41> */
.L_x_5635:
[----:B------:R-:W-:Y:S05]  /*9b40*/  BSYNC B0 ;  /* 0x0000000000007941 */ /* 0x000fea0003800000 */
.L_x_5634:
[----:B------:R-:W-:Y:S05]  /*9b50*/  BRA `(.L_x_5636) ;  /* 0x0000000000047947 */ /* 0x000fea0003800000 */
.L_x_5633:
[----:B------:R-:W-:-:S05]  /*9b60*/  UMOV UR4, UR9 ;  /* 0x0000000900047c82 */ /* 0x000fca0008000000 */
.L_x_5636:
        /* <DEDUP_REMOVED lines=11> */
.L_x_5641:
        /* <DEDUP_REMOVED lines=24> */
.L_x_5638:
[----:B------:R-:W-:Y:S05]  /*9da0*/  BSYNC B0 ;  /* 0x0000000000007941 */ /* 0x000fea0003800000 */
.L_x_5637:
        /* <DEDUP_REMOVED lines=24> */
.L_x_5640:
[----:B------:R-:W-:Y:S05]  /*9f30*/  BSYNC B0 ;  /* 0x0000000000007941 */ /* 0x000fea0003800000 */
.L_x_5639:
[----:B------:R-:W-:Y:S02]  /*9f40*/  UIADD3 UR7, UR7, 0x2, URZ ;  /* 0x0000000207077890 */ /* 0x000fe4000fffe03f */
[----:B------:R-:W-:Y:S02]  /*9f50*/  ULEA UR5, UR19, UR5, 0x1 ;  /* 0x0000000513057291 */ /* 0x000fe4000f8e083f */
[----:B------:R-:W-:Y:S02]  /*9f60*/  ULEA UR6, UR19, UR6, 0x1 ;  /* 0x0000000613067291 */ /* 0x000fe4000f8e083f */
[----:B------:R-:W-:-:S13]  /*9f70*/  ISETP.NE.AND P0, PT, RZ, UR7, PT ;  /* 0x00000007ff007c0c */ /* 0x000fda000bf05270 */
[----:B------:R-:W-:Y:S05]  /*9f80*/  @!P0 BRA `(.L_x_5497) ;  /* 0x0000002800388947 */ /* 0x000fea0003800000 */
[----:B------:R-:W-:Y:S05]  /*9f90*/  BRA `(.L_x_5641) ;  /* 0xfffffffc00207947 */ /* 0x000fea000383ffff */
.L_x_5585:
        /* <DEDUP_REMOVED lines=14> */
.L_x_5642:
        /* <DEDUP_REMOVED lines=14> */
.L_x_5644:
[----:B------:R-:W-:-:S05]  /*a160*/  ULDC UR4, c[0x0][0x8bc] ;  /* 0x00022f0000047ab9 */ /* 0x000fca0000000800 */
.L_x_5643:
        /* <DEDUP_REMOVED lines=59> */
.L_x_5646:
        /* <DEDUP_REMOVED lines=13> */
.L_x_5647:
        /* <DEDUP_REMOVED lines=8> */
.L_x_5648:
        /* <DEDUP_REMOVED lines=21> */
.L_x_5649:
        /* <DEDUP_REMOVED lines=50> */
.L_x_5688:
        /* <DEDUP_REMOVED lines=15> */
.L_x_5652:
        /* <DEDUP_REMOVED lines=97> */
.L_x_5663:
[----:B-123--:R-:W-:-:S04]  /*b1e0*/  SHF.L.U32 R18, R10, 0x1f, RZ ;  /* 0x0000001f0a127819 */ /* 0x00efc800000006ff */
[----:B------:R-:W2:Y:S02]  /*b1f0*/  SYNCS.PHASECHK.TRANS64.TRYWAIT P1, [R15+URZ+0x30840], R18 ;  /* 0x030840120f0075a7 */ /* 0x000ea4000802017f */
[----:B--2---:R-:W-:Y:S05]  /*b200*/  @!P1 BRA `(.L_x_5655) ;  /* 0x0000001800609947 */ /* 0x004fea0003800000 */
.L_x_5689:
        /* <DEDUP_REMOVED lines=8> */
.L_x_5656:
        /* <DEDUP_REMOVED lines=37> */
.L_x_5690:
        /* <DEDUP_REMOVED lines=8> */
.L_x_5658:
        /* <DEDUP_REMOVED lines=37> */
.L_x_5691:
        /* <DEDUP_REMOVED lines=8> */
.L_x_5660:
        /* <DEDUP_REMOVED lines=31> */
.L_x_5693:
        /* <DEDUP_REMOVED lines=8> */
.L_x_5662:
        /* <DEDUP_REMOVED lines=37> */
.L_x_5654:
[----:B------:R-:W4:Y:S02]  /*bcf0*/  LDL.LU R4, [R1+0x4] ;  /* 0x0000040001047983 */ /* 0x000f240000300800 */
[----:B----4-:R-:W-:Y:S02]  /*bd00*/  ISETP.NE.AND P1, PT, R4, RZ, PT ;  /* 0x000000ff0400720c */ /* 0x010fe40003f25270 */
[----:B------:R4:W5:Y:S11]  /*bd10*/  LDL R4, [R1] ;  /* 0x0000000001047983 */ /* 0x0009760000100800 */
[----:B----4-:R-:W-:Y:S05]  /*bd20*/  @!P1 BRA `(.L_x_5653) ;  /* 0x00000004005c9947 */ /* 0x010fea0003800000 */
[----:B------:R-:W-:-:S04]  /*bd30*/  SHF.L.U32 R12, R10, 0x1f, RZ ;  /* 0x0000001f0a0c7819 */ /* 0x000fc800000006ff */
[----:B------:R-:W4:Y:S02]  /*bd40*/  SYNCS.PHASECHK.TRANS64.TRYWAIT P1, [R15+URZ+0x30840], R12 ;  /* 0x0308400c0f0075a7 */ /* 0x000f24000802017f */
[----:B----4-:R-:W-:Y:S05]  /*bd50*/  @!P1 BRA `(.L_x_5664) ;  /* 0x0000000c00e09947 */ /* 0x010fea0003800000 */
.L_x_5694:
        /* <DEDUP_REMOVED lines=8> */
.L_x_5665:
        /* <DEDUP_REMOVED lines=34> */
.L_x_5695:
        /* <DEDUP_REMOVED lines=8> */
.L_x_5667:
        /* <DEDUP_REMOVED lines=34> */
.L_x_5653:
[----:B------:R-:W1:Y:S01]  /*c2a0*/  S2R R0, SR_TID.X ;  /* 0x0000000000007919 */ /* 0x000e620000002100 */
[----:B------:R-:W-:Y:S01]  /*c2b0*/  IMAD R3, R16, 0x8, R15 ;  /* 0x0000000810037824 */ /* 0x000fe200078e020f */
[----:B-1----:R-:W-:Y:S02]  /*c2c0*/  LOP3.LUT R2, R0, 0x7f, RZ, 0xc0, !PT ;  /* 0x0000007f00027812 */ /* 0x002fe400078ec0ff */
[----:B------:R-:W-:Y:S02]  /*c2d0*/  SHF.L.U32 R0, R10, 0x1f, RZ ;  /* 0x0000001f0a007819 */ /* 0x000fe400000006ff */
[----:B------:R-:W-:Y:S02]  /*c2e0*/  ISETP.NE.AND P1, PT, R2, RZ, PT ;  /* 0x000000ff0200720c */ /* 0x000fe40003f25270 */
[----:B------:R-:W1:Y:S02]  /*c2f0*/  SYNCS.PHASECHK.TRANS64.TRYWAIT P0, [R3+URZ+0x30840], R0 ;  /* 0x03084000030075a7 */ /* 0x000e64000800017f */
[----:B-1----:R-:W-:Y:S09]  /*c300*/  @!P0 BRA `(.L_x_5668) ;  /* 0x00000008009c8947 */ /* 0x002ff20003800000 */
.L_x_5696:
[----:B------:R-:W-:Y:S05]  /*c310*/  @P1 BRA `(.L_x_5669) ;  /* 0x0000000000181947 */ /* 0x000fea0003800000 */
[----:B------:R-:W1:Y:S01]  /*c320*/  S2R R2, SR_TID.X ;  /* 0x0000000000027919 */ /* 0x000e620000002100 */
[----:B------:R-:W-:-:S04]  /*c330*/  IMAD.MOV.U32 R0, RZ, RZ, 0x4100 ;  /* 0x00004100ff007424 */ /* 0x000fc800078e00ff */
[----:B------:R1:W-:Y:S02]  /*c340*/  SYNCS.ARRIVE.TRANS64 RZ, [R3+URZ+0x30830], R0 ;  /* 0x0308300003ff79a7 */ /* 0x0003e4000800003f */
[----:B-1----:R-:W-:-:S13]  /*c350*/  LOP3.LUT P0, RZ, R2, 0x1f, RZ, 0xc0, !PT ;  /* 0x0000001f02ff7812 */ /* 0x002fda000780c0ff */
[----:B------:R-:W-:Y:S05]  /*c360*/  @!P0 BRA `(.L_x_5669) ;  /* 0x0000000000048947 */ /* 0x000fea0003800000 */
[----:B------:R-:W-:Y:S01]  /*c370*/  BPT.TRAP 0x1 ;  /* 0x000000040000795c */ /* 0x000fe20000300000 */
.L_x_5669:
        /* <DEDUP_REMOVED lines=41> */
.L_x_5650:
[----:B------:R-:W-:Y:S05]  /*c610*/  BSYNC B0 ;  /* 0x0000000000007941 */ /* 0x000fea0003800000 */
.L_x_5645:
[----:B------:R-:W-:-:S03]  /*c620*/  UMOV UR8, 0xffffffff ;  /* 0xffffffff00087882 */ /* 0x000fc60000000000 */
[----:B------:R-:W-:Y:S05]  /*c630*/  BRA.DIV UR8, `(.L_x_5670) ;  /* 0x0000000608e47947 */ /* 0x000fea000b800000 */
[----:B------:R-:W-:-:S13]  /*c640*/  ELECT P6, URZ, PT ;  /* 0x00000000003f782f */ /* 0x000fda00038c0000 */
.L_x_5699:
[----:B------:R-:W-:Y:S05]  /*c650*/  @!P6 BRA `(.L_x_5497) ;  /* 0x000000000084e947 */ /* 0x000fea0003800000 */
[----:B------:R-:W-:-:S06]  /*c660*/  ULOP3.LUT UR8, UR38, 0x2, URZ, 0xfc, !UPT ;  /* 0x0000000226087892 */ /* 0x000fcc000f8efc3f */
[----:B------:R-:W-:-:S05]  /*c670*/  IMAD.U32 R2, RZ, RZ, UR8 ;  /* 0x00000008ff027e24 */ /* 0x000fca000f8e00ff */
[----:B------:R-:W-:-:S13]  /*c680*/  ISETP.NE.AND P2, PT, R2, 0x3, PT ;  /* 0x000000030200780c */ /* 0x000fda0003f45270 */
[----:B------:R-:W-:Y:S05]  /*c690*/  @!P2 BRA `(.L_x_5671) ;  /* 0x000000000004a947 */ /* 0x000fea0003800000 */
[----:B---3--:R-:W-:Y:S01]  /*c6a0*/  BPT.TRAP 0x1 ;  /* 0x000000040000795c */ /* 0x008fe20000300000 */
.L_x_5671:
        /* <DEDUP_REMOVED lines=15> */
.L_x_5700:
[----:B------:R-:W2:Y:S02]  /*c7a0*/  SYNCS.PHASECHK.TRANS64.TRYWAIT P0, [R3+URZ], R2 ;  /* 0x00000002030075a7 */ /* 0x000ea4000800017f */
[----:B--2---:R-:W-:Y:S05]  /*c7b0*/  @!P0 BRA `(.L_x_5673) ;  /* 0x0000000400b88947 */ /* 0x004fea0003800000 */
.L_x_5701:
[----:B------:R-:W-:Y:S05]  /*c7c0*/  @!P2 BRA `(.L_x_5674) ;  /* 0x000000000004a947 */ /* 0x000fea0003800000 */
[----:B---3--:R-:W-:Y:S01]  /*c7d0*/  BPT.TRAP 0x1 ;  /* 0x000000040000795c */ /* 0x008fe20000300000 */
.L_x_5674:
[----:B--2---:R-:W-:-:S04]  /*c7e0*/  VIADD R3, R8, 0x30840 ;  /* 0x0003084008037836 */ /* 0x004fc80000000000 */
[----:B------:R-:W-:-:S04]  /*c7f0*/  IMAD R5, R0, 0x8, R3 ;  /* 0x0000000800057824 */ /* 0x000fc800078e0203 */
[----:B------:R-:W2:Y:S02]  /*c800*/  SYNCS.PHASECHK.TRANS64.TRYWAIT P0, [R5+URZ], R4 ;  /* 0x00000004050075a7 */ /* 0x000ea4000800017f */
[----:B--2---:R-:W-:Y:S05]  /*c810*/  @!P0 BRA `(.L_x_5675) ;  /* 0x0000000400b48947 */ /* 0x004fea0003800000 */
.L_x_5702:
[----:B------:R-:W-:-:S07]  /*c820*/  IMAD R3, R6, 0x8, R3 ;  /* 0x0000000806037824 */ /* 0x000fce00078e0203 */
.L_x_5676:
[----:B----4-:R4:W1:Y:S02]  /*c830*/  SYNCS.PHASECHK.TRANS64.TRYWAIT P0, [R3+URZ], R2 ;  /* 0x00000002030075a7 */ /* 0x010864000800017f */
[----:B-1----:R-:W-:Y:S05]  /*c840*/  @!P0 NANOSLEEP.SYNCS 0x989680 ;  /* 0x009896800000895d */ /* 0x002fea0003900000 */
[----:B------:R-:W1:Y:S02]  /*c850*/  @!P0 SYNCS.PHASECHK.TRANS64 P0, [R3+URZ], R2 ;  /* 0x00000002030085a7 */ /* 0x000e64000800007f */
[----:B-1----:R-:W-:Y:S05]  /*c860*/  @!P0 BRA `(.L_x_5676) ;  /* 0xfffffffc00f08947 */ /* 0x002fea000383ffff */
.L_x_5497:
[----:B---3--:R-:W-:Y:S05]  /*c870*/  BSYNC B6 ;  /* 0x0000000000067941 */ /* 0x008fea0003800000 */
.L_x_5491:
[----:B------:R-:W-:Y:S05]  /*c880*/  EXIT ;  /* 0x000000000000794d */ /* 0x000fea0003800000 */
.L_x_5508:
[----:B------:R-:W-:Y:S02]  /*c890*/  IMAD.MOV.U32 R12, RZ, RZ, RZ ;  /* 0x000000ffff0c7224 */ /* 0x000fe400078e00ff */
[----:B------:R-:W-:Y:S02]  /*c8a0*/  IMAD.MOV.U32 R11, RZ, RZ, 0x1f ;  /* 0x0000001fff0b7424 */ /* 0x000fe400078e00ff */
[----:B------:R-:W-:-:S07]  /*c8b0*/  IMAD.MOV.U32 R15, RZ, RZ, -0x1 ;  /* 0xffffffffff0f7424 */ /* 0x000fce00078e00ff */
[----:B------:R-:W-:Y:S05]  /*c8c0*/  WARPSYNC.COLLECTIVE R15, `(.L_x_5677) ;  /* 0x000000000f087348 */ /* 0x000fea0003c00000 */
[----:B------:R1:W2:Y:S02]  /*c8d0*/  SHFL.IDX P6, R14, R13, R12, R11 ;  /* 0x0000000c0d0e7389 */ /* 0x0002a400000c000b */
[----:B-12---:R-:W-:Y:S01]  /*c8e0*/  ENDCOLLECTIVE ;  /* 0x000000000000791b */ /* 0x006fe20003800000 */
.L_x_5677:
[----:B------:R-:W-:Y:S05]  /*c8f0*/  BRA `(.L_x_5678) ;  /* 0xffffff4c00547947 */ /* 0x000fea000383ffff */
.L_x_5510:
[----:B--2---:R2:W3:Y:S02]  /*c900*/  SYNCS.PHASECHK.TRANS64.TRYWAIT P0, [R231+URZ+0x30800], R8 ;  /* 0x03080008e70075a7 */ /* 0x0044e4000800017f */
[----:B---3--:R-:W-:Y:S05]  /*c910*/  @!P0 NANOSLEEP.SYNCS 0x989680 ;  /* 0x009896800000895d */ /* 0x008fea0003900000 */
[----:B------:R-:W3:Y:S02]  /*c920*/  @!P0 SYNCS.PHASECHK.TRANS64 P0, [R231+URZ+0x30800], R8 ;  /* 0x03080008e70085a7 */ /* 0x000ee4000800007f */
[----:B---3--:R-:W-:Y:S05]  /*c930*/  @!P0 BRA `(.L_x_5510) ;  /* 0xfffffffc00f08947 */ /* 0x008fea000383ffff */
[----:B------:R-:W-:Y:S05]  /*c940*/  BRA `(.L_x_5509) ;  /* 0xffffff4c009c7947 */ /* 0x000fea000383ffff */
.L_x_5514:
[----:B---3--:R3:W4:Y:S02]  /*c950*/  SYNCS.PHASECHK.TRANS64.TRYWAIT P0, [R0+URZ+0x30810], R7 ;  /* 0x03081007000075a7 */ /* 0x008724000800017f */
[----:B----4-:R-:W-:Y:S05]  /*c960*/  @!P0 NANOSLEEP.SYNCS 0x989680 ;  /* 0x009896800000895d */ /* 0x010fea0003900000 */
[----:B------:R-:W4:Y:S02]  /*c970*/  @!P0 SYNCS.PHASECHK.TRANS64 P0, [R0+URZ+0x30810], R7 ;  /* 0x03081007000085a7 */ /* 0x000f24000800007f */
[----:B----4-:R-:W-:Y:S05]  /*c980*/  @!P0 BRA `(.L_x_5514) ;  /* 0xfffffffc00f08947 */ /* 0x010fea000383ffff */
[----:B------:R-:W-:Y:S05]  /*c990*/  BRA `(.L_x_5513) ;  /* 0xffffff5400307947 */ /* 0x000fea000383ffff */
.L_x_5518:
[----:B------:R1:W1:Y:S02]  /*c9a0*/  SYNCS.PHASECHK.TRANS64.TRYWAIT P0, [R0+URZ+0x30830], R7 ;  /* 0x03083007000075a7 */ /* 0x000264000800017f */
[----:B-1----:R-:W-:Y:S05]  /*c9b0*/  @!P0 NANOSLEEP.SYNCS 0x989680 ;  /* 0x009896800000895d */ /* 0x002fea0003900000 */
[----:B------:R-:W1:Y:S02]  /*c9c0*/  @!P0 SYNCS.PHASECHK.TRANS64 P0, [R0+URZ+0x30830], R7 ;  /* 0x03083007000085a7 */ /* 0x000e64000800007f */
[----:B-1----:R-:W-:Y:S05]  /*c9d0*/  @!P0 BRA `(.L_x_5518) ;  /* 0xfffffffc00f08947 */ /* 0x002fea000383ffff */
[----:B------:R-:W-:Y:S05]  /*c9e0*/  BRA `(.L_x_5517) ;  /* 0xffffff5800887947 */ /* 0x000fea000383ffff */
.L_x_5598:
[----:B------:R-:W-:Y:S01]  /*c9f0*/  BSSY B0, `(.L_x_5679) ;  /* 0x0000005000007945 */ /* 0x000fe20003800000 */
[----:B------:R-:W-:-:S07]  /*ca00*/  IMAD.MOV.U32 R15, RZ, RZ, -0x1 ;  /* 0xffffffffff0f7424 */ /* 0x000fce00078e00ff */
[----:B------:R-:W-:Y:S05]  /*ca10*/  WARPSYNC.COLLECTIVE R15, `(.L_x_5680) ;  /* 0x000000000f087348 */ /* 0x000fea0003c00000 */
[----:B------:R-:W-:Y:S01]  /*ca20*/  NOP ;  /* 0x0000000000007918 */ /* 0x000fe20000000000 */
[----:B------:R-:W-:Y:S01]  /*ca30*/  ENDCOLLECTIVE ;  /* 0x000000000000791b */ /* 0x000fe20003800000 */
.L_x_5680:
[----:B------:R-:W-:Y:S05]  /*ca40*/  BSYNC B0 ;  /* 0x0000000000007941 */ /* 0x000fea0003800000 */
.L_x_5679:
[----:B------:R-:W-:Y:S05]  /*ca50*/  BRA `(.L_x_5681) ;  /* 0xffffffbc00b07947 */ /* 0x000fea000383ffff */
.L_x_5611:
[----:B------:R-:W-:Y:S01]  /*ca60*/  BSSY B0, `(.L_x_5682) ;  /* 0x0000005000007945 */ /* 0x000fe20003800000 */
[----:B------:R-:W-:-:S07]  /*ca70*/  IMAD.MOV.U32 R15, RZ, RZ, -0x1 ;  /* 0xffffffffff0f7424 */ /* 0x000fce00078e00ff */
[----:B------:R-:W-:Y:S05]  /*ca80*/  WARPSYNC.COLLECTIVE R15, `(.L_x_5683) ;  /* 0x000000000f087348 */ /* 0x000fea0003c00000 */
[----:B------:R-:W-:Y:S01]  /*ca90*/  NOP ;  /* 0x0000000000007918 */ /* 0x000fe20000000000 */
[----:B------:R-:W-:Y:S01]  /*caa0*/  ENDCOLLECTIVE ;  /* 0x000000000000791b */ /* 0x000fe20003800000 */
.L_x_5683:
[----:B------:R-:W-:Y:S05]  /*cab0*/  BSYNC B0 ;  /* 0x0000000000007941 */ /* 0x000fea0003800000 */
.L_x_5682:
[----:B------:R-:W-:Y:S05]  /*cac0*/  BRA `(.L_x_5684) ;  /* 0xffffffc400407947 */ /* 0x000fea000383ffff */
.L_x_5623:
[----:B------:R-:W-:Y:S01]  /*cad0*/  BSSY B0, `(.L_x_5685) ;  /* 0x0000005000007945 */ /* 0x000fe20003800000 */
[----:B------:R-:W-:-:S07]  /*cae0*/  IMAD.MOV.U32 R15, RZ, RZ, -0x1 ;  /* 0xffffffffff0f7424 */ /* 0x000fce00078e00ff */
[----:B------:R-:W-:Y:S05]  /*caf0*/  WARPSYNC.COLLECTIVE R15, `(.L_x_5686) ;  /* 0x000000000f087348 */ /* 0x000fea0003c00000 */
[----:B------:R-:W-:Y:S01]  /*cb00*/  NOP ;  /* 0x0000000000007918 */ /* 0x000fe20000000000 */
[----:B------:R-:W-:Y:S01]  /*cb10*/  ENDCOLLECTIVE ;  /* 0x000000000000791b */ /* 0x000fe20003800000 */
.L_x_5686:
[----:B------:R-:W-:Y:S05]  /*cb20*/  BSYNC B0 ;  /* 0x0000000000007941 */ /* 0x000fea0003800000 */
.L_x_5685:
[----:B------:R-:W-:Y:S05]  /*cb30*/  BRA `(.L_x_5687) ;  /* 0xffffffc800687947 */ /* 0x000fea000383ffff */
.L_x_5651:
[----:B-1----:R1:W2:Y:S02]  /*cb40*/  SYNCS.PHASECHK.TRANS64.TRYWAIT P0, [R15+URZ+0x30820], R0 ;  /* 0x030820000f0075a7 */ /* 0x0022a4000800017f */
[----:B--2---:R-:W-:Y:S05]  /*cb50*/  @!P0 NANOSLEEP.SYNCS 0x989680 ;  /* 0x009896800000895d */ /* 0x004fea0003900000 */
[----:B------:R-:W2:Y:S02]  /*cb60*/  @!P0 SYNCS.PHASECHK.TRANS64 P0, [R15+URZ+0x30820], R0 ;  /* 0x030820000f0085a7 */ /* 0x000ea4000800007f */
[----:B--2---:R-:W-:Y:S05]  /*cb70*/  @!P0 BRA `(.L_x_5651) ;  /* 0xfffffffc00f08947 */ /* 0x004fea000383ffff */
[----:B------:R-:W-:Y:S05]  /*cb80*/  BRA `(.L_x_5688) ;  /* 0xffffffdc00d47947 */ /* 0x000fea000383ffff */
.L_x_5655:
[----:B--2---:R2:W3:Y:S02]  /*cb90*/  SYNCS.PHASECHK.TRANS64.TRYWAIT P1, [R15+URZ+0x30840], R18 ;  /* 0x030840120f0075a7 */ /* 0x0044e4000802017f */
[----:B---3--:R-:W-:Y:S05]  /*cba0*/  @!P1 NANOSLEEP.SYNCS 0x989680 ;  /* 0x009896800000995d */ /* 0x008fea0003900000 */
[----:B------:R-:W3:Y:S02]  /*cbb0*/  @!P1 SYNCS.PHASECHK.TRANS64 P1, [R15+URZ+0x30840], R18 ;  /* 0x030840120f0095a7 */ /* 0x000ee4000802007f */
[----:B---3--:R-:W-:Y:S05]  /*cbc0*/  @!P1 BRA `(.L_x_5655) ;  /* 0xfffffffc00f09947 */ /* 0x008fea000383ffff */
[----:B------:R-:W-:Y:S05]  /*cbd0*/  BRA `(.L_x_5689) ;  /* 0xffffffe4008c7947 */ /* 0x000fea000383ffff */
.L_x_5657:
[----:B-1----:R1:W3:Y:S02]  /*cbe0*/  SYNCS.PHASECHK.TRANS64.TRYWAIT P1, [R15+URZ+0x30828], R18 ;  /* 0x030828120f0075a7 */ /* 0x0022e4000802017f */
[----:B---3--:R-:W-:Y:S05]  /*cbf0*/  @!P1 NANOSLEEP.SYNCS 0x989680 ;  /* 0x009896800000995d */ /* 0x008fea0003900000 */
[----:B------:R-:W3:Y:S02]  /*cc00*/  @!P1 SYNCS.PHASECHK.TRANS64 P1, [R15+URZ+0x30828], R18 ;  /* 0x030828120f0095a7 */ /* 0x000ee4000802007f */
[----:B---3--:R-:W-:Y:S05]  /*cc10*/  @!P1 BRA `(.L_x_5657) ;  /* 0xfffffffc00f09947 */ /* 0x008fea000383ffff */
[----:B------:R-:W-:Y:S05]  /*cc20*/  BRA `(.L_x_5690) ;  /* 0xffffffe8002c7947 */ /* 0x000fea000383ffff */
.L_x_5659:
[----:B---3--:R3:W4:Y:S02]  /*cc30*/  SYNCS.PHASECHK.TRANS64.TRYWAIT P1, [R15+URZ+0x30848], R18 ;  /* 0x030848120f0075a7 */ /* 0x008724000802017f */
[----:B----4-:R-:W-:Y:S05]  /*cc40*/  @!P1 NANOSLEEP.SYNCS 0x989680 ;  /* 0x009896800000995d */ /* 0x010fea0003900000 */
[----:B------:R-:W4:Y:S02]  /*cc50*/  @!P1 SYNCS.PHASECHK.TRANS64 P1, [R15+URZ+0x30848], R18 ;  /* 0x030848120f0095a7 */ /* 0x000f24000802007f */
[----:B----4-:R-:W-:Y:S05]  /*cc60*/  @!P1 BRA `(.L_x_5659) ;  /* 0xfffffffc00f09947 */ /* 0x010fea000383ffff */
[----:B------:R-:W-:Y:S05]  /*cc70*/  BRA `(.L_x_5691) ;  /* 0xffffffe800cc7947 */ /* 0x000fea000383ffff */
.L_x_5661:
[----:B------:R-:W-:-:S07]  /*cc80*/  SHF.L.U32 R4, R10, 0x1f, RZ ;  /* 0x0000001f0a047819 */ /* 0x000fce00000006ff */
.L_x_5692:
[----:B----4-:R4:W1:Y:S02]  /*cc90*/  SYNCS.PHASECHK.TRANS64.TRYWAIT P1, [R15+URZ+0x30820], R4 ;  /* 0x030820040f0075a7 */ /* 0x010864000802017f */
[----:B-1----:R-:W-:Y:S05]  /*cca0*/  @!P1 NANOSLEEP.SYNCS 0x989680 ;  /* 0x009896800000995d */ /* 0x002fea0003900000 */
[----:B------:R-:W1:Y:S02]  /*ccb0*/  @!P1 SYNCS.PHASECHK.TRANS64 P1, [R15+URZ+0x30820], R4 ;  /* 0x030820040f0095a7 */ /* 0x000e64000802007f */
[----:B-1----:R-:W-:Y:S05]  /*ccc0*/  @!P1 BRA `(.L_x_5692) ;  /* 0xfffffffc00f09947 */ /* 0x002fea000383ffff */
[----:B------:R-:W-:Y:S05]  /*ccd0*/  BRA `(.L_x_5693) ;  /* 0xffffffec00507947 */ /* 0x000fea000383ffff */
.L_x_5664:
[----:B----4-:R4:W1:Y:S02]  /*cce0*/  SYNCS.PHASECHK.TRANS64.TRYWAIT P1, [R15+URZ+0x30840], R12 ;  /* 0x0308400c0f0075a7 */ /* 0x010864000802017f */
[----:B-1----:R-:W-:Y:S05]  /*ccf0*/  @!P1 NANOSLEEP.SYNCS 0x989680 ;  /* 0x009896800000995d */ /* 0x002fea0003900000 */
[----:B------:R-:W1:Y:S02]  /*cd00*/  @!P1 SYNCS.PHASECHK.TRANS64 P1, [R15+URZ+0x30840], R12 ;  /* 0x0308400c0f0095a7 */ /* 0x000e64000802007f */
[----:B-1----:R-:W-:Y:S05]  /*cd10*/  @!P1 BRA `(.L_x_5664) ;  /* 0xfffffffc00f09947 */ /* 0x002fea000383ffff */
[----:B------:R-:W-:Y:S05]  /*cd20*/  BRA `(.L_x_5694) ;  /* 0xfffffff0000c7947 */ /* 0x000fea000383ffff */
.L_x_5666:
[----:B-1----:R1:W2:Y:S02]  /*cd30*/  SYNCS.PHASECHK.TRANS64.TRYWAIT P1, [R15+URZ+0x30828], R12 ;  /* 0x0308280c0f0075a7 */ /* 0x0022a4000802017f */
[----:B--2---:R-:W-:Y:S05]  /*cd40*/  @!P1 NANOSLEEP.SYNCS 0x989680 ;  /* 0x009896800000995d */ /* 0x004fea0003900000 */
[----:B------:R-:W2:Y:S02]  /*cd50*/  @!P1 SYNCS.PHASECHK.TRANS64 P1, [R15+URZ+0x30828], R12 ;  /* 0x0308280c0f0095a7 */ /* 0x000ea4000802007f */
[----:B--2---:R-:W-:Y:S05]  /*cd60*/  @!P1 BRA `(.L_x_5666) ;  /* 0xfffffffc00f09947 */ /* 0x004fea000383ffff */
[----:B------:R-:W-:Y:S05]  /*cd70*/  BRA `(.L_x_5695) ;  /* 0xfffffff000a07947 */ /* 0x000fea000383ffff */
.L_x_5668:
[----:B------:R1:W1:Y:S02]  /*cd80*/  SYNCS.PHASECHK.TRANS64.TRYWAIT P0, [R3+URZ+0x30840], R0 ;  /* 0x03084000030075a7 */ /* 0x000264000800017f */
[----:B-1----:R-:W-:Y:S05]  /*cd90*/  @!P0 NANOSLEEP.SYNCS 0x989680 ;  /* 0x009896800000895d */ /* 0x002fea0003900000 */
[----:B------:R-:W1:Y:S02]  /*cda0*/  @!P0 SYNCS.PHASECHK.TRANS64 P0, [R3+URZ+0x30840], R0 ;  /* 0x03084000030085a7 */ /* 0x000e64000800007f */
[----:B-1----:R-:W-:Y:S05]  /*cdb0*/  @!P0 BRA `(.L_x_5668) ;  /* 0xfffffffc00f08947 */ /* 0x002fea000383ffff */
[----:B------:R-:W-:Y:S05]  /*cdc0*/  BRA `(.L_x_5696) ;  /* 0xfffffff400507947 */ /* 0x000fea000383ffff */
.L_x_5670:
[----:B------:R-:W-:Y:S01]  /*cdd0*/  BSSY B0, `(.L_x_5697) ;  /* 0x0000006000007945 */ /* 0x000fe20003800000 */
[----:B------:R-:W-:-:S07]  /*cde0*/  IMAD.MOV.U32 R15, RZ, RZ, -0x1 ;  /* 0xffffffffff0f7424 */ /* 0x000fce00078e00ff */
[----:B---3--:R-:W-:Y:S05]  /*cdf0*/  WARPSYNC.COLLECTIVE R15, `(.L_x_5698) ;  /* 0x000000000f0c7348 */ /* 0x008fea0003c00000 */
[----:B------:R-:W-:Y:S02]  /*ce00*/  ELECT P6, UR62, PT ;  /* 0x00000000003e782f */ /* 0x000fe400038c0000 */
[----:B------:R-:W-:Y:S01]  /*ce10*/  MOV R14, UR62 ;  /* 0x0000003e000e7c02 */ /* 0x000fe20008000f00 */
[----:B---3--:R-:W-:Y:S10]  /*ce20*/  ENDCOLLECTIVE ;  /* 0x000000000000791b */ /* 0x008ff40003800000 */
.L_x_5698:
[----:B------:R-:W-:Y:S05]  /*ce30*/  BSYNC B0 ;  /* 0x0000000000007941 */ /* 0x000fea0003800000 */
.L_x_5697:
[----:B------:R-:W-:Y:S05]  /*ce40*/  BRA `(.L_x_5699) ;  /* 0xfffffff800007947 */ /* 0x000fea000383ffff */
.L_x_5672:
[----:B-1----:R1:W2:Y:S02]  /*ce50*/  SYNCS.PHASECHK.TRANS64.TRYWAIT P0, [R7+URZ], R4 ;  /* 0x00000004070075a7 */ /* 0x0022a4000800017f */
[----:B--2---:R-:W-:Y:S05]  /*ce60*/  @!P0 NANOSLEEP.SYNCS 0x989680 ;  /* 0x009896800000895d */ /* 0x004fea0003900000 */
[----:B------:R-:W2:Y:S02]  /*ce70*/  @!P0 SYNCS.PHASECHK.TRANS64 P0, [R7+URZ], R4 ;  /* 0x00000004070085a7 */ /* 0x000ea4000800007f */
[----:B--2---:R-:W-:Y:S05]  /*ce80*/  @!P0 BRA `(.L_x_5672) ;  /* 0xfffffffc00f08947 */ /* 0x004fea000383ffff */
[----:B------:R-:W-:Y:S05]  /*ce90*/  BRA `(.L_x_5700) ;  /* 0xfffffff800407947 */ /* 0x000fea000383ffff */
.L_x_5673:
[----:B--2---:R2:W4:Y:S02]  /*cea0*/  SYNCS.PHASECHK.TRANS64.TRYWAIT P0, [R3+URZ], R2 ;  /* 0x00000002030075a7 */ /* 0x004524000800017f */
[----:B----4-:R-:W-:Y:S05]  /*ceb0*/  @!P0 NANOSLEEP.SYNCS 0x989680 ;  /* 0x009896800000895d */ /* 0x010fea0003900000 */
[----:B------:R-:W4:Y:S02]  /*cec0*/  @!P0 SYNCS.PHASECHK.TRANS64 P0, [R3+URZ], R2 ;  /* 0x00000002030085a7 */ /* 0x000f24000800007f */
[----:B----4-:R-:W-:Y:S05]  /*ced0*/  @!P0 BRA `(.L_x_5673) ;  /* 0xfffffffc00f08947 */ /* 0x010fea000383ffff */
[----:B------:R-:W-:Y:S05]  /*cee0*/  BRA `(.L_x_5701) ;  /* 0xfffffff800347947 */ /* 0x000fea000383ffff */
.L_x_5675:
[----:B--2---:R2:W4:Y:S02]  /*cef0*/  SYNCS.PHASECHK.TRANS64.TRYWAIT P0, [R5+URZ], R4 ;  /* 0x00000004050075a7 */ /* 0x004524000800017f */
[----:B----4-:R-:W-:Y:S05]  /*cf00*/  @!P0 NANOSLEEP.SYNCS 0x989680 ;  /* 0x009896800000895d */ /* 0x010fea0003900000 */
[----:B------:R-:W4:Y:S02]  /*cf10*/  @!P0 SYNCS.PHASECHK.TRANS64 P0, [R5+URZ], R4 ;  /* 0x00000004050085a7 */ /* 0x000f24000800007f */
[----:B----4-:R-:W-:Y:S05]  /*cf20*/  @!P0 BRA `(.L_x_5675) ;  /* 0xfffffffc00f08947 */ /* 0x010fea000383ffff */
[----:B------:R-:W-:Y:S05]  /*cf30*/  BRA `(.L_x_5702) ;  /* 0xfffffff800387947 */ /* 0x000fea000383ffff */
.L_x_5703:
        /* <DEDUP_REMOVED lines=12> */
.L_x_7330:


//--------------------- .text._ZN7cutlass13device_kernelIN5flash11enable_sm90INS1_16FlashAttnBwdSm90INS1_25CollectiveMainloopBwdSm90ILi2ELi2ELi2EN4cute5tupleIJNS5_1CILi1EEES8_S8_EEENS6_IJNS7_ILi64EEENS7_ILi128EEESB_EEENS_6half_tEfNS_4arch4Sm90ELb0ELb1ELb0ELb1ELb0ELb1ELb0ELb0ELi2ELi1ELi2ELi1ELb0EEENS1_24CollectiveEpilogueBwdGQAISC_fSF_Li256ELb1ELb0EEENS1_19SingleTileSchedulerILb1ELb0ELb0ELi128EEEEEEEEEvNT_6ParamsE --------------------------
	.section	.text._ZN7cutlass13device_kernelIN5flash11enable_sm90INS1_16FlashAttnBwdSm90INS1_25CollectiveMainloopBwdSm90ILi2ELi2ELi2EN4cute5tupleIJNS5_1CILi1EEES8_S8_EEENS6_IJNS7_ILi64EEENS7_ILi128EEESB_EEENS_6half_tEfNS_4arch4Sm90ELb0ELb1ELb0ELb1ELb0ELb1ELb0ELb0ELi2ELi1ELi2ELi1ELb0EEENS1_24CollectiveEpilogueBwdGQAISC_fSF_Li256ELb1ELb0EEENS1_19SingleTileSchedulerILb1ELb0ELb0ELi128EEEEEEEEEvNT_6ParamsE,"ax",@progbits
	.align	128
.text._ZN7cutlass13device_kernelIN5flash11enable_sm90INS1_16FlashAttnBwdSm90INS1_25CollectiveMainloopBwdSm90ILi2ELi2ELi2EN4cute5tupleIJNS5_1CILi1EEES8_S8_EEENS6_IJNS7_ILi64EEENS7_ILi128EEESB_EEENS_6half_tEfNS_4arch4Sm90ELb0ELb1ELb0ELb1ELb0ELb1ELb0ELb0ELi2ELi1ELi2ELi1ELb0EEENS1_24CollectiveEpilogueBwdGQAISC_fSF_Li256ELb1ELb0EEENS1_19SingleTileSchedulerILb1ELb0ELb0ELi128EEEEEEEEEvNT_6ParamsE:
        .type           _ZN7cutlass13device_kernelIN5flash11enable_sm90INS1_16FlashAttnBwdSm90INS1_25CollectiveMainloopBwdSm90ILi2ELi2ELi2EN4cute5tupleIJNS5_1CILi1EEES8_S8_EEENS6_IJNS7_ILi64EEENS7_ILi128EEESB_EEENS_6half_tEfNS_4arch4Sm90ELb0ELb1ELb0ELb1ELb0ELb1ELb0ELb0ELi2ELi1ELi2ELi1ELb0EEENS1_24CollectiveEpilogueBwdGQAISC_fSF_Li256ELb1ELb0EEENS1_19SingleTileSchedulerILb1ELb0ELb0ELi128EEEEEEEEEvNT_6ParamsE,@function
        .size           _ZN7cutlass13device_kernelIN5flash11enable_sm90INS1_16FlashAttnBwdSm90INS1_25CollectiveMainloopBwdSm90ILi2ELi2ELi2EN4cute5tupleIJNS5_1CILi1EEES8_S8_EEENS6_IJNS7_ILi64EEENS7_ILi128EEESB_EEENS_6half_tEfNS_4arch4Sm90ELb0ELb1ELb0ELb1ELb0ELb1ELb0ELb0ELi2ELi1ELi2ELi1ELb0EEENS1_24CollectiveEpilogueBwdGQAISC_fSF_Li256ELb1ELb0EEENS1_19SingleTileSchedulerILb1ELb0ELb0ELi128EEEEEEEEEvNT_6ParamsE,(.L_x_7331 - _ZN7cutlass13device_kernelIN5flash11enable_sm90INS1_16FlashAttnBwdSm90INS1_25CollectiveMainloopBwdSm90ILi2ELi2ELi2EN4cute5tupleIJNS5_1CILi1EEES8_S8_EEENS6_IJNS7_ILi64EEENS7_ILi128EEESB_EEENS_6half_tEfNS_4arch4Sm90ELb0ELb1ELb0ELb1ELb0ELb1ELb0ELb0ELi2ELi1ELi2ELi1ELb0EEENS1_24CollectiveEpilogueBwdGQAISC_fSF_Li256ELb1ELb0EEENS1_19SingleTileSchedulerILb1ELb0ELb0ELi128EEEEEEEEEvNT_6ParamsE)
        .other          _ZN7cutlass13device_kernelIN5flash11enable_sm90INS1_16FlashAttnBwdSm90INS1_25CollectiveMainloopBwdSm90ILi2ELi2ELi2EN4cute5tupleIJNS5_1CILi1EEES8_S8_EEENS6_IJNS7_ILi64EEENS7_ILi128EEESB_EEENS_6half_tEfNS_4arch4Sm90ELb0ELb1ELb0ELb1ELb0ELb1ELb0ELb0ELi2ELi1ELi2ELi1ELb0EEENS1_24CollectiveEpilogueBwdGQAISC_fSF_Li256ELb1ELb0EEENS1_19SingleTileSchedulerILb1ELb0ELb0ELi128EEEEEEEEEvNT_6ParamsE,@"STO_CUDA_ENTRY STV_DEFAULT"
_ZN7cutlass13device_kernelIN5flash11enable_sm90INS1_16FlashAttnBwdSm90INS1_25CollectiveMainloopBwdSm90ILi2ELi2ELi2EN4cute5tupleIJNS5_1CILi1EEES8_S8_EEENS6_IJNS7_ILi64EEENS7_ILi128EEESB_EEENS_6half_tEfNS_4arch4Sm90ELb0ELb1ELb0ELb1ELb0ELb1ELb0ELb0ELi2ELi1ELi2ELi1ELb0EEENS1_24CollectiveEpilogueBwdGQAISC_fSF_Li256ELb1ELb0EEENS1_19SingleTileSchedulerILb1ELb0ELb0ELi128EEEEEEEEEvNT_6ParamsE:
        /* <DEDUP_REMOVED lines=24> */
.L_x_5705:
[----:B------:R-:W-:Y:S05]  /*0180*/  BSYNC B0 ;  /* 0x0000000000007941 */ /* 0x000fea0003800000 */
.L_x_5704:
        /* <DEDUP_REMOVED lines=37> */
.L_x_5706:
        /* <DEDUP_REMOVED lines=22> */
.L_x_5707:
[----:B------:R-:W-:Y:S01]  /*0540*/  PLOP3.LUT P0, PT, PT, PT, UP0, 0x80, 0x0 ;  /* 0x000000000000781c */ /* 0x000fe20003f0f008 */
[----:B------:R-:W-:Y:S01]  /*0550*/  NOP ;  /* 0x0000000000007918 */ /* 0x000fe20000000000 */
[----:B------:R-:W-:Y:S01]  /*0560*/  ULDC.64 UR46, c[0x0][0x208] ;  /* 0x00008200002e7ab9 */ /* 0x000fe20000000a00 */
[----:B------:R-:W-:Y:S01]  /*0570*/  BSSY B6, `(.L_x_5708) ;  /* 0x0000873000067945 */ /* 0x000fe20003800000 */
[----:B-12-4-:R-:W-:Y:S09]  /*0580*/  BAR.SYNC.DEFER_BLOCKING 0x0 ;  /* 0x0000000000007b1d */ /* 0x016ff20000010000 */
[----:B------:R-:W-:Y:S05]  /*0590*/  @!P0 BRA `(.L_x_5709) ;  /* 0x0000004800e88947 */ /* 0x000fea0003800000 */
.L_x_5710:
        /* <DEDUP_REMOVED lines=24> */
.L_x_5711:
        /* <DEDUP_REMOVED lines=14> */
.L_x_5713:
[----:B------:R-:W-:-:S05]  /*0800*/  ULDC UR4, c[0x0][0x8c4] ;  /* 0x0002310000047ab9 */ /* 0x000fca0000000800 */
.L_x_5712:
        /* <DEDUP_REMOVED lines=17> */
.L_x_5715:
        /* <DEDUP_REMOVED lines=14> */
.L_x_5716:
        /* <DEDUP_REMOVED lines=11> */
.L_x_5717:
        /* <DEDUP_REMOVED lines=13> */
.L_x_5718:
        /* <DEDUP_REMOVED lines=82> */
.L_x_5719:
        /* <DEDUP_REMOVED lines=29> */
.L_x_5722:
        /* <DEDUP_REMOVED lines=15> */
.L_x_5721:
        /* <DEDUP_REMOVED lines=22> */
.L_x_5724:
        /* <DEDUP_REMOVED lines=15> */
.L_x_5723:
        /* <DEDUP_REMOVED lines=8> */
.L_x_5808:
        /* <DEDUP_REMOVED lines=23> */
.L_x_5726:
        /* <DEDUP_REMOVED lines=95> */
.L_x_5738:
[----:B------:R-:W-:-:S13]  /*1d90*/  ISETP.NE.AND P6, PT, R235, 0x3, PT ;  /* 0x00000003eb00780c */ /* 0x000fda0003fc5270 */
[----:B------:R-:W-:Y:S05]  /*1da0*/  @!P6 BRA `(.L_x_5728) ;  /* 0x000000000004e947 */ /* 0x000fea0003800000 */
[----:B------:R-:W-:Y:S01]  /*1db0*/  BPT.TRAP 0x1 ;  /* 0x000000040000795c */ /* 0x000fe20000300000 */
.L_x_5728:
[----:B------:R-:W-:Y:S01]  /*1dc0*/  IMAD R0, R4, 0x8, R231 ;  /* 0x0000000804007824 */ /* 0x000fe200078e02e7 */
[----:B------:R-:W-:-:S04]  /*1dd0*/  SHF.L.U32 R7, R226, 0x1f, RZ ;  /* 0x0000001fe2077819 */ /* 0x000fc800000006ff */
[----:B------:R2:W3:Y:S01]  /*1de0*/  SYNCS.PHASECHK.TRANS64.TRYWAIT P0, [R0+URZ+0x30810], R7 ;  /* 0x03081007000075a7 */ /* 0x0004e2000800017f */
[----:B------:R-:W-:Y:S05]  /*1df0*/  @!P6 BRA `(.L_x_5729) ;  /* 0x000000000004e947 */ /* 0x000fea0003800000 */
[----:B------:R-:W-:Y:S01]  /*1e00*/  BPT.TRAP 0x1 ;  /* 0x000000040000795c */ /* 0x000fe20000300000 */
.L_x_5729:
[----:B---3--:R-:W-:Y:S05]  /*1e10*/  @P0 BRA `(.L_x_5730) ;  /* 0x0000000000080947 */ /* 0x008fea0003800000 */
[----:B------:R-:W3:Y:S02]  /*1e20*/  SYNCS.PHASECHK.TRANS64.TRYWAIT P0, [R0+URZ+0x30810], R7 ;  /* 0x03081007000075a7 */ /* 0x000ee4000800017f */
[----:B---3--:R-:W-:Y:S05]  /*1e30*/  @!P0 BRA `(.L_x_5731) ;  /* 0x0000006c00d08947 */ /* 0x008fea0003800000 */
.L_x_5730:
        /* <DEDUP_REMOVED lines=81> */
.L_x_5732:
[----:B------:R1:W1:Y:S01]  /*2350*/  SYNCS.PHASECHK.TRANS64.TRYWAIT P0, [R0+URZ+0x30830], R7 ;  /* 0x03083007000075a7 */ /* 0x000262000800017f */
[----:B------:R-:W-:Y:S05]  /*2360*/  @!P6 BRA `(.L_x_5733) ;  /* 0x000000000004e947 */ /* 0x000fea0003800000 */
[----:B------:R-:W-:Y:S01]  /*2370*/  BPT.TRAP 0x1 ;  /* 0x000000040000795c */ /* 0x000fe20000300000 */
.L_x_5733:
[----:B------:R-:W-:-:S05]  /*2380*/  VIADD R5, R231, 0x20000 ;  /* 0x00020000e7057836 */ /* 0x000fca0000000000 */
[----:B------:R-:W-:-:S04]  /*2390*/  SHF.R.U32.HI R5, RZ, 0x4, R5 ;  /* 0x00000004ff057819 */ /* 0x000fc80000011605 */
[----:B------:R-:W-:-:S04]  /*23a0*/  LOP3.LUT R234, R5, 0x3fff, RZ, 0xc0, !PT ;  /* 0x00003fff05ea7812 */ /* 0x000fc800078ec0ff */
[----:B------:R-:W-:Y:S01]  /*23b0*/  LOP3.LUT R5, R234, 0x10000, RZ, 0xfc, !PT ;  /* 0x00010000ea057812 */ /* 0x000fe200078efcff */
[----:B-1----:R-:W-:Y:S06]  /*23c0*/  @P0 BRA `(.L_x_5734) ;  /* 0x0000000000080947 */ /* 0x002fec0003800000 */
[----:B------:R-:W1:Y:S02]  /*23d0*/  SYNCS.PHASECHK.TRANS64.TRYWAIT P0, [R0+URZ+0x30830], R7 ;  /* 0x03083007000075a7 */ /* 0x000e64000800017f */
[----:B-1----:R-:W-:Y:S05]  /*23e0*/  @!P0 BRA `(.L_x_5735) ;  /* 0x0000006800788947 */ /* 0x002fea0003800000 */
.L_x_5734:
        /* <DEDUP_REMOVED lines=445> */
.L_x_5736:
        /* <DEDUP_REMOVED lines=49> */
.L_x_5737:
        /* <DEDUP_REMOVED lines=78> */
.L_x_5720:
[----:B------:R-:W-:Y:S05]  /*47b0*/  @P0 BRA `(.L_x_5714) ;  /* 0x0000004400380947 */ /* 0x000fea0003800000 */
[----:B------:R-:W-:Y:S01]  /*47c0*/  ULDC.64 UR4, c[0x0][0x878] ;  /* 0x00021e0000047ab9 */ /* 0x000fe20000000a00 */
[----:B------:R-:W1:Y:S01]  /*47d0*/  S2R R4, SR_TID.X ;  /* 0x0000000000047919 */ /* 0x000e620000002100 */
[----:B------:R-:W-:Y:S01]  /*47e0*/  UISETP.NE.U32.AND UP0, UPT, UR4, URZ, UPT ;  /* 0x0000003f0400728c */ /* 0x000fe2000bf05070 */
[----:B------:R-:W-:Y:S01]  /*47f0*/  S2UR UR8, SR_CgaCtaId ;  /* 0x00000000000879c3 */ /* 0x000fe20000008800 */
[----:B------:R-:W-:-:S07]  /*4800*/  ULDC UR6, c[0x0][0x850] ;  /* 0x0002140000067ab9 */ /* 0x000fce0000000800 */
[----:B------:R-:W2:Y:S01]  /*4810*/  S2UR UR10, SR_CTAID.X ;  /* 0x00000000000a79c3 */ /* 0x000ea20000002500 */
        /* <DEDUP_REMOVED lines=9> */
[----:B------:R-:W-:-:S05]  /*48b0*/  IMAD.U32 R3, RZ, RZ, UR5 ;  /* 0x00000005ff037e24 */ /* 0x000fca000f8e00ff */
[----:B------:R-:W3:Y:S01]  /*48c0*/  @P0 LDG.E R2, desc[UR46][R2.64] ;  /* 0x0000002e02020981 */ /* 0x000ee2000c1e1900 */
[----:B------:R-:W4:Y:S01]  /*48d0*/  S2UR UR5, SR_CTAID.Y ;  /* 0x00000000000579c3 */ /* 0x000f220000002600 */
[----:B-1----:R-:W-:Y:S01]  /*48e0*/  VIADD R5, R4, 0xffffff80 ;  /* 0xffffff8004057836 */ /* 0x002fe20000000000 */
[----:B------:R-:W-:Y:S01]  /*48f0*/  UISETP.NE.AND UP1, UPT, UR6, 0x1, UPT ;  /* 0x000000010600788c */ /* 0x000fe2000bf25270 */
[----:B------:R-:W-:Y:S01]  /*4900*/  BSSY B0, `(.L_x_5739) ;  /* 0x000005b000007945 */ /* 0x000fe20003800000 */
[----:B--2---:R-:W-:Y:S02]  /*4910*/  USHF.L.U32 UR10, UR10, 0xe, URZ ;  /* 0x0000000e0a0a7899 */ /* 0x004fe4000800063f */
[----:B------:R-:W-:-:S07]  /*4920*/  SHF.R.S32.HI R0, RZ, 0x1f, R5 ;  /* 0x0000001fff007819 */ /* 0x000fce0000011405 */
[----:B------:R-:W-:Y:S01]  /*4930*/  @UP1 ULDC UR11, c[0x0][0x858] ;  /* 0x00021600000b1ab9 */ /* 0x000fe20000000800 */
        /* <DEDUP_REMOVED lines=17> */
[----:B----4-:R-:W-:Y:S02]  /*4a50*/  UIMAD.WIDE.U32 UR8, UR5, UR8, URZ ;  /* 0x00000008050872a5 */ /* 0x010fe4000f8e003f */
        /* <DEDUP_REMOVED lines=62> */
.L_x_5741:
[----:B------:R-:W-:Y:S01]  /*4e40*/  @P0 ELECT P1, URZ, PT ;  /* 0x00000000003f082f */ /* 0x000fe20003820000 */
[----:B------:R2:W-:-:S12]  /*4e50*/  UBLKRED.G.S.ADD.F32.RN [UR6], [UR4], UR5, desc[UR8] ;  /* 0x00000806040073bb */ /* 0x0005d800080a1405 */
[----:B------:R-:W-:Y:S02]  /*4e60*/  @P1 PLOP3.LUT P0, PT, P1, PT, PT, 0x8, 0x0 ;  /* 0x000000000000181c */ /* 0x000fe40000f0e170 */
[----:B------:R-:W-:-:S11]  /*4e70*/  PLOP3.LUT P1, PT, PT, PT, PT, 0x8, 0x0 ;  /* 0x000000000000781c */ /* 0x000fd60003f2e170 */
[----:B--2---:R-:W-:Y:S05]  /*4e80*/  @P0 BRA.U.ANY `(.L_x_5741) ;  /* 0xfffffffd00ec0947 */ /* 0x004fea000393ffff */
[----:B------:R0:W-:Y:S01]  /*4e90*/  UTMACMDFLUSH ;  /* 0x00000000000079b7 */ /* 0x0001e20000000000 */
[----:B------:R-:W-:-:S04]  /*4ea0*/  DEPBAR.LE SB0, 0x0 ;  /* 0x000080000000791a */ /* 0x000fc80000000000 */
.L_x_5740:
[----:B------:R-:W-:Y:S05]  /*4eb0*/  BSYNC B0 ;  /* 0x0000000000007941 */ /* 0x000fea0003800000 */
.L_x_5739:
        /* <DEDUP_REMOVED lines=32> */
.L_x_5742:
        /* <DEDUP_REMOVED lines=8> */
.L_x_5709:
        /* <DEDUP_REMOVED lines=21> */
.L_x_5744:
        /* <DEDUP_REMOVED lines=13> */
.L_x_5746:
[----:B------:R-:W-:-:S05]  /*5360*/  ULDC UR4, c[0x0][0x8c4] ;  /* 0x0002310000047ab9 */ /* 0x000fca0000000800 */
.L_x_5745:
        /* <DEDUP_REMOVED lines=44> */
.L_x_5747:
        /* <DEDUP_REMOVED lines=13> */
.L_x_5748:
        /* <DEDUP_REMOVED lines=12> */
.L_x_5749:
        /* <DEDUP_REMOVED lines=22> */
.L_x_5750:
        /* <DEDUP_REMOVED lines=40> */
.L_x_5753:
[----:B------:R-:W-:Y:S05]  /*5ba0*/  BSYNC B0 ;  /* 0x0000000000007941 */ /* 0x000fea0003800000 */
.L_x_5752:
        /* <DEDUP_REMOVED lines=19> */
.L_x_5755:
[----:B------:R-:W-:Y:S05]  /*5ce0*/  BSYNC B0 ;  /* 0x0000000000007941 */ /* 0x000fea0003800000 */
.L_x_5754:
[----:B------:R-:W-:Y:S06]  /*5cf0*/  BAR.ARV 0xa, 0xa0 ;  /* 0x0282800000007b1d */ /* 0x000fec0000002000 */
[----:B------:R-:W-:Y:S04]  /*5d00*/  BSSY B0, `(.L_x_5756) ;  /* 0x0000003000007945 */ /* 0x000fe80003800000 */
[----:B------:R-:W-:Y:S05]  /*5d10*/  @!P0 BRA `(.L_x_5757) ;  /* 0x0000000000048947 */ /* 0x000fea0003800000 */
[----:B------:R-:W-:-:S04]  /*5d20*/  DEPBAR.LE SB0, 0x0 ;  /* 0x000080000000791a */ /* 0x000fc80000000000 */
.L_x_5757:
[----:B------:R-:W-:Y:S05]  /*5d30*/  BSYNC B0 ;  /* 0x0000000000007941 */ /* 0x000fea0003800000 */
.L_x_5756:
[----:B------:R-:W-:Y:S06]  /*5d40*/  BAR.ARV 0xb, 0xa0 ;  /* 0x02c2800000007b1d */ /* 0x000fec0000002000 */
[----:B------:R-:W-:Y:S01]  /*5d50*/  UIADD3 UR15, UR7, 0x1, URZ ;  /* 0x00000001070f7890 */ /* 0x000fe2000fffe03f */
[----:B------:R-:W-:Y:S11]  /*5d60*/  BRA `(.L_x_5758) ;  /* 0x0000000000047947 */ /* 0x000ff60003800000 */
.L_x_5751:
[----:B------:R-:W-:-:S05]  /*5d70*/  UMOV UR15, UR7 ;  /* 0x00000007000f7c82 */ /* 0x000fca0008000000 */
.L_x_5758:
        /* <DEDUP_REMOVED lines=21> */
.L_x_5771:
        /* <DEDUP_REMOVED lines=20> */
.L_x_5760:
[----:B------:R-:W-:Y:S05]  /*6010*/  BSYNC B0 ;  /* 0x0000000000007941 */ /* 0x000fea0003800000 */
.L_x_5759:
        /* <DEDUP_REMOVED lines=13> */
.L_x_5762:
[----:B------:R-:W-:Y:S05]  /*60f0*/  BSYNC B0 ;  /* 0x0000000000007941 */ /* 0x000fea0003800000 */
.L_x_5761:
[----:B------:R-:W-:Y:S06]  /*6100*/  BAR.ARV 0xa, 0xa0 ;  /* 0x0282800000007b1d */ /* 0x000fec0000002000 */
[----:B------:R-:W-:Y:S04]  /*6110*/  BSSY B0, `(.L_x_5763) ;  /* 0x0000003000007945 */ /* 0x000fe80003800000 */
[----:B------:R-:W-:Y:S05]  /*6120*/  @!P0 BRA `(.L_x_5764) ;  /* 0x0000000000048947 */ /* 0x000fea0003800000 */
[----:B------:R-:W-:-:S04]  /*6130*/  DEPBAR.LE SB0, 0x0 ;  /* 0x000080000000791a */ /* 0x000fc80000000000 */
.L_x_5764:
[----:B------:R-:W-:Y:S05]  /*6140*/  BSYNC B0 ;  /* 0x0000000000007941 */ /* 0x000fea0003800000 */
.L_x_5763:
        /* <DEDUP_REMOVED lines=13> */
.L_x_5766:
[----:B------:R-:W-:Y:S05]  /*6220*/  BSYNC B0 ;  /* 0x0000000000007941 */ /* 0x000fea0003800000 */
.L_x_5765:
        /* <DEDUP_REMOVED lines=13> */
.L_x_5768:
[----:B------:R-:W-:Y:S05]  /*6300*/  BSYNC B0 ;  /* 0x0000000000007941 */ /* 0x000fea0003800000 */
.L_x_5767:
[----:B------:R-:W-:Y:S01]  /*6310*/  UIADD3 UR15, UR15, 0x2, URZ ;  /* 0x000000020f0f7890 */ /* 0x000fe2000fffe03f */
[----:B------:R-:W-:Y:S06]  /*6320*/  BAR.ARV 0xa, 0xa0 ;  /* 0x0282800000007b1d */ /* 0x000fec0000002000 */
[----:B------:R-:W-:Y:S01]  /*6330*/  BSSY B0, `(.L_x_5769) ;  /* 0x0000004000007945 */ /* 0x000fe20003800000 */
[----:B------:R-:W-:-:S03]  /*6340*/  ISETP.LE.AND P1, PT, R2, UR15, PT ;  /* 0x0000000f02007c0c */ /* 0x000fc6000bf23270 */
[----:B------:R-:W-:Y:S10]  /*6350*/  @!P0 BRA `(.L_x_5770) ;  /* 0x0000000000048947 */ /* 0x000ff40003800000 */
[----:B------:R-:W-:-:S04]  /*6360*/  DEPBAR.LE SB0, 0x0 ;  /* 0x000080000000791a */ /* 0x000fc80000000000 */
.L_x_5770:
[----:B------:R-:W-:Y:S05]  /*6370*/  BSYNC B0 ;  /* 0x0000000000007941 */ /* 0x000fea0003800000 */
.L_x_5769:
[----:B------:R-:W-:Y:S06]  /*6380*/  BAR.ARV 0xb, 0xa0 ;  /* 0x02c2800000007b1d */ /* 0x000fec0000002000 */
[----:B------:R-:W-:Y:S02]  /*6390*/  UIADD3 UR19, UR19, 0x4000, URZ ;  /* 0x0000400013137890 */ /* 0x000fe4000fffe03f */
[----:B------:R-:W-:Y:S01]  /*63a0*/  UIADD3 UR6, UR6, 0x4000, URZ ;  /* 0x0000400006067890 */ /* 0x000fe2000fffe03f */
[----:B------:R-:W-:Y:S11]  /*63b0*/  @!P1 BRA `(.L_x_5771) ;  /* 0xfffffff800c49947 */ /* 0x000ff6000383ffff */
[----:B------:R-:W-:Y:S05]  /*63c0*/  BRA `(.L_x_5714) ;  /* 0x0000002800347947 */ /* 0x000fea0003800000 */
.L_x_5743:
        /* <DEDUP_REMOVED lines=14> */
.L_x_5772:
        /* <DEDUP_REMOVED lines=14> */
.L_x_5774:
[----:B------:R-:W-:-:S05]  /*6590*/  ULDC UR4, c[0x0][0x8c4] ;  /* 0x0002310000047ab9 */ /* 0x000fca0000000800 */
.L_x_5773:
        /* <DEDUP_REMOVED lines=59> */
.L_x_5776:
        /* <DEDUP_REMOVED lines=13> */
.L_x_5777:
        /* <DEDUP_REMOVED lines=8> */
.L_x_5778:
        /* <DEDUP_REMOVED lines=21> */
.L_x_5779:
        /* <DEDUP_REMOVED lines=50> */
.L_x_5809:
        /* <DEDUP_REMOVED lines=15> */
.L_x_5782:
        /* <DEDUP_REMOVED lines=97> */
.L_x_5793:
[----:B-123--:R-:W-:-:S04]  /*7610*/  SHF.L.U32 R18, R10, 0x1f, RZ ;  /* 0x0000001f0a127819 */ /* 0x00efc800000006ff */
[----:B------:R-:W2:Y:S02]  /*7620*/  SYNCS.PHASECHK.TRANS64.TRYWAIT P1, [R15+URZ+0x30840], R18 ;  /* 0x030840120f0075a7 */ /* 0x000ea4000802017f */
[----:B--2---:R-:W-:Y:S05]  /*7630*/  @!P1 BRA `(.L_x_5785) ;  /* 0x00000018000c9947 */ /* 0x004fea0003800000 */
.L_x_5810:
        /* <DEDUP_REMOVED lines=8> */
.L_x_5786:
        /* <DEDUP_REMOVED lines=37> */
.L_x_5811:
        /* <DEDUP_REMOVED lines=8> */
.L_x_5788:
        /* <DEDUP_REMOVED lines=37> */
.L_x_5812:
        /* <DEDUP_REMOVED lines=8> */
.L_x_5790:
        /* <DEDUP_REMOVED lines=31> */
.L_x_5814:
        /* <DEDUP_REMOVED lines=8> */
.L_x_5792:
        /* <DEDUP_REMOVED lines=37> */
.L_x_5784:
[----:B------:R-:W4:Y:S02]  /*8120*/  LDL.LU R4, [R1+0x4] ;  /* 0x0000040001047983 */ /* 0x000f240000300800 */
[----:B----4-:R-:W-:Y:S02]  /*8130*/  ISETP.NE.AND P1, PT, R4, RZ, PT ;  /* 0x000000ff0400720c */ /* 0x010fe40003f25270 */
[----:B------:R4:W5:Y:S11]  /*8140*/  LDL R4, [R1] ;  /* 0x0000000001047983 */ /* 0x0009760000100800 */
[----:B----4-:R-:W-:Y:S05]  /*8150*/  @!P1 BRA `(.L_x_5783) ;  /* 0x00000004005c9947 */ /* 0x010fea0003800000 */
[----:B------:R-:W-:-:S04]  /*8160*/  SHF.L.U32 R12, R10, 0x1f, RZ ;  /* 0x0000001f0a0c7819 */ /* 0x000fc800000006ff */
[----:B------:R-:W4:Y:S02]  /*8170*/  SYNCS.PHASECHK.TRANS64.TRYWAIT P1, [R15+URZ+0x30840], R12 ;  /* 0x0308400c0f0075a7 */ /* 0x000f24000802017f */
[----:B----4-:R-:W-:Y:S05]  /*8180*/  @!P1 BRA `(.L_x_5794) ;  /* 0x0000000c008c9947 */ /* 0x010fea0003800000 */
.L_x_5815:
        /* <DEDUP_REMOVED lines=8> */
.L_x_5795:
        /* <DEDUP_REMOVED lines=34> */
.L_x_5816:
        /* <DEDUP_REMOVED lines=8> */
.L_x_5797:
        /* <DEDUP_REMOVED lines=34> */
.L_x_5783:
[----:B------:R-:W1:Y:S01]  /*86d0*/  S2R R0, SR_TID.X ;  /* 0x0000000000007919 */ /* 0x000e620000002100 */
[----:B------:R-:W-:Y:S01]  /*86e0*/  IMAD R3, R16, 0x8, R15 ;  /* 0x0000000810037824 */ /* 0x000fe200078e020f */
[----:B-1----:R-:W-:Y:S02]  /*86f0*/  LOP3.LUT R2, R0, 0x7f, RZ, 0xc0, !PT ;  /* 0x0000007f00027812 */ /* 0x002fe400078ec0ff */
[----:B------:R-:W-:Y:S02]  /*8700*/  SHF.L.U32 R0, R10, 0x1f, RZ ;  /* 0x0000001f0a007819 */ /* 0x000fe400000006ff */
[----:B------:R-:W-:Y:S02]  /*8710*/  ISETP.NE.AND P1, PT, R2, RZ, PT ;  /* 0x000000ff0200720c */ /* 0x000fe40003f25270 */
[----:B------:R-:W1:Y:S02]  /*8720*/  SYNCS.PHASECHK.TRANS64.TRYWAIT P0, [R3+URZ+0x30840], R0 ;  /* 0x03084000030075a7 */ /* 0x000e64000800017f */
[----:B-1----:R-:W-:Y:S09]  /*8730*/  @!P0 BRA `(.L_x_5798) ;  /* 0x0000000800488947 */ /* 0x002ff20003800000 */
.L_x_5817:
[----:B------:R-:W-:Y:S05]  /*8740*/  @P1 BRA `(.L_x_5799) ;  /* 0x0000000000181947 */ /* 0x000fea0003800000 */
[----:B------:R-:W1:Y:S01]  /*8750*/  S2R R2, SR_TID.X ;  /* 0x0000000000027919 */ /* 0x000e620000002100 */
[----:B------:R-:W-:-:S04]  /*8760*/  IMAD.MOV.U32 R0, RZ, RZ, 0x4100 ;  /* 0x00004100ff007424 */ /* 0x000fc800078e00ff */
[----:B------:R1:W-:Y:S02]  /*8770*/  SYNCS.ARRIVE.TRANS64 RZ, [R3+URZ+0x30830], R0 ;  /* 0x0308300003ff79a7 */ /* 0x0003e4000800003f */
[----:B-1----:R-:W-:-:S13]  /*8780*/  LOP3.LUT P0, RZ, R2, 0x1f, RZ, 0xc0, !PT ;  /* 0x0000001f02ff7812 */ /* 0x002fda000780c0ff */
[----:B------:R-:W-:Y:S05]  /*8790*/  @!P0 BRA `(.L_x_5799) ;  /* 0x0000000000048947 */ /* 0x000fea0003800000 */
[----:B------:R-:W-:Y:S01]  /*87a0*/  BPT.TRAP 0x1 ;  /* 0x000000040000795c */ /* 0x000fe20000300000 */
.L_x_5799:
        /* <DEDUP_REMOVED lines=41> */
.L_x_5780:
[----:B------:R-:W-:Y:S05]  /*8a40*/  BSYNC B0 ;  /* 0x0000000000007941 */ /* 0x000fea0003800000 */
.L_x_5775:
[----:B------:R-:W-:-:S03]  /*8a50*/  UMOV UR8, 0xffffffff ;  /* 0xffffffff00087882 */ /* 0x000fc60000000000 */
[----:B------:R-:W-:Y:S05]  /*8a60*/  BRA.DIV UR8, `(.L_x_5800) ;  /* 0x0000000608907947 */ /* 0x000fea000b800000 */
[----:B------:R-:W-:-:S13]  /*8a70*/  ELECT P6, URZ, PT ;  /* 0x00000000003f782f */ /* 0x000fda00038c0000 */
.L_x_5820:
[----:B------:R-:W-:Y:S05]  /*8a80*/  @!P6 BRA `(.L_x_5714) ;  /* 0x000000000084e947 */ /* 0x000fea0003800000 */
[----:B------:R-:W-:-:S06]  /*8a90*/  ULOP3.LUT UR8, UR38, 0x2, URZ, 0xfc, !UPT ;  /* 0x0000000226087892 */ /* 0x000fcc000f8efc3f */
[----:B------:R-:W-:-:S05]  /*8aa0*/  IMAD.U32 R2, RZ, RZ, UR8 ;  /* 0x00000008ff027e24 */ /* 0x000fca000f8e00ff */
[----:B------:R-:W-:-:S13]  /*8ab0*/  ISETP.NE.AND P2, PT, R2, 0x3, PT ;  /* 0x000000030200780c */ /* 0x000fda0003f45270 */
[----:B------:R-:W-:Y:S05]  /*8ac0*/  @!P2 BRA `(.L_x_5801) ;  /* 0x000000000004a947 */ /* 0x000fea0003800000 */
[----:B---3--:R-:W-:Y:S01]  /*8ad0*/  BPT.TRAP 0x1 ;  /* 0x000000040000795c */ /* 0x008fe20000300000 */
.L_x_5801:
        /* <DEDUP_REMOVED lines=15> */
.L_x_5821:
[----:B------:R-:W2:Y:S02]  /*8bd0*/  SYNCS.PHASECHK.TRANS64.TRYWAIT P0, [R3+URZ], R2 ;  /* 0x00000002030075a7 */ /* 0x000ea4000800017f */
[----:B--2---:R-:W-:Y:S05]  /*8be0*/  @!P0 BRA `(.L_x_5803) ;  /* 0x0000000400648947 */ /* 0x004fea0003800000 */
.L_x_5822:
[----:B------:R-:W-:Y:S05]  /*8bf0*/  @!P2 BRA `(.L_x_5804) ;  /* 0x000000000004a947 */ /* 0x000fea0003800000 */
[----:B---3--:R-:W-:Y:S01]  /*8c00*/  BPT.TRAP 0x1 ;  /* 0x000000040000795c */ /* 0x008fe20000300000 */
.L_x_5804:
[----:B--2---:R-:W-:-:S04]  /*8c10*/  VIADD R3, R8, 0x30840 ;  /* 0x0003084008037836 */ /* 0x004fc80000000000 */
[----:B------:R-:W-:-:S04]  /*8c20*/  IMAD R5, R0, 0x8, R3 ;  /* 0x0000000800057824 */ /* 0x000fc800078e0203 */
[----:B------:R-:W2:Y:S02]  /*8c30*/  SYNCS.PHASECHK.TRANS64.TRYWAIT P0, [R5+URZ], R4 ;  /* 0x00000004050075a7 */ /* 0x000ea4000800017f */
[----:B--2---:R-:W-:Y:S05]  /*8c40*/  @!P0 BRA `(.L_x_5805) ;  /* 0x0000000400608947 */ /* 0x004fea0003800000 */
.L_x_5823:
[----:B------:R-:W-:-:S07]  /*8c50*/  IMAD R3, R6, 0x8, R3 ;  /* 0x0000000806037824 */ /* 0x000fce00078e0203 */
.L_x_5806:
[----:B----4-:R4:W1:Y:S02]  /*8c60*/  SYNCS.PHASECHK.TRANS64.TRYWAIT P0, [R3+URZ], R2 ;  /* 0x00000002030075a7 */ /* 0x010864000800017f */
[----:B-1----:R-:W-:Y:S05]  /*8c70*/  @!P0 NANOSLEEP.SYNCS 0x989680 ;  /* 0x009896800000895d */ /* 0x002fea0003900000 */
[----:B------:R-:W1:Y:S02]  /*8c80*/  @!P0 SYNCS.PHASECHK.TRANS64 P0, [R3+URZ], R2 ;  /* 0x00000002030085a7 */ /* 0x000e64000800007f */
[----:B-1----:R-:W-:Y:S05]  /*8c90*/  @!P0 BRA `(.L_x_5806) ;  /* 0xfffffffc00f08947 */ /* 0x002fea000383ffff */
.L_x_5714:
[----:B---3--:R-:W-:Y:S05]  /*8ca0*/  BSYNC B6 ;  /* 0x0000000000067941 */ /* 0x008fea0003800000 */
.L_x_5708:
[----:B------:R-:W-:Y:S05]  /*8cb0*/  EXIT ;  /* 0x000000000000794d */ /* 0x000fea0003800000 */
.L_x_5725:
[----:B------:R-:W-:Y:S02]  /*8cc0*/  IMAD.MOV.U32 R12, RZ, RZ, RZ ;  /* 0x000000ffff0c7224 */ /* 0x000fe400078e00ff */
[----:B------:R-:W-:Y:S02]  /*8cd0*/  IMAD.MOV.U32 R11, RZ, RZ, 0x1f ;  /* 0x0000001fff0b7424 */ /* 0x000fe400078e00ff */
[----:B------:R-:W-:-:S07]  /*8ce0*/  IMAD.MOV.U32 R15, RZ, RZ, -0x1 ;  /* 0xffffffffff0f7424 */ /* 0x000fce00078e00ff */
[----:B------:R-:W-:Y:S05]  /*8cf0*/  WARPSYNC.COLLECTIVE R15, `(.L_x_5807) ;  /* 0x000000000f087348 */ /* 0x000fea0003c00000 */
[----:B------:R1:W2:Y:S02]  /*8d00*/  SHFL.IDX P6, R14, R13, R12, R11 ;  /* 0x0000000c0d0e7389 */ /* 0x0002a400000c000b */
[----:B-12---:R-:W-:Y:S01]  /*8d10*/  ENDCOLLECTIVE ;  /* 0x000000000000791b */ /* 0x006fe20003800000 */
.L_x_5807:
[----:B------:R-:W-:Y:S05]  /*8d20*/  BRA `(.L_x_5808) ;  /* 0xffffff8800407947 */ /* 0x000fea000383ffff */
.L_x_5727:
[----:B--2---:R2:W3:Y:S02]  /*8d30*/  SYNCS.PHASECHK.TRANS64.TRYWAIT P0, [R231+URZ+0x30800], R8 ;  /* 0x03080008e70075a7 */ /* 0x0044e4000800017f */
[----:B---3--:R-:W-:Y:S05]  /*8d40*/  @!P0 NANOSLEEP.SYNCS 0x989680 ;  /* 0x009896800000895d */ /* 0x008fea0003900000 */
[----:B------:R-:W3:Y:S02]  /*8d50*/  @!P0 SYNCS.PHASECHK.TRANS64 P0, [R231+URZ+0x30800], R8 ;  /* 0x03080008e70085a7 */ /* 0x000ee4000800007f */
[----:B---3--:R-:W-:Y:S05]  /*8d60*/  @!P0 BRA `(.L_x_5727) ;  /* 0xfffffffc00f08947 */ /* 0x008fea000383ffff */
[----:B------:R-:W-:Y:S05]  /*8d70*/  BRA `(.L_x_5726) ;  /* 0xffffff8800887947 */ /* 0x000fea000383ffff */
.L_x_5731:
[----:B---3--:R3:W4:Y:S02]  /*8d80*/  SYNCS.PHASECHK.TRANS64.TRYWAIT P0, [R0+URZ+0x30810], R7 ;  /* 0x03081007000075a7 */ /* 0x008724000800017f */
[----:B----4-:R-:W-:Y:S05]  /*8d90*/  @!P0 NANOSLEEP.SYNCS 0x989680 ;  /* 0x009896800000895d */ /* 0x010fea0003900000 */
[----:B------:R-:W4:Y:S02]  /*8da0*/  @!P0 SYNCS.PHASECHK.TRANS64 P0, [R0+URZ+0x30810], R7 ;  /* 0x03081007000085a7 */ /* 0x000f24000800007f */
[----:B----4-:R-:W-:Y:S05]  /*8db0*/  @!P0 BRA `(.L_x_5731) ;  /* 0xfffffffc00f08947 */ /* 0x010fea000383ffff */
[----:B------:R-:W-:Y:S05]  /*8dc0*/  BRA `(.L_x_5730) ;  /* 0xffffff90001c7947 */ /* 0x000fea000383ffff */
.L_x_5735:
[----:B------:R1:W1:Y:S02]  /*8dd0*/  SYNCS.PHASECHK.TRANS64.TRYWAIT P0, [R0+URZ+0x30830], R7 ;  /* 0x03083007000075a7 */ /* 0x000264000800017f */
[----:B-1----:R-:W-:Y:S05]  /*8de0*/  @!P0 NANOSLEEP.SYNCS 0x989680 ;  /* 0x009896800000895d */ /* 0x002fea0003900000 */
[----:B------:R-:W1:Y:S02]  /*8df0*/  @!P0 SYNCS.PHASECHK.TRANS64 P0, [R0+URZ+0x30830], R7 ;  /* 0x03083007000085a7 */ /* 0x000e64000800007f */
[----:B-1----:R-:W-:Y:S05]  /*8e00*/  @!P0 BRA `(.L_x_5735) ;  /* 0xfffffffc00f08947 */ /* 0x002fea000383ffff */
[----:B------:R-:W-:Y:S05]  /*8e10*/  BRA `(.L_x_5734) ;  /* 0xffffff9400747947 */ /* 0x000fea000383ffff */
.L_x_5781:
[----:B-1----:R1:W2:Y:S02]  /*8e20*/  SYNCS.PHASECHK.TRANS64.TRYWAIT P0, [R15+URZ+0x30820], R0 ;  /* 0x030820000f0075a7 */ /* 0x0022a4000800017f */
[----:B--2---:R-:W-:Y:S05]  /*8e30*/  @!P0 NANOSLEEP.SYNCS 0x989680 ;  /* 0x009896800000895d */ /* 0x004fea0003900000 */
[----:B------:R-:W2:Y:S02]  /*8e40*/  @!P0 SYNCS.PHASECHK.TRANS64 P0, [R15+URZ+0x30820], R0 ;  /* 0x030820000f0085a7 */ /* 0x000ea4000800007f */
[----:B--2---:R-:W-:Y:S05]  /*8e50*/  @!P0 BRA `(.L_x_5781) ;  /* 0xfffffffc00f08947 */ /* 0x004fea000383ffff */
[----:B------:R-:W-:Y:S05]  /*8e60*/  BRA `(.L_x_5809) ;  /* 0xffffffe000287947 */ /* 0x000fea000383ffff */
.L_x_5785:
[----:B--2---:R2:W3:Y:S02]  /*8e70*/  SYNCS.PHASECHK.TRANS64.TRYWAIT P1, [R15+URZ+0x30840], R18 ;  /* 0x030840120f0075a7 */ /* 0x0044e4000802017f */
[----:B---3--:R-:W-:Y:S05]  /*8e80*/  @!P1 NANOSLEEP.SYNCS 0x989680 ;  /* 0x009896800000995d */ /* 0x008fea0003900000 */
[----:B------:R-:W3:Y:S02]  /*8e90*/  @!P1 SYNCS.PHASECHK.TRANS64 P1, [R15+URZ+0x30840], R18 ;  /* 0x030840120f0095a7 */ /* 0x000ee4000802007f */
[----:B---3--:R-:W-:Y:S05]  /*8ea0*/  @!P1 BRA `(.L_x_5785) ;  /* 0xfffffffc00f09947 */ /* 0x008fea000383ffff */
[----:B------:R-:W-:Y:S05]  /*8eb0*/  BRA `(.L_x_5810) ;  /* 0xffffffe400e07947 */ /* 0x000fea000383ffff */
.L_x_5787:
[----:B-1----:R1:W3:Y:S02]  /*8ec0*/  SYNCS.PHASECHK.TRANS64.TRYWAIT P1, [R15+URZ+0x30828], R18 ;  /* 0x030828120f0075a7 */ /* 0x0022e4000802017f */
[----:B---3--:R-:W-:Y:S05]  /*8ed0*/  @!P1 NANOSLEEP.SYNCS 0x989680 ;  /* 0x009896800000995d */ /* 0x008fea0003900000 */
[----:B------:R-:W3:Y:S02]  /*8ee0*/  @!P1 SYNCS.PHASECHK.TRANS64 P1, [R15+URZ+0x30828], R18 ;  /* 0x030828120f0095a7 */ /* 0x000ee4000802007f */
[----:B---3--:R-:W-:Y:S05]  /*8ef0*/  @!P1 BRA `(.L_x_5787) ;  /* 0xfffffffc00f09947 */ /* 0x008fea000383ffff */
[----:B------:R-:W-:Y:S05]  /*8f00*/  BRA `(.L_x_5811) ;  /* 0xffffffe800807947 */ /* 0x000fea000383ffff */
.L_x_5789:
[----:B---3--:R3:W4:Y:S02]  /*8f10*/  SYNCS.PHASECHK.TRANS64.TRYWAIT P1, [R15+URZ+0x30848], R18 ;  /* 0x030848120f0075a7 */ /* 0x008724000802017f */
[----:B----4-:R-:W-:Y:S05]  /*8f20*/  @!P1 NANOSLEEP.SYNCS 0x989680 ;  /* 0x009896800000995d */ /* 0x010fea0003900000 */
[----:B------:R-:W4:Y:S02]  /*8f30*/  @!P1 SYNCS.PHASECHK.TRANS64 P1, [R15+URZ+0x30848], R18 ;  /* 0x030848120f0095a7 */ /* 0x000f24000802007f */
[----:B----4-:R-:W-:Y:S05]  /*8f40*/  @!P1 BRA `(.L_x_5789) ;  /* 0xfffffffc00f09947 */ /* 0x010fea000383ffff */
[----:B------:R-:W-:Y:S05]  /*8f50*/  BRA `(.L_x_5812) ;  /* 0xffffffec00207947 */ /* 0x000fea000383ffff */
.L_x_5791:
[----:B------:R-:W-:-:S07]  /*8f60*/  SHF.L.U32 R4, R10, 0x1f, RZ ;  /* 0x0000001f0a047819 */ /* 0x000fce00000006ff */
.L_x_5813:
[----:B----4-:R4:W1:Y:S02]  /*8f70*/  SYNCS.PHASECHK.TRANS64.TRYWAIT P1, [R15+URZ+0x30820], R4 ;  /* 0x030820040f0075a7 */ /* 0x010864000802017f */
[----:B-1----:R-:W-:Y:S05]  /*8f80*/  @!P1 NANOSLEEP.SYNCS 0x989680 ;  /* 0x009896800000995d */ /* 0x002fea0003900000 */
[----:B------:R-:W1:Y:S02]  /*8f90*/  @!P1 SYNCS.PHASECHK.TRANS64 P1, [R15+URZ+0x30820], R4 ;  /* 0x030820040f0095a7 */ /* 0x000e64000802007f */
[----:B-1----:R-:W-:Y:S05]  /*8fa0*/  @!P1 BRA `(.L_x_5813) ;  /* 0xfffffffc00f09947 */ /* 0x002fea000383ffff */
[----:B------:R-:W-:Y:S05]  /*8fb0*/  BRA `(.L_x_5814) ;  /* 0xffffffec00a47947 */ /* 0x000fea000383ffff */
.L_x_5794:
[----:B----4-:R4:W1:Y:S02]  /*8fc0*/  SYNCS.PHASECHK.TRANS64.TRYWAIT P1, [R15+URZ+0x30840], R12 ;  /* 0x0308400c0f0075a7 */ /* 0x010864000802017f */
[----:B-1----:R-:W-:Y:S05]  /*8fd0*/  @!P1 NANOSLEEP.SYNCS 0x989680 ;  /* 0x009896800000995d */ /* 0x002fea0003900000 */
[----:B------:R-:W1:Y:S02]  /*8fe0*/  @!P1 SYNCS.PHASECHK.TRANS64 P1, [R15+URZ+0x30840], R12 ;  /* 0x0308400c0f0095a7 */ /* 0x000e64000802007f */
[----:B-1----:R-:W-:Y:S05]  /*8ff0*/  @!P1 BRA `(.L_x_5794) ;  /* 0xfffffffc00f09947 */ /* 0x002fea000383ffff */
[----:B------:R-:W-:Y:S05]  /*9000*/  BRA `(.L_x_5815) ;  /* 0xfffffff000607947 */ /* 0x000fea000383ffff */
.L_x_5796:
[----:B-1----:R1:W2:Y:S02]  /*9010*/  SYNCS.PHASECHK.TRANS64.TRYWAIT P1, [R15+URZ+0x30828], R12 ;  /* 0x0308280c0f0075a7 */ /* 0x0022a4000802017f */
[----:B--2---:R-:W-:Y:S05]  /*9020*/  @!P1 NANOSLEEP.SYNCS 0x989680 ;  /* 0x009896800000995d */ /* 0x004fea0003900000 */
[----:B------:R-:W2:Y:S02]  /*9030*/  @!P1 SYNCS.PHASECHK.TRANS64 P1, [R15+URZ+0x30828], R12 ;  /* 0x0308280c0f0095a7 */ /* 0x000ea4000802007f */
[----:B--2---:R-:W-:Y:S05]  /*9040*/  @!P1 BRA `(.L_x_5796) ;  /* 0xfffffffc00f09947 */ /* 0x004fea000383ffff */
[----:B------:R-:W-:Y:S05]  /*9050*/  BRA `(.L_x_5816) ;  /* 0xfffffff000f47947 */ /* 0x000fea000383ffff */
.L_x_5798:
[----:B------:R1:W1:Y:S02]  /*9060*/  SYNCS.PHASECHK.TRANS64.TRYWAIT P0, [R3+URZ+0x30840], R0 ;  /* 0x03084000030075a7 */ /* 0x000264000800017f */
[----:B-1----:R-:W-:Y:S05]  /*9070*/  @!P0 NANOSLEEP.SYNCS 0x989680 ;  /* 0x009896800000895d */ /* 0x002fea0003900000 */
[----:B------:R-:W1:Y:S02]  /*9080*/  @!P0 SYNCS.PHASECHK.TRANS64 P0, [R3+URZ+0x30840], R0 ;  /* 0x03084000030085a7 */ /* 0x000e64000800007f */
[----:B-1----:R-:W-:Y:S05]  /*9090*/  @!P0 BRA `(.L_x_5798) ;  /* 0xfffffffc00f08947 */ /* 0x002fea000383ffff */
[----:B------:R-:W-:Y:S05]  /*90a0*/  BRA `(.L_x_5817) ;  /* 0xfffffff400a47947 */ /* 0x000fea000383ffff */
.L_x_5800:
[----:B------:R-:W-:Y:S01]  /*90b0*/  BSSY B0, `(.L_x_5818) ;  /* 0x0000006000007945 */ /* 0x000fe20003800000 */
[----:B------:R-:W-:-:S07]  /*90c0*/  IMAD.MOV.U32 R15, RZ, RZ, -0x1 ;  /* 0xffffffffff0f7424 */ /* 0x000fce00078e00ff */
[----:B---3--:R-:W-:Y:S05]  /*90d0*/  WARPSYNC.COLLECTIVE R15, `(.L_x_5819) ;  /* 0x000000000f0c7348 */ /* 0x008fea0003c00000 */
[----:B------:R-:W-:Y:S02]  /*90e0*/  ELECT P6, UR62, PT ;  /* 0x00000000003e782f */ /* 0x000fe400038c0000 */
[----:B------:R-:W-:Y:S01]  /*90f0*/  MOV R14, UR62 ;  /* 0x0000003e000e7c02 */ /* 0x000fe20008000f00 */
[----:B---3--:R-:W-:Y:S10]  /*9100*/  ENDCOLLECTIVE ;  /* 0x000000000000791b */ /* 0x008ff40003800000 */
.L_x_5819:
[----:B------:R-:W-:Y:S05]  /*9110*/  BSYNC B0 ;  /* 0x0000000000007941 */ /* 0x000fea0003800000 */
.L_x_5818:
[----:B------:R-:W-:Y:S05]  /*9120*/  BRA `(.L_x_5820) ;  /* 0xfffffff800547947 */ /* 0x000fea000383ffff */
.L_x_5802:
[----:B-1----:R1:W2:Y:S02]  /*9130*/  SYNCS.PHASECHK.TRANS64.TRYWAIT P0, [R7+URZ], R4 ;  /* 0x00000004070075a7 */ /* 0x0022a4000800017f */
[----:B--2---:R-:W-:Y:S05]  /*9140*/  @!P0 NANOSLEEP.SYNCS 0x989680 ;  /* 0x009896800000895d */ /* 0x004fea0003900000 */
[----:B------:R-:W2:Y:S02]  /*9150*/  @!P0 SYNCS.PHASECHK.TRANS64 P0, [R7+URZ], R4 ;  /* 0x00000004070085a7 */ /* 0x000ea4000800007f */
[----:B--2---:R-:W-:Y:S05]  /*9160*/  @!P0 BRA `(.L_x_5802) ;  /* 0xfffffffc00f08947 */ /* 0x004fea000383ffff */
[----:B------:R-:W-:Y:S05]  /*9170*/  BRA `(.L_x_5821) ;  /* 0xfffffff800947947 */ /* 0x000fea000383ffff */
.L_x_5803:
[----:B--2---:R2:W4:Y:S02]  /*9180*/  SYNCS.PHASECHK.TRANS64.TRYWAIT P0, [R3+URZ], R2 ;  /* 0x00000002030075a7 */ /* 0x004524000800017f */
[----:B----4-:R-:W-:Y:S05]  /*9190*/  @!P0 NANOSLEEP.SYNCS 0x989680 ;  /* 0x009896800000895d */ /* 0x010fea0003900000 */
[----:B------:R-:W4:Y:S02]  /*91a0*/  @!P0 SYNCS.PHASECHK.TRANS64 P0, [R3+URZ], R2 ;  /* 0x00000002030085a7 */ /* 0x000f24000800007f */
[----:B----4-:R-:W-:Y:S05]  /*91b0*/  @!P0 BRA `(.L_x_5803) ;  /* 0xfffffffc00f08947 */ /* 0x010fea000383ffff */
[----:B------:R-:W-:Y:S05]  /*91c0*/  BRA `(.L_x_5822) ;  /* 0xfffffff800887947 */ /* 0x000fea000383ffff */
.L_x_5805:
[----:B--2---:R2:W4:Y:S02]  /*91d0*/  SYNCS.PHASECHK.TRANS64.TRYWAIT P0, [R5+URZ], R4 ;  /* 0x00000004050075a7 */ /* 0x004524000800017f */
[----:B----4-:R-:W-:Y:S05]  /*91e0*/  @!P0 NANOSLEEP.SYNCS 0x989680 ;  /* 0x009896800000895d */ /* 0x010fea0003900000 */
[----:B------:R-:W4:Y:S02]  /*91f0*/  @!P0 SYNCS.PHASECHK.TRANS64 P0, [R5+URZ], R4 ;  /* 0x00000004050085a7 */ /* 0x000f24000800007f */
[----:B----4-:R-:W-:Y:S05]  /*9200*/  @!P0 BRA `(.L_x_5805) ;  /* 0xfffffffc00f08947 */ /* 0x010fea000383ffff */
[----:B------:R-:W-:Y:S05]  /*9210*/  BRA `(.L_x_5823) ;  /* 0xfffffff8008c7947 */ /* 0x000fea000383ffff */
.L_x_5824:
        /* <DEDUP_REMOVED lines=14> */
.L_x_7331:


//--------------------- .text._ZN7cutlass13device_kernelIN5flash11enable_sm90INS1_16FlashAttnBwdSm90INS1_25CollectiveMainloopBwdSm90ILi2ELi2ELi2EN4cute5tupleIJNS5_1CILi1EEES8_S8_EEENS6_IJNS7_ILi64EEENS7_ILi128EEESB_EEENS_6half_tEfNS_4arch4Sm90ELb0ELb1ELb0ELb1ELb1ELb1ELb0ELb0ELi2ELi1ELi2ELi1ELb0EEENS1_24CollectiveEpilogueBwdGQAISC_fSF_Li256ELb1ELb1EEENS1_19SingleTileSchedulerILb1ELb0ELb0ELi128EEEEEEEEEvNT_6ParamsE --------------------------
	.section	.text._ZN7cutlass13device_kernelIN5flash11enable_sm90INS1_16FlashAttnBwdSm90INS1_25CollectiveMainloopBwdSm90ILi2ELi2ELi2EN4cute5tupleIJNS5_1CILi1EEES8_S8_EEENS6_IJNS7_ILi64EEENS7_ILi128EEESB_EEENS_6half_tEfNS_4arch4Sm90ELb0ELb1ELb0ELb1ELb1ELb1ELb0ELb0ELi2ELi1ELi2ELi1ELb0EEENS1_24CollectiveEpilogueBwdGQAISC_fSF_Li256ELb1ELb1EEENS1_19SingleTileSchedulerILb1ELb0ELb0ELi128EEEEEEEEEvNT_6ParamsE,"ax",@progbits
	.align	128
.text._ZN7cutlass13device_kernelIN5flash11enable_sm90INS1_16FlashAttnBwdSm90INS1_25CollectiveMainloopBwdSm90ILi2ELi2ELi2EN4cute5tupleIJNS5_1CILi1EEES8_S8_EEENS6_IJNS7_ILi64EEENS7_ILi128EEESB_EEENS_6half_tEfNS_4arch4Sm90ELb0ELb1ELb0ELb1ELb1ELb1ELb0ELb0ELi2ELi1ELi2ELi1ELb0EEENS1_24CollectiveEpilogueBwdGQAISC_fSF_Li256ELb1ELb1EEENS1_19SingleTileSchedulerILb1ELb0ELb0ELi128EEEEEEEEEvNT_6ParamsE:
        .type           _ZN7cutlass13device_kernelIN5flash11enable_sm90INS1_16FlashAttnBwdSm90INS1_25CollectiveMainloopBwdSm90ILi2ELi2ELi2EN4cute5tupleIJNS5_1CILi1EEES8_S8_EEENS6_IJNS7_ILi64EEENS7_ILi128EEESB_EEENS_6half_tEfNS_4arch4Sm90ELb0ELb1ELb0ELb1ELb1ELb1ELb0ELb0ELi2ELi1ELi2ELi1ELb0EEENS1_24CollectiveEpilogueBwdGQAISC_fSF_Li256ELb1ELb1EEENS1_19SingleTileSchedulerILb1ELb0ELb0ELi128EEEEEEEEEvNT_6ParamsE,@function
        .size           _ZN7cutlass13device_kernelIN5flash11enable_sm90INS1_16FlashAttnBwdSm90INS1_25CollectiveMainloopBwdSm90ILi2ELi2ELi2EN4cute5tupleIJNS5_1CILi1EEES8_S8_EEENS6_IJNS7_ILi64EEENS7_ILi128EEESB_EEENS_6half_tEfNS_4arch4Sm90ELb0ELb1ELb0ELb1ELb1ELb1ELb0ELb0ELi2ELi1ELi2ELi1ELb0EEENS1_24CollectiveEpilogueBwdGQAISC_fSF_Li256ELb1ELb1EEENS1_19SingleTileSchedulerILb1ELb0ELb0ELi128EEEEEEEEEvNT_6ParamsE,(.L_x_7332 - _ZN7cutlass13device_kernelIN5flash11enable_sm90INS1_16FlashAttnBwdSm90INS1_25CollectiveMainloopBwdSm90ILi2ELi2ELi2EN4cute5tupleIJNS5_1CILi1EEES8_S8_EEENS6_IJNS7_ILi64EEENS7_ILi128EEESB_EEENS_6half_tEfNS_4arch4Sm90ELb0ELb1ELb0ELb1ELb1ELb1ELb0ELb0ELi2ELi1ELi2ELi1ELb0EEENS1_24CollectiveEpilogueBwdGQAISC_fSF_Li256ELb1ELb1EEENS1_19SingleTileSchedulerILb1ELb0ELb0ELi128EEEEEEEEEvNT_6ParamsE)
        .other          _ZN7cutlass13device_kernelIN5flash11enable_sm90INS1_16FlashAttnBwdSm90INS1_25CollectiveMainloopBwdSm90ILi2ELi2ELi2EN4cute5tupleIJNS5_1CILi1EEES8_S8_EEENS6_IJNS7_ILi64EEENS7_ILi128EEESB_EEENS_6half_tEfNS_4arch4Sm90ELb0ELb1ELb0ELb1ELb1ELb1ELb0ELb0ELi2ELi1ELi2ELi1ELb0EEENS1_24CollectiveEpilogueBwdGQAISC_fSF_Li256ELb1ELb1EEENS1_19SingleTileSchedulerILb1ELb0ELb0ELi128EEEEEEEEEvNT_6ParamsE,@"STO_CUDA_ENTRY STV_DEFAULT"
_ZN7cutlass13device_kernelIN5flash11enable_sm90INS1_16FlashAttnBwdSm90INS1_25CollectiveMainloopBwdSm90ILi2ELi2ELi2EN4cute5tupleIJNS5_1CILi1EEES8_S8_EEENS6_IJNS7_ILi64EEENS7_ILi128EEESB_EEENS_6half_tEfNS_4arch4Sm90ELb0ELb1ELb0ELb1ELb1ELb1ELb0ELb0ELi2ELi1ELi2ELi1ELb0EEENS1_24CollectiveEpilogueBwdGQAISC_fSF_Li256ELb1ELb1EEENS1_19SingleTileSchedulerILb1ELb0ELb0ELi128EEEEEEEEEvNT_6ParamsE:
        /* <DEDUP_REMOVED lines=24> */
.L_x_5826:
[----:B------:R-:W-:Y:S05]  /*0180*/  BSYNC B0 ;  /* 0x0000000000007941 */ /* 0x000fea0003800000 */
.L_x_5825:
        /* <DEDUP_REMOVED lines=37> */
.L_x_5827:
        /* <DEDUP_REMOVED lines=22> */
.L_x_5828:
[----:B------:R-:W-:Y:S01]  /*0540*/  PLOP3.LUT P0, PT, PT, PT, UP0, 0x80, 0x0 ;  /* 0x000000000000781c */ /* 0x000fe20003f0f008 */
[----:B------:R-:W-:Y:S01]  /*0550*/  NOP ;  /* 0x0000000000007918 */ /* 0x000fe20000000000 */
[----:B------:R-:W-:Y:S01]  /*0560*/  ULDC.64 UR46, c[0x0][0x208] ;  /* 0x00008200002e7ab9 */ /* 0x000fe20000000a00 */
[----:B------:R-:W-:Y:S01]  /*0570*/  BSSY B6, `(.L_x_5829) ;  /* 0x00009b6000067945 */ /* 0x000fe20003800000 */
[----:B-12-4-:R-:W-:Y:S09]  /*0580*/  BAR.SYNC.DEFER_BLOCKING 0x0 ;  /* 0x0000000000007b1d */ /* 0x016ff20000010000 */
[----:B------:R-:W-:Y:S05]  /*0590*/  @!P0 BRA `(.L_x_5830) ;  /* 0x0000005000248947 */ /* 0x000fea0003800000 */
.L_x_5831:
        /* <DEDUP_REMOVED lines=24> */
.L_x_5832:
        /* <DEDUP_REMOVED lines=14> */
.L_x_5834:
[----:B------:R-:W-:-:S05]  /*0800*/  ULDC UR4, c[0x0][0x8c4] ;  /* 0x0002310000047ab9 */ /* 0x000fca0000000800 */
.L_x_5833:
        /* <DEDUP_REMOVED lines=17> */
.L_x_5836:
        /* <DEDUP_REMOVED lines=14> */
.L_x_5837:
        /* <DEDUP_REMOVED lines=11> */
.L_x_5838:
        /* <DEDUP_REMOVED lines=13> */
.L_x_5839:
        /* <DEDUP_REMOVED lines=82> */
.L_x_5840:
        /* <DEDUP_REMOVED lines=29> */
.L_x_5843:
        /* <DEDUP_REMOVED lines=15> */
.L_x_5842:
        /* <DEDUP_REMOVED lines=22> */
.L_x_5845:
        /* <DEDUP_REMOVED lines=15> */
.L_x_5844:
        /* <DEDUP_REMOVED lines=8> */
.L_x_5969:
        /* <DEDUP_REMOVED lines=23> */
.L_x_5847:
        /* <DEDUP_REMOVED lines=95> */
.L_x_5859:
[----:B------:R-:W-:-:S13]  /*1d90*/  ISETP.NE.AND P6, PT, R235, 0x3, PT ;  /* 0x00000003eb00780c */ /* 0x000fda0003fc5270 */
[----:B------:R-:W-:Y:S05]  /*1da0*/  @!P6 BRA `(.L_x_5849) ;  /* 0x000000000004e947 */ /* 0x000fea0003800000 */
[----:B------:R-:W-:Y:S01]  /*1db0*/  BPT.TRAP 0x1 ;  /* 0x000000040000795c */ /* 0x000fe20000300000 */
.L_x_5849:
[----:B------:R-:W-:Y:S01]  /*1dc0*/  IMAD R0, R4, 0x8, R231 ;  /* 0x0000000804007824 */ /* 0x000fe200078e02e7 */
[----:B------:R-:W-:-:S04]  /*1dd0*/  SHF.L.U32 R7, R226, 0x1f, RZ ;  /* 0x0000001fe2077819 */ /* 0x000fc800000006ff */
[----:B------:R2:W3:Y:S01]  /*1de0*/  SYNCS.PHASECHK.TRANS64.TRYWAIT P0, [R0+URZ+0x30810], R7 ;  /* 0x03081007000075a7 */ /* 0x0004e2000800017f */
[----:B------:R-:W-:Y:S05]  /*1df0*/  @!P6 BRA `(.L_x_5850) ;  /* 0x000000000004e947 */ /* 0x000fea0003800000 */
[----:B------:R-:W-:Y:S01]  /*1e00*/  BPT.TRAP 0x1 ;  /* 0x000000040000795c */ /* 0x000fe20000300000 */
.L_x_5850:
[----:B---3--:R-:W-:Y:S05]  /*1e10*/  @P0 BRA `(.L_x_5851) ;  /* 0x0000000000080947 */ /* 0x008fea0003800000 */
[----:B------:R-:W3:Y:S02]  /*1e20*/  SYNCS.PHASECHK.TRANS64.TRYWAIT P0, [R0+URZ+0x30810], R7 ;  /* 0x03081007000075a7 */ /* 0x000ee4000800017f */
[----:B---3--:R-:W-:Y:S05]  /*1e30*/  @!P0 BRA `(.L_x_5852) ;  /* 0x0000008000dc8947 */ /* 0x008fea0003800000 */
.L_x_5851:
        /* <DEDUP_REMOVED lines=81> */
.L_x_5853:
[----:B------:R1:W1:Y:S01]  /*2350*/  SYNCS.PHASECHK.TRANS64.TRYWAIT P0, [R0+URZ+0x30830], R7 ;  /* 0x03083007000075a7 */ /* 0x000262000800017f */
[----:B------:R-:W-:Y:S05]  /*2360*/  @!P6 BRA `(.L_x_5854) ;  /* 0x000000000004e947 */ /* 0x000fea0003800000 */
[----:B------:R-:W-:Y:S01]  /*2370*/  BPT.TRAP 0x1 ;  /* 0x000000040000795c */ /* 0x000fe20000300000 */
.L_x_5854:
[----:B------:R-:W-:-:S05]  /*2380*/  VIADD R5, R231, 0x20000 ;  /* 0x00020000e7057836 */ /* 0x000fca0000000000 */
[----:B------:R-:W-:-:S04]  /*2390*/  SHF.R.U32.HI R5, RZ, 0x4, R5 ;  /* 0x00000004ff057819 */ /* 0x000fc80000011605 */
[----:B------:R-:W-:-:S04]  /*23a0*/  LOP3.LUT R234, R5, 0x3fff, RZ, 0xc0, !PT ;  /* 0x00003fff05ea7812 */ /* 0x000fc800078ec0ff */
[----:B------:R-:W-:Y:S01]  /*23b0*/  LOP3.LUT R5, R234, 0x10000, RZ, 0xfc, !PT ;  /* 0x00010000ea057812 */ /* 0x000fe200078efcff */
[----:B-1----:R-:W-:Y:S06]  /*23c0*/  @P0 BRA `(.L_x_5855) ;  /* 0x0000000000080947 */ /* 0x002fec0003800000 */
[----:B------:R-:W1:Y:S02]  /*23d0*/  SYNCS.PHASECHK.TRANS64.TRYWAIT P0, [R0+URZ+0x30830], R7 ;  /* 0x03083007000075a7 */ /* 0x000e64000800017f */
[----:B-1----:R-:W-:Y:S05]  /*23e0*/  @!P0 BRA `(.L_x_5856) ;  /* 0x0000007c00848947 */ /* 0x002fea0003800000 */
.L_x_5855:
        /* <DEDUP_REMOVED lines=445> */
.L_x_5857:
        /* <DEDUP_REMOVED lines=49> */
.L_x_5858:
        /* <DEDUP_REMOVED lines=78> */
.L_x_5841:
[----:B------:R-:W-:Y:S05]  /*47b0*/  @P0 BRA `(.L_x_5835) ;  /* 0x0000005800440947 */ /* 0x000fea0003800000 */
[----:B------:R-:W-:Y:S01]  /*47c0*/  ULDC.64 UR4, c[0x0][0x878] ;  /* 0x00021e0000047ab9 */ /* 0x000fe20000000a00 */
[----:B------:R-:W1:Y:S01]  /*47d0*/  S2UR UR15, SR_CTAID.X ;  /* 0x00000000000f79c3 */ /* 0x000e620000002500 */
[----:B------:R-:W-:Y:S01]  /*47e0*/  UISETP.NE.U32.AND UP0, UPT, UR4, URZ, UPT ;  /* 0x0000003f0400728c */ /* 0x000fe2000bf05070 */
[----:B------:R-:W2:Y:S01]  /*47f0*/  S2R R4, SR_TID.X ;  /* 0x0000000000047919 */ /* 0x000ea20000002100 */
        /* <DEDUP_REMOVED lines=11> */
[----:B------:R-:W-:Y:S01]  /*48b0*/  IMAD.U32 R3, RZ, RZ, UR5 ;  /* 0x00000005ff037e24 */ /* 0x000fe2000f8e00ff */
[----:B------:R-:W-:-:S04]  /*48c0*/  ULDC UR5, c[0x0][0x850] ;  /* 0x0002140000057ab9 */ /* 0x000fc80000000800 */
[----:B------:R-:W3:Y:S01]  /*48d0*/  @P0 LDG.E R2, desc[UR46][R2.64] ;  /* 0x0000002e02020981 */ /* 0x000ee2000c1e1900 */
[----:B------:R-:W4:Y:S01]  /*48e0*/  S2UR UR4, SR_CTAID.Y ;  /* 0x00000000000479c3 */ /* 0x000f220000002600 */
[----:B------:R-:W-:Y:S01]  /*48f0*/  UISETP.NE.AND UP1, UPT, UR5, 0x1, UPT ;  /* 0x000000010500788c */ /* 0x000fe2000bf25270 */
[----:B--2---:R-:W-:Y:S01]  /*4900*/  VIADD R5, R4, 0xffffff80 ;  /* 0xffffff8004057836 */ /* 0x004fe20000000000 */
[----:B-1----:R-:W-:Y:S01]  /*4910*/  UIMAD UR10, UR15, UR10, URZ ;  /* 0x0000000a0f0a72a4 */ /* 0x002fe2000f8e023f */
        /* <DEDUP_REMOVED lines=10> */
[----:B----4-:R-:W-:Y:S02]  /*49c0*/  UIMAD.WIDE.U32 UR8, UR4, UR8, URZ ;  /* 0x00000008040872a5 */ /* 0x010fe4000f8e003f */
        /* <DEDUP_REMOVED lines=11> */
[----:B---3--:R-:W-:Y:S02]  /*4a80*/  @P0 R2UR UR9, R2 ;  /* 0x00000000020902ca */ /* 0x008fe400000e0000 */
        /* <DEDUP_REMOVED lines=67> */
.L_x_5862:
[----:B------:R-:W2:Y:S04]  /*4ec0*/  LDG.E.STRONG.GPU R4, desc[UR46][R2.64] ;  /* 0x0000002e02047981 */ /* 0x000ea8000c1ef900 */
[----:B--2---:R-:W-:Y:S01]  /*4ed0*/  CCTL.IVALL ;  /* 0x00000000ff00798f */ /* 0x004fe20002000000 */
[----:B------:R-:W-:Y:S05]  /*4ee0*/  YIELD ;  /* 0x0000000000007946 */ /* 0x000fea0003800000 */
[----:B------:R-:W-:-:S13]  /*4ef0*/  ISETP.NE.AND P0, PT, R4, UR17, PT ;  /* 0x0000001104007c0c */ /* 0x000fda000bf05270 */
[----:B------:R-:W-:Y:S05]  /*4f00*/  @P0 BRA `(.L_x_5862) ;  /* 0xfffffffc00ec0947 */ /* 0x000fea000383ffff */
.L_x_5861:
[----:B------:R-:W-:Y:S05]  /*4f10*/  BSYNC B0 ;  /* 0x0000000000007941 */ /* 0x000fea0003800000 */
.L_x_5860:
[----:B------:R-:W-:-:S03]  /*4f20*/  UMOV UR4, 0xffffffff ;  /* 0xffffffff00047882 */ /* 0x000fc60000000000 */
[----:B------:R-:W-:Y:S05]  /*4f30*/  BRA.DIV UR4, `(.L_x_5863) ;  /* 0x0000005204c47947 */ /* 0x000fea000b800000 */
[----:B------:R-:W-:Y:S01]  /*4f40*/  NOP ;  /* 0x0000000000007918 */ /* 0x000fe20000000000 */
.L_x_5972:
        /* <DEDUP_REMOVED lines=16> */
.L_x_5866:
[----:B------:R-:W-:Y:S01]  /*5050*/  @P0 ELECT P2, URZ, PT ;  /* 0x00000000003f082f */ /* 0x000fe20003840000 */
[----:B------:R2:W-:-:S12]  /*5060*/  UBLKRED.G.S.ADD.F32.RN [UR4], [UR9], UR6, desc[UR10] ;  /* 0x00000a04090073bb */ /* 0x0005d800080a1406 */
[----:B------:R-:W-:Y:S02]  /*5070*/  @P2 PLOP3.LUT P0, PT, P2, PT, PT, 0x8, 0x0 ;  /* 0x000000000000281c */ /* 0x000fe4000170e170 */
[----:B------:R-:W-:-:S11]  /*5080*/  PLOP3.LUT P2, PT, PT, PT, PT, 0x8, 0x0 ;  /* 0x000000000000781c */ /* 0x000fd60003f4e170 */
[----:B--2---:R-:W-:Y:S05]  /*5090*/  @P0 BRA.U.ANY `(.L_x_5866) ;  /* 0xfffffffd00ec0947 */ /* 0x004fea000393ffff */
[----:B------:R0:W-:Y:S01]  /*50a0*/  UTMACMDFLUSH ;  /* 0x00000000000079b7 */ /* 0x0001e20000000000 */
[----:B------:R-:W-:-:S04]  /*50b0*/  DEPBAR.LE SB0, 0x0 ;  /* 0x000080000000791a */ /* 0x000fc80000000000 */
.L_x_5865:
[----:B------:R-:W-:Y:S05]  /*50c0*/  BSYNC B0 ;  /* 0x0000000000007941 */ /* 0x000fea0003800000 */
.L_x_5864:
        /* <DEDUP_REMOVED lines=14> */
.L_x_5868:
[----:B------:R-:W-:Y:S05]  /*51b0*/  BSYNC B0 ;  /* 0x0000000000007941 */ /* 0x000fea0003800000 */
.L_x_5867:
        /* <DEDUP_REMOVED lines=24> */
.L_x_5871:
[----:B-12---:R-:W2:Y:S04]  /*5340*/  LDG.E.STRONG.GPU R0, desc[UR46][R2.64] ;  /* 0x0000002e02007981 */ /* 0x006ea8000c1ef900 */
[----:B--2---:R-:W-:Y:S01]  /*5350*/  CCTL.IVALL ;  /* 0x00000000ff00798f */ /* 0x004fe20002000000 */
[----:B------:R-:W-:Y:S05]  /*5360*/  YIELD ;  /* 0x0000000000007946 */ /* 0x000fea0003800000 */
[----:B------:R-:W-:-:S13]  /*5370*/  ISETP.NE.AND P0, PT, R0, UR17, PT ;  /* 0x0000001100007c0c */ /* 0x000fda000bf05270 */
[----:B------:R-:W-:Y:S05]  /*5380*/  @P0 BRA `(.L_x_5871) ;  /* 0xfffffffc00ec0947 */ /* 0x000fea000383ffff */
.L_x_5870:
[----:B------:R-:W-:Y:S05]  /*5390*/  BSYNC B0 ;  /* 0x0000000000007941 */ /* 0x000fea0003800000 */
.L_x_5869:
[----:B------:R-:W-:-:S03]  /*53a0*/  UMOV UR4, 0xffffffff ;  /* 0xffffffff00047882 */ /* 0x000fc60000000000 */
[----:B------:R-:W-:Y:S05]  /*53b0*/  BRA.DIV UR4, `(.L_x_5872) ;  /* 0x0000004e04c07947 */ /* 0x000fea000b800000 */
[----:B------:R-:W-:Y:S01]  /*53c0*/  NOP ;  /* 0x0000000000007918 */ /* 0x000fe20000000000 */
.L_x_5975:
        /* <DEDUP_REMOVED lines=16> */
.L_x_5875:
[----:B------:R-:W-:Y:S01]  /*54d0*/  @P0 ELECT P2, URZ, PT ;  /* 0x00000000003f082f */ /* 0x000fe20003840000 */
[----:B------:R3:W-:-:S12]  /*54e0*/  UBLKRED.G.S.ADD.F32.RN [UR4], [UR9], UR6, desc[UR10] ;  /* 0x00000a04090073bb */ /* 0x0007d800080a1406 */
[----:B------:R-:W-:Y:S02]  /*54f0*/  @P2 PLOP3.LUT P0, PT, P2, PT, PT, 0x8, 0x0 ;  /* 0x000000000000281c */ /* 0x000fe4000170e170 */
[----:B------:R-:W-:-:S11]  /*5500*/  PLOP3.LUT P2, PT, PT, PT, PT, 0x8, 0x0 ;  /* 0x000000000000781c */ /* 0x000fd60003f4e170 */
[----:B---3--:R-:W-:Y:S05]  /*5510*/  @P0 BRA.U.ANY `(.L_x_5875) ;  /* 0xfffffffd00ec0947 */ /* 0x008fea000393ffff */
[----:B------:R0:W-:Y:S01]  /*5520*/  UTMACMDFLUSH ;  /* 0x00000000000079b7 */ /* 0x0001e20000000000 */
[----:B------:R-:W-:-:S04]  /*5530*/  DEPBAR.LE SB0, 0x0 ;  /* 0x000080000000791a */ /* 0x000fc80000000000 */
.L_x_5874:
[----:B------:R-:W-:Y:S05]  /*5540*/  BSYNC B0 ;  /* 0x0000000000007941 */ /* 0x000fea0003800000 */
.L_x_5873:
        /* <DEDUP_REMOVED lines=14> */
.L_x_5830:
        /* <DEDUP_REMOVED lines=21> */
.L_x_5877:
        /* <DEDUP_REMOVED lines=13> */
.L_x_5879:
[----:B------:R-:W-:-:S05]  /*5850*/  ULDC UR4, c[0x0][0x8c4] ;  /* 0x0002310000047ab9 */ /* 0x000fca0000000800 */
.L_x_5878:
        /* <DEDUP_REMOVED lines=44> */
.L_x_5880:
        /* <DEDUP_REMOVED lines=13> */
.L_x_5881:
        /* <DEDUP_REMOVED lines=12> */
.L_x_5882:
        /* <DEDUP_REMOVED lines=27> */
.L_x_5883:
        /* <DEDUP_REMOVED lines=39> */
.L_x_5888:
[----:B------:R-:W2:Y:S04]  /*60d0*/  LDG.E.STRONG.GPU R0, desc[UR46][R2.64] ;  /* 0x0000002e02007981 */ /* 0x000ea8000c1ef900 */
[----:B--2---:R-:W-:Y:S01]  /*60e0*/  CCTL.IVALL ;  /* 0x00000000ff00798f */ /* 0x004fe20002000000 */
[----:B------:R-:W-:Y:S05]  /*60f0*/  YIELD ;  /* 0x0000000000007946 */ /* 0x000fea0003800000 */
[----:B------:R-:W-:-:S13]  /*6100*/  ISETP.NE.AND P1, PT, R0, UR22, PT ;  /* 0x0000001600007c0c */ /* 0x000fda000bf25270 */
[----:B------:R-:W-:Y:S05]  /*6110*/  @P1 BRA `(.L_x_5888) ;  /* 0xfffffffc00ec1947 */ /* 0x000fea000383ffff */
.L_x_5887:
[----:B------:R-:W-:Y:S05]  /*6120*/  BSYNC B0 ;  /* 0x0000000000007941 */ /* 0x000fea0003800000 */
.L_x_5886:
[----:B------:R-:W-:-:S03]  /*6130*/  UMOV UR17, 0xffffffff ;  /* 0xffffffff00117882 */ /* 0x000fc60000000000 */
[----:B------:R-:W-:Y:S05]  /*6140*/  BRA.DIV UR17, `(.L_x_5889) ;  /* 0x0000004211787947 */ /* 0x000fea000b800000 */
[----:B------:R-:W-:Y:S01]  /*6150*/  NOP ;  /* 0x0000000000007918 */ /* 0x000fe20000000000 */
.L_x_5978:
        /* <DEDUP_REMOVED lines=22> */
.L_x_5891:
[----:B------:R-:W-:Y:S05]  /*62c0*/  BSYNC B0 ;  /* 0x0000000000007941 */ /* 0x000fea0003800000 */
.L_x_5890:
        /* <DEDUP_REMOVED lines=20> */
.L_x_5893:
[----:B------:R-:W-:Y:S05]  /*6410*/  BSYNC B0 ;  /* 0x0000000000007941 */ /* 0x000fea0003800000 */
.L_x_5892:
[----:B------:R-:W-:Y:S06]  /*6420*/  BAR.ARV 0xa, 0xa0 ;  /* 0x0282800000007b1d */ /* 0x000fec0000002000 */
[----:B------:R-:W-:Y:S04]  /*6430*/  BSSY B0, `(.L_x_5894) ;  /* 0x0000003000007945 */ /* 0x000fe80003800000 */
[----:B------:R-:W-:Y:S05]  /*6440*/  @!P0 BRA `(.L_x_5895) ;  /* 0x0000000000048947 */ /* 0x000fea0003800000 */
[----:B------:R-:W-:-:S04]  /*6450*/  DEPBAR.LE SB0, 0x0 ;  /* 0x000080000000791a */ /* 0x000fc80000000000 */
.L_x_5895:
[----:B------:R-:W-:Y:S05]  /*6460*/  BSYNC B0 ;  /* 0x0000000000007941 */ /* 0x000fea0003800000 */
.L_x_5894:
        /* <DEDUP_REMOVED lines=19> */
.L_x_5897:
[----:B------:R-:W-:Y:S05]  /*65a0*/  BSYNC B0 ;  /* 0x0000000000007941 */ /* 0x000fea0003800000 */
.L_x_5896:
[----:B------:R-:W-:Y:S01]  /*65b0*/  UIADD3 UR17, UR9, 0x1, URZ ;  /* 0x0000000109117890 */ /* 0x000fe2000fffe03f */
[----:B------:R-:W-:Y:S11]  /*65c0*/  BRA `(.L_x_5898) ;  /* 0x0000000000047947 */ /* 0x000ff60003800000 */
.L_x_5885:
[----:B------:R-:W-:-:S05]  /*65d0*/  UMOV UR17, UR9 ;  /* 0x0000000900117c82 */ /* 0x000fca0008000000 */
.L_x_5898:
        /* <DEDUP_REMOVED lines=16> */
.L_x_5923:
        /* <DEDUP_REMOVED lines=11> */
.L_x_5901:
[----:B------:R-:W2:Y:S04]  /*6790*/  LDG.E.STRONG.GPU R0, desc[UR46][R2.64] ;  /* 0x0000002e02007981 */ /* 0x000ea8000c1ef900 */
[----:B--2---:R-:W-:Y:S01]  /*67a0*/  CCTL.IVALL ;  /* 0x00000000ff00798f */ /* 0x004fe20002000000 */
[----:B------:R-:W-:Y:S05]  /*67b0*/  YIELD ;  /* 0x0000000000007946 */ /* 0x000fea0003800000 */
[----:B------:R-:W-:-:S13]  /*67c0*/  ISETP.NE.AND P1, PT, R0, UR22, PT ;  /* 0x0000001600007c0c */ /* 0x000fda000bf25270 */
[----:B------:R-:W-:Y:S05]  /*67d0*/  @P1 BRA `(.L_x_5901) ;  /* 0xfffffffc00ec1947 */ /* 0x000fea000383ffff */
.L_x_5900:
[----:B------:R-:W-:Y:S05]  /*67e0*/  BSYNC B0 ;  /* 0x0000000000007941 */ /* 0x000fea0003800000 */
.L_x_5899:
[----:B------:R-:W-:-:S03]  /*67f0*/  UMOV UR16, 0xffffffff ;  /* 0xffffffff00107882 */ /* 0x000fc60000000000 */
[----:B------:R-:W-:Y:S05]  /*6800*/  BRA.DIV UR16, `(.L_x_5902) ;  /* 0x0000003a10e47947 */ /* 0x000fea000b800000 */
[----:B------:R-:W-:Y:S01]  /*6810*/  NOP ;  /* 0x0000000000007918 */ /* 0x000fe20000000000 */
.L_x_5981:
        /* <DEDUP_REMOVED lines=19> */
.L_x_5904:
[----:B------:R-:W-:Y:S05]  /*6950*/  BSYNC B0 ;  /* 0x0000000000007941 */ /* 0x000fea0003800000 */
.L_x_5903:
        /* <DEDUP_REMOVED lines=17> */
.L_x_5906:
[----:B------:R-:W-:Y:S05]  /*6a70*/  BSYNC B0 ;  /* 0x0000000000007941 */ /* 0x000fea0003800000 */
.L_x_5905:
[----:B------:R-:W-:Y:S06]  /*6a80*/  BAR.ARV 0xa, 0xa0 ;  /* 0x0282800000007b1d */ /* 0x000fec0000002000 */
[----:B------:R-:W-:Y:S04]  /*6a90*/  BSSY B0, `(.L_x_5907) ;  /* 0x0000003000007945 */ /* 0x000fe80003800000 */
[----:B------:R-:W-:Y:S05]  /*6aa0*/  @!P0 BRA `(.L_x_5908) ;  /* 0x0000000000048947 */ /* 0x000fea0003800000 */
[----:B------:R-:W-:-:S04]  /*6ab0*/  DEPBAR.LE SB0, 0x0 ;  /* 0x000080000000791a */ /* 0x000fc80000000000 */
.L_x_5908:
[----:B------:R-:W-:Y:S05]  /*6ac0*/  BSYNC B0 ;  /* 0x0000000000007941 */ /* 0x000fea0003800000 */
.L_x_5907:
        /* <DEDUP_REMOVED lines=19> */
.L_x_5910:
[----:B------:R-:W-:Y:S05]  /*6c00*/  BSYNC B0 ;  /* 0x0000000000007941 */ /* 0x000fea0003800000 */
.L_x_5909:
        /* <DEDUP_REMOVED lines=9> */
.L_x_5913:
[----:B------:R-:W2:Y:S04]  /*6ca0*/  LDG.E.STRONG.GPU R0, desc[UR46][R2.64] ;  /* 0x0000002e02007981 */ /* 0x000ea8000c1ef900 */
[----:B--2---:R-:W-:Y:S01]  /*6cb0*/  CCTL.IVALL ;  /* 0x00000000ff00798f */ /* 0x004fe20002000000 */
[----:B------:R-:W-:Y:S05]  /*6cc0*/  YIELD ;  /* 0x0000000000007946 */ /* 0x000fea0003800000 */
[----:B------:R-:W-:-:S13]  /*6cd0*/  ISETP.NE.AND P1, PT, R0, UR22, PT ;  /* 0x0000001600007c0c */ /* 0x000fda000bf25270 */
[----:B------:R-:W-:Y:S05]  /*6ce0*/  @P1 BRA `(.L_x_5913) ;  /* 0xfffffffc00ec1947 */ /* 0x000fea000383ffff */
.L_x_5912:
[----:B------:R-:W-:Y:S05]  /*6cf0*/  BSYNC B0 ;  /* 0x0000000000007941 */ /* 0x000fea0003800000 */
.L_x_5911:
[----:B------:R-:W-:-:S03]  /*6d00*/  UMOV UR12, 0xffffffff ;  /* 0xffffffff000c7882 */ /* 0x000fc60000000000 */
[----:B------:R-:W-:Y:S05]  /*6d10*/  BRA.DIV UR12, `(.L_x_5914) ;  /* 0x000000360cbc7947 */ /* 0x000fea000b800000 */
[----:B------:R-:W-:Y:S01]  /*6d20*/  NOP ;  /* 0x0000000000007918 */ /* 0x000fe20000000000 */
.L_x_5984:
        /* <DEDUP_REMOVED lines=15> */
.L_x_5916:
[----:B------:R-:W-:Y:S05]  /*6e20*/  BSYNC B0 ;  /* 0x0000000000007941 */ /* 0x000fea0003800000 */
.L_x_5915:
        /* <DEDUP_REMOVED lines=15> */
.L_x_5918:
[----:B------:R-:W-:Y:S05]  /*6f20*/  BSYNC B0 ;  /* 0x0000000000007941 */ /* 0x000fea0003800000 */
.L_x_5917:
[----:B------:R-:W-:Y:S06]  /*6f30*/  BAR.ARV 0xa, 0xa0 ;  /* 0x0282800000007b1d */ /* 0x000fec0000002000 */
[----:B------:R-:W-:Y:S04]  /*6f40*/  BSSY B0, `(.L_x_5919) ;  /* 0x0000003000007945 */ /* 0x000fe80003800000 */
[----:B------:R-:W-:Y:S05]  /*6f50*/  @!P0 BRA `(.L_x_5920) ;  /* 0x0000000000048947 */ /* 0x000fea0003800000 */
[----:B------:R-:W-:-:S04]  /*6f60*/  DEPBAR.LE SB0, 0x0 ;  /* 0x000080000000791a */ /* 0x000fc80000000000 */
.L_x_5920:
[----:B------:R-:W-:Y:S05]  /*6f70*/  BSYNC B0 ;  /* 0x0000000000007941 */ /* 0x000fea0003800000 */
.L_x_5919:
        /* <DEDUP_REMOVED lines=19> */
.L_x_5922:
[----:B------:R-:W-:Y:S05]  /*70b0*/  BSYNC B0 ;  /* 0x0000000000007941 */ /* 0x000fea0003800000 */
.L_x_5921:
[----:B------:R-:W-:Y:S02]  /*70c0*/  UIADD3 UR9, UR9, 0x2, URZ ;  /* 0x0000000209097890 */ /* 0x000fe4000fffe03f */
[----:B------:R-:W-:Y:S02]  /*70d0*/  UIADD3 UR4, UR4, 0x4000, URZ ;  /* 0x0000400004047890 */ /* 0x000fe4000fffe03f */
[----:B------:R-:W-:-:S06]  /*70e0*/  UISETP.GE.AND UP0, UPT, UR9, UR11, UPT ;  /* 0x0000000b0900728c */ /* 0x000fcc000bf06270 */
[----:B------:R-:W-:-:S13]  /*70f0*/  PLOP3.LUT P1, PT, PT, PT, UP0, 0x80, 0x0 ;  /* 0x000000000000781c */ /* 0x000fda0003f2f008 */
[----:B------:R-:W-:Y:S05]  /*7100*/  @!P1 BRA `(.L_x_5923) ;  /* 0xfffffff400749947 */ /* 0x000fea000383ffff */
.L_x_5884:
        /* <DEDUP_REMOVED lines=41> */
.L_x_5926:
[----:B------:R-:W-:Y:S05]  /*73a0*/  BSYNC B0 ;  /* 0x0000000000007941 */ /* 0x000fea0003800000 */
.L_x_5925:
[----:B------:R-:W-:Y:S05]  /*73b0*/  BRA `(.L_x_5927) ;  /* 0x0000000000047947 */ /* 0x000fea0003800000 */
.L_x_5924:
[----:B------:R-:W-:-:S05]  /*73c0*/  UMOV UR4, UR9 ;  /* 0x0000000900047c82 */ /* 0x000fca0008000000 */
.L_x_5927:
        /* <DEDUP_REMOVED lines=11> */
.L_x_5932:
        /* <DEDUP_REMOVED lines=24> */
.L_x_5929:
[----:B------:R-:W-:Y:S05]  /*7600*/  BSYNC B0 ;  /* 0x0000000000007941 */ /* 0x000fea0003800000 */
.L_x_5928:
        /* <DEDUP_REMOVED lines=24> */
.L_x_5931:
[----:B------:R-:W-:Y:S05]  /*7790*/  BSYNC B0 ;  /* 0x0000000000007941 */ /* 0x000fea0003800000 */
.L_x_5930:
[----:B------:R-:W-:Y:S02]  /*77a0*/  UIADD3 UR7, UR7, 0x2, URZ ;  /* 0x0000000207077890 */ /* 0x000fe4000fffe03f */
[----:B------:R-:W-:Y:S02]  /*77b0*/  ULEA UR5, UR19, UR5, 0x1 ;  /* 0x0000000513057291 */ /* 0x000fe4000f8e083f */
[----:B------:R-:W-:Y:S02]  /*77c0*/  ULEA UR6, UR19, UR6, 0x1 ;  /* 0x0000000613067291 */ /* 0x000fe4000f8e083f */
[----:B------:R-:W-:-:S13]  /*77d0*/  ISETP.NE.AND P0, PT, RZ, UR7, PT ;  /* 0x00000007ff007c0c */ /* 0x000fda000bf05270 */
[----:B------:R-:W-:Y:S05]  /*77e0*/  @!P0 BRA `(.L_x_5835) ;  /* 0x0000002800388947 */ /* 0x000fea0003800000 */
[----:B------:R-:W-:Y:S05]  /*77f0*/  BRA `(.L_x_5932) ;  /* 0xfffffffc00207947 */ /* 0x000fea000383ffff */
.L_x_5876:
        /* <DEDUP_REMOVED lines=14> */
.L_x_5933:
        /* <DEDUP_REMOVED lines=14> */
.L_x_5935:
[----:B------:R-:W-:-:S05]  /*79c0*/  ULDC UR4, c[0x0][0x8c4] ;  /* 0x0002310000047ab9 */ /* 0x000fca0000000800 */
.L_x_5934:
        /* <DEDUP_REMOVED lines=59> */
.L_x_5937:
        /* <DEDUP_REMOVED lines=13> */
.L_x_5938:
        /* <DEDUP_REMOVED lines=8> */
.L_x_5939:
        /* <DEDUP_REMOVED lines=21> */
.L_x_5940:
        /* <DEDUP_REMOVED lines=50> */
.L_x_5985:
        /* <DEDUP_REMOVED lines=15> */
.L_x_5943:
        /* <DEDUP_REMOVED lines=97> */
.L_x_5954:
[----:B-123--:R-:W-:-:S04]  /*8a40*/  SHF.L.U32 R18, R10, 0x1f, RZ ;  /* 0x0000001f0a127819 */ /* 0x00efc800000006ff */
[----:B------:R-:W2:Y:S02]  /*8a50*/  SYNCS.PHASECHK.TRANS64.TRYWAIT P1, [R15+URZ+0x30840], R18 ;  /* 0x030840120f0075a7 */ /* 0x000ea4000802017f */
[----:B--2---:R-:W-:Y:S05]  /*8a60*/  @!P1 BRA `(.L_x_5946) ;  /* 0x0000001800989947 */ /* 0x004fea0003800000 */
.L_x_5986:
        /* <DEDUP_REMOVED lines=8> */
.L_x_5947:
        /* <DEDUP_REMOVED lines=37> */
.L_x_5987:
        /* <DEDUP_REMOVED lines=8> */
.L_x_5949:
        /* <DEDUP_REMOVED lines=37> */
.L_x_5988:
        /* <DEDUP_REMOVED lines=8> */
.L_x_5951:
        /* <DEDUP_REMOVED lines=31> */
.L_x_5990:
        /* <DEDUP_REMOVED lines=8> */
.L_x_5953:
        /* <DEDUP_REMOVED lines=37> */
.L_x_5945:
[----:B------:R-:W4:Y:S02]  /*9550*/  LDL.LU R4, [R1+0x4] ;  /* 0x0000040001047983 */ /* 0x000f240000300800 */
[----:B----4-:R-:W-:Y:S02]  /*9560*/  ISETP.NE.AND P1, PT, R4, RZ, PT ;  /* 0x000000ff0400720c */ /* 0x010fe40003f25270 */
[----:B------:R4:W5:Y:S11]  /*9570*/  LDL R4, [R1] ;  /* 0x0000000001047983 */ /* 0x0009760000100800 */
[----:B----4-:R-:W-:Y:S05]  /*9580*/  @!P1 BRA `(.L_x_5944) ;  /* 0x00000004005c9947 */ /* 0x010fea0003800000 */
[----:B------:R-:W-:-:S04]  /*9590*/  SHF.L.U32 R12, R10, 0x1f, RZ ;  /* 0x0000001f0a0c7819 */ /* 0x000fc800000006ff */
[----:B------:R-:W4:Y:S02]  /*95a0*/  SYNCS.PHASECHK.TRANS64.TRYWAIT P1, [R15+URZ+0x30840], R12 ;  /* 0x0308400c0f0075a7 */ /* 0x000f24000802017f */
[----:B----4-:R-:W-:Y:S05]  /*95b0*/  @!P1 BRA `(.L_x_5955) ;  /* 0x0000001000189947 */ /* 0x010fea0003800000 */
.L_x_5991:
        /* <DEDUP_REMOVED lines=8> */
.L_x_5956:
        /* <DEDUP_REMOVED lines=34> */
.L_x_5992:
        /* <DEDUP_REMOVED lines=8> */
.L_x_5958:
        /* <DEDUP_REMOVED lines=34> */
.L_x_5944:
[----:B------:R-:W1:Y:S01]  /*9b00*/  S2R R0, SR_TID.X ;  /* 0x0000000000007919 */ /* 0x000e620000002100 */
[----:B------:R-:W-:Y:S01]  /*9b10*/  IMAD R3, R16, 0x8, R15 ;  /* 0x0000000810037824 */ /* 0x000fe200078e020f */
[----:B-1----:R-:W-:Y:S02]  /*9b20*/  LOP3.LUT R2, R0, 0x7f, RZ, 0xc0, !PT ;  /* 0x0000007f00027812 */ /* 0x002fe400078ec0ff */
[----:B------:R-:W-:Y:S02]  /*9b30*/  SHF.L.U32 R0, R10, 0x1f, RZ ;  /* 0x0000001f0a007819 */ /* 0x000fe400000006ff */
[----:B------:R-:W-:Y:S02]  /*9b40*/  ISETP.NE.AND P1, PT, R2, RZ, PT ;  /* 0x000000ff0200720c */ /* 0x000fe40003f25270 */
[----:B------:R-:W1:Y:S02]  /*9b50*/  SYNCS.PHASECHK.TRANS64.TRYWAIT P0, [R3+URZ+0x30840], R0 ;  /* 0x03084000030075a7 */ /* 0x000e64000800017f */
[----:B-1----:R-:W-:Y:S09]  /*9b60*/  @!P0 BRA `(.L_x_5959) ;  /* 0x0000000800d48947 */ /* 0x002ff20003800000 */
.L_x_5993:
[----:B------:R-:W-:Y:S05]  /*9b70*/  @P1 BRA `(.L_x_5960) ;  /* 0x0000000000181947 */ /* 0x000fea0003800000 */
[----:B------:R-:W1:Y:S01]  /*9b80*/  S2R R2, SR_TID.X ;  /* 0x0000000000027919 */ /* 0x000e620000002100 */
[----:B------:R-:W-:-:S04]  /*9b90*/  IMAD.MOV.U32 R0, RZ, RZ, 0x4100 ;  /* 0x00004100ff007424 */ /* 0x000fc800078e00ff */
[----:B------:R1:W-:Y:S02]  /*9ba0*/  SYNCS.ARRIVE.TRANS64 RZ, [R3+URZ+0x30830], R0 ;  /* 0x0308300003ff79a7 */ /* 0x0003e4000800003f */
[----:B-1----:R-:W-:-:S13]  /*9bb0*/  LOP3.LUT P0, RZ, R2, 0x1f, RZ, 0xc0, !PT ;  /* 0x0000001f02ff7812 */ /* 0x002fda000780c0ff */
[----:B------:R-:W-:Y:S05]  /*9bc0*/  @!P0 BRA `(.L_x_5960) ;  /* 0x0000000000048947 */ /* 0x000fea0003800000 */
[----:B------:R-:W-:Y:S01]  /*9bd0*/  BPT.TRAP 0x1 ;  /* 0x000000040000795c */ /* 0x000fe20000300000 */
.L_x_5960:
        /* <DEDUP_REMOVED lines=41> */
.L_x_5941:
[----:B------:R-:W-:Y:S05]  /*9e70*/  BSYNC B0 ;  /* 0x0000000000007941 */ /* 0x000fea0003800000 */
.L_x_5936:
[----:B------:R-:W-:-:S03]  /*9e80*/  UMOV UR8, 0xffffffff ;  /* 0xffffffff00087882 */ /* 0x000fc60000000000 */
[----:B------:R-:W-:Y:S05]  /*9e90*/  BRA.DIV UR8, `(.L_x_5961) ;  /* 0x0000000a081c7947 */ /* 0x000fea000b800000 */
[----:B------:R-:W-:-:S13]  /*9ea0*/  ELECT P6, URZ, PT ;  /* 0x00000000003f782f */ /* 0x000fda00038c0000 */
.L_x_5996:
[----:B------:R-:W-:Y:S05]  /*9eb0*/  @!P6 BRA `(.L_x_5835) ;  /* 0x000000000084e947 */ /* 0x000fea0003800000 */
[----:B------:R-:W-:-:S06]  /*9ec0*/  ULOP3.LUT UR8, UR38, 0x2, URZ, 0xfc, !UPT ;  /* 0x0000000226087892 */ /* 0x000fcc000f8efc3f */
[----:B------:R-:W-:-:S05]  /*9ed0*/  IMAD.U32 R2, RZ, RZ, UR8 ;  /* 0x00000008ff027e24 */ /* 0x000fca000f8e00ff */
[----:B------:R-:W-:-:S13]  /*9ee0*/  ISETP.NE.AND P2, PT, R2, 0x3, PT ;  /* 0x000000030200780c */ /* 0x000fda0003f45270 */
[----:B------:R-:W-:Y:S05]  /*9ef0*/  @!P2 BRA `(.L_x_5962) ;  /* 0x000000000004a947 */ /* 0x000fea0003800000 */
[----:B---3--:R-:W-:Y:S01]  /*9f00*/  BPT.TRAP 0x1 ;  /* 0x000000040000795c */ /* 0x008fe20000300000 */
.L_x_5962:
        /* <DEDUP_REMOVED lines=15> */
.L_x_5997:
[----:B------:R-:W2:Y:S02]  /*a000*/  SYNCS.PHASECHK.TRANS64.TRYWAIT P0, [R3+URZ], R2 ;  /* 0x00000002030075a7 */ /* 0x000ea4000800017f */
[----:B--2---:R-:W-:Y:S05]  /*a010*/  @!P0 BRA `(.L_x_5964) ;  /* 0x0000000400f08947 */ /* 0x004fea0003800000 */
.L_x_5998:
[----:B------:R-:W-:Y:S05]  /*a020*/  @!P2 BRA `(.L_x_5965) ;  /* 0x000000000004a947 */ /* 0x000fea0003800000 */
[----:B---3--:R-:W-:Y:S01]  /*a030*/  BPT.TRAP 0x1 ;  /* 0x000000040000795c */ /* 0x008fe20000300000 */
.L_x_5965:
[----:B--2---:R-:W-:-:S04]  /*a040*/  VIADD R3, R8, 0x30840 ;  /* 0x0003084008037836 */ /* 0x004fc80000000000 */
[----:B------:R-:W-:-:S04]  /*a050*/  IMAD R5, R0, 0x8, R3 ;  /* 0x0000000800057824 */ /* 0x000fc800078e0203 */
[----:B------:R-:W2:Y:S02]  /*a060*/  SYNCS.PHASECHK.TRANS64.TRYWAIT P0, [R5+URZ], R4 ;  /* 0x00000004050075a7 */ /* 0x000ea4000800017f */
[----:B--2---:R-:W-:Y:S05]  /*a070*/  @!P0 BRA `(.L_x_5966) ;  /* 0x0000000400ec8947 */ /* 0x004fea0003800000 */
.L_x_5999:
[----:B------:R-:W-:-:S07]  /*a080*/  IMAD R3, R6, 0x8, R3 ;  /* 0x0000000806037824 */ /* 0x000fce00078e0203 */
.L_x_5967:
[----:B----4-:R4:W1:Y:S02]  /*a090*/  SYNCS.PHASECHK.TRANS64.TRYWAIT P0, [R3+URZ], R2 ;  /* 0x00000002030075a7 */ /* 0x010864000800017f */
[----:B-1----:R-:W-:Y:S05]  /*a0a0*/  @!P0 NANOSLEEP.SYNCS 0x989680 ;  /* 0x009896800000895d */ /* 0x002fea0003900000 */
[----:B------:R-:W1:Y:S02]  /*a0b0*/  @!P0 SYNCS.PHASECHK.TRANS64 P0, [R3+URZ], R2 ;  /* 0x00000002030085a7 */ /* 0x000e64000800007f */
[----:B-1----:R-:W-:Y:S05]  /*a0c0*/  @!P0 BRA `(.L_x_5967) ;  /* 0xfffffffc00f08947 */ /* 0x002fea000383ffff */
.L_x_5835:
[----:B---3--:R-:W-:Y:S05]  /*a0d0*/  BSYNC B6 ;  /* 0x0000000000067941 */ /* 0x008fea0003800000 */
.L_x_5829:
[----:B------:R-:W-:Y:S05]  /*a0e0*/  EXIT ;  /* 0x000000000000794d */ /* 0x000fea0003800000 */
.L_x_5846:
[----:B------:R-:W-:Y:S02]  /*a0f0*/  IMAD.MOV.U32 R12, RZ, RZ, RZ ;  /* 0x000000ffff0c7224 */ /* 0x000fe400078e00ff */
[----:B------:R-:W-:Y:S02]  /*a100*/  IMAD.MOV.U32 R11, RZ, RZ, 0x1f ;  /* 0x0000001fff0b7424 */ /* 0x000fe400078e00ff */
[----:B------:R-:W-:-:S07]  /*a110*/  IMAD.MOV.U32 R15, RZ, RZ, -0x1 ;  /* 0xffffffffff0f7424 */ /* 0x000fce00078e00ff */
[----:B------:R-:W-:Y:S05]  /*a120*/  WARPSYNC.COLLECTIVE R15, `(.L_x_5968) ;  /* 0x000000000f087348 */ /* 0x000fea0003c00000 */
[----:B------:R1:W2:Y:S02]  /*a130*/  SHFL.IDX P6, R14, R13, R12, R11 ;  /* 0x0000000c0d0e7389 */ /* 0x0002a400000c000b */
[----:B-12---:R-:W-:Y:S01]  /*a140*/  ENDCOLLECTIVE ;  /* 0x000000000000791b */ /* 0x006fe20003800000 */
.L_x_5968:
[----:B------:R-:W-:Y:S05]  /*a150*/  BRA `(.L_x_5969) ;  /* 0xffffff7400347947 */ /* 0x000fea000383ffff */
.L_x_5848:
[----:B--2---:R2:W3:Y:S02]  /*a160*/  SYNCS.PHASECHK.TRANS64.TRYWAIT P0, [R231+URZ+0x30800], R8 ;  /* 0x03080008e70075a7 */ /* 0x0044e4000800017f */
[----:B---3--:R-:W-:Y:S05]  /*a170*/  @!P0 NANOSLEEP.SYNCS 0x989680 ;  /* 0x009896800000895d */ /* 0x008fea0003900000 */
[----:B------:R-:W3:Y:S02]  /*a180*/  @!P0 SYNCS.PHASECHK.TRANS64 P0, [R231+URZ+0x30800], R8 ;  /* 0x03080008e70085a7 */ /* 0x000ee4000800007f */
[----:B---3--:R-:W-:Y:S05]  /*a190*/  @!P0 BRA `(.L_x_5848) ;  /* 0xfffffffc00f08947 */ /* 0x008fea000383ffff */
[----:B------:R-:W-:Y:S05]  /*a1a0*/  BRA `(.L_x_5847) ;  /* 0xffffff74007c7947 */ /* 0x000fea000383ffff */
.L_x_5852:
[----:B---3--:R3:W4:Y:S02]  /*a1b0*/  SYNCS.PHASECHK.TRANS64.TRYWAIT P0, [R0+URZ+0x30810], R7 ;  /* 0x03081007000075a7 */ /* 0x008724000800017f */
[----:B----4-:R-:W-:Y:S05]  /*a1c0*/  @!P0 NANOSLEEP.SYNCS 0x989680 ;  /* 0x009896800000895d */ /* 0x010fea0003900000 */
[----:B------:R-:W4:Y:S02]  /*a1d0*/  @!P0 SYNCS.PHASECHK.TRANS64 P0, [R0+URZ+0x30810], R7 ;  /* 0x03081007000085a7 */ /* 0x000f24000800007f */
[----:B----4-:R-:W-:Y:S05]  /*a1e0*/  @!P0 BRA `(.L_x_5852) ;  /* 0xfffffffc00f08947 */ /* 0x010fea000383ffff */
[----:B------:R-:W-:Y:S05]  /*a1f0*/  BRA `(.L_x_5851) ;  /* 0xffffff7c00107947 */ /* 0x000fea000383ffff */
.L_x_5856:
[----:B------:R1:W1:Y:S02]  /*a200*/  SYNCS.PHASECHK.TRANS64.TRYWAIT P0, [R0+URZ+0x30830], R7 ;  /* 0x03083007000075a7 */ /* 0x000264000800017f */
[----:B-1----:R-:W-:Y:S05]  /*a210*/  @!P0 NANOSLEEP.SYNCS 0x989680 ;  /* 0x009896800000895d */ /* 0x002fea0003900000 */
[----:B------:R-:W1:Y:S02]  /*a220*/  @!P0 SYNCS.PHASECHK.TRANS64 P0, [R0+URZ+0x30830], R7 ;  /* 0x03083007000085a7 */ /* 0x000e64000800007f */
[----:B-1----:R-:W-:Y:S05]  /*a230*/  @!P0 BRA `(.L_x_5856) ;  /* 0xfffffffc00f08947 */ /* 0x002fea000383ffff */
[----:B------:R-:W-:Y:S05]  /*a240*/  BRA `(.L_x_5855) ;  /* 0xffffff8000687947 */ /* 0x000fea000383ffff */
.L_x_5863:
[----:B------:R-:W-:Y:S01]  /*a250*/  BSSY B0, `(.L_x_5970) ;  /* 0x0000005000007945 */ /* 0x000fe20003800000 */
[----:B------:R-:W-:-:S07]  /*a260*/  IMAD.MOV.U32 R15, RZ, RZ, -0x1 ;  /* 0xffffffffff0f7424 */ /* 0x000fce00078e00ff */
[----:B-1----:R-:W-:Y:S05]  /*a270*/  WARPSYNC.COLLECTIVE R15, `(.L_x_5971) ;  /* 0x000000000f087348 */ /* 0x002fea0003c00000 */
[----:B------:R-:W-:Y:S01]  /*a280*/  NOP ;  /* 0x0000000000007918 */ /* 0x000fe20000000000 */
[----:B-1----:R-:W-:Y:S01]  /*a290*/  ENDCOLLECTIVE ;  /* 0x000000000000791b */ /* 0x002fe20003800000 */
.L_x_5971:
[----:B------:R-:W-:Y:S05]  /*a2a0*/  BSYNC B0 ;  /* 0x0000000000007941 */ /* 0x000fea0003800000 */
.L_x_5970:
[----:B------:R-:W-:Y:S05]  /*a2b0*/  BRA `(.L_x_5972) ;  /* 0xffffffac00247947 */ /* 0x000fea000383ffff */
.L_x_5872:
[----:B------:R-:W-:Y:S01]  /*a2c0*/  BSSY B0, `(.L_x_5973) ;  /* 0x0000005000007945 */ /* 0x000fe20003800000 */
[----:B------:R-:W-:-:S07]  /*a2d0*/  IMAD.MOV.U32 R15, RZ, RZ, -0x1 ;  /* 0xffffffffff0f7424 */ /* 0x000fce00078e00ff */
[----:B-12---:R-:W-:Y:S05]  /*a2e0*/  WARPSYNC.COLLECTIVE R15, `(.L_x_5974) ;  /* 0x000000000f087348 */ /* 0x006fea0003c00000 */
[----:B------:R-:W-:Y:S01]  /*a2f0*/  NOP ;  /* 0x0000000000007918 */ /* 0x000fe20000000000 */
[----:B-12---:R-:W-:Y:S01]  /*a300*/  ENDCOLLECTIVE ;  /* 0x000000000000791b */ /* 0x006fe20003800000 */
.L_x_5974:
[----:B------:R-:W-:Y:S05]  /*a310*/  BSYNC B0 ;  /* 0x0000000000007941 */ /* 0x000fea0003800000 */
.L_x_5973:
[----:B------:R-:W-:Y:S05]  /*a320*/  BRA `(.L_x_5975) ;  /* 0xffffffb000287947 */ /* 0x000fea000383ffff */
.L_x_5889:
[----:B------:R-:W-:Y:S01]  /*a330*/  BSSY B0, `(.L_x_5976) ;  /* 0x0000005000007945 */ /* 0x000fe20003800000 */
[----:B------:R-:W-:-:S07]  /*a340*/  IMAD.MOV.U32 R15, RZ, RZ, -0x1 ;  /* 0xffffffffff0f7424 */ /* 0x000fce00078e00ff */
[----:B------:R-:W-:Y:S05]  /*a350*/  WARPSYNC.COLLECTIVE R15, `(.L_x_5977) ;  /* 0x000000000f087348 */ /* 0x000fea0003c00000 */
[----:B------:R-:W-:Y:S01]  /*a360*/  NOP ;  /* 0x0000000000007918 */ /* 0x000fe20000000000 */
[----:B------:R-:W-:Y:S01]  /*a370*/  ENDCOLLECTIVE ;  /* 0x000000000000791b */ /* 0x000fe20003800000 */
.L_x_5977:
[----:B------:R-:W-:Y:S05]  /*a380*/  BSYNC B0 ;  /* 0x0000000000007941 */ /* 0x000fea0003800000 */
.L_x_5976:
[----:B------:R-:W-:Y:S05]  /*a390*/  BRA `(.L_x_5978) ;  /* 0xffffffbc00707947 */ /* 0x000fea000383ffff */
.L_x_5902:
[----:B------:R-:W-:Y:S01]  /*a3a0*/  BSSY B0, `(.L_x_5979) ;  /* 0x0000005000007945 */ /* 0x000fe20003800000 */
[----:B------:R-:W-:-:S07]  /*a3b0*/  IMAD.MOV.U32 R15, RZ, RZ, -0x1 ;  /* 0xffffffffff0f7424 */ /* 0x000fce00078e00ff */
[----:B------:R-:W-:Y:S05]  /*a3c0*/  WARPSYNC.COLLECTIVE R15, `(.L_x_5980) ;  /* 0x000000000f087348 */ /* 0x000fea0003c00000 */
[----:B------:R-:W-:Y:S01]  /*a3d0*/  NOP ;  /* 0x0000000000007918 */ /* 0x000fe20000000000 */
[----:B------:R-:W-:Y:S01]  /*a3e0*/  ENDCOLLECTIVE ;  /* 0x000000000000791b */ /* 0x000fe20003800000 */
.L_x_5980:
[----:B------:R-:W-:Y:S05]  /*a3f0*/  BSYNC B0 ;  /* 0x0000000000007941 */ /* 0x000fea0003800000 */
.L_x_5979:
[----:B------:R-:W-:Y:S05]  /*a400*/  BRA `(.L_x_5981) ;  /* 0xffffffc400047947 */ /* 0x000fea000383ffff */
.L_x_5914:
[----:B------:R-:W-:Y:S01]  /*a410*/  BSSY B0, `(.L_x_5982) ;  /* 0x0000005000007945 */ /* 0x000fe20003800000 */
[----:B------:R-:W-:-:S07]  /*a420*/  IMAD.MOV.U32 R15, RZ, RZ, -0x1 ;  /* 0xffffffffff0f7424 */ /* 0x000fce00078e00ff */
[----:B------:R-:W-:Y:S05]  /*a430*/  WARPSYNC.COLLECTIVE R15, `(.L_x_5983) ;  /* 0x000000000f087348 */ /* 0x000fea0003c00000 */
[----:B------:R-:W-:Y:S01]  /*a440*/  NOP ;  /* 0x0000000000007918 */ /* 0x000fe20000000000 */
[----:B------:R-:W-:Y:S01]  /*a450*/  ENDCOLLECTIVE ;  /* 0x000000000000791b */ /* 0x000fe20003800000 */
.L_x_5983:
[----:B------:R-:W-:Y:S05]  /*a460*/  BSYNC B0 ;  /* 0x0000000000007941 */ /* 0x000fea0003800000 */
.L_x_5982:
[----:B------:R-:W-:Y:S05]  /*a470*/  BRA `(.L_x_5984) ;  /* 0xffffffc8002c7947 */ /* 0x000fea000383ffff */
.L_x_5942:
[----:B-1----:R1:W2:Y:S02]  /*a480*/  SYNCS.PHASECHK.TRANS64.TRYWAIT P0, [R15+URZ+0x30820], R0 ;  /* 0x030820000f0075a7 */ /* 0x0022a4000800017f */
[----:B--2---:R-:W-:Y:S05]  /*a490*/  @!P0 NANOSLEEP.SYNCS 0x989680 ;  /* 0x009896800000895d */ /* 0x004fea0003900000 */
[----:B------:R-:W2:Y:S02]  /*a4a0*/  @!P0 SYNCS.PHASECHK.TRANS64 P0, [R15+URZ+0x30820], R0 ;  /* 0x030820000f0085a7 */ /* 0x000ea4000800007f */
[----:B--2---:R-:W-:Y:S05]  /*a4b0*/  @!P0 BRA `(.L_x_5942) ;  /* 0xfffffffc00f08947 */ /* 0x004fea000383ffff */
[----:B------:R-:W-:Y:S05]  /*a4c0*/  BRA `(.L_x_5985) ;  /* 0xffffffdc009c7947 */ /* 0x000fea000383ffff */
.L_x_5946:
[----:B--2---:R2:W3:Y:S02]  /*a4d0*/  SYNCS.PHASECHK.TRANS64.TRYWAIT P1, [R15+URZ+0x30840], R18 ;  /* 0x030840120f0075a7 */ /* 0x0044e4000802017f */
[----:B---3--:R-:W-:Y:S05]  /*a4e0*/  @!P1 NANOSLEEP.SYNCS 0x989680 ;  /* 0x009896800000995d */ /* 0x008fea0003900000 */
[----:B------:R-:W3:Y:S02]  /*a4f0*/  @!P1 SYNCS.PHASECHK.TRANS64 P1, [R15+URZ+0x30840], R18 ;  /* 0x030840120f0095a7 */ /* 0x000ee4000802007f */
[----:B---3--:R-:W-:Y:S05]  /*a500*/  @!P1 BRA `(.L_x_5946) ;  /* 0xfffffffc00f09947 */ /* 0x008fea000383ffff */
[----:B------:R-:W-:Y:S05]  /*a510*/  BRA `(.L_x_5986) ;  /* 0xffffffe400547947 */ /* 0x000fea000383ffff */
.L_x_5948:
[----:B-1----:R1:W3:Y:S02]  /*a520*/  SYNCS.PHASECHK.TRANS64.TRYWAIT P1, [R15+URZ+0x30828], R18 ;  /* 0x030828120f0075a7 */ /* 0x0022e4000802017f */
[----:B---3--:R-:W-:Y:S05]  /*a530*/  @!P1 NANOSLEEP.SYNCS 0x989680 ;  /* 0x009896800000995d */ /* 0x008fea0003900000 */
[----:B------:R-:W3:Y:S02]  /*a540*/  @!P1 SYNCS.PHASECHK.TRANS64 P1, [R15+URZ+0x30828], R18 ;  /* 0x030828120f0095a7 */ /* 0x000ee4000802007f */
[----:B---3--:R-:W-:Y:S05]  /*a550*/  @!P1 BRA `(.L_x_5948) ;  /* 0xfffffffc00f09947 */ /* 0x008fea000383ffff */
[----:B------:R-:W-:Y:S05]  /*a560*/  BRA `(.L_x_5987) ;  /* 0xffffffe400f47947 */ /* 0x000fea000383ffff */
.L_x_5950:
[----:B---3--:R3:W4:Y:S02]  /*a570*/  SYNCS.PHASECHK.TRANS64.TRYWAIT P1, [R15+URZ+0x30848], R18 ;  /* 0x030848120f0075a7 */ /* 0x008724000802017f */
[----:B----4-:R-:W-:Y:S05]  /*a580*/  @!P1 NANOSLEEP.SYNCS 0x989680 ;  /* 0x009896800000995d */ /* 0x010fea0003900000 */
[----:B------:R-:W4:Y:S02]  /*a590*/  @!P1 SYNCS.PHASECHK.TRANS64 P1, [R15+URZ+0x30848], R18 ;  /* 0x030848120f0095a7 */ /* 0x000f24000802007f */
[----:B----4-:R-:W-:Y:S05]  /*a5a0*/  @!P1 BRA `(.L_x_5950) ;  /* 0xfffffffc00f09947 */ /* 0x010fea000383ffff */
[----:B------:R-:W-:Y:S05]  /*a5b0*/  BRA `(.L_x_5988) ;  /* 0xffffffe800947947 */ /* 0x000fea000383ffff */
.L_x_5952:
[----:B------:R-:W-:-:S07]  /*a5c0*/  SHF.L.U32 R4, R10, 0x1f, RZ ;  /* 0x0000001f0a047819 */ /* 0x000fce00000006ff */
.L_x_5989:
[----:B----4-:R4:W1:Y:S02]  /*a5d0*/  SYNCS.PHASECHK.TRANS64.TRYWAIT P1, [R15+URZ+0x30820], R4 ;  /* 0x030820040f0075a7 */ /* 0x010864000802017f */
[----:B-1----:R-:W-:Y:S05]  /*a5e0*/  @!P1 NANOSLEEP.SYNCS 0x989680 ;  /* 0x009896800000995d */ /* 0x002fea0003900000 */
[----:B------:R-:W1:Y:S02]  /*a5f0*/  @!P1 SYNCS.PHASECHK.TRANS64 P1, [R15+URZ+0x30820], R4 ;  /* 0x030820040f0095a7 */ /* 0x000e64000802007f */
[----:B-1----:R-:W-:Y:S05]  /*a600*/  @!P1 BRA `(.L_x_5989) ;  /* 0xfffffffc00f09947 */ /* 0x002fea000383ffff */
[----:B------:R-:W-:Y:S05]  /*a610*/  BRA `(.L_x_5990) ;  /* 0xffffffec00187947 */ /* 0x000fea000383ffff */
.L_x_5955:
[----:B----4-:R4:W1:Y:S02]  /*a620*/  SYNCS.PHASECHK.TRANS64.TRYWAIT P1, [R15+URZ+0x30840], R12 ;  /* 0x0308400c0f0075a7 */ /* 0x010864000802017f */
[----:B-1----:R-:W-:Y:S05]  /*a630*/  @!P1 NANOSLEEP.SYNCS 0x989680 ;  /* 0x009896800000995d */ /* 0x002fea0003900000 */
[----:B------:R-:W1:Y:S02]  /*a640*/  @!P1 SYNCS.PHASECHK.TRANS64 P1, [R15+URZ+0x30840], R12 ;  /* 0x0308400c0f0095a7 */ /* 0x000e64000802007f */
[----:B-1----:R-:W-:Y:S05]  /*a650*/  @!P1 BRA `(.L_x_5955) ;  /* 0xfffffffc00f09947 */ /* 0x002fea000383ffff */
[----:B------:R-:W-:Y:S05]  /*a660*/  BRA `(.L_x_5991) ;  /* 0xffffffec00d47947 */ /* 0x000fea000383ffff */
.L_x_5957:
[----:B-1----:R1:W2:Y:S02]  /*a670*/  SYNCS.PHASECHK.TRANS64.TRYWAIT P1, [R15+URZ+0x30828], R12 ;  /* 0x0308280c0f0075a7 */ /* 0x0022a4000802017f */
[----:B--2---:R-:W-:Y:S05]  /*a680*/  @!P1 NANOSLEEP.SYNCS 0x989680 ;  /* 0x009896800000995d */ /* 0x004fea0003900000 */
[----:B------:R-:W2:Y:S02]  /*a690*/  @!P1 SYNCS.PHASECHK.TRANS64 P1, [R15+URZ+0x30828], R12 ;  /* 0x0308280c0f0095a7 */ /* 0x000ea4000802007f */
[----:B--2---:R-:W-:Y:S05]  /*a6a0*/  @!P1 BRA `(.L_x_5957) ;  /* 0xfffffffc00f09947 */ /* 0x004fea000383ffff */
[----:B------:R-:W-:Y:S05]  /*a6b0*/  BRA `(.L_x_5992) ;  /* 0xfffffff000687947 */ /* 0x000fea000383ffff */
.L_x_5959:
[----:B------:R1:W1:Y:S02]  /*a6c0*/  SYNCS.PHASECHK.TRANS64.TRYWAIT P0, [R3+URZ+0x30840], R0 ;  /* 0x03084000030075a7 */ /* 0x000264000800017f */
[----:B-1----:R-:W-:Y:S05]  /*a6d0*/  @!P0 NANOSLEEP.SYNCS 0x989680 ;  /* 0x009896800000895d */ /* 0x002fea0003900000 */
[----:B------:R-:W1:Y:S02]  /*a6e0*/  @!P0 SYNCS.PHASECHK.TRANS64 P0, [R3+URZ+0x30840], R0 ;  /* 0x03084000030085a7 */ /* 0x000e64000800007f */
[----:B-1----:R-:W-:Y:S05]  /*a6f0*/  @!P0 BRA `(.L_x_5959) ;  /* 0xfffffffc00f08947 */ /* 0x002fea000383ffff */
[----:B------:R-:W-:Y:S05]  /*a700*/  BRA `(.L_x_5993) ;  /* 0xfffffff400187947 */ /* 0x000fea000383ffff */
.L_x_5961:
[----:B------:R-:W-:Y:S01]  /*a710*/  BSSY B0, `(.L_x_5994) ;  /* 0x0000006000007945 */ /* 0x000fe20003800000 */
[----:B------:R-:W-:-:S07]  /*a720*/  IMAD.MOV.U32 R15, RZ, RZ, -0x1 ;  /* 0xffffffffff0f7424 */ /* 0x000fce00078e00ff */
[----:B---3--:R-:W-:Y:S05]  /*a730*/  WARPSYNC.COLLECTIVE R15, `(.L_x_5995) ;  /* 0x000000000f0c7348 */ /* 0x008fea0003c00000 */
[----:B------:R-:W-:Y:S02]  /*a740*/  ELECT P6, UR62, PT ;  /* 0x00000000003e782f */ /* 0x000fe400038c0000 */
[----:B------:R-:W-:Y:S01]  /*a750*/  MOV R14, UR62 ;  /* 0x0000003e000e7c02 */ /* 0x000fe20008000f00 */
[----:B---3--:R-:W-:Y:S10]  /*a760*/  ENDCOLLECTIVE ;  /* 0x000000000000791b */ /* 0x008ff40003800000 */
.L_x_5995:
[----:B------:R-:W-:Y:S05]  /*a770*/  BSYNC B0 ;  /* 0x0000000000007941 */ /* 0x000fea0003800000 */
.L_x_5994:
[----:B------:R-:W-:Y:S05]  /*a780*/  BRA `(.L_x_5996) ;  /* 0xfffffff400c87947 */ /* 0x000fea000383ffff */
.L_x_5963:
[----:B-1----:R1:W2:Y:S02]  /*a790*/  SYNCS.PHASECHK.TRANS64.TRYWAIT P0, [R7+URZ], R4 ;  /* 0x00000004070075a7 */ /* 0x0022a4000800017f */
[----:B--2---:R-:W-:Y:S05]  /*a7a0*/  @!P0 NANOSLEEP.SYNCS 0x989680 ;  /* 0x009896800000895d */ /* 0x004fea0003900000 */
[----:B------:R-:W2:Y:S02]  /*a7b0*/  @!P0 SYNCS.PHASECHK.TRANS64 P0, [R7+URZ], R4 ;  /* 0x00000004070085a7 */ /* 0x000ea4000800007f */
[----:B--2---:R-:W-:Y:S05]  /*a7c0*/  @!P0 BRA `(.L_x_5963) ;  /* 0xfffffffc00f08947 */ /* 0x004fea000383ffff */
[----:B------:R-:W-:Y:S05]  /*a7d0*/  BRA `(.L_x_5997) ;  /* 0xfffffff800087947 */ /* 0x000fea000383ffff */
.L_x_5964:
[----:B--2---:R2:W4:Y:S02]  /*a7e0*/  SYNCS.PHASECHK.TRANS64.TRYWAIT P0, [R3+URZ], R2 ;  /* 0x00000002030075a7 */ /* 0x004524000800017f */
[----:B----4-:R-:W-:Y:S05]  /*a7f0*/  @!P0 NANOSLEEP.SYNCS 0x989680 ;  /* 0x009896800000895d */ /* 0x010fea0003900000 */
[----:B------:R-:W4:Y:S02]  /*a800*/  @!P0 SYNCS.PHASECHK.TRANS64 P0, [R3+URZ], R2 ;  /* 0x00000002030085a7 */ /* 0x000f24000800007f */
[----:B----4-:R-:W-:Y:S05]  /*a810*/  @!P0 BRA `(.L_x_5964) ;  /* 0xfffffffc00f08947 */ /* 0x010fea000383ffff */
[----:B------:R-:W-:Y:S05]  /*a820*/  BRA `(.L_x_5998) ;  /* 0xfffffff400fc7947 */ /* 0x000fea000383ffff */
.L_x_5966:
[----:B--2---:R2:W4:Y:S02]  /*a830*/  SYNCS.PHASECHK.TRANS64.TRYWAIT P0, [R5+URZ], R4 ;  /* 0x00000004050075a7 */ /* 0x004524000800017f */
[----:B----4-:R-:W-:Y:S05]  /*a840*/  @!P0 NANOSLEEP.SYNCS 0x989680 ;  /* 0x009896800000895d */ /* 0x010fea0003900000 */
[----:B------:R-:W4:Y:S02]  /*a850*/  @!P0 SYNCS.PHASECHK.TRANS64 P0, [R5+URZ], R4 ;  /* 0x00000004050085a7 */ /* 0x000f24000800007f */
[----:B----4-:R-:W-:Y:S05]  /*a860*/  @!P0 BRA `(.L_x_5966) ;  /* 0xfffffffc00f08947 */ /* 0x010fea000383ffff */
[----:B------:R-:W-:Y:S05]  /*a870*/  BRA `(.L_x_5999) ;  /* 0xfffffff800007947 */ /* 0x000fea000383ffff */
.L_x_6000:
        /* <DEDUP_REMOVED lines=16> */
.L_x_7332:


//--------------------- .text._ZN7cutlass13device_kernelIN5flash11enable_sm90INS1_16FlashAttnBwdSm90INS1_25CollectiveMainloopBwdSm90ILi2ELi2ELi2EN4cute5tupleIJNS5_1CILi1EEES8_S8_EEENS6_IJNS7_ILi64EEENS7_ILi128EEESB_EEENS_6half_tEfNS_4arch4Sm90ELb1ELb0ELb0ELb0ELb0ELb1ELb0ELb0ELi2ELi1ELi2ELi1ELb0EEENS1_21CollectiveEpilogueBwdISC_SD_SF_Li256ELb0ELb0ELi1EEENS1_25SingleTileBwdLPTSchedulerILb0ELi128ELb0EEEEEEEEEvNT_6ParamsE --------------------------
	.section	.text._ZN7cutlass13device_kernelIN5flash11enable_sm90INS1_16FlashAttnBwdSm90INS1_25CollectiveMainloopBwdSm90ILi2ELi2ELi2EN4cute5tupleIJNS5_1CILi1EEES8_S8_EEENS6_IJNS7_ILi64EEENS7_ILi128EEESB_EEENS_6half_tEfNS_4arch4Sm90ELb1ELb0ELb0ELb0ELb0ELb1ELb0ELb0ELi2ELi1ELi2ELi1ELb0EEENS1_21CollectiveEpilogueBwdISC_SD_SF_Li256ELb0ELb0ELi1EEENS1_25SingleTileBwdLPTSchedulerILb0ELi128ELb0EEEEEEEEEvNT_6ParamsE,"ax",@progbits
	.align	128
.text._ZN7cutlass13device_kernelIN5flash11enable_sm90INS1_16FlashAttnBwdSm90INS1_25CollectiveMainloopBwdSm90ILi2ELi2ELi2EN4cute5tupleIJNS5_1CILi1EEES8_S8_EEENS6_IJNS7_ILi64EEENS7_ILi128EEESB_EEENS_6half_tEfNS_4arch4Sm90ELb1ELb0ELb0ELb0ELb0ELb1ELb0ELb0ELi2ELi1ELi2ELi1ELb0EEENS1_21CollectiveEpilogueBwdISC_SD_SF_Li256ELb0ELb0ELi1EEENS1_25SingleTileBwdLPTSchedulerILb0ELi128ELb0EEEEEEEEEvNT_6ParamsE:
        .type           _ZN7cutlass13device_kernelIN5flash11enable_sm90INS1_16FlashAttnBwdSm90INS1_25CollectiveMainloopBwdSm90ILi2ELi2ELi2EN4cute5tupleIJNS5_1CILi1EEES8_S8_EEENS6_IJNS7_ILi64EEENS7_ILi128EEESB_EEENS_6half_tEfNS_4arch4Sm90ELb1ELb0ELb0ELb0ELb0ELb1ELb0ELb0ELi2ELi1ELi2ELi1ELb0EEENS1_21CollectiveEpilogueBwdISC_SD_SF_Li256ELb0ELb0ELi1EEENS1_25SingleTileBwdLPTSchedulerILb0ELi128ELb0EEEEEEEEEvNT_6ParamsE,@function
        .size           _ZN7cutlass13device_kernelIN5flash11enable_sm90INS1_16FlashAttnBwdSm90INS1_25CollectiveMainloopBwdSm90ILi2ELi2ELi2EN4cute5tupleIJNS5_1CILi1EEES8_S8_EEENS6_IJNS7_ILi64EEENS7_ILi128EEESB_EEENS_6half_tEfNS_4arch4Sm90ELb1ELb0ELb0ELb0ELb0ELb1ELb0ELb0ELi2ELi1ELi2ELi1ELb0EEENS1_21CollectiveEpilogueBwdISC_SD_SF_Li256ELb0ELb0ELi1EEENS1_25SingleTileBwdLPTSchedulerILb0ELi128ELb0EEEEEEEEEvNT_6ParamsE,(.L_x_7333 - _ZN7cutlass13device_kernelIN5flash11enable_sm90INS1_16FlashAttnBwdSm90INS1_25CollectiveMainloopBwdSm90ILi2ELi2ELi2EN4cute5tupleIJNS5_1CILi1EEES8_S8_EEENS6_IJNS7_ILi64EEENS7_ILi128EEESB_EEENS_6half_tEfNS_4arch4Sm90ELb1ELb0ELb0ELb0ELb0ELb1ELb0ELb0ELi2ELi1ELi2ELi1ELb0EEENS1_21CollectiveEpilogueBwdISC_SD_SF_Li256ELb0ELb0ELi1EEENS1_25SingleTileBwdLPTSchedulerILb0ELi128ELb0EEEEEEEEEvNT_6ParamsE)
        .other          _ZN7cutlass13device_kernelIN5flash11enable_sm90INS1_16FlashAttnBwdSm90INS1_25CollectiveMainloopBwdSm90ILi2ELi2ELi2EN4cute5tupleIJNS5_1CILi1EEES8_S8_EEENS6_IJNS7_ILi64EEENS7_ILi128EEESB_EEENS_6half_tEfNS_4arch4Sm90ELb1ELb0ELb0ELb0ELb0ELb1ELb0ELb0ELi2ELi1ELi2ELi1ELb0EEENS1_21CollectiveEpilogueBwdISC_SD_SF_Li256ELb0ELb0ELi1EEENS1_25SingleTileBwdLPTSchedulerILb0ELi128ELb0EEEEEEEEEvNT_6ParamsE,@"STO_CUDA_ENTRY STV_DEFAULT"
_ZN7cutlass13device_kernelIN5flash11enable_sm90INS1_16FlashAttnBwdSm90INS1_25CollectiveMainloopBwdSm90ILi2ELi2ELi2EN4cute5tupleIJNS5_1CILi1EEES8_S8_EEENS6_IJNS7_ILi64EEENS7_ILi128EEESB_EEENS_6half_tEfNS_4arch4Sm90ELb1ELb0ELb0ELb0ELb0ELb1ELb0ELb0ELi2ELi1ELi2ELi1ELb0EEENS1_21CollectiveEpilogueBwdISC_SD_SF_Li256ELb0ELb0ELi1EEENS1_25SingleTileBwdLPTSchedulerILb0ELi128ELb0EEEEEEEEEvNT_6ParamsE:
        /* <DEDUP_REMOVED lines=30> */
.L_x_6002:
[----:B------:R-:W-:Y:S05]  /*01e0*/  BSYNC B0 ;  /* 0x0000000000007941 */ /* 0x000fea0003800000 */
.L_x_6001:
        /* <DEDUP_REMOVED lines=37> */
.L_x_6003:
        /* <DEDUP_REMOVED lines=22> */
.L_x_6004:
[----:B------:R-:W-:Y:S01]  /*05a0*/  PLOP3.LUT P0, PT, PT, PT, UP0, 0x80, 0x0 ;  /* 0x000000000000781c */ /* 0x000fe20003f0f008 */
[----:B------:R-:W-:Y:S01]  /*05b0*/  NOP ;  /* 0x0000000000007918 */ /* 0x000fe20000000000 */
[----:B------:R-:W-:Y:S01]  /*05c0*/  BSSY B6, `(.L_x_6005) ;  /* 0x000090f000067945 */ /* 0x000fe20003800000 */
[----:B-12-4-:R-:W-:Y:S10]  /*05d0*/  BAR.SYNC.DEFER_BLOCKING 0x0 ;  /* 0x0000000000007b1d */ /* 0x016ff40000010000 */
[----:B------:R-:W-:Y:S05]  /*05e0*/  @!P0 BRA `(.L_x_6006) ;  /* 0x0000005c00d48947 */ /* 0x000fea0003800000 */
.L_x_6007:
        /* <DEDUP_REMOVED lines=32> */
.L_x_6008:
[----:B------:R-:W-:Y:S01]  /*07f0*/  ULDC UR7, c[0x0][0xb44] ;  /* 0x0002d10000077ab9 */ /* 0x000fe20000000800 */
[----:B------:R-:W-:Y:S01]  /*0800*/  UMOV UR36, UR10 ;  /* 0x0000000a00247c82 */ /* 0x000fe20008000000 */
[----:B------:R-:W-:-:S11]  /*0810*/  UISETP.NE.AND UP0, UPT, UR7, 0x1, UPT ;  /* 0x000000010700788c */ /* 0x000fd6000bf05270 */
[----:B------:R-:W-:Y:S02]  /*0820*/  @UP0 ULDC.64 UR8, c[0x0][0xb48] ;  /* 0x0002d20000080ab9 */ /* 0x000fe40000000a00 */
[----:B------:R-:W-:-:S04]  /*0830*/  UIMAD.WIDE.U32 UR4, UR10, UR8, URZ ;  /* 0x000000080a0472a5 */ /* 0x000fc8000f8e003f */
[----:B------:R-:W-:-:S04]  /*0840*/  @UP0 USHF.R.U32.HI UR36, URZ, UR9, UR5 ;  /* 0x000000093f240299 */ /* 0x000fc80008011605 */
[----:B------:R-:W-:-:S12]  /*0850*/  UIMAD UR4, UR36, UR7, URZ ;  /* 0x00000007240472a4 */ /* 0x000fd8000f8e023f */
.L_x_6009:
        /* <DEDUP_REMOVED lines=117> */
.L_x_6013:
        /* <DEDUP_REMOVED lines=15> */
.L_x_6012:
        /* <DEDUP_REMOVED lines=22> */
.L_x_6015:
        /* <DEDUP_REMOVED lines=15> */
.L_x_6014:
        /* <DEDUP_REMOVED lines=8> */
.L_x_6122:
        /* <DEDUP_REMOVED lines=15> */
.L_x_6017:
[----:B------:R-:W-:Y:S01]  /*1460*/  SHF.R.S32.HI R8, RZ, 0x4, R3 ;  /* 0x00000004ff087819 */ /* 0x000fe20000011403 */
[----:B------:R-:W-:Y:S01]  /*1470*/  ULDC UR4, c[0x0][0x290] ;  /* 0x0000a40000047ab9 */ /* 0x000fe20000000800 */
[----:B------:R-:W-:Y:S01]  /*1480*/  SHF.R.S32.HI R0, RZ, 0x1f, R5 ;  /* 0x0000001fff007819 */ /* 0x000fe20000011405 */
[----:B------:R-:W-:Y:S01]  /*1490*/  UIMAD UR4, UR36, -0x80, UR4 ;  /* 0xffffff80240478a4 */ /* 0x000fe2000f8e0204 */
[----:B---3--:R-:W-:Y:S01]  /*14a0*/  LOP3.LUT R9, R7, 0x8, R2, 0xf8, !PT ;  /* 0x0000000807097812 */ /* 0x008fe200078ef802 */
[----:B------:R-:W-:Y:S01]  /*14b0*/  IMAD.U32 R231, RZ, RZ, UR38 ;  /* 0x00000026ffe77e24 */ /* 0x000fe2000f8e00ff */
[----:B------:R-:W-:Y:S02]  /*14c0*/  LEA.HI R3, R3, R8, RZ, 0x1 ;  /* 0x0000000803037211 */ /* 0x000fe400078f08ff */
[----:B------:R-:W-:Y:S02]  /*14d0*/  CS2R R86, SRZ ;  /* 0x0000000000567805 */ /* 0x000fe4000001ff00 */
[CC--:B------:R-:W-:Y:S01]  /*14e0*/  LEA.HI R2, R0.reuse, R5.reuse, RZ, 0x2 ;  /* 0x0000000500027211 */ /* 0x0c0fe200078f10ff */
[----:B------:R-:W-:Y:S01]  /*14f0*/  IMAD.U32 R15, RZ, RZ, UR4 ;  /* 0x00000004ff0f7e24 */ /* 0x000fe2000f8e00ff */
[----:B------:R-:W-:-:S02]  /*1500*/  LEA.HI R0, R0, R5, RZ, 0x5 ;  /* 0x0000000500007211 */ /* 0x000fc400078f28ff */
[----:B------:R-:W-:Y:S02]  /*1510*/  CS2R R84, SRZ ;  /* 0x0000000000547805 */ /* 0x000fe4000001ff00 */
[----:B------:R-:W-:Y:S02]  /*1520*/  SHF.R.U32.HI R4, RZ, 0x3, R4 ;  /* 0x00000003ff047819 */ /* 0x000fe40000011604 */
[----:B------:R-:W-:Y:S02]  /*1530*/  CS2R R82, SRZ ;  /* 0x0000000000527805 */ /* 0x000fe4000001ff00 */
[----:B------:R-:W-:Y:S02]  /*1540*/  LEA.HI R7, R13, R13, RZ, 0x1 ;  /* 0x0000000d0d077211 */ /* 0x000fe400078f08ff */
[----:B------:R-:W-:Y:S02]  /*1550*/  CS2R R80, SRZ ;  /* 0x0000000000507805 */ /* 0x000fe4000001ff00 */
[----:B------:R-:W-:-:S02]  /*1560*/  LOP3.LUT R11, R3, 0x7ffffe, RZ, 0xc0, !PT ;  /* 0x007ffffe030b7812 */ /* 0x000fc400078ec0ff */
[----:B------:R-:W-:Y:S02]  /*1570*/  CS2R R78, SRZ ;  /* 0x00000000004e7805 */ /* 0x000fe4000001ff00 */
[--C-:B------:R-:W-:Y:S02]  /*1580*/  SHF.R.S32.HI R6, RZ, 0x2, R2.reuse ;  /* 0x00000002ff067819 */ /* 0x100fe40000011402 */
[----:B------:R-:W-:Y:S02]  /*1590*/  CS2R R76, SRZ ;  /* 0x00000000004c7805 */ /* 0x000fe4000001ff00 */
[----:B------:R-:W-:Y:S01]  /*15a0*/  SHF.R.S32.HI R3, RZ, 0x1f, R2 ;  /* 0x0000001fff037819 */ /* 0x000fe20000011402 */
[----:B------:R-:W-:Y:S01]  /*15b0*/  IMAD.IADD R11, R8, 0x1, -R11 ;  /* 0x00000001080b7824 */ /* 0x000fe200078e0a0b */
[----:B------:R-:W-:Y:S02]  /*15c0*/  SHF.R.S32.HI R0, RZ, 0x5, R0 ;  /* 0x00000005ff007819 */ /* 0x000fe40000011400 */
[----:B------:R-:W-:-:S02]  /*15d0*/  CS2R R74, SRZ ;  /* 0x00000000004a7805 */ /* 0x000fc4000001ff00 */
[----:B------:R-:W-:Y:S02]  /*15e0*/  LOP3.LUT R229, R9, R4, RZ, 0x3c, !PT ;  /* 0x0000000409e57212 */ /* 0x000fe400078e3cff */
[----:B------:R-:W-:Y:S02]  /*15f0*/  CS2R R72, SRZ ;  /* 0x0000000000487805 */ /* 0x000fe4000001ff00 */
[----:B------:R-:W-:Y:S01]  /*1600*/  LOP3.LUT R4, R7, 0xfffffffe, RZ, 0xc0, !PT ;  /* 0xfffffffe07047812 */ /* 0x000fe200078ec0ff */
[----:B------:R-:W-:Y:S01]  /*1610*/  IMAD R9, R0, -0x10, R15 ;  /* 0xfffffff000097824 */ /* 0x000fe200078e020f */
[----:B------:R-:W-:Y:S02]  /*1620*/  LEA.HI R3, R3, R6, RZ, 0x3 ;  /* 0x0000000603037211 */ /* 0x000fe400078f18ff */
[----:B------:R-:W-:Y:S02]  /*1630*/  CS2R R70, SRZ ;  /* 0x0000000000467805 */ /* 0x000fe4000001ff00 */
[----:B--2---:R-:W-:Y:S01]  /*1640*/  LEA.HI R0, R14, R14, RZ, 0x1 ;  /* 0x0000000e0e007211 */ /* 0x004fe200078f08ff */
[----:B------:R-:W-:Y:S01]  /*1650*/  IMAD.IADD R8, R13, 0x1, -R4 ;  /* 0x000000010d087824 */ /* 0x000fe200078e0a04 */
[----:B------:R-:W-:Y:S01]  /*1660*/  LOP3.LUT R7, R3, 0xfffffff8, RZ, 0xc0, !PT ;  /* 0xfffffff803077812 */ /* 0x000fe200078ec0ff */
[----:B------:R-:W-:Y:S01]  /*1670*/  IMAD.SHL.U32 R4, R13, 0x1000, RZ ;  /* 0x000010000d047824 */ /* 0x000fe200078e00ff */
[----:B------:R-:W-:-:S02]  /*1680*/  LOP3.LUT R2, R2, 0xfffffffc, RZ, 0xc0, !PT ;  /* 0xfffffffc02027812 */ /* 0x000fc400078ec0ff */
[----:B------:R-:W-:Y:S02]  /*1690*/  CS2R R68, SRZ ;  /* 0x0000000000447805 */ /* 0x000fe4000001ff00 */
[----:B------:R-:W-:Y:S01]  /*16a0*/  LOP3.LUT R3, R0, 0xfffffffe, RZ, 0xc0, !PT ;  /* 0xfffffffe00037812 */ /* 0x000fe200078ec0ff */
[----:B------:R-:W-:Y:S01]  /*16b0*/  IMAD R0, R11, 0x200, R4 ;  /* 0x000002000b007824 */ /* 0x000fe200078e0204 */
[----:B------:R-:W-:Y:S01]  /*16c0*/  IADD3 R7, R9, R7, -R6 ;  /* 0x0000000709077210 */ /* 0x000fe20007ffe806 */
[C---:B------:R-:W-:Y:S01]  /*16d0*/  IMAD R9, R5.reuse, 0x4, R4 ;  /* 0x0000000405097824 */ /* 0x040fe200078e0204 */
[----:B------:R-:W-:Y:S01]  /*16e0*/  CS2R R66, SRZ ;  /* 0x0000000000427805 */ /* 0x000fe2000001ff00 */
[----:B------:R-:W-:Y:S01]  /*16f0*/  IMAD.IADD R227, R5, 0x1, -R2 ;  /* 0x0000000105e37824 */ /* 0x000fe200078e0a02 */
[----:B------:R-:W-:Y:S01]  /*1700*/  CS2R R64, SRZ ;  /* 0x0000000000407805 */ /* 0x000fe2000001ff00 */
[----:B------:R-:W-:Y:S01]  /*1710*/  IMAD.IADD R226, R14, 0x1, -R3 ;  /* 0x000000010ee27824 */ /* 0x000fe200078e0a03 */
[----:B------:R-:W-:Y:S01]  /*1720*/  CS2R R62, SRZ ;  /* 0x00000000003e7805 */ /* 0x000fe2000001ff00 */
[----:B------:R-:W-:Y:S01]  /*1730*/  IMAD.IADD R229, R229, 0x1, R0 ;  /* 0x00000001e5e57824 */ /* 0x000fe200078e0200 */
[----:B------:R-:W-:Y:S01]  /*1740*/  CS2R R60, SRZ ;  /* 0x00000000003c7805 */ /* 0x000fe2000001ff00 */
[----:B------:R-:W-:Y:S01]  /*1750*/  IMAD R5, R8, -0x40, R7 ;  /* 0xffffffc008057824 */ /* 0x000fe200078e0207 */
        /* <DEDUP_REMOVED lines=52> */
[----:B------:R-:W-:Y:S01]  /*1aa0*/  LOP3.LUT R231, R231, 0x1, RZ, 0xfc, !PT ;  /* 0x00000001e7e77812 */ /* 0x000fe200078efcff */
[----:B------:R-:W-:-:S02]  /*1ab0*/  IMAD R2, R9, 0x4, R228 ;  /* 0x0000000409027824 */ /* 0x000fc400078e02e4 */
[----:B------:R-:W-:-:S07]  /*1ac0*/  IMAD.SHL.U32 R227, R227, 0x2, RZ ;  /* 0x00000002e3e37824 */ /* 0x000fce00078e00ff */
.L_x_6029:
[----:B------:R-:W-:Y:S01]  /*1ad0*/  ISETP.NE.AND P0, PT, R231, 0x3, PT ;  /* 0x00000003e700780c */ /* 0x000fe20003f05270 */
[----:B------:R-:W-:-:S12]  /*1ae0*/  YIELD ;  /* 0x0000000000007946 */ /* 0x000fd80003800000 */
[----:B------:R-:W-:Y:S05]  /*1af0*/  @!P0 BRA `(.L_x_6019) ;  /* 0x0000000000048947 */ /* 0x000fea0003800000 */
[----:B------:R-:W-:Y:S01]  /*1b00*/  BPT.TRAP 0x1 ;  /* 0x000000040000795c */ /* 0x000fe20000300000 */
.L_x_6019:
[----:B------:R-:W-:Y:S01]  /*1b10*/  IMAD R0, R3, 0x8, R228 ;  /* 0x0000000803007824 */ /* 0x000fe200078e02e4 */
[----:B------:R-:W-:-:S04]  /*1b20*/  SHF.L.U32 R9, R4, 0x1f, RZ ;  /* 0x0000001f04097819 */ /* 0x000fc800000006ff */
[----:B------:R2:W3:Y:S01]  /*1b30*/  SYNCS.PHASECHK.TRANS64.TRYWAIT P1, [R0+URZ+0x30810], R9 ;  /* 0x03081009000075a7 */ /* 0x0004e2000802017f */
[----:B------:R-:W-:Y:S05]  /*1b40*/  @!P0 BRA `(.L_x_6020) ;  /* 0x0000000000048947 */ /* 0x000fea0003800000 */
[----:B------:R-:W-:Y:S01]  /*1b50*/  BPT.TRAP 0x1 ;  /* 0x000000040000795c */ /* 0x000fe20000300000 */
.L_x_6020:
[----:B---3--:R-:W-:Y:S05]  /*1b60*/  @P1 BRA `(.L_x_6021) ;  /* 0x0000000000081947 */ /* 0x008fea0003800000 */
[----:B------:R-:W3:Y:S02]  /*1b70*/  SYNCS.PHASECHK.TRANS64.TRYWAIT P1, [R0+URZ+0x30810], R9 ;  /* 0x03081009000075a7 */ /* 0x000ee4000802017f */
[----:B---3--:R-:W-:Y:S05]  /*1b80*/  @!P1 BRA `(.L_x_6022) ;  /* 0x0000007c00009947 */ /* 0x008fea0003800000 */
.L_x_6021:
        /* <DEDUP_REMOVED lines=81> */
.L_x_6023:
[----:B------:R1:W1:Y:S01]  /*20a0*/  SYNCS.PHASECHK.TRANS64.TRYWAIT P1, [R0+URZ+0x30830], R9 ;  /* 0x03083009000075a7 */ /* 0x000262000802017f */
[----:B------:R-:W-:Y:S05]  /*20b0*/  @!P0 BRA `(.L_x_6024) ;  /* 0x0000000000048947 */ /* 0x000fea0003800000 */
[----:B------:R-:W-:Y:S01]  /*20c0*/  BPT.TRAP 0x1 ;  /* 0x000000040000795c */ /* 0x000fe20000300000 */
.L_x_6024:
[----:B------:R-:W-:-:S05]  /*20d0*/  VIADD R6, R228, 0x20000 ;  /* 0x00020000e4067836 */ /* 0x000fca0000000000 */
[----:B------:R-:W-:-:S04]  /*20e0*/  SHF.R.U32.HI R6, RZ, 0x4, R6 ;  /* 0x00000004ff067819 */ /* 0x000fc80000011606 */
[----:B------:R-:W-:-:S04]  /*20f0*/  LOP3.LUT R225, R6, 0x3fff, RZ, 0xc0, !PT ;  /* 0x00003fff06e17812 */ /* 0x000fc800078ec0ff */
[----:B------:R-:W-:Y:S01]  /*2100*/  LOP3.LUT R6, R225, 0x10000, RZ, 0xfc, !PT ;  /* 0x00010000e1067812 */ /* 0x000fe200078efcff */
[----:B-1----:R-:W-:Y:S06]  /*2110*/  @P1 BRA `(.L_x_6025) ;  /* 0x0000000000081947 */ /* 0x002fec0003800000 */
[----:B------:R-:W1:Y:S02]  /*2120*/  SYNCS.PHASECHK.TRANS64.TRYWAIT P1, [R0+URZ+0x30830], R9 ;  /* 0x03083009000075a7 */ /* 0x000e64000802017f */
[----:B-1----:R-:W-:Y:S05]  /*2130*/  @!P1 BRA `(.L_x_6026) ;  /* 0x0000007400a89947 */ /* 0x002fea0003800000 */
.L_x_6025:
[----:B------:R-:W-:Y:S01]  /*2140*/  UIADD3 UR5, UR5, 0x8000, URZ ;  /* 0x0000800005057890 */ /* 0x000fe2000fffe03f */
[----:B------:R-:W-:Y:S01]  /*2150*/  IMAD R6, R3, 0x400, R6 ;  /* 0x0000040003067824 */ /* 0x000fe200078e0206 */
[----:B------:R-:W-:Y:S01]  /*2160*/  WARPGROUP.ARRIVE ;  /* 0x00000000000079c5 */ /* 0x000fe20000000000 */
[----:B------:R-:W-:Y:S01]  /*2170*/  UMOV UR11, 0x40000040 ;  /* 0x40000040000b7882 */ /* 0x000fe20000000000 */
[----:B------:R-:W-:Y:S01]  /*2180*/  USHF.R.U32.HI UR6, URZ, 0x4, UR5 ;  /* 0x000000043f067899 */ /* 0x000fe20008011605 */
[----:B------:R-:W-:Y:S01]  /*2190*/  ISETP.GT.AND P1, PT, R5, RZ, PT ;  /* 0x000000ff0500720c */ /* 0x000fe20003f24270 */
[----:B------:R-:W-:Y:S01]  /*21a0*/  UMOV UR9, 0x40000040 ;  /* 0x4000004000097882 */ /* 0x000fe20000000000 */
[----:B------:R-:W-:Y:S01]  /*21b0*/  R2UR UR5, R6 ;  /* 0x00000000060572ca */ /* 0x000fe200000e0000 */
[----:B------:R-:W-:Y:S02]  /*21c0*/  ULOP3.LUT UR6, UR6, 0x3fff, URZ, 0xc0, !UPT ;  /* 0x00003fff06067892 */ /* 0x000fe4000f8ec03f */
[----:B------:R-:W-:-:S02]  /*21d0*/  UIMAD UR7, UR39, -0x40, UR40 ;  /* 0xffffffc0270778a4 */ /* 0x000fc4000f8e0228 */
[----:B------:R-:W-:-:S04]  /*21e0*/  ULOP3.LUT UR6, UR6, 0x10000, URZ, 0xfc, !UPT ;  /* 0x0001000006067892 */ /* 0x000fc8000f8efc3f */
[----:B------:R-:W-:Y:S01]  /*21f0*/  IADD3 R232, -R5, UR7, -R227 ;  /* 0x0000000705e87c10 */ /* 0x000fe2000fffe9e3 */
[----:B------:R-:W-:Y:S02]  /*2200*/  UMOV UR7, 0x40000040 ;  /* 0x4000004000077882 */ /* 0x000fe40000000000 */
[----:B------:R-:W-:Y:S01]  /*2210*/  UMOV UR8, UR6 ;  /* 0x0000000600087c82 */ /* 0x000fe20008000000 */
[----:B------:R-:W-:Y:S01]  /*2220*/  UMOV UR10, UR5 ;  /* 0x00000005000a7c82 */ /* 0x000fe20008000000 */
[----:B------:R-:W-:Y:S01]  /*2230*/  SEL R233, R232, 0x40, P1 ;  /* 0x00000040e8e97807 */ /* 0x000fe20000800000 */
[----:B------:R-:W-:Y:S01]  /*2240*/  HGMMA.64x64x16.F32 R152, gdesc[UR8], RZ, !UPT, gsb0 ;  /* 0x00e00000089879f0 */ /* 0x000fe2000c0008ff */
[----:B------:R-:W-:Y:S02]  /*2250*/  UIADD3 UR10, UR5, 0x2, URZ ;  /* 0x00000002050a7890 */ /* 0x000fe4000fffe03f */
[----:B------:R-:W-:Y:S01]  /*2260*/  UIADD3 UR8, UR6, 0x2, URZ ;  /* 0x0000000206087890 */ /* 0x000fe2000fffe03f */
[C---:B------:R-:W-:Y:S01]  /*2270*/  ISETP.GT.AND P1, PT, R233.reuse, RZ, PT ;  /* 0x000000ffe900720c */ /* 0x040fe20003f24270 */
[----:B------:R-:W-:Y:S01]  /*2280*/  UMOV UR11, 0x40000040 ;  /* 0x40000040000b7882 */ /* 0x000fe20000000000 */
[----:B------:R-:W-:Y:S01]  /*2290*/  UMOV UR9, 0x40000040 ;  /* 0x4000004000097882 */ /* 0x000fe20000000000 */
[----:B------:R-:W-:-:S02]  /*22a0*/  ISETP.GT.AND P2, PT, R233, 0x28, PT ;  /* 0x00000028e900780c */ /* 0x000fc40003f44270 */
[----:B------:R-:W-:Y:S02]  /*22b0*/  FSEL R7, R184, -INF , !P1 ;  /* 0xff800000b8077808 */ /* 0x000fe40004800000 */
[C---:B------:R-:W-:Y:S02]  /*22c0*/  ISETP.GT.AND P1, PT, R233.reuse, 0x1, PT ;  /* 0x00000001e900780c */ /* 0x040fe40003f24270 */
[----:B------:R-:W-:Y:S01]  /*22d0*/  ISETP.GT.AND P4, PT, R233, 0x29, PT ;  /* 0x00000029e900780c */ /* 0x000fe20003f84270 */
[----:B------:R-:W-:Y:S01]  /*22e0*/  FFMA.FTZ R6, R7, UR41, -R216 ;  /* 0x0000002907067c23 */ /* 0x000fe200080108d8 */
[----:B------:R-:W-:Y:S02]  /*22f0*/  FSEL R8, R185, -INF , !P1 ;  /* 0xff800000b9087808 */ /* 0x000fe40004800000 */
[C---:B------:R-:W-:Y:S02]  /*2300*/  ISETP.GT.AND P1, PT, R233.reuse, 0x8, PT ;  /* 0x00000008e900780c */ /* 0x040fe40003f24270 */
[----:B------:R-:W-:Y:S01]  /*2310*/  FSEL R185, R204, -INF , !P2 ;  /* 0xff800000ccb97808 */ /* 0x000fe20005000000 */
[----:B------:R-:W-:Y:S01]  /*2320*/  FFMA.FTZ R7, R8, UR41, -R217 ;  /* 0x0000002908077c23 */ /* 0x000fe200080108d9 */
[----:B--23--:R-:W-:Y:S01]  /*2330*/  FSEL R9, R188, -INF , !P1 ;  /* 0xff800000bc097808 */ /* 0x00cfe20004800000 */
[----:B------:R-:W-:Y:S01]  /*2340*/  VIADD R188, R232, 0x8 ;  /* 0x00000008e8bc7836 */ /* 0x000fe20000000000 */
[C---:B------:R-:W-:Y:S01]  /*2350*/  ISETP.GT.AND P1, PT, R233.reuse, 0x9, PT ;  /* 0x00000009e900780c */ /* 0x040fe20003f24270 */
[----:B------:R-:W-:Y:S01]  /*2360*/  MUFU.EX2 R6, R6 ;  /* 0x0000000600067308 */ /* 0x000fe20000000800 */
[----:B------:R-:W-:Y:S01]  /*2370*/  ISETP.GT.AND P5, PT, R233, 0x31, PT ;  /* 0x00000031e900780c */ /* 0x000fe20003fa4270 */
[----:B------:R-:W-:Y:S01]  /*2380*/  FFMA.FTZ R8, R9, UR41, -R222 ;  /* 0x0000002909087c23 */ /* 0x000fe200080108de */
[----:B------:R-:W-:-:S02]  /*2390*/  FSEL R10, R189, -INF , !P1 ;  /* 0xff800000bd0a7808 */ /* 0x000fc40004800000 */
[C---:B------:R-:W-:Y:S02]  /*23a0*/  ISETP.GT.AND P1, PT, R233.reuse, 0x10, PT ;  /* 0x00000010e900780c */ /* 0x040fe40003f24270 */
[C---:B------:R-:W-:Y:S01]  /*23b0*/  ISETP.GT.AND P3, PT, R233.reuse, 0x38, PT ;  /* 0x00000038e900780c */ /* 0x040fe20003f64270 */
[----:B------:R-:W-:Y:S01]  /*23c0*/  FFMA.FTZ R9, R10, UR41, -R223 ;  /* 0x000000290a097c23 */ /* 0x000fe200080108df */
[----:B------:R-:W-:Y:S01]  /*23d0*/  FSEL R11, R192, -INF , !P1 ;  /* 0xff800000c00b7808 */ /* 0x000fe20004800000 */
[----:B------:R-:W-:Y:S01]  /*23e0*/  MUFU.EX2 R8, R8 ;  /* 0x0000000800087308 */ /* 0x000fe20000000800 */
[C---:B------:R-:W-:Y:S02]  /*23f0*/  ISETP.GT.AND P1, PT, R233.reuse, 0x11, PT ;  /* 0x00000011e900780c */ /* 0x040fe40003f24270 */
[----:B------:R-:W-:Y:S01]  /*2400*/  ISETP.GT.AND P2, PT, R233, 0x39, PT ;  /* 0x00000039e900780c */ /* 0x000fe20003f44270 */
[----:B------:R-:W-:Y:S01]  /*2410*/  FFMA.FTZ R10, R11, UR41, -R220 ;  /* 0x000000290b0a7c23 */ /* 0x000fe200080108dc */
[----:B------:R-:W-:-:S02]  /*2420*/  FSEL R12, R193, -INF , !P1 ;  /* 0xff800000c10c7808 */ /* 0x000fc40004800000 */
[C---:B------:R-:W-:Y:S01]  /*2430*/  ISETP.GT.AND P1, PT, R233.reuse, 0x18, PT ;  /* 0x00000018e900780c */ /* 0x040fe20003f24270 */
[----:B------:R-:W-:Y:S02]  /*2440*/  MUFU.EX2 R9, R9 ;  /* 0x0000000900097308 */ /* 0x000fe40000000800 */
[----:B------:R-:W-:Y:S01]  /*2450*/  FFMA.FTZ R11, R12, UR41, -R221 ;  /* 0x000000290c0b7c23 */ /* 0x000fe200080108dd */
[----:B------:R-:W-:Y:S02]  /*2460*/  FSEL R13, R196, -INF , !P1 ;  /* 0xff800000c40d7808 */ /* 0x000fe40004800000 */
[----:B------:R-:W-:-:S03]  /*2470*/  ISETP.GT.AND P1, PT, R233, 0x19, PT ;  /* 0x00000019e900780c */ /* 0x000fc60003f24270 */
[----:B------:R-:W-:Y:S01]  /*2480*/  FFMA.FTZ R12, R13, UR41, -R218 ;  /* 0x000000290d0c7c23 */ /* 0x000fe200080108da */
[----:B------:R-:W-:Y:S01]  /*2490*/  FSEL R14, R197, -INF , !P1 ;  /* 0xff800000c50e7808 */ /* 0x000fe20004800000 */
[----:B------:R-:W-:Y:S01]  /*24a0*/  MUFU.EX2 R7, R7 ;  /* 0x0000000700077308 */ /* 0x000fe20000000800 */
[----:B------:R-:W-:-:S03]  /*24b0*/  ISETP.GT.AND P1, PT, R233, 0x20, PT ;  /* 0x00000020e900780c */ /* 0x000fc60003f24270 */
[----:B------:R-:W-:Y:S01]  /*24c0*/  FFMA.FTZ R13, R14, UR41, -R219 ;  /* 0x000000290e0d7c23 */ /* 0x000fe200080108db */
[----:B------:R-:W-:Y:S01]  /*24d0*/  FSEL R15, R200, -INF , !P1 ;  /* 0xff800000c80f7808 */ /* 0x000fe20004800000 */
[----:B------:R-:W-:Y:S01]  /*24e0*/  FFMA.FTZ R200, R185, UR41, -R20 ;  /* 0x00000029b9c87c23 */ /* 0x000fe20008010814 */
[----:B------:R-:W-:Y:S01]  /*24f0*/  ISETP.GT.AND P1, PT, R233, 0x21, PT ;  /* 0x00000021e900780c */ /* 0x000fe20003f24270 */
[----:B------:R-:W-:Y:S02]  /*2500*/  MUFU.EX2 R10, R10 ;  /* 0x0000000a000a7308 */ /* 0x000fe40000000800 */
[----:B------:R-:W-:Y:S01]  /*2510*/  FFMA.FTZ R14, R15, UR41, -R18 ;  /* 0x000000290f0e7c23 */ /* 0x000fe20008010812 */
[----:B------:R-:W-:Y:S02]  /*2520*/  FSEL R184, R201, -INF , !P1 ;  /* 0xff800000c9b87808 */ /* 0x000fe40004800000 */
[----:B------:R-:W-:-:S03]  /*2530*/  ISETP.GT.AND P1, PT, R233, 0x30, PT ;  /* 0x00000030e900780c */ /* 0x000fc60003f24270 */
[----:B------:R-:W-:Y:S01]  /*2540*/  FFMA.FTZ R15, R184, UR41, -R19 ;  /* 0x00000029b80f7c23 */ /* 0x000fe20008010813 */
[----:B------:R-:W-:Y:S01]  /*2550*/  FSEL R184, R205, -INF , !P4 ;  /* 0xff800000cdb87808 */ /* 0x000fe20006000000 */
[----:B------:R-:W-:Y:S01]  /*2560*/  MUFU.EX2 R11, R11 ;  /* 0x0000000b000b7308 */ /* 0x000fe20000000800 */
[----:B------:R-:W-:Y:S02]  /*2570*/  FSEL R185, R208, -INF , !P1 ;  /* 0xff800000d0b97808 */ /* 0x000fe40004800000 */
[----:B------:R-:W-:Y:S01]  /*2580*/  ISETP.GT.AND P4, PT, R5, 0x8, PT ;  /* 0x000000080500780c */ /* 0x000fe20003f84270 */
[----:B------:R-:W-:Y:S01]  /*2590*/  FFMA.FTZ R201, R184, UR41, -R21 ;  /* 0x00000029b8c97c23 */ /* 0x000fe20008010815 */
[----:B------:R-:W-:Y:S01]  /*25a0*/  FSEL R184, R209, -INF , !P5 ;  /* 0xff800000d1b87808 */ /* 0x000fe20006800000 */
[----:B------:R-:W-:Y:S02]  /*25b0*/  WARPGROUP.DEPBAR.LE gsb0, 0x0 ;  /* 0x00008000000079c5 */ /* 0x000fe40000010000 */
[----:B------:R-:W-:Y:S01]  /*25c0*/  WARPGROUP.ARRIVE ;  /* 0x00000000000079c5 */ /* 0x000fe20000000000 */
[----:B------:R-:W-:Y:S01]  /*25d0*/  FFMA.FTZ R204, R185, UR41, -R16 ;  /* 0x00000029b9cc7c23 */ /* 0x000fe20008010810 */
[----:B------:R-:W-:Y:S01]  /*25e0*/  SEL R188, R188, 0x40, P4 ;  /* 0x00000040bcbc7807 */ /* 0x000fe20002000000 */
[----:B------:R-:W-:Y:S01]  /*25f0*/  FFMA.FTZ R205, R184, UR41, -R17 ;  /* 0x00000029b8cd7c23 */ /* 0x000fe20008010811 */
[----:B------:R-:W-:Y:S01]  /*2600*/  FSEL R185, R212, -INF , !P3 ;  /* 0xff800000d4b97808 */ /* 0x000fe20005800000 */
[----:B------:R-:W-:Y:S01]  /*2610*/  MUFU.EX2 R12, R12 ;  /* 0x0000000c000c7308 */ /* 0x000fe20000000800 */
[----:B------:R-:W-:Y:S01]  /*2620*/  HGMMA.64x64x16.F32 R152, gdesc[UR8], R152, gsb0 ;  /* 0x00e00000089879f0 */ /* 0x000fe20008000898 */
[----:B------:R-:W-:Y:S01]  /*2630*/  UIADD3 UR10, UR5, 0x4, URZ ;  /* 0x00000004050a7890 */ /* 0x000fe2000fffe03f */
[----:B------:R-:W-:Y:S01]  /*2640*/  FSEL R184, R213, -INF , !P2 ;  /* 0xff800000d5b87808 */ /* 0x000fe20005000000 */
[----:B------:R-:W-:Y:S01]  /*2650*/  UIADD3 UR8, UR6, 0x4, URZ ;  /* 0x0000000406087890 */ /* 0x000fe2000fffe03f */
[----:B------:R-:W-:Y:S01]  /*2660*/  ISETP.GT.AND P1, PT, R188, RZ, PT ;  /* 0x000000ffbc00720c */ /* 0x000fe20003f24270 */
[----:B------:R-:W-:Y:S01]  /*2670*/  UMOV UR11, 0x40000040 ;  /* 0x40000040000b7882 */ /* 0x000fe20000000000 */
[----:B------:R-:W-:Y:S01]  /*2680*/  UMOV UR9, 0x40000040 ;  /* 0x4000004000097882 */ /* 0x000fe20000000000 */
[----:B------:R-:W-:Y:S01]  /*2690*/  FFMA.FTZ R185, R185, UR41, -R22 ;  /* 0x00000029b9b97c23 */ /* 0x000fe20008010816 */
[----:B------:R-:W-:Y:S01]  /*26a0*/  FFMA.FTZ R208, R184, UR41, -R23 ;  /* 0x00000029b8d07c23 */ /* 0x000fe20008010817 */
[----:B------:R-:W-:Y:S01]  /*26b0*/  ISETP.GT.AND P2, PT, R188, 0x8, PT ;  /* 0x00000008bc00780c */ /* 0x000fe20003f44270 */
[----:B------:R-:W-:Y:S01]  /*26c0*/  MUFU.EX2 R13, R13 ;  /* 0x0000000d000d7308 */ /* 0x000fe20000000800 */
[----:B------:R-:W-:-:S02]  /*26d0*/  LOP3.LUT R184, R225, 0x2000000, RZ, 0xfc, !PT ;  /* 0x02000000e1b87812 */ /* 0x000fc400078efcff */
[----:B------:R-:W-:Y:S02]  /*26e0*/  FSEL R189, R186, -INF , !P1 ;  /* 0xff800000babd7808 */ /* 0x000fe40004800000 */
[C---:B------:R-:W-:Y:S01]  /*26f0*/  ISETP.GT.AND P1, PT, R188.reuse, 0x1, PT ;  /* 0x00000001bc00780c */ /* 0x040fe20003f24270 */
[----:B------:R-:W-:Y:S01]  /*2700*/  IMAD R186, R3, 0x400, R184 ;  /* 0x0000040003ba7824 */ /* 0x000fe200078e02b8 */
[C---:B------:R-:W-:Y:S01]  /*2710*/  ISETP.GT.AND P5, PT, R188.reuse, 0x18, PT ;  /* 0x00000018bc00780c */ /* 0x040fe20003fa4270 */
[----:B------:R1:W-:Y:S01]  /*2720*/  MUFU.EX2 R209, R185 ;  /* 0x000000b900d17308 */ /* 0x0003e20000000800 */
[----:B------:R-:W-:Y:S01]  /*2730*/  FSEL R184, R187, -INF , !P1 ;  /* 0xff800000bbb87808 */ /* 0x000fe20004800000 */
[----:B------:R-:W-:Y:S01]  /*2740*/  FFMA.FTZ R189, R189, UR41, -R216 ;  /* 0x00000029bdbd7c23 */ /* 0x000fe200080108d8 */
[C---:B------:R-:W-:Y:S02]  /*2750*/  ISETP.GT.AND P1, PT, R188.reuse, 0x9, PT ;  /* 0x00000009bc00780c */ /* 0x040fe40003f24270 */
[----:B------:R-:W-:Y:S01]  /*2760*/  ISETP.GT.AND P3, PT, R188, 0x11, PT ;  /* 0x00000011bc00780c */ /* 0x000fe20003f64270 */
[----:B------:R-:W-:Y:S01]  /*2770*/  FFMA.FTZ R213, R184, UR41, -R217 ;  /* 0x00000029b8d57c23 */ /* 0x000fe200080108d9 */
[----:B------:R-:W-:Y:S01]  /*2780*/  FSEL R184, R191, -INF , !P1 ;  /* 0xff800000bfb87808 */ /* 0x000fe20004800000 */
[----:B------:R2:W-:Y:S01]  /*2790*/  MUFU.EX2 R212, R189 ;  /* 0x000000bd00d47308 */ /* 0x0005e20000000800 */
[----:B-1----:R-:W-:-:S02]  /*27a0*/  FSEL R185, R190, -INF , !P2 ;  /* 0xff800000beb97808 */ /* 0x002fc40005000000 */
[----:B------:R-:W-:Y:S01]  /*27b0*/  ISETP.GT.AND P2, PT, R188, 0x10, PT ;  /* 0x00000010bc00780c */ /* 0x000fe20003f44270 */
[----:B------:R-:W-:Y:S01]  /*27c0*/  FFMA.FTZ R223, R184, UR41, -R223 ;  /* 0x00000029b8df7c23 */ /* 0x000fe200080108df */
[----:B------:R-:W-:Y:S01]  /*27d0*/  ISETP.GT.AND P6, PT, R188, 0x19, PT ;  /* 0x00000019bc00780c */ /* 0x000fe20003fc4270 */
[----:B------:R-:W-:Y:S01]  /*27e0*/  FFMA.FTZ R216, R185, UR41, -R222 ;  /* 0x00000029b9d87c23 */ /* 0x000fe200080108de */
[----:B------:R-:W-:Y:S01]  /*27f0*/  FSEL R185, R194, -INF , !P2 ;  /* 0xff800000c2b97808 */ /* 0x000fe20005000000 */
[----:B------:R-:W-:Y:S01]  /*2800*/  MUFU.EX2 R213, R213 ;  /* 0x000000d500d57308 */ /* 0x000fe20000000800 */
[C---:B------:R-:W-:Y:S02]  /*2810*/  ISETP.GT.AND P2, PT, R188.reuse, 0x21, PT ;  /* 0x00000021bc00780c */ /* 0x040fe40003f44270 */
[----:B------:R-:W-:Y:S01]  /*2820*/  ISETP.GT.AND P1, PT, R188, 0x20, PT ;  /* 0x00000020bc00780c */ /* 0x000fe20003f24270 */
[----:B------:R-:W-:Y:S01]  /*2830*/  FFMA.FTZ R217, R185, UR41, -R220 ;  /* 0x00000029b9d97c23 */ /* 0x000fe200080108dc */
[----:B------:R-:W-:-:S02]  /*2840*/  FSEL R187, R198, -INF , !P5 ;  /* 0xff800000c6bb7808 */ /* 0x000fc40006800000 */
[----:B------:R-:W-:Y:S01]  /*2850*/  FSEL R192, R203, -INF , !P2 ;  /* 0xff800000cbc07808 */ /* 0x000fe20005000000 */
[----:B------:R-:W-:Y:S01]  /*2860*/  MUFU.EX2 R216, R216 ;  /* 0x000000d800d87308 */ /* 0x000fe20000000800 */
[----:B------:R-:W-:Y:S02]  /*2870*/  ISETP.GT.AND P4, PT, R188, 0x29, PT ;  /* 0x00000029bc00780c */ /* 0x000fe40003f84270 */
[----:B------:R-:W-:Y:S02]  /*2880*/  FSEL R190, R199, -INF , !P6 ;  /* 0xff800000c7be7808 */ /* 0x000fe40007000000 */
[----:B--2---:R-:W-:Y:S02]  /*2890*/  FSEL R189, R202, -INF , !P1 ;  /* 0xff800000cabd7808 */ /* 0x004fe40004800000 */
[----:B------:R-:W-:Y:S01]  /*28a0*/  ISETP.GT.AND P5, PT, R188, 0x30, PT ;  /* 0x00000030bc00780c */ /* 0x000fe20003fa4270 */
[----:B------:R-:W-:Y:S01]  /*28b0*/  FFMA.FTZ R219, R190, UR41, -R219 ;  /* 0x00000029bedb7c23 */ /* 0x000fe200080108db */
[C---:B------:R-:W-:Y:S01]  /*28c0*/  ISETP.GT.AND P6, PT, R188.reuse, 0x31, PT ;  /* 0x00000031bc00780c */ /* 0x040fe20003fc4270 */
[----:B------:R-:W-:Y:S01]  /*28d0*/  FFMA.FTZ R203, R189, UR41, -R18 ;  /* 0x00000029bdcb7c23 */ /* 0x000fe20008010812 */
[----:B------:R-:W-:Y:S01]  /*28e0*/  FSEL R194, R207, -INF , !P4 ;  /* 0xff800000cfc27808 */ /* 0x000fe20006000000 */
[----:B------:R-:W-:Y:S01]  /*28f0*/  MUFU.EX2 R220, R223 ;  /* 0x000000df00dc7308 */ /* 0x000fe20000000800 */
[----:B------:R-:W-:-:S02]  /*2900*/  ISETP.GT.AND P1, PT, R188, 0x38, PT ;  /* 0x00000038bc00780c */ /* 0x000fc40003f24270 */
[----:B------:R-:W-:Y:S01]  /*2910*/  ISETP.GT.AND P2, PT, R188, 0x39, PT ;  /* 0x00000039bc00780c */ /* 0x000fe20003f44270 */
[----:B------:R-:W-:Y:S01]  /*2920*/  FFMA.FTZ R194, R194, UR41, -R21 ;  /* 0x00000029c2c27c23 */ /* 0x000fe20008010815 */
[----:B------:R-:W-:Y:S02]  /*2930*/  FSEL R193, R210, -INF , !P5 ;  /* 0xff800000d2c17808 */ /* 0x000fe40006800000 */
[----:B------:R-:W-:Y:S01]  /*2940*/  FSEL R198, R211, -INF , !P6 ;  /* 0xff800000d3c67808 */ /* 0x000fe20007000000 */
[----:B------:R-:W-:Y:S01]  /*2950*/  MUFU.EX2 R203, R203 ;  /* 0x000000cb00cb7308 */ /* 0x000fe20000000800 */
[----:B------:R-:W-:Y:S01]  /*2960*/  FSEL R199, R214, -INF , !P1 ;  /* 0xff800000d6c77808 */ /* 0x000fe20004800000 */
[----:B------:R-:W-:Y:S01]  /*2970*/  FFMA.FTZ R196, R193, UR41, -R16 ;  /* 0x00000029c1c47c23 */ /* 0x000fe20008010810 */
[----:B------:R-:W-:Y:S01]  /*2980*/  FSEL R210, R215, -INF , !P2 ;  /* 0xff800000d7d27808 */ /* 0x000fe20005000000 */
[----:B------:R-:W-:Y:S02]  /*2990*/  FFMA.FTZ R198, R198, UR41, -R17 ;  /* 0x00000029c6c67c23 */ /* 0x000fe40008010811 */
[----:B------:R-:W-:-:S02]  /*29a0*/  FFMA.FTZ R199, R199, UR41, -R22 ;  /* 0x00000029c7c77c23 */ /* 0x000fc40008010816 */
[----:B------:R-:W-:Y:S01]  /*29b0*/  MUFU.EX2 R217, R217 ;  /* 0x000000d900d97308 */ /* 0x000fe20000000800 */
[----:B------:R-:W-:Y:S02]  /*29c0*/  WARPGROUP.DEPBAR.LE gsb0, 0x0 ;  /* 0x00008000000079c5 */ /* 0x000fe40000010000 */
[----:B------:R-:W-:-:S05]  /*29d0*/  WARPGROUP.ARRIVE ;  /* 0x00000000000079c5 */ /* 0x000fca0000000000 */
[----:B------:R-:W-:Y:S01]  /*29e0*/  MUFU.EX2 R14, R14 ;  /* 0x0000000e000e7308 */ /* 0x000fe20000000800 */
[----:B------:R-:W-:Y:S01]  /*29f0*/  HGMMA.64x64x16.F32 R152, gdesc[UR8], R152, gsb0 ;  /* 0x00e00000089879f0 */ /* 0x000fe20008000898 */
[----:B------:R-:W-:Y:S02]  /*2a00*/  UIADD3 UR10, UR5, 0x6, URZ ;  /* 0x00000006050a7890 */ /* 0x000fe4000fffe03f */
[----:B------:R-:W-:-:S04]  /*2a10*/  UIADD3 UR8, UR6, 0x6, URZ ;  /* 0x0000000606087890 */ /* 0x000fc8000fffe03f */
[----:B------:R-:W-:Y:S01]  /*2a20*/  MUFU.EX2 R15, R15 ;  /* 0x0000000f000f7308 */ /* 0x000fe20000000800 */
[----:B------:R-:W-:Y:S01]  /*2a30*/  UMOV UR11, 0x40000040 ;  /* 0x40000040000b7882 */ /* 0x000fe20000000000 */
[----:B------:R-:W-:-:S06]  /*2a40*/  UMOV UR9, 0x40000040 ;  /* 0x4000004000097882 */ /* 0x000fcc0000000000 */
[----:B------:R-:W-:Y:S08]  /*2a50*/  MUFU.EX2 R200, R200 ;  /* 0x000000c800c87308 */ /* 0x000ff00000000800 */
[----:B------:R-:W-:Y:S08]  /*2a60*/  MUFU.EX2 R201, R201 ;  /* 0x000000c900c97308 */ /* 0x000ff00000000800 */
[----:B------:R-:W-:Y:S08]  /*2a70*/  MUFU.EX2 R204, R204 ;  /* 0x000000cc00cc7308 */ /* 0x000ff00000000800 */
[----:B------:R-:W-:Y:S08]  /*2a80*/  MUFU.EX2 R205, R205 ;  /* 0x000000cd00cd7308 */ /* 0x000ff00000000800 */
[----:B------:R-:W1:Y:S01]  /*2a90*/  MUFU.EX2 R208, R208 ;  /* 0x000000d000d07308 */ /* 0x000e620000000800 */
        /* <DEDUP_REMOVED lines=26> */
[----:B------:R-:W-:Y:S01]  /*2c40*/  R2UR UR6, R186 ;  /* 0x00000000ba0672ca */ /* 0x000fe200000e0000 */
[----:B------:R-:W-:Y:S01]  /*2c50*/  UMOV UR11, 0x40000040 ;  /* 0x40000040000b7882 */ /* 0x000fe20000000000 */
[----:B------:R-:W-:Y:S01]  /*2c60*/  UMOV UR9, 0x40000040 ;  /* 0x4000004000097882 */ /* 0x000fe20000000000 */
[----:B------:R-:W-:Y:S01]  /*2c70*/  FSEL R186, R195, -INF , !P3 ;  /* 0xff800000c3ba7808 */ /* 0x000fe20005800000 */
[----:B------:R-:W-:Y:S01]  /*2c80*/  FFMA.FTZ R195, R187, UR41, -R218 ;  /* 0x00000029bbc37c23 */ /* 0x000fe200080108da */
[----:B------:R-:W-:Y:S01]  /*2c90*/  ISETP.GT.AND P3, PT, R188, 0x28, PT ;  /* 0x00000028bc00780c */ /* 0x000fe20003f64270 */
[----:B------:R-:W-:-:S02]  /*2ca0*/  FFMA.FTZ R218, R192, UR41, -R19 ;  /* 0x00000029c0da7c23 */ /* 0x000fc40008010813 */
[----:B------:R-:W-:Y:S01]  /*2cb0*/  FFMA.FTZ R221, R186, UR41, -R221 ;  /* 0x00000029badd7c23 */ /* 0x000fe200080108dd */
[----:B------:R-:W-:Y:S01]  /*2cc0*/  FSEL R19, R206, -INF , !P3 ;  /* 0xff800000ce137808 */ /* 0x000fe20005800000 */
[----:B------:R-:W2:Y:S04]  /*2cd0*/  MUFU.EX2 R22, R218 ;  /* 0x000000da00167308 */ /* 0x000ea80000000800 */
[----:B------:R-:W-:-:S04]  /*2ce0*/  FFMA.FTZ R206, R19, UR41, -R20 ;  /* 0x0000002913ce7c23 */ /* 0x000fc80008010814 */
[----:B------:R3:W-:Y:S08]  /*2cf0*/  MUFU.EX2 R18, R195 ;  /* 0x000000c300127308 */ /* 0x0007f00000000800 */
[----:B------:R-:W5:Y:S01]  /*2d00*/  MUFU.EX2 R202, R221 ;  /* 0x000000dd00ca7308 */ /* 0x000f620000000800 */
[----:B---3--:R-:W-:-:S07]  /*2d10*/  FFMA.FTZ R195, R210, UR41, -R23 ;  /* 0x00000029d2c37c23 */ /* 0x008fce0008010817 */
[----:B------:R-:W3:Y:S08]  /*2d20*/  MUFU.EX2 R19, R219 ;  /* 0x000000db00137308 */ /* 0x000ef00000000800 */
[----:B------:R1:W3:Y:S02]  /*2d30*/  MUFU.EX2 R23, R206 ;  /* 0x000000ce00177308 */ /* 0x0002e40000000800 */
[----:B-1----:R-:W-:Y:S01]  /*2d40*/  F2FP.F16.F32.PACK_AB R206, R208, R209 ;  /* 0x000000d1d0ce723e */ /* 0x002fe200000000ff */
[----:B------:R-:W-:-:S02]  /*2d50*/  WARPGROUP.DEPBAR.LE gsb0, 0x0 ;  /* 0x00008000000079c5 */ /* 0x000fc40000010000 */
        /* <DEDUP_REMOVED lines=9> */
[----:B------:R-:W2:Y:S04]  /*2df0*/  LDS.64 R186, [R224+0x28220] ;  /* 0x02822000e0ba7984 */ /* 0x000ea80000000a00 */
[----:B------:R-:W5:Y:S04]  /*2e00*/  LDS.64 R188, [R224+0x28240] ;  /* 0x02824000e0bc7984 */ /* 0x000f680000000a00 */
[----:B------:R-:W3:Y:S04]  /*2e10*/  LDS.64 R190, [R224+0x28260] ;  /* 0x02826000e0be7984 */ /* 0x000ee80000000a00 */
[----:B------:R-:W3:Y:S04]  /*2e20*/  LDS.64 R20, [R224+0x28280] ;  /* 0x02828000e0147984 */ /* 0x000ee80000000a00 */
[----:B------:R-:W3:Y:S04]  /*2e30*/  LDS.64 R192, [R224+0x282a0] ;  /* 0x0282a000e0c07984 */ /* 0x000ee80000000a00 */
[----:B------:R-:W3:Y:S04]  /*2e40*/  LDS.64 R16, [R224+0x282c0] ;  /* 0x0282c000e0107984 */ /* 0x000ee80000000a00 */
        /* <DEDUP_REMOVED lines=21> */
[----:B------:R-:W-:Y:S01]  /*2fa0*/  FADD.FTZ R167, R172, -R192 ;  /* 0x800000c0aca77221 */ /* 0x000fe20000010000 */
[----:B------:R2:W3:Y:S01]  /*2fb0*/  MUFU.EX2 R20, R196 ;  /* 0x000000c400147308 */ /* 0x0004e20000000800 */
[----:B------:R-:W-:Y:S01]  /*2fc0*/  FMUL.FTZ R21, R22, R21 ;  /* 0x0000001516157220 */ /* 0x000fe20000410000 */
[----:B------:R-:W-:Y:S01]  /*2fd0*/  FMUL.FTZ R170, R203, R170 ;  /* 0x000000aacbaa7220 */ /* 0x000fe20000410000 */
[--C-:B------:R-:W-:Y:S01]  /*2fe0*/  FADD.FTZ R169, R176, -R16.reuse ;  /* 0x80000010b0a97221 */ /* 0x100fe20000010000 */
[----:B------:R-:W-:Y:S01]  /*2ff0*/  FADD.FTZ R171, R178, -R16 ;  /* 0x80000010b2ab7221 */ /* 0x000fe20000010000 */
[--C-:B------:R-:W-:Y:S01]  /*3000*/  FADD.FTZ R16, R177, -R17.reuse ;  /* 0x80000011b1107221 */ /* 0x100fe20000010000 */
[----:B------:R-:W-:Y:S01]  /*3010*/  FADD.FTZ R172, R179, -R17 ;  /* 0x80000011b3ac7221 */ /* 0x000fe20000010000 */
[----:B------:R-:W-:Y:S01]  /*3020*/  FADD.FTZ R159, R159, -R187 ;  /* 0x800000bb9f9f7221 */ /* 0x000fe20000010000 */
[----:B------:R5:W3:Y:S01]  /*3030*/  MUFU.EX2 R17, R198 ;  /* 0x000000c600117308 */ /* 0x000ae20000000800 */
[----:B--2---:R-:W-:Y:S01]  /*3040*/  FMUL.FTZ R196, R6, R197 ;  /* 0x000000c506c47220 */ /* 0x004fe20000410000 */
[----:B------:R-:W-:Y:S01]  /*3050*/  FMUL.FTZ R197, R212, R207 ;  /* 0x000000cfd4c57220 */ /* 0x000fe20000410000 */
[----:B------:R-:W-:Y:S01]  /*3060*/  FADD.FTZ R162, R162, -R188 ;  /* 0x800000bca2a27221 */ /* 0x000fe20000010000 */
[----:B------:R-:W-:Y:S01]  /*3070*/  FADD.FTZ R163, R163, -R189 ;  /* 0x800000bda3a37221 */ /* 0x000fe20000010000 */
[----:B------:R-:W-:Y:S01]  /*3080*/  FADD.FTZ R174, R174, -R192 ;  /* 0x800000c0aeae7221 */ /* 0x000fe20000010000 */
[--C-:B------:R-:W-:Y:S01]  /*3090*/  FADD.FTZ R168, R173, -R193.reuse ;  /* 0x800000c1ada87221 */ /* 0x100fe20000010000 */
[----:B------:R-:W-:Y:S01]  /*30a0*/  FADD.FTZ R175, R175, -R193 ;  /* 0x800000c1afaf7221 */ /* 0x000fe20000010000 */
[----:B------:R-:W2:Y:S01]  /*30b0*/  MUFU.EX2 R207, R199 ;  /* 0x000000c700cf7308 */ /* 0x000ea20000000800 */
[----:B-----5:R-:W-:Y:S01]  /*30c0*/  F2FP.F16.F32.PACK_AB R198, R158, R153 ;  /* 0x000000999ec6723e */ /* 0x020fe200000000ff */
[--C-:B----4-:R-:W-:Y:S01]  /*30d0*/  FADD.FTZ R180, R180, -R224.reuse ;  /* 0x800000e0b4b47221 */ /* 0x110fe20000010000 */
[----:B------:R-:W-:Y:S01]  /*30e0*/  FMUL.FTZ R173, R7, R152 ;  /* 0x0000009807ad7220 */ /* 0x000fe20000410000 */
[----:B------:R-:W-:Y:S01]  /*30f0*/  FADD.FTZ R182, R182, -R224 ;  /* 0x800000e0b6b67221 */ /* 0x000fe20000010000 */
[--C-:B------:R-:W-:Y:S01]  /*3100*/  FADD.FTZ R181, R181, -R225.reuse ;  /* 0x800000e1b5b57221 */ /* 0x100fe20000010000 */
[----:B------:R-:W-:Y:S01]  /*3110*/  FADD.FTZ R183, R183, -R225 ;  /* 0x800000e1b7b77221 */ /* 0x000fe20000010000 */
[----:B------:R-:W-:Y:S01]  /*3120*/  FMUL.FTZ R154, R213, R154 ;  /* 0x0000009ad59a7220 */ /* 0x000fe20000410000 */
        /* <DEDUP_REMOVED lines=18> */
[----:B-1----:R-:W-:Y:S01]  /*3250*/  FMUL.FTZ R175, R156, R175 ;  /* 0x000000af9caf7220 */ /* 0x002fe20000410000 */
[----:B------:R-:W-:Y:S01]  /*3260*/  FMUL.FTZ R169, R204, R169 ;  /* 0x000000a9cca97220 */ /* 0x000fe20000410000 */
[----:B---3--:R-:W-:Y:S01]  /*3270*/  FMUL.FTZ R171, R20, R171 ;  /* 0x000000ab14ab7220 */ /* 0x008fe20000410000 */
[----:B------:R-:W-:Y:S01]  /*3280*/  FMUL.FTZ R16, R205, R16 ;  /* 0x00000010cd107220 */ /* 0x000fe20000410000 */
[----:B------:R-:W-:Y:S01]  /*3290*/  FMUL.FTZ R172, R17, R172 ;  /* 0x000000ac11ac7220 */ /* 0x000fe20000410000 */
[----:B------:R-:W-:Y:S01]  /*32a0*/  FMUL.FTZ R180, R209, R180 ;  /* 0x000000b4d1b47220 */ /* 0x000fe20000410000 */
[----:B--2---:R-:W-:Y:S01]  /*32b0*/  FMUL.FTZ R182, R207, R182 ;  /* 0x000000b6cfb67220 */ /* 0x004fe20000410000 */
[----:B------:R-:W-:Y:S01]  /*32c0*/  FMUL.FTZ R181, R208, R181 ;  /* 0x000000b5d0b57220 */ /* 0x000fe20000410000 */
[----:B----4-:R-:W-:Y:S01]  /*32d0*/  FMUL.FTZ R183, R158, R183 ;  /* 0x000000b79eb77220 */ /* 0x010fe20000410000 */
[----:B------:R-:W-:Y:S01]  /*32e0*/  F2FP.F16.F32.PACK_AB R196, R173, R196 ;  /* 0x000000c4adc4723e */ /* 0x000fe200000000ff */
[----:B------:R-:W-:Y:S01]  /*32f0*/  IMAD R21, R21, 0x2, R228 ;  /* 0x0000000215157824 */ /* 0x000fe200078e02e4 */
[----:B------:R-:W-:-:S02]  /*3300*/  F2FP.F16.F32.PACK_AB R197, R154, R197 ;  /* 0x000000c59ac5723e */ /* 0x000fc400000000ff */
[----:B------:R-:W-:Y:S02]  /*3310*/  F2FP.F16.F32.PACK_AB R199, R152, R155 ;  /* 0x0000009b98c7723e */ /* 0x000fe400000000ff */
[----:B------:R-:W-:Y:S02]  /*3320*/  F2FP.F16.F32.PACK_AB R192, R160, R157 ;  /* 0x0000009da0c0723e */ /* 0x000fe400000000ff */
[----:B------:R-:W-:Y:S01]  /*3330*/  F2FP.F16.F32.PACK_AB R193, R163, R162 ;  /* 0x000000a2a3c1723e */ /* 0x000fe200000000ff */
[----:B------:R1:W-:Y:S01]  /*3340*/  STSM.16.MT88.4 [R21+0x28800], R196 ;  /* 0x028800c415007844 */ /* 0x0003e20000004200 */
[----:B------:R-:W-:Y:S02]  /*3350*/  F2FP.F16.F32.PACK_AB R194, R184, R185 ;  /* 0x000000b9b8c2723e */ /* 0x000fe400000000ff */
[----:B------:R-:W-:Y:S02]  /*3360*/  F2FP.F16.F32.PACK_AB R195, R164, R161 ;  /* 0x000000a1a4c3723e */ /* 0x000fe400000000ff */
[----:B------:R-:W-:-:S02]  /*3370*/  F2FP.F16.F32.PACK_AB R188, R166, R165 ;  /* 0x000000a5a6bc723e */ /* 0x000fc400000000ff */
[----:B------:R-:W-:Y:S01]  /*3380*/  F2FP.F16.F32.PACK_AB R190, R168, R167 ;  /* 0x000000a7a8be723e */ /* 0x000fe200000000ff */
[----:B------:R1:W-:Y:S01]  /*3390*/  STSM.16.MT88.4 [R21+0x29000], R192 ;  /* 0x029000c015007844 */ /* 0x0003e20000004200 */
[----:B------:R-:W-:Y:S02]  /*33a0*/  F2FP.F16.F32.PACK_AB R191, R175, R174 ;  /* 0x000000aeafbf723e */ /* 0x000fe400000000ff */
[----:B------:R-:W-:Y:S02]  /*33b0*/  F2FP.F16.F32.PACK_AB R184, R16, R169 ;  /* 0x000000a910b8723e */ /* 0x000fe400000000ff */
[----:B------:R-:W-:Y:S01]  /*33c0*/  F2FP.F16.F32.PACK_AB R185, R172, R171 ;  /* 0x000000abacb9723e */ /* 0x000fe200000000ff */
[----:B------:R1:W-:Y:S01]  /*33d0*/  STSM.16.MT88.4 [R21+0x29800], R188 ;  /* 0x029800bc15007844 */ /* 0x0003e20000004200 */
[----:B------:R-:W-:Y:S02]  /*33e0*/  F2FP.F16.F32.PACK_AB R186, R181, R180 ;  /* 0x000000b4b5ba723e */ /* 0x000fe400000000ff */
[----:B------:R-:W-:-:S02]  /*33f0*/  F2FP.F16.F32.PACK_AB R187, R183, R182 ;  /* 0x000000b6b7bb723e */ /* 0x000fc400000000ff */
[----:B------:R-:W-:Y:S01]  /*3400*/  F2FP.F16.F32.PACK_AB R152, R7, R6 ;  /* 0x000000060798723e */ /* 0x000fe200000000ff */
[----:B------:R-:W-:Y:S01]  /*3410*/  IMAD R7, R226, 0x4000, R228 ;  /* 0x00004000e2077824 */ /* 0x000fe200078e02e4 */
[----:B------:R-:W-:Y:S01]  /*3420*/  F2FP.F16.F32.PACK_AB R154, R9, R8 ;  /* 0x00000008099a723e */ /* 0x000fe200000000ff */
[----:B------:R1:W-:Y:S01]  /*3430*/  STSM.16.MT88.4 [R21+0x2a000], R184 ;  /* 0x02a000b815007844 */ /* 0x0003e20000004200 */
[----:B------:R-:W-:Y:S02]  /*3440*/  F2FP.F16.F32.PACK_AB R153, R213, R212 ;  /* 0x000000d4d599723e */ /* 0x000fe400000000ff */
[----:B------:R-:W-:Y:S02]  /*3450*/  F2FP.F16.F32.PACK_AB R155, R220, R216 ;  /* 0x000000d8dc9b723e */ /* 0x000fe400000000ff */
[----:B------:R-:W-:Y:S02]  /*3460*/  F2FP.F16.F32.PACK_AB R204, R205, R204 ;  /* 0x000000cccdcc723e */ /* 0x000fe400000000ff */
[----:B------:R-:W-:Y:S01]  /*3470*/  WARPGROUP.ARRIVE ;  /* 0x00000000000079c5 */ /* 0x000fe20000000000 */
[----:B------:R-:W-:-:S02]  /*3480*/  F2FP.F16.F32.PACK_AB R205, R17, R20 ;  /* 0x0000001411cd723e */ /* 0x000fc400000000ff */
[----:B------:R-:W-:Y:S02]  /*3490*/  F2FP.F16.F32.PACK_AB R207, R158, R207 ;  /* 0x000000cf9ecf723e */ /* 0x000fe400000000ff */
[----:B------:R-:W-:Y:S01]  /*34a0*/  SHF.R.U32.HI R6, RZ, 0x4, R230 ;  /* 0x00000004ff067819 */ /* 0x000fe200000116e6 */
[----:B------:R-:W-:Y:S01]  /*34b0*/  HGMMA.64x128x16.F32 R88, R152, gdesc[UR4].tnspB, R88, gsb0 ;  /* 0x41e0000498587df0 */ /* 0x000fe20008000858 */
[----:B------:R-:W-:Y:S01]  /*34c0*/  UIADD3 UR6, UR6, 0x180, URZ ;  /* 0x0000018006067890 */ /* 0x000fe2000fffe03f */
[----:B------:R-:W-:Y:S02]  /*34d0*/  R2UR UR7, R7 ;  /* 0x00000000070772ca */ /* 0x000fe400000e0000 */
        /* <DEDUP_REMOVED lines=92> */
.L_x_6027:
        /* <DEDUP_REMOVED lines=49> */
.L_x_6028:
        /* <DEDUP_REMOVED lines=78> */
.L_x_6011:
        /* <DEDUP_REMOVED lines=23> */
.L_x_6031:
        /* <DEDUP_REMOVED lines=20> */
.L_x_6032:
        /* <DEDUP_REMOVED lines=18> */
.L_x_6033:
        /* <DEDUP_REMOVED lines=18> */
.L_x_6034:
        /* <DEDUP_REMOVED lines=150> */
.L_x_6036:
[----:B------:R-:W-:Y:S05]  /*50e0*/  BSYNC B0 ;  /* 0x0000000000007941 */ /* 0x000fea0003800000 */
.L_x_6035:
[----:B------:R-:W-:-:S04]  /*50f0*/  DEPBAR.LE SB0, 0x0 ;  /* 0x000080000000791a */ /* 0x000fc80000000000 */
[----:B------:R-:W-:Y:S05]  /*5100*/  BRA `(.L_x_6010) ;  /* 0x0000004400687947 */ /* 0x000fea0003800000 */
.L_x_6030:
        /* <DEDUP_REMOVED lines=52> */
.L_x_6038:
[----:B------:R-:W-:Y:S05]  /*5450*/  BSYNC B0 ;  /* 0x0000000000007941 */ /* 0x000fea0003800000 */
.L_x_6037:
        /* <DEDUP_REMOVED lines=16> */
.L_x_6040:
[----:B------:R-:W-:Y:S05]  /*5560*/  BSYNC B0 ;  /* 0x0000000000007941 */ /* 0x000fea0003800000 */
.L_x_6039:
        /* <DEDUP_REMOVED lines=16> */
.L_x_6042:
[----:B------:R-:W-:Y:S05]  /*5670*/  BSYNC B0 ;  /* 0x0000000000007941 */ /* 0x000fea0003800000 */
.L_x_6041:
        /* <DEDUP_REMOVED lines=17> */
.L_x_6044:
[----:B------:R-:W-:Y:S05]  /*5790*/  BSYNC B0 ;  /* 0x0000000000007941 */ /* 0x000fea0003800000 */
.L_x_6043:
        /* <DEDUP_REMOVED lines=16> */
.L_x_6046:
[----:B------:R-:W-:Y:S05]  /*58a0*/  BSYNC B0 ;  /* 0x0000000000007941 */ /* 0x000fea0003800000 */
.L_x_6045:
        /* <DEDUP_REMOVED lines=18> */
.L_x_6048:
[----:B------:R-:W-:Y:S05]  /*59d0*/  BSYNC B0 ;  /* 0x0000000000007941 */ /* 0x000fea0003800000 */
.L_x_6047:
        /* <DEDUP_REMOVED lines=31> */
.L_x_6050:
[----:B------:R-:W-:Y:S05]  /*5bd0*/  BSYNC B0 ;  /* 0x0000000000007941 */ /* 0x000fea0003800000 */
.L_x_6049:
        /* <DEDUP_REMOVED lines=22> */
.L_x_6052:
[----:B------:R-:W-:Y:S05]  /*5d40*/  BSYNC B0 ;  /* 0x0000000000007941 */ /* 0x000fea0003800000 */
.L_x_6051:
        /* <DEDUP_REMOVED lines=14> */
.L_x_6054:
[----:B------:R-:W-:Y:S05]  /*5e30*/  BSYNC B0 ;  /* 0x0000000000007941 */ /* 0x000fea0003800000 */
.L_x_6053:
        /* <DEDUP_REMOVED lines=16> */
.L_x_6056:
[----:B------:R-:W-:Y:S05]  /*5f40*/  BSYNC B0 ;  /* 0x0000000000007941 */ /* 0x000fea0003800000 */
.L_x_6055:
        /* <DEDUP_REMOVED lines=15> */
.L_x_6058:
[----:B------:R-:W-:Y:S05]  /*6040*/  BSYNC B0 ;  /* 0x0000000000007941 */ /* 0x000fea0003800000 */
.L_x_6057:
        /* <DEDUP_REMOVED lines=15> */
.L_x_6060:
[----:B------:R-:W-:Y:S05]  /*6140*/  BSYNC B0 ;  /* 0x0000000000007941 */ /* 0x000fea0003800000 */
.L_x_6059:
        /* <DEDUP_REMOVED lines=15> */
.L_x_6062:
[----:B------:R-:W-:Y:S05]  /*6240*/  BSYNC B0 ;  /* 0x0000000000007941 */ /* 0x000fea0003800000 */
.L_x_6061:
        /* <DEDUP_REMOVED lines=15> */
.L_x_6064:
[----:B------:R-:W-:Y:S05]  /*6340*/  BSYNC B0 ;  /* 0x0000000000007941 */ /* 0x000fea0003800000 */
.L_x_6063:
        /* <DEDUP_REMOVED lines=15> */
.L_x_6066:
[----:B------:R-:W-:Y:S05]  /*6440*/  BSYNC B0 ;  /* 0x0000000000007941 */ /* 0x000fea0003800000 */
.L_x_6065:
        /* <DEDUP_REMOVED lines=15> */
.L_x_6006:
        /* <DEDUP_REMOVED lines=29> */
.L_x_6068:
[----:B------:R-:W-:Y:S01]  /*6710*/  ULDC UR9, c[0x0][0xb44] ;  /* 0x0002d10000097ab9 */ /* 0x000fe20000000800 */
[----:B------:R-:W-:Y:S01]  /*6720*/  UMOV UR7, UR8 ;  /* 0x0000000800077c82 */ /* 0x000fe20008000000 */
[----:B------:R-:W-:-:S11]  /*6730*/  UISETP.NE.AND UP0, UPT, UR9, 0x1, UPT ;  /* 0x000000010900788c */ /* 0x000fd6000bf05270 */
[----:B------:R-:W-:Y:S02]  /*6740*/  @UP0 ULDC.64 UR10, c[0x0][0xb48] ;  /* 0x0002d200000a0ab9 */ /* 0x000fe40000000a00 */
[----:B------:R-:W-:-:S04]  /*6750*/  UIMAD.WIDE.U32 UR4, UR8, UR10, URZ ;  /* 0x0000000a080472a5 */ /* 0x000fc8000f8e003f */
[----:B------:R-:W-:-:S04]  /*6760*/  @UP0 USHF.R.U32.HI UR7, URZ, UR11, UR5 ;  /* 0x0000000b3f070299 */ /* 0x000fc80008011605 */
[----:B------:R-:W-:-:S12]  /*6770*/  UIMAD UR4, UR7, UR9, URZ ;  /* 0x00000009070472a4 */ /* 0x000fd8000f8e023f */
.L_x_6069:
        /* <DEDUP_REMOVED lines=67> */
.L_x_6072:
[----:B------:R-:W-:Y:S05]  /*6bb0*/  BSYNC B0 ;  /* 0x0000000000007941 */ /* 0x000fea0003800000 */
.L_x_6071:
        /* <DEDUP_REMOVED lines=19> */
.L_x_6074:
[----:B------:R-:W-:Y:S05]  /*6cf0*/  BSYNC B0 ;  /* 0x0000000000007941 */ /* 0x000fea0003800000 */
.L_x_6073:
[----:B------:R-:W-:Y:S06]  /*6d00*/  BAR.ARV 0xa, 0xa0 ;  /* 0x0282800000007b1d */ /* 0x000fec0000002000 */
[----:B------:R-:W-:Y:S04]  /*6d10*/  BSSY B0, `(.L_x_6075) ;  /* 0x0000003000007945 */ /* 0x000fe80003800000 */
[----:B------:R-:W-:Y:S05]  /*6d20*/  @!P0 BRA `(.L_x_6076) ;  /* 0x0000000000048947 */ /* 0x000fea0003800000 */
[----:B------:R-:W-:-:S04]  /*6d30*/  DEPBAR.LE SB0, 0x0 ;  /* 0x000080000000791a */ /* 0x000fc80000000000 */
.L_x_6076:
[----:B------:R-:W-:Y:S05]  /*6d40*/  BSYNC B0 ;  /* 0x0000000000007941 */ /* 0x000fea0003800000 */
.L_x_6075:
[----:B------:R-:W-:Y:S06]  /*6d50*/  BAR.ARV 0xb, 0xa0 ;  /* 0x02c2800000007b1d */ /* 0x000fec0000002000 */
[----:B------:R-:W-:Y:S01]  /*6d60*/  UIADD3 UR12, UR8, 0x1, URZ ;  /* 0x00000001080c7890 */ /* 0x000fe2000fffe03f */
[----:B------:R-:W-:Y:S11]  /*6d70*/  BRA `(.L_x_6077) ;  /* 0x0000000000047947 */ /* 0x000ff60003800000 */
.L_x_6070:
[----:B------:R-:W-:-:S05]  /*6d80*/  UMOV UR12, UR8 ;  /* 0x00000008000c7c82 */ /* 0x000fca0008000000 */
.L_x_6077:
        /* <DEDUP_REMOVED lines=18> */
.L_x_6090:
        /* <DEDUP_REMOVED lines=20> */
.L_x_6079:
[----:B------:R-:W-:Y:S05]  /*6ff0*/  BSYNC B0 ;  /* 0x0000000000007941 */ /* 0x000fea0003800000 */
.L_x_6078:
        /* <DEDUP_REMOVED lines=13> */
.L_x_6081:
[----:B------:R-:W-:Y:S05]  /*70d0*/  BSYNC B0 ;  /* 0x0000000000007941 */ /* 0x000fea0003800000 */
.L_x_6080:
[----:B------:R-:W-:Y:S06]  /*70e0*/  BAR.ARV 0xa, 0xa0 ;  /* 0x0282800000007b1d */ /* 0x000fec0000002000 */
[----:B------:R-:W-:Y:S04]  /*70f0*/  BSSY B0, `(.L_x_6082) ;  /* 0x0000003000007945 */ /* 0x000fe80003800000 */
[----:B------:R-:W-:Y:S05]  /*7100*/  @!P0 BRA `(.L_x_6083) ;  /* 0x0000000000048947 */ /* 0x000fea0003800000 */
[----:B------:R-:W-:-:S04]  /*7110*/  DEPBAR.LE SB0, 0x0 ;  /* 0x000080000000791a */ /* 0x000fc80000000000 */
.L_x_6083:
[----:B------:R-:W-:Y:S05]  /*7120*/  BSYNC B0 ;  /* 0x0000000000007941 */ /* 0x000fea0003800000 */
.L_x_6082:
        /* <DEDUP_REMOVED lines=13> */
.L_x_6085:
[----:B------:R-:W-:Y:S05]  /*7200*/  BSYNC B0 ;  /* 0x0000000000007941 */ /* 0x000fea0003800000 */
.L_x_6084:
        /* <DEDUP_REMOVED lines=13> */
.L_x_6087:
[----:B------:R-:W-:Y:S05]  /*72e0*/  BSYNC B0 ;  /* 0x0000000000007941 */ /* 0x000fea0003800000 */
.L_x_6086:
[----:B------:R-:W-:Y:S01]  /*72f0*/  UIADD3 UR12, UR12, 0x2, URZ ;  /* 0x000000020c0c7890 */ /* 0x000fe2000fffe03f */
[----:B------:R-:W-:Y:S06]  /*7300*/  BAR.ARV 0xa, 0xa0 ;  /* 0x0282800000007b1d */ /* 0x000fec0000002000 */
[----:B------:R-:W-:Y:S01]  /*7310*/  UISETP.GE.AND UP0, UPT, UR12, UR5, UPT ;  /* 0x000000050c00728c */ /* 0x000fe2000bf06270 */
[----:B------:R-:W-:Y:S04]  /*7320*/  BSSY B0, `(.L_x_6088) ;  /* 0x0000003000007945 */ /* 0x000fe80003800000 */
[----:B------:R-:W-:Y:S06]  /*7330*/  @!P0 BRA `(.L_x_6089) ;  /* 0x0000000000048947 */ /* 0x000fec0003800000 */
[----:B------:R-:W-:-:S04]  /*7340*/  DEPBAR.LE SB0, 0x0 ;  /* 0x000080000000791a */ /* 0x000fc80000000000 */
.L_x_6089:
[----:B------:R-:W-:Y:S05]  /*7350*/  BSYNC B0 ;  /* 0x0000000000007941 */ /* 0x000fea0003800000 */
.L_x_6088:
[----:B------:R-:W-:Y:S06]  /*7360*/  BAR.ARV 0xb, 0xa0 ;  /* 0x02c2800000007b1d */ /* 0x000fec0000002000 */
[----:B------:R-:W-:Y:S01]  /*7370*/  PLOP3.LUT P1, PT, PT, PT, UP0, 0x80, 0x0 ;  /* 0x000000000000781c */ /* 0x000fe20003f2f008 */
[----:B------:R-:W-:Y:S02]  /*7380*/  UIADD3 UR20, UR20, 0x4000, URZ ;  /* 0x0000400014147890 */ /* 0x000fe4000fffe03f */
[----:B------:R-:W-:-:S10]  /*7390*/  UIADD3 UR4, UR4, 0x4000, URZ ;  /* 0x0000400004047890 */ /* 0x000fd4000fffe03f */
[----:B------:R-:W-:Y:S05]  /*73a0*/  @!P1 BRA `(.L_x_6090) ;  /* 0xfffffff800c09947 */ /* 0x000fea000383ffff */
[----:B------:R-:W-:Y:S05]  /*73b0*/  BRA `(.L_x_6010) ;  /* 0x0000002000bc7947 */ /* 0x000fea0003800000 */
.L_x_6067:
        /* <DEDUP_REMOVED lines=21> */
.L_x_6091:
[----:B------:R-:W-:Y:S01]  /*7510*/  ULDC UR8, c[0x0][0xb44] ;  /* 0x0002d10000087ab9 */ /* 0x000fe20000000800 */
[----:B------:R-:W-:Y:S01]  /*7520*/  UMOV UR11, UR7 ;  /* 0x00000007000b7c82 */ /* 0x000fe20008000000 */
[----:B------:R-:W-:-:S11]  /*7530*/  UISETP.NE.AND UP0, UPT, UR8, 0x1, UPT ;  /* 0x000000010800788c */ /* 0x000fd6000bf05270 */
[----:B------:R-:W-:Y:S02]  /*7540*/  @UP0 ULDC.64 UR12, c[0x0][0xb48] ;  /* 0x0002d200000c0ab9 */ /* 0x000fe40000000a00 */
[----:B------:R-:W-:-:S04]  /*7550*/  UIMAD.WIDE.U32 UR4, UR7, UR12, URZ ;  /* 0x0000000c070472a5 */ /* 0x000fc8000f8e003f */
[----:B------:R-:W-:-:S04]  /*7560*/  @UP0 USHF.R.U32.HI UR11, URZ, UR13, UR5 ;  /* 0x0000000d3f0b0299 */ /* 0x000fc80008011605 */
[----:B------:R-:W-:-:S12]  /*7570*/  UIMAD UR4, UR11, UR8, URZ ;  /* 0x000000080b0472a4 */ /* 0x000fd8000f8e023f */
.L_x_6092:
        /* <DEDUP_REMOVED lines=70> */
.L_x_6123:
        /* <DEDUP_REMOVED lines=15> */
.L_x_6096:
        /* <DEDUP_REMOVED lines=97> */
.L_x_6107:
[----:B--234-:R-:W-:-:S04]  /*80e0*/  SHF.L.U32 R21, R11, 0x1f, RZ ;  /* 0x0000001f0b157819 */ /* 0x01cfc800000006ff */
[----:B------:R-:W1:Y:S02]  /*80f0*/  SYNCS.PHASECHK.TRANS64.TRYWAIT P1, [R16+URZ+0x30840], R21 ;  /* 0x03084015100075a7 */ /* 0x000e64000802017f */
[----:B-1----:R-:W-:Y:S05]  /*8100*/  @!P1 BRA `(.L_x_6099) ;  /* 0x0000001400dc9947 */ /* 0x002fea0003800000 */
.L_x_6124:
[----:B------:R-:W-:Y:S05]  /*8110*/  @P0 BRA `(.L_x_6100) ;  /* 0x0000000000140947 */ /* 0x000fea0003800000 */
[----:B------:R-:W-:Y:S01]  /*8120*/  ISETP.NE.AND P1, PT, R6, RZ, PT ;  /* 0x000000ff0600720c */ /* 0x000fe20003f25270 */
[----:B------:R-:W-:-:S04]  /*8130*/  IMAD.MOV.U32 R3, RZ, RZ, 0x4100 ;  /* 0x00004100ff037424 */ /* 0x000fc800078e00ff */
[----:B------:R3:W-:Y:S08]  /*8140*/  SYNCS.ARRIVE.TRANS64 RZ, [R16+URZ+0x30830], R3 ;  /* 0x0308300310ff79a7 */ /* 0x0007f0000800003f */
[----:B------:R-:W-:Y:S05]  /*8150*/  @!P1 BRA `(.L_x_6100) ;  /* 0x0000000000049947 */ /* 0x000fea0003800000 */
[----:B------:R-:W-:Y:S01]  /*8160*/  BPT.TRAP 0x1 ;  /* 0x000000040000795c */ /* 0x000fe20000300000 */
.L_x_6100:
        /* <DEDUP_REMOVED lines=36> */
.L_x_6125:
[----:B------:R-:W-:Y:S05]  /*83b0*/  @P0 BRA `(.L_x_6102) ;  /* 0x0000000000140947 */ /* 0x000fea0003800000 */
[----:B------:R-:W-:Y:S01]  /*83c0*/  ISETP.NE.AND P1, PT, R6, RZ, PT ;  /* 0x000000ff0600720c */ /* 0x000fe20003f25270 */
[----:B------:R-:W-:-:S04]  /*83d0*/  IMAD.MOV.U32 R2, RZ, RZ, 0x4100 ;  /* 0x00004100ff027424 */ /* 0x000fc800078e00ff */
[----:B------:R3:W-:Y:S08]  /*83e0*/  SYNCS.ARRIVE.TRANS64 RZ, [R16+URZ+0x30818], R2 ;  /* 0x0308180210ff79a7 */ /* 0x0007f0000800003f */
[----:B------:R-:W-:Y:S05]  /*83f0*/  @!P1 BRA `(.L_x_6102) ;  /* 0x0000000000049947 */ /* 0x000fea0003800000 */
[----:B------:R-:W-:Y:S01]  /*8400*/  BPT.TRAP 0x1 ;  /* 0x000000040000795c */ /* 0x000fe20000300000 */
.L_x_6102:
        /* <DEDUP_REMOVED lines=36> */
.L_x_6126:
[----:B------:R-:W-:Y:S05]  /*8650*/  @P0 BRA `(.L_x_6104) ;  /* 0x0000000000140947 */ /* 0x000fea0003800000 */
[----:B------:R-:W-:Y:S01]  /*8660*/  ISETP.NE.AND P1, PT, R6, RZ, PT ;  /* 0x000000ff0600720c */ /* 0x000fe20003f25270 */
[----:B-123--:R-:W-:-:S04]  /*8670*/  IMAD.MOV.U32 R21, RZ, RZ, 0x4100 ;  /* 0x00004100ff157424 */ /* 0x00efc800078e00ff */
[----:B------:R4:W-:Y:S08]  /*8680*/  SYNCS.ARRIVE.TRANS64 RZ, [R16+URZ+0x30838], R21 ;  /* 0x0308381510ff79a7 */ /* 0x0009f0000800003f */
[----:B------:R-:W-:Y:S05]  /*8690*/  @!P1 BRA `(.L_x_6104) ;  /* 0x0000000000049947 */ /* 0x000fea0003800000 */
[----:B------:R-:W-:Y:S01]  /*86a0*/  BPT.TRAP 0x1 ;  /* 0x000000040000795c */ /* 0x000fe20000300000 */
.L_x_6104:
        /* <DEDUP_REMOVED lines=31> */
.L_x_6128:
[----:B------:R-:W-:Y:S05]  /*88a0*/  @P0 BRA `(.L_x_6106) ;  /* 0x0000000000140947 */ /* 0x000fea0003800000 */
[----:B------:R-:W-:Y:S01]  /*88b0*/  ISETP.NE.AND P1, PT, R6, RZ, PT ;  /* 0x000000ff0600720c */ /* 0x000fe20003f25270 */
[----:B------:R-:W-:-:S04]  /*88c0*/  IMAD.MOV.U32 R5, RZ, RZ, 0x4100 ;  /* 0x00004100ff057424 */ /* 0x000fc800078e00ff */
[----:B------:R1:W-:Y:S08]  /*88d0*/  SYNCS.ARRIVE.TRANS64 RZ, [R16+URZ+0x30810], R5 ;  /* 0x0308100510ff79a7 */ /* 0x0003f0000800003f */
[----:B------:R-:W-:Y:S05]  /*88e0*/  @!P1 BRA `(.L_x_6106) ;  /* 0x0000000000049947 */ /* 0x000fea0003800000 */
[----:B------:R-:W-:Y:S01]  /*88f0*/  BPT.TRAP 0x1 ;  /* 0x000000040000795c */ /* 0x000fe20000300000 */
.L_x_6106:
        /* <DEDUP_REMOVED lines=37> */
.L_x_6098:
        /* <DEDUP_REMOVED lines=8> */
.L_x_6129:
[----:B------:R-:W-:Y:S05]  /*8bd0*/  @P0 BRA `(.L_x_6109) ;  /* 0x0000000000140947 */ /* 0x000fea0003800000 */
[----:B------:R-:W-:Y:S01]  /*8be0*/  ISETP.NE.AND P1, PT, R6, RZ, PT ;  /* 0x000000ff0600720c */ /* 0x000fe20003f25270 */
[----:B------:R-:W-:-:S04]  /*8bf0*/  IMAD.MOV.U32 R5, RZ, RZ, 0x4100 ;  /* 0x00004100ff057424 */ /* 0x000fc800078e00ff */
[----:B------:R2:W-:Y:S08]  /*8c00*/  SYNCS.ARRIVE.TRANS64 RZ, [R16+URZ+0x30830], R5 ;  /* 0x0308300510ff79a7 */ /* 0x0005f0000800003f */
[----:B------:R-:W-:Y:S05]  /*8c10*/  @!P1 BRA `(.L_x_6109) ;  /* 0x0000000000049947 */ /* 0x000fea0003800000 */
[----:B------:R-:W-:Y:S01]  /*8c20*/  BPT.TRAP 0x1 ;  /* 0x000000040000795c */ /* 0x000fe20000300000 */
.L_x_6109:
        /* <DEDUP_REMOVED lines=33> */
.L_x_6130:
[----:B------:R-:W-:Y:S05]  /*8e40*/  @P0 BRA `(.L_x_6111) ;  /* 0x0000000000140947 */ /* 0x000fea0003800000 */
[----:B------:R-:W-:Y:S01]  /*8e50*/  ISETP.NE.AND P0, PT, R6, RZ, PT ;  /* 0x000000ff0600720c */ /* 0x000fe20003f05270 */
[----:B------:R-:W-:-:S04]  /*8e60*/  IMAD.MOV.U32 R5, RZ, RZ, 0x4100 ;  /* 0x00004100ff057424 */ /* 0x000fc800078e00ff */
[----:B------:R1:W-:Y:S08]  /*8e70*/  SYNCS.ARRIVE.TRANS64 RZ, [R16+URZ+0x30818], R5 ;  /* 0x0308180510ff79a7 */ /* 0x0003f0000800003f */
[----:B------:R-:W-:Y:S05]  /*8e80*/  @!P0 BRA `(.L_x_6111) ;  /* 0x0000000000048947 */ /* 0x000fea0003800000 */
[----:B------:R-:W-:Y:S01]  /*8e90*/  BPT.TRAP 0x1 ;  /* 0x000000040000795c */ /* 0x000fe20000300000 */
.L_x_6111:
        /* <DEDUP_REMOVED lines=37> */
.L_x_6097:
[----:B------:R-:W1:Y:S01]  /*90f0*/  S2R R0, SR_TID.X ;  /* 0x0000000000007919 */ /* 0x000e620000002100 */
[----:B------:R-:W-:Y:S01]  /*9100*/  IMAD R3, R19, 0x8, R16 ;  /* 0x0000000813037824 */ /* 0x000fe200078e0210 */
[----:B-1----:R-:W-:Y:S02]  /*9110*/  LOP3.LUT R2, R0, 0x7f, RZ, 0xc0, !PT ;  /* 0x0000007f00027812 */ /* 0x002fe400078ec0ff */
[----:B------:R-:W-:Y:S02]  /*9120*/  SHF.L.U32 R0, R11, 0x1f, RZ ;  /* 0x0000001f0b007819 */ /* 0x000fe400000006ff */
[----:B------:R-:W-:Y:S02]  /*9130*/  ISETP.NE.AND P1, PT, R2, RZ, PT ;  /* 0x000000ff0200720c */ /* 0x000fe40003f25270 */
[----:B------:R-:W1:Y:S02]  /*9140*/  SYNCS.PHASECHK.TRANS64.TRYWAIT P0, [R3+URZ+0x30840], R0 ;  /* 0x03084000030075a7 */ /* 0x000e64000800017f */
[----:B-1----:R-:W-:Y:S09]  /*9150*/  @!P0 BRA `(.L_x_6112) ;  /* 0x0000000800448947 */ /* 0x002ff20003800000 */
.L_x_6131:
[----:B------:R-:W-:Y:S05]  /*9160*/  @P1 BRA `(.L_x_6113) ;  /* 0x0000000000181947 */ /* 0x000fea0003800000 */
[----:B------:R-:W1:Y:S01]  /*9170*/  S2R R2, SR_TID.X ;  /* 0x0000000000027919 */ /* 0x000e620000002100 */
[----:B------:R-:W-:-:S04]  /*9180*/  IMAD.MOV.U32 R0, RZ, RZ, 0x4100 ;  /* 0x00004100ff007424 */ /* 0x000fc800078e00ff */
[----:B------:R1:W-:Y:S02]  /*9190*/  SYNCS.ARRIVE.TRANS64 RZ, [R3+URZ+0x30830], R0 ;  /* 0x0308300003ff79a7 */ /* 0x0003e4000800003f */
[----:B-1----:R-:W-:-:S13]  /*91a0*/  LOP3.LUT P0, RZ, R2, 0x1f, RZ, 0xc0, !PT ;  /* 0x0000001f02ff7812 */ /* 0x002fda000780c0ff */
[----:B------:R-:W-:Y:S05]  /*91b0*/  @!P0 BRA `(.L_x_6113) ;  /* 0x0000000000048947 */ /* 0x000fea0003800000 */
[----:B------:R-:W-:Y:S01]  /*91c0*/  BPT.TRAP 0x1 ;  /* 0x000000040000795c */ /* 0x000fe20000300000 */
.L_x_6113:
        /* <DEDUP_REMOVED lines=40> */
.L_x_6094:
[----:B------:R-:W-:Y:S05]  /*9450*/  BSYNC B0 ;  /* 0x0000000000007941 */ /* 0x000fea0003800000 */
.L_x_6093:
[----:B------:R-:W-:-:S03]  /*9460*/  UMOV UR7, 0xffffffff ;  /* 0xffffffff00077882 */ /* 0x000fc60000000000 */
[----:B------:R-:W-:Y:S05]  /*9470*/  BRA.DIV UR7, `(.L_x_6114) ;  /* 0x0000000607907947 */ /* 0x000fea000b800000 */
[----:B------:R-:W-:-:S13]  /*9480*/  ELECT P6, URZ, PT ;  /* 0x00000000003f782f */ /* 0x000fda00038c0000 */
.L_x_6134:
[----:B------:R-:W-:Y:S05]  /*9490*/  @!P6 BRA `(.L_x_6010) ;  /* 0x000000000084e947 */ /* 0x000fea0003800000 */
[----:B------:R-:W-:-:S06]  /*94a0*/  ULOP3.LUT UR7, UR38, 0x2, URZ, 0xfc, !UPT ;  /* 0x0000000226077892 */ /* 0x000fcc000f8efc3f */
[----:B------:R-:W-:-:S05]  /*94b0*/  IMAD.U32 R2, RZ, RZ, UR7 ;  /* 0x00000007ff027e24 */ /* 0x000fca000f8e00ff */
[----:B------:R-:W-:-:S13]  /*94c0*/  ISETP.NE.AND P2, PT, R2, 0x3, PT ;  /* 0x000000030200780c */ /* 0x000fda0003f45270 */
[----:B------:R-:W-:Y:S05]  /*94d0*/  @!P2 BRA `(.L_x_6115) ;  /* 0x000000000004a947 */ /* 0x000fea0003800000 */
[----:B------:R-:W-:Y:S01]  /*94e0*/  BPT.TRAP 0x1 ;  /* 0x000000040000795c */ /* 0x000fe20000300000 */
.L_x_6115:
        /* <DEDUP_REMOVED lines=15> */
.L_x_6135:
[----:B------:R-:W2:Y:S02]  /*95e0*/  SYNCS.PHASECHK.TRANS64.TRYWAIT P0, [R3+URZ], R2 ;  /* 0x00000002030075a7 */ /* 0x000ea4000800017f */
[----:B--2---:R-:W-:Y:S05]  /*95f0*/  @!P0 BRA `(.L_x_6117) ;  /* 0x0000000400648947 */ /* 0x004fea0003800000 */
.L_x_6136:
[----:B------:R-:W-:Y:S05]  /*9600*/  @!P2 BRA `(.L_x_6118) ;  /* 0x000000000004a947 */ /* 0x000fea0003800000 */
[----:B------:R-:W-:Y:S01]  /*9610*/  BPT.TRAP 0x1 ;  /* 0x000000040000795c */ /* 0x000fe20000300000 */
.L_x_6118:
[----:B--2---:R-:W-:-:S04]  /*9620*/  VIADD R3, R7, 0x30840 ;  /* 0x0003084007037836 */ /* 0x004fc80000000000 */
[----:B------:R-:W-:-:S04]  /*9630*/  IMAD R0, R0, 0x8, R3 ;  /* 0x0000000800007824 */ /* 0x000fc800078e0203 */
[----:B------:R-:W2:Y:S02]  /*9640*/  SYNCS.PHASECHK.TRANS64.TRYWAIT P0, [R0+URZ], R5 ;  /* 0x00000005000075a7 */ /* 0x000ea4000800017f */
[----:B--2---:R-:W-:Y:S05]  /*9650*/  @!P0 BRA `(.L_x_6119) ;  /* 0x0000000400608947 */ /* 0x004fea0003800000 */
.L_x_6137:
[----:B------:R-:W-:-:S07]  /*9660*/  IMAD R3, R4, 0x8, R3 ;  /* 0x0000000804037824 */ /* 0x000fce00078e0203 */
.L_x_6120:
[----:B---3--:R3:W4:Y:S02]  /*9670*/  SYNCS.PHASECHK.TRANS64.TRYWAIT P0, [R3+URZ], R2 ;  /* 0x00000002030075a7 */ /* 0x008724000800017f */
[----:B----4-:R-:W-:Y:S05]  /*9680*/  @!P0 NANOSLEEP.SYNCS 0x989680 ;  /* 0x009896800000895d */ /* 0x010fea0003900000 */
[----:B------:R-:W4:Y:S02]  /*9690*/  @!P0 SYNCS.PHASECHK.TRANS64 P0, [R3+URZ], R2 ;  /* 0x00000002030085a7 */ /* 0x000f24000800007f */
[----:B----4-:R-:W-:Y:S05]  /*96a0*/  @!P0 BRA `(.L_x_6120) ;  /* 0xfffffffc00f08947 */ /* 0x010fea000383ffff */
.L_x_6010:
[----:B------:R-:W-:Y:S05]  /*96b0*/  BSYNC B6 ;  /* 0x0000000000067941 */ /* 0x000fea0003800000 */
.L_x_6005:
[----:B------:R-:W-:Y:S05]  /*96c0*/  EXIT ;  /* 0x000000000000794d */ /* 0x000fea0003800000 */
.L_x_6016:
[----:B------:R-:W-:Y:S02]  /*96d0*/  IMAD.MOV.U32 R12, RZ, RZ, RZ ;  /* 0x000000ffff0c7224 */ /* 0x000fe400078e00ff */
[----:B------:R-:W-:Y:S02]  /*96e0*/  IMAD.MOV.U32 R11, RZ, RZ, 0x1f ;  /* 0x0000001fff0b7424 */ /* 0x000fe400078e00ff */
[----:B------:R-:W-:-:S07]  /*96f0*/  IMAD.MOV.U32 R15, RZ, RZ, -0x1 ;  /* 0xffffffffff0f7424 */ /* 0x000fce00078e00ff */
[----:B------:R-:W-:Y:S05]  /*9700*/  WARPSYNC.COLLECTIVE R15, `(.L_x_6121) ;  /* 0x000000000f087348 */ /* 0x000fea0003c00000 */
[----:B------:R1:W2:Y:S02]  /*9710*/  SHFL.IDX P6, R14, R13, R12, R11 ;  /* 0x0000000c0d0e7389 */ /* 0x0002a400000c000b */
[----:B-12---:R-:W-:Y:S01]  /*9720*/  ENDCOLLECTIVE ;  /* 0x000000000000791b */ /* 0x006fe20003800000 */
.L_x_6121:
[----:B------:R-:W-:Y:S05]  /*9730*/  BRA `(.L_x_6122) ;  /* 0xffffff7c000c7947 */ /* 0x000fea000383ffff */
.L_x_6018:
[----:B---3--:R3:W4:Y:S02]  /*9740*/  SYNCS.PHASECHK.TRANS64.TRYWAIT P0, [R228+URZ+0x30800], R9 ;  /* 0x03080009e40075a7 */ /* 0x008724000800017f */
[----:B----4-:R-:W-:Y:S05]  /*9750*/  @!P0 NANOSLEEP.SYNCS 0x989680 ;  /* 0x009896800000895d */ /* 0x010fea0003900000 */
[----:B------:R-:W4:Y:S02]  /*9760*/  @!P0 SYNCS.PHASECHK.TRANS64 P0, [R228+URZ+0x30800], R9 ;  /* 0x03080009e40085a7 */ /* 0x000f24000800007f */
[----:B----4-:R-:W-:Y:S05]  /*9770*/  @!P0 BRA `(.L_x_6018) ;  /* 0xfffffffc00f08947 */ /* 0x010fea000383ffff */
[----:B------:R-:W-:Y:S05]  /*9780*/  BRA `(.L_x_6017) ;  /* 0xffffff7c00347947 */ /* 0x000fea000383ffff */
.L_x_6022:
[----:B---3--:R3:W4:Y:S02]  /*9790*/  SYNCS.PHASECHK.TRANS64.TRYWAIT P1, [R0+URZ+0x30810], R9 ;  /* 0x03081009000075a7 */ /* 0x008724000802017f */
[----:B----4-:R-:W-:Y:S05]  /*97a0*/  @!P1 NANOSLEEP.SYNCS 0x989680 ;  /* 0x009896800000995d */ /* 0x010fea0003900000 */
[----:B------:R-:W4:Y:S02]  /*97b0*/  @!P1 SYNCS.PHASECHK.TRANS64 P1, [R0+URZ+0x30810], R9 ;  /* 0x03081009000095a7 */ /* 0x000f24000802007f */
[----:B----4-:R-:W-:Y:S05]  /*97c0*/  @!P1 BRA `(.L_x_6022) ;  /* 0xfffffffc00f09947 */ /* 0x010fea000383ffff */
[----:B------:R-:W-:Y:S05]  /*97d0*/  BRA `(.L_x_6021) ;  /* 0xffffff8000ec7947 */ /* 0x000fea000383ffff */
.L_x_6026:
[----:B------:R1:W1:Y:S02]  /*97e0*/  SYNCS.PHASECHK.TRANS64.TRYWAIT P1, [R0+URZ+0x30830], R9 ;  /* 0x03083009000075a7 */ /* 0x000264000802017f */
[----:B-1----:R-:W-:Y:S05]  /*97f0*/  @!P1 NANOSLEEP.SYNCS 0x989680 ;  /* 0x009896800000995d */ /* 0x002fea0003900000 */
[----:B------:R-:W1:Y:S02]  /*9800*/  @!P1 SYNCS.PHASECHK.TRANS64 P1, [R0+URZ+0x30830], R9 ;  /* 0x03083009000095a7 */ /* 0x000e64000802007f */
[----:B-1----:R-:W-:Y:S05]  /*9810*/  @!P1 BRA `(.L_x_6026) ;  /* 0xfffffffc00f09947 */ /* 0x002fea000383ffff */
[----:B------:R-:W-:Y:S05]  /*9820*/  BRA `(.L_x_6025) ;  /* 0xffffff8800447947 */ /* 0x000fea000383ffff */
.L_x_6095:
[----:B-1----:R1:W2:Y:S02]  /*9830*/  SYNCS.PHASECHK.TRANS64.TRYWAIT P0, [R16+URZ+0x30820], R3 ;  /* 0x03082003100075a7 */ /* 0x0022a4000800017f */
[----:B--2---:R-:W-:Y:S05]  /*9840*/  @!P0 NANOSLEEP.SYNCS 0x989680 ;  /* 0x009896800000895d */ /* 0x004fea0003900000 */
[----:B------:R-:W2:Y:S02]  /*9850*/  @!P0 SYNCS.PHASECHK.TRANS64 P0, [R16+URZ+0x30820], R3 ;  /* 0x03082003100085a7 */ /* 0x000ea4000800007f */
[----:B--2---:R-:W-:Y:S05]  /*9860*/  @!P0 BRA `(.L_x_6095) ;  /* 0xfffffffc00f08947 */ /* 0x004fea000383ffff */
[----:B------:R-:W-:Y:S05]  /*9870*/  BRA `(.L_x_6123) ;  /* 0xffffffe000587947 */ /* 0x000fea000383ffff */
.L_x_6099:
[----:B-1----:R1:W3:Y:S02]  /*9880*/  SYNCS.PHASECHK.TRANS64.TRYWAIT P1, [R16+URZ+0x30840], R21 ;  /* 0x03084015100075a7 */ /* 0x0022e4000802017f */
[----:B---3--:R-:W-:Y:S05]  /*9890*/  @!P1 NANOSLEEP.SYNCS 0x989680 ;  /* 0x009896800000995d */ /* 0x008fea0003900000 */
[----:B------:R-:W3:Y:S02]  /*98a0*/  @!P1 SYNCS.PHASECHK.TRANS64 P1, [R16+URZ+0x30840], R21 ;  /* 0x03084015100095a7 */ /* 0x000ee4000802007f */
[----:B---3--:R-:W-:Y:S05]  /*98b0*/  @!P1 BRA `(.L_x_6099) ;  /* 0xfffffffc00f09947 */ /* 0x008fea000383ffff */
[----:B------:R-:W-:Y:S05]  /*98c0*/  BRA `(.L_x_6124) ;  /* 0xffffffe800107947 */ /* 0x000fea000383ffff */
.L_x_6101:
[----:B--2---:R2:W3:Y:S02]  /*98d0*/  SYNCS.PHASECHK.TRANS64.TRYWAIT P1, [R16+URZ+0x30828], R21 ;  /* 0x03082815100075a7 */ /* 0x0044e4000802017f */
[----:B---3--:R-:W-:Y:S05]  /*98e0*/  @!P1 NANOSLEEP.SYNCS 0x989680 ;  /* 0x009896800000995d */ /* 0x008fea0003900000 */
[----:B------:R-:W3:Y:S02]  /*98f0*/  @!P1 SYNCS.PHASECHK.TRANS64 P1, [R16+URZ+0x30828], R21 ;  /* 0x03082815100095a7 */ /* 0x000ee4000802007f */
[----:B---3--:R-:W-:Y:S05]  /*9900*/  @!P1 BRA `(.L_x_6101) ;  /* 0xfffffffc00f09947 */ /* 0x008fea000383ffff */
[----:B------:R-:W-:Y:S05]  /*9910*/  BRA `(.L_x_6125) ;  /* 0xffffffe800a47947 */ /* 0x000fea000383ffff */
.L_x_6103:
[----:B---3--:R3:W4:Y:S02]  /*9920*/  SYNCS.PHASECHK.TRANS64.TRYWAIT P1, [R16+URZ+0x30848], R21 ;  /* 0x03084815100075a7 */ /* 0x008724000802017f */
[----:B----4-:R-:W-:Y:S05]  /*9930*/  @!P1 NANOSLEEP.SYNCS 0x989680 ;  /* 0x009896800000995d */ /* 0x010fea0003900000 */
[----:B------:R-:W4:Y:S02]  /*9940*/  @!P1 SYNCS.PHASECHK.TRANS64 P1, [R16+URZ+0x30848], R21 ;  /* 0x03084815100095a7 */ /* 0x000f24000802007f */
[----:B----4-:R-:W-:Y:S05]  /*9950*/  @!P1 BRA `(.L_x_6103) ;  /* 0xfffffffc00f09947 */ /* 0x010fea000383ffff */
[----:B------:R-:W-:Y:S05]  /*9960*/  BRA `(.L_x_6126) ;  /* 0xffffffec00387947 */ /* 0x000fea000383ffff */
.L_x_6105:
[----:B------:R-:W-:-:S07]  /*9970*/  SHF.L.U32 R5, R11, 0x1f, RZ ;  /* 0x0000001f0b057819 */ /* 0x000fce00000006ff */
.L_x_6127:
[----:B------:R1:W1:Y:S02]  /*9980*/  SYNCS.PHASECHK.TRANS64.TRYWAIT P1, [R16+URZ+0x30820], R5 ;  /* 0x03082005100075a7 */ /* 0x000264000802017f */
[----:B-1----:R-:W-:Y:S05]  /*9990*/  @!P1 NANOSLEEP.SYNCS 0x989680 ;  /* 0x009896800000995d */ /* 0x002fea0003900000 */
[----:B------:R-:W1:Y:S02]  /*99a0*/  @!P1 SYNCS.PHASECHK.TRANS64 P1, [R16+URZ+0x30820], R5 ;  /* 0x03082005100095a7 */ /* 0x000e64000802007f */
[----:B-1----:R-:W-:Y:S05]  /*99b0*/  @!P1 BRA `(.L_x_6127) ;  /* 0xfffffffc00f09947 */ /* 0x002fea000383ffff */
[----:B------:R-:W-:Y:S05]  /*99c0*/  BRA `(.L_x_6128) ;  /* 0xffffffec00b47947 */ /* 0x000fea000383ffff */
.L_x_6108:
[----:B-1----:R1:W2:Y:S02]  /*99d0*/  SYNCS.PHASECHK.TRANS64.TRYWAIT P1, [R16+URZ+0x30840], R13 ;  /* 0x0308400d100075a7 */ /* 0x0022a4000802017f */
[----:B--2---:R-:W-:Y:S05]  /*99e0*/  @!P1 NANOSLEEP.SYNCS 0x989680 ;  /* 0x009896800000995d */ /* 0x004fea0003900000 */
[----:B------:R-:W2:Y:S02]  /*99f0*/  @!P1 SYNCS.PHASECHK.TRANS64 P1, [R16+URZ+0x30840], R13 ;  /* 0x0308400d100095a7 */ /* 0x000ea4000802007f */
[----:B--2---:R-:W-:Y:S05]  /*9a00*/  @!P1 BRA `(.L_x_6108) ;  /* 0xfffffffc00f09947 */ /* 0x004fea000383ffff */
[----:B------:R-:W-:Y:S05]  /*9a10*/  BRA `(.L_x_6129) ;  /* 0xfffffff0006c7947 */ /* 0x000fea000383ffff */
.L_x_6110:
[----:B--2---:R2:W1:Y:S02]  /*9a20*/  SYNCS.PHASECHK.TRANS64.TRYWAIT P1, [R16+URZ+0x30828], R13 ;  /* 0x0308280d100075a7 */ /* 0x004464000802017f */
[----:B-1----:R-:W-:Y:S05]  /*9a30*/  @!P1 NANOSLEEP.SYNCS 0x989680 ;  /* 0x009896800000995d */ /* 0x002fea0003900000 */
[----:B------:R-:W1:Y:S02]  /*9a40*/  @!P1 SYNCS.PHASECHK.TRANS64 P1, [R16+URZ+0x30828], R13 ;  /* 0x0308280d100095a7 */ /* 0x000e64000802007f */
[----:B-1----:R-:W-:Y:S05]  /*9a50*/  @!P1 BRA `(.L_x_6110) ;  /* 0xfffffffc00f09947 */ /* 0x002fea000383ffff */
[----:B------:R-:W-:Y:S05]  /*9a60*/  BRA `(.L_x_6130) ;  /* 0xfffffff000f47947 */ /* 0x000fea000383ffff */
.L_x_6112:
[----:B------:R1:W1:Y:S02]  /*9a70*/  SYNCS.PHASECHK.TRANS64.TRYWAIT P0, [R3+URZ+0x30840], R0 ;  /* 0x03084000030075a7 */ /* 0x000264000800017f */
[----:B-1----:R-:W-:Y:S05]  /*9a80*/  @!P0 NANOSLEEP.SYNCS 0x989680 ;  /* 0x009896800000895d */ /* 0x002fea0003900000 */
[----:B------:R-:W1:Y:S02]  /*9a90*/  @!P0 SYNCS.PHASECHK.TRANS64 P0, [R3+URZ+0x30840], R0 ;  /* 0x03084000030085a7 */ /* 0x000e64000800007f */
[----:B-1----:R-:W-:Y:S05]  /*9aa0*/  @!P0 BRA `(.L_x_6112) ;  /* 0xfffffffc00f08947 */ /* 0x002fea000383ffff */
[----:B------:R-:W-:Y:S05]  /*9ab0*/  BRA `(.L_x_6131) ;  /* 0xfffffff400a87947 */ /* 0x000fea000383ffff */
.L_x_6114:
[----:B------:R-:W-:Y:S01]  /*9ac0*/  BSSY B0, `(.L_x_6132) ;  /* 0x0000006000007945 */ /* 0x000fe20003800000 */
[----:B------:R-:W-:-:S07]  /*9ad0*/  IMAD.MOV.U32 R15, RZ, RZ, -0x1 ;  /* 0xffffffffff0f7424 */ /* 0x000fce00078e00ff */
[----:B------:R-:W-:Y:S05]  /*9ae0*/  WARPSYNC.COLLECTIVE R15, `(.L_x_6133) ;  /* 0x000000000f0c7348 */ /* 0x000fea0003c00000 */
[----:B------:R-:W-:Y:S02]  /*9af0*/  ELECT P6, UR62, PT ;  /* 0x00000000003e782f */ /* 0x000fe400038c0000 */
[----:B------:R-:W-:Y:S01]  /*9b00*/  MOV R14, UR62 ;  /* 0x0000003e000e7c02 */ /* 0x000fe20008000f00 */
[----:B------:R-:W-:Y:S10]  /*9b10*/  ENDCOLLECTIVE ;  /* 0x000000000000791b */ /* 0x000ff40003800000 */
.L_x_6133:
[----:B------:R-:W-:Y:S05]  /*9b20*/  BSYNC B0 ;  /* 0x0000000000007941 */ /* 0x000fea0003800000 */
.L_x_6132:
[----:B------:R-:W-:Y:S05]  /*9b30*/  BRA `(.L_x_6134) ;  /* 0xfffffff800547947 */ /* 0x000fea000383ffff */
.L_x_6116:
[----:B-1----:R1:W2:Y:S02]  /*9b40*/  SYNCS.PHASECHK.TRANS64.TRYWAIT P0, [R6+URZ], R5 ;  /* 0x00000005060075a7 */ /* 0x0022a4000800017f */
[----:B--2---:R-:W-:Y:S05]  /*9b50*/  @!P0 NANOSLEEP.SYNCS 0x989680 ;  /* 0x009896800000895d */ /* 0x004fea0003900000 */
[----:B------:R-:W2:Y:S02]  /*9b60*/  @!P0 SYNCS.PHASECHK.TRANS64 P0, [R6+URZ], R5 ;  /* 0x00000005060085a7 */ /* 0x000ea4000800007f */
[----:B--2---:R-:W-:Y:S05]  /*9b70*/  @!P0 BRA `(.L_x_6116) ;  /* 0xfffffffc00f08947 */ /* 0x004fea000383ffff */
[----:B------:R-:W-:Y:S05]  /*9b80*/  BRA `(.L_x_6135) ;  /* 0xfffffff800947947 */ /* 0x000fea000383ffff */
.L_x_6117:
[----:B--2---:R2:W3:Y:S02]  /*9b90*/  SYNCS.PHASECHK.TRANS64.TRYWAIT P0, [R3+URZ], R2 ;  /* 0x00000002030075a7 */ /* 0x0044e4000800017f */
[----:B---3--:R-:W-:Y:S05]  /*9ba0*/  @!P0 NANOSLEEP.SYNCS 0x989680 ;  /* 0x009896800000895d */ /* 0x008fea0003900000 */
[----:B------:R-:W3:Y:S02]  /*9bb0*/  @!P0 SYNCS.PHASECHK.TRANS64 P0, [R3+URZ], R2 ;  /* 0x00000002030085a7 */ /* 0x000ee4000800007f */
[----:B---3--:R-:W-:Y:S05]  /*9bc0*/  @!P0 BRA `(.L_x_6117) ;  /* 0xfffffffc00f08947 */ /* 0x008fea000383ffff */
[----:B------:R-:W-:Y:S05]  /*9bd0*/  BRA `(.L_x_6136) ;  /* 0xfffffff800887947 */ /* 0x000fea000383ffff */
.L_x_6119:
[----:B--2---:R2:W3:Y:S02]  /*9be0*/  SYNCS.PHASECHK.TRANS64.TRYWAIT P0, [R0+URZ], R5 ;  /* 0x00000005000075a7 */ /* 0x0044e4000800017f */
[----:B---3--:R-:W-:Y:S05]  /*9bf0*/  @!P0 NANOSLEEP.SYNCS 0x989680 ;  /* 0x009896800000895d */ /* 0x008fea0003900000 */
[----:B------:R-:W3:Y:S02]  /*9c00*/  @!P0 SYNCS.PHASECHK.TRANS64 P0, [R0+URZ], R5 ;  /* 0x00000005000085a7 */ /* 0x000ee4000800007f */
[----:B---3--:R-:W-:Y:S05]  /*9c10*/  @!P0 BRA `(.L_x_6119) ;  /* 0xfffffffc00f08947 */ /* 0x008fea000383ffff */
[----:B------:R-:W-:Y:S05]  /*9c20*/  BRA `(.L_x_6137) ;  /* 0xfffffff8008c7947 */ /* 0x000fea000383ffff */
.L_x_6138:
        /* <DEDUP_REMOVED lines=13> */
.L_x_7333:


//--------------------- .text._ZN7cutlass13device_kernelIN5flash11enable_sm90INS1_16FlashAttnBwdSm90INS1_25CollectiveMainloopBwdSm90ILi2ELi2ELi2EN4cute5tupleIJNS5_1CILi1EEES8_S8_EEENS6_IJNS7_ILi64EEENS7_ILi128EEESB_EEENS_6half_tEfNS_4arch4Sm90ELb1ELb0ELb0ELb0ELb1ELb1ELb0ELb0ELi2ELi1ELi2ELi1ELb0EEENS1_21CollectiveEpilogueBwdISC_SD_SF_Li256ELb0ELb0ELi1EEENS1_25SingleTileBwdLPTSchedulerILb0ELi128ELb1EEEEEEEEEvNT_6ParamsE --------------------------
	.section	.text._ZN7cutlass13device_kernelIN5flash11enable_sm90INS1_16FlashAttnBwdSm90INS1_25CollectiveMainloopBwdSm90ILi2ELi2ELi2EN4cute5tupleIJNS5_1CILi1EEES8_S8_EEENS6_IJNS7_ILi64EEENS7_ILi128EEESB_EEENS_6half_tEfNS_4arch4Sm90ELb1ELb0ELb0ELb0ELb1ELb1ELb0ELb0ELi2ELi1ELi2ELi1ELb0EEENS1_21CollectiveEpilogueBwdISC_SD_SF_Li256ELb0ELb0ELi1EEENS1_25SingleTileBwdLPTSchedulerILb0ELi128ELb1EEEEEEEEEvNT_6ParamsE,"ax",@progbits
	.align	128
.text._ZN7cutlass13device_kernelIN5flash11enable_sm90INS1_16FlashAttnBwdSm90INS1_25CollectiveMainloopBwdSm90ILi2ELi2ELi2EN4cute5tupleIJNS5_1CILi1EEES8_S8_EEENS6_IJNS7_ILi64EEENS7_ILi128EEESB_EEENS_6half_tEfNS_4arch4Sm90ELb1ELb0ELb0ELb0ELb1ELb1ELb0ELb0ELi2ELi1ELi2ELi1ELb0EEENS1_21CollectiveEpilogueBwdISC_SD_SF_Li256ELb0ELb0ELi1EEENS1_25SingleTileBwdLPTSchedulerILb0ELi128ELb1EEEEEEEEEvNT_6ParamsE:
        .type           _ZN7cutlass13device_kernelIN5flash11enable_sm90INS1_16FlashAttnBwdSm90INS1_25CollectiveMainloopBwdSm90ILi2ELi2ELi2EN4cute5tupleIJNS5_1CILi1EEES8_S8_EEENS6_IJNS7_ILi64EEENS7_ILi128EEESB_EEENS_6half_tEfNS_4arch4Sm90ELb1ELb0ELb0ELb0ELb1ELb1ELb0ELb0ELi2ELi1ELi2ELi1ELb0EEENS1_21CollectiveEpilogueBwdISC_SD_SF_Li256ELb0ELb0ELi1EEENS1_25SingleTileBwdLPTSchedulerILb0ELi128ELb1EEEEEEEEEvNT_6ParamsE,@function
        .size           _ZN7cutlass13device_kernelIN5flash11enable_sm90INS1_16FlashAttnBwdSm90INS1_25CollectiveMainloopBwdSm90ILi2ELi2ELi2EN4cute5tupleIJNS5_1CILi1EEES8_S8_EEENS6_IJNS7_ILi64EEENS7_ILi128EEESB_EEENS_6half_tEfNS_4arch4Sm90ELb1ELb0ELb0ELb0ELb1ELb1ELb0ELb0ELi2ELi1ELi2ELi1ELb0EEENS1_21CollectiveEpilogueBwdISC_SD_SF_Li256ELb0ELb0ELi1EEENS1_25SingleTileBwdLPTSchedulerILb0ELi128ELb1EEEEEEEEEvNT_6ParamsE,(.L_x_7334 - _ZN7cutlass13device_kernelIN5flash11enable_sm90INS1_16FlashAttnBwdSm90INS1_25CollectiveMainloopBwdSm90ILi2ELi2ELi2EN4cute5tupleIJNS5_1CILi1EEES8_S8_EEENS6_IJNS7_ILi64EEENS7_ILi128EEESB_EEENS_6half_tEfNS_4arch4Sm90ELb1ELb0ELb0ELb0ELb1ELb1ELb0ELb0ELi2ELi1ELi2ELi1ELb0EEENS1_21CollectiveEpilogueBwdISC_SD_SF_Li256ELb0ELb0ELi1EEENS1_25SingleTileBwdLPTSchedulerILb0ELi128ELb1EEEEEEEEEvNT_6ParamsE)
        .other          _ZN7cutlass13device_kernelIN5flash11enable_sm90INS1_16FlashAttnBwdSm90INS1_25CollectiveMainloopBwdSm90ILi2ELi2ELi2EN4cute5tupleIJNS5_1CILi1EEES8_S8_EEENS6_IJNS7_ILi64EEENS7_ILi128EEESB_EEENS_6half_tEfNS_4arch4Sm90ELb1ELb0ELb0ELb0ELb1ELb1ELb0ELb0ELi2ELi1ELi2ELi1ELb0EEENS1_21CollectiveEpilogueBwdISC_SD_SF_Li256ELb0ELb0ELi1EEENS1_25SingleTileBwdLPTSchedulerILb0ELi128ELb1EEEEEEEEEvNT_6ParamsE,@"STO_CUDA_ENTRY STV_DEFAULT"
_ZN7cutlass13device_kernelIN5flash11enable_sm90INS1_16FlashAttnBwdSm90INS1_25CollectiveMainloopBwdSm90ILi2ELi2ELi2EN4cute5tupleIJNS5_1CILi1EEES8_S8_EEENS6_IJNS7_ILi64EEENS7_ILi128EEESB_EEENS_6half_tEfNS_4arch4Sm90ELb1ELb0ELb0ELb0ELb1ELb1ELb0ELb0ELi2ELi1ELi2ELi1ELb0EEENS1_21CollectiveEpilogueBwdISC_SD_SF_Li256ELb0ELb0ELi1EEENS1_25SingleTileBwdLPTSchedulerILb0ELi128ELb1EEEEEEEEEvNT_6ParamsE:
        /* <DEDUP_REMOVED lines=30> */
.L_x_6140:
[----:B------:R-:W-:Y:S05]  /*01e0*/  BSYNC B0 ;  /* 0x0000000000007941 */ /* 0x000fea0003800000 */
.L_x_6139:
        /* <DEDUP_REMOVED lines=37> */
.L_x_6141:
        /* <DEDUP_REMOVED lines=22> */
.L_x_6142:
[----:B------:R-:W-:Y:S01]  /*05a0*/  PLOP3.LUT P0, PT, PT, PT, UP0, 0x80, 0x0 ;  /* 0x000000000000781c */ /* 0x000fe20003f0f008 */
[----:B------:R-:W-:Y:S01]  /*05b0*/  NOP ;  /* 0x0000000000007918 */ /* 0x000fe20000000000 */
[----:B------:R-:W-:Y:S01]  /*05c0*/  ULDC.64 UR46, c[0x0][0x208] ;  /* 0x00008200002e7ab9 */ /* 0x000fe20000000a00 */
[----:B------:R-:W-:Y:S01]  /*05d0*/  BSSY B6, `(.L_x_6143) ;  /* 0x00009b7000067945 */ /* 0x000fe20003800000 */
[----:B-12-4-:R-:W-:Y:S09]  /*05e0*/  BAR.SYNC.DEFER_BLOCKING 0x0 ;  /* 0x0000000000007b1d */ /* 0x016ff20000010000 */
[----:B------:R-:W-:Y:S05]  /*05f0*/  @!P0 BRA `(.L_x_6144) ;  /* 0x0000005c00f08947 */ /* 0x000fea0003800000 */
.L_x_6145:
        /* <DEDUP_REMOVED lines=32> */
.L_x_6146:
[----:B------:R-:W-:Y:S01]  /*0800*/  ULDC UR7, c[0x0][0xb44] ;  /* 0x0002d10000077ab9 */ /* 0x000fe20000000800 */
[----:B------:R-:W-:Y:S01]  /*0810*/  UMOV UR36, UR10 ;  /* 0x0000000a00247c82 */ /* 0x000fe20008000000 */
[----:B------:R-:W-:-:S11]  /*0820*/  UISETP.NE.AND UP0, UPT, UR7, 0x1, UPT ;  /* 0x000000010700788c */ /* 0x000fd6000bf05270 */
[----:B------:R-:W-:Y:S02]  /*0830*/  @UP0 ULDC.64 UR8, c[0x0][0xb48] ;  /* 0x0002d20000080ab9 */ /* 0x000fe40000000a00 */
[----:B------:R-:W-:-:S04]  /*0840*/  UIMAD.WIDE.U32 UR4, UR10, UR8, URZ ;  /* 0x000000080a0472a5 */ /* 0x000fc8000f8e003f */
[----:B------:R-:W-:-:S04]  /*0850*/  @UP0 USHF.R.U32.HI UR36, URZ, UR9, UR5 ;  /* 0x000000093f240299 */ /* 0x000fc80008011605 */
[----:B------:R-:W-:-:S12]  /*0860*/  UIMAD UR4, UR36, UR7, URZ ;  /* 0x00000007240472a4 */ /* 0x000fd8000f8e023f */
.L_x_6147:
        /* <DEDUP_REMOVED lines=120> */
.L_x_6151:
        /* <DEDUP_REMOVED lines=15> */
.L_x_6150:
        /* <DEDUP_REMOVED lines=22> */
.L_x_6153:
        /* <DEDUP_REMOVED lines=15> */
.L_x_6152:
        /* <DEDUP_REMOVED lines=8> */
.L_x_6278:
        /* <DEDUP_REMOVED lines=15> */
.L_x_6155:
        /* <DEDUP_REMOVED lines=103> */
.L_x_6167:
[----:B------:R-:W-:Y:S01]  /*1b10*/  ISETP.NE.AND P0, PT, R231, 0x3, PT ;  /* 0x00000003e700780c */ /* 0x000fe20003f05270 */
[----:B------:R-:W-:-:S12]  /*1b20*/  YIELD ;  /* 0x0000000000007946 */ /* 0x000fd80003800000 */
[----:B------:R-:W-:Y:S05]  /*1b30*/  @!P0 BRA `(.L_x_6157) ;  /* 0x0000000000048947 */ /* 0x000fea0003800000 */
[----:B------:R-:W-:Y:S01]  /*1b40*/  BPT.TRAP 0x1 ;  /* 0x000000040000795c */ /* 0x000fe20000300000 */
.L_x_6157:
[----:B------:R-:W-:Y:S01]  /*1b50*/  IMAD R0, R3, 0x8, R228 ;  /* 0x0000000803007824 */ /* 0x000fe200078e02e4 */
[----:B------:R-:W-:-:S04]  /*1b60*/  SHF.L.U32 R9, R4, 0x1f, RZ ;  /* 0x0000001f04097819 */ /* 0x000fc800000006ff */
[----:B------:R2:W3:Y:S01]  /*1b70*/  SYNCS.PHASECHK.TRANS64.TRYWAIT P1, [R0+URZ+0x30810], R9 ;  /* 0x03081009000075a7 */ /* 0x0004e2000802017f */
[----:B------:R-:W-:Y:S05]  /*1b80*/  @!P0 BRA `(.L_x_6158) ;  /* 0x0000000000048947 */ /* 0x000fea0003800000 */
[----:B------:R-:W-:Y:S01]  /*1b90*/  BPT.TRAP 0x1 ;  /* 0x000000040000795c */ /* 0x000fe20000300000 */
.L_x_6158:
[----:B---3--:R-:W-:Y:S05]  /*1ba0*/  @P1 BRA `(.L_x_6159) ;  /* 0x0000000000081947 */ /* 0x008fea0003800000 */
[----:B------:R-:W3:Y:S02]  /*1bb0*/  SYNCS.PHASECHK.TRANS64.TRYWAIT P1, [R0+URZ+0x30810], R9 ;  /* 0x03081009000075a7 */ /* 0x000ee4000802017f */
[----:B---3--:R-:W-:Y:S05]  /*1bc0*/  @!P1 BRA `(.L_x_6160) ;  /* 0x0000008400949947 */ /* 0x008fea0003800000 */
.L_x_6159:
        /* <DEDUP_REMOVED lines=81> */
.L_x_6161:
[----:B------:R1:W1:Y:S01]  /*20e0*/  SYNCS.PHASECHK.TRANS64.TRYWAIT P1, [R0+URZ+0x30830], R9 ;  /* 0x03083009000075a7 */ /* 0x000262000802017f */
[----:B------:R-:W-:Y:S05]  /*20f0*/  @!P0 BRA `(.L_x_6162) ;  /* 0x0000000000048947 */ /* 0x000fea0003800000 */
[----:B------:R-:W-:Y:S01]  /*2100*/  BPT.TRAP 0x1 ;  /* 0x000000040000795c */ /* 0x000fe20000300000 */
.L_x_6162:
[----:B------:R-:W-:-:S05]  /*2110*/  VIADD R6, R228, 0x20000 ;  /* 0x00020000e4067836 */ /* 0x000fca0000000000 */
[----:B------:R-:W-:-:S04]  /*2120*/  SHF.R.U32.HI R6, RZ, 0x4, R6 ;  /* 0x00000004ff067819 */ /* 0x000fc80000011606 */
[----:B------:R-:W-:-:S04]  /*2130*/  LOP3.LUT R225, R6, 0x3fff, RZ, 0xc0, !PT ;  /* 0x00003fff06e17812 */ /* 0x000fc800078ec0ff */
[----:B------:R-:W-:Y:S01]  /*2140*/  LOP3.LUT R6, R225, 0x10000, RZ, 0xfc, !PT ;  /* 0x00010000e1067812 */ /* 0x000fe200078efcff */
[----:B-1----:R-:W-:Y:S06]  /*2150*/  @P1 BRA `(.L_x_6163) ;  /* 0x0000000000081947 */ /* 0x002fec0003800000 */
[----:B------:R-:W1:Y:S02]  /*2160*/  SYNCS.PHASECHK.TRANS64.TRYWAIT P1, [R0+URZ+0x30830], R9 ;  /* 0x03083009000075a7 */ /* 0x000e64000802017f */
[----:B-1----:R-:W-:Y:S05]  /*2170*/  @!P1 BRA `(.L_x_6164) ;  /* 0x00000080003c9947 */ /* 0x002fea0003800000 */
.L_x_6163:
        /* <DEDUP_REMOVED lines=406> */
.L_x_6165:
        /* <DEDUP_REMOVED lines=49> */
.L_x_6166:
        /* <DEDUP_REMOVED lines=78> */
.L_x_6149:
        /* <DEDUP_REMOVED lines=23> */
.L_x_6169:
        /* <DEDUP_REMOVED lines=20> */
.L_x_6170:
        /* <DEDUP_REMOVED lines=18> */
.L_x_6171:
        /* <DEDUP_REMOVED lines=18> */
.L_x_6172:
        /* <DEDUP_REMOVED lines=153> */
.L_x_6174:
[----:B------:R-:W-:Y:S05]  /*5150*/  BSYNC B0 ;  /* 0x0000000000007941 */ /* 0x000fea0003800000 */
.L_x_6173:
[----:B------:R-:W-:-:S04]  /*5160*/  DEPBAR.LE SB0, 0x0 ;  /* 0x000080000000791a */ /* 0x000fc80000000000 */
[----:B------:R-:W-:Y:S05]  /*5170*/  BRA `(.L_x_6148) ;  /* 0x0000004c00f07947 */ /* 0x000fea0003800000 */
.L_x_6168:
        /* <DEDUP_REMOVED lines=53> */
.L_x_6176:
[----:B------:R-:W-:Y:S05]  /*54d0*/  BSYNC B0 ;  /* 0x0000000000007941 */ /* 0x000fea0003800000 */
.L_x_6175:
        /* <DEDUP_REMOVED lines=16> */
.L_x_6178:
[----:B------:R-:W-:Y:S05]  /*55e0*/  BSYNC B0 ;  /* 0x0000000000007941 */ /* 0x000fea0003800000 */
.L_x_6177:
        /* <DEDUP_REMOVED lines=16> */
.L_x_6180:
[----:B------:R-:W-:Y:S05]  /*56f0*/  BSYNC B0 ;  /* 0x0000000000007941 */ /* 0x000fea0003800000 */
.L_x_6179:
        /* <DEDUP_REMOVED lines=17> */
.L_x_6182:
[----:B------:R-:W-:Y:S05]  /*5810*/  BSYNC B0 ;  /* 0x0000000000007941 */ /* 0x000fea0003800000 */
.L_x_6181:
        /* <DEDUP_REMOVED lines=16> */
.L_x_6184:
[----:B------:R-:W-:Y:S05]  /*5920*/  BSYNC B0 ;  /* 0x0000000000007941 */ /* 0x000fea0003800000 */
.L_x_6183:
        /* <DEDUP_REMOVED lines=18> */
.L_x_6186:
[----:B------:R-:W-:Y:S05]  /*5a50*/  BSYNC B0 ;  /* 0x0000000000007941 */ /* 0x000fea0003800000 */
.L_x_6185:
        /* <DEDUP_REMOVED lines=31> */
.L_x_6188:
[----:B------:R-:W-:Y:S05]  /*5c50*/  BSYNC B0 ;  /* 0x0000000000007941 */ /* 0x000fea0003800000 */
.L_x_6187:
        /* <DEDUP_REMOVED lines=22> */
.L_x_6190:
[----:B------:R-:W-:Y:S05]  /*5dc0*/  BSYNC B0 ;  /* 0x0000000000007941 */ /* 0x000fea0003800000 */
.L_x_6189:
        /* <DEDUP_REMOVED lines=14> */
.L_x_6192:
[----:B------:R-:W-:Y:S05]  /*5eb0*/  BSYNC B0 ;  /* 0x0000000000007941 */ /* 0x000fea0003800000 */
.L_x_6191:
        /* <DEDUP_REMOVED lines=16> */
.L_x_6194:
[----:B------:R-:W-:Y:S05]  /*5fc0*/  BSYNC B0 ;  /* 0x0000000000007941 */ /* 0x000fea0003800000 */
.L_x_6193:
        /* <DEDUP_REMOVED lines=15> */
.L_x_6196:
[----:B------:R-:W-:Y:S05]  /*60c0*/  BSYNC B0 ;  /* 0x0000000000007941 */ /* 0x000fea0003800000 */
.L_x_6195:
        /* <DEDUP_REMOVED lines=15> */
.L_x_6198:
[----:B------:R-:W-:Y:S05]  /*61c0*/  BSYNC B0 ;  /* 0x0000000000007941 */ /* 0x000fea0003800000 */
.L_x_6197:
        /* <DEDUP_REMOVED lines=15> */
.L_x_6200:
[----:B------:R-:W-:Y:S05]  /*62c0*/  BSYNC B0 ;  /* 0x0000000000007941 */ /* 0x000fea0003800000 */
.L_x_6199:
        /* <DEDUP_REMOVED lines=15> */
.L_x_6202:
[----:B------:R-:W-:Y:S05]  /*63c0*/  BSYNC B0 ;  /* 0x0000000000007941 */ /* 0x000fea0003800000 */
.L_x_6201:
        /* <DEDUP_REMOVED lines=15> */
.L_x_6204:
[----:B------:R-:W-:Y:S05]  /*64c0*/  BSYNC B0 ;  /* 0x0000000000007941 */ /* 0x000fea0003800000 */
.L_x_6203:
        /* <DEDUP_REMOVED lines=15> */
.L_x_6144:
        /* <DEDUP_REMOVED lines=29> */
.L_x_6206:
[----:B------:R-:W-:Y:S01]  /*6790*/  ULDC UR9, c[0x0][0xb44] ;  /* 0x0002d10000097ab9 */ /* 0x000fe20000000800 */
[----:B------:R-:W-:Y:S01]  /*67a0*/  UMOV UR7, UR8 ;  /* 0x0000000800077c82 */ /* 0x000fe20008000000 */
[----:B------:R-:W-:-:S11]  /*67b0*/  UISETP.NE.AND UP0, UPT, UR9, 0x1, UPT ;  /* 0x000000010900788c */ /* 0x000fd6000bf05270 */
[----:B------:R-:W-:Y:S02]  /*67c0*/  @UP0 ULDC.64 UR10, c[0x0][0xb48] ;  /* 0x0002d200000a0ab9 */ /* 0x000fe40000000a00 */
[----:B------:R-:W-:-:S04]  /*67d0*/  UIMAD.WIDE.U32 UR4, UR8, UR10, URZ ;  /* 0x0000000a080472a5 */ /* 0x000fc8000f8e003f */
[----:B------:R-:W-:-:S04]  /*67e0*/  @UP0 USHF.R.U32.HI UR7, URZ, UR11, UR5 ;  /* 0x0000000b3f070299 */ /* 0x000fc80008011605 */
[----:B------:R-:W-:-:S12]  /*67f0*/  UIMAD UR4, UR7, UR9, URZ ;  /* 0x00000009070472a4 */ /* 0x000fd8000f8e023f */
.L_x_6207:
        /* <DEDUP_REMOVED lines=84> */
.L_x_6211:
[----:B------:R-:W2:Y:S04]  /*6d40*/  LDG.E.STRONG.GPU R4, desc[UR46][R2.64] ;  /* 0x0000002e02047981 */ /* 0x000ea8000c1ef900 */
[----:B--2---:R-:W-:Y:S01]  /*6d50*/  CCTL.IVALL ;  /* 0x00000000ff00798f */ /* 0x004fe20002000000 */
[----:B------:R-:W-:Y:S05]  /*6d60*/  YIELD ;  /* 0x0000000000007946 */ /* 0x000fea0003800000 */
[----:B------:R-:W-:-:S13]  /*6d70*/  ISETP.NE.AND P1, PT, R4, R5, PT ;  /* 0x000000050400720c */ /* 0x000fda0003f25270 */
[----:B------:R-:W-:Y:S05]  /*6d80*/  @P1 BRA `(.L_x_6211) ;  /* 0xfffffffc00ec1947 */ /* 0x000fea000383ffff */
.L_x_6210:
[----:B------:R-:W-:Y:S05]  /*6d90*/  BSYNC B0 ;  /* 0x0000000000007941 */ /* 0x000fea0003800000 */
.L_x_6209:
[----:B------:R-:W-:-:S03]  /*6da0*/  UMOV UR4, 0xffffffff ;  /* 0xffffffff00047882 */ /* 0x000fc60000000000 */
[----:B------:R-:W-:Y:S05]  /*6db0*/  BRA.DIV UR4, `(.L_x_6212) ;  /* 0x0000003604407947 */ /* 0x000fea000b800000 */
[----:B------:R-:W-:Y:S01]  /*6dc0*/  NOP ;  /* 0x0000000000007918 */ /* 0x000fe20000000000 */
.L_x_6281:
        /* <DEDUP_REMOVED lines=22> */
.L_x_6214:
[----:B------:R-:W-:Y:S05]  /*6f30*/  BSYNC B0 ;  /* 0x0000000000007941 */ /* 0x000fea0003800000 */
.L_x_6213:
        /* <DEDUP_REMOVED lines=20> */
.L_x_6216:
[----:B------:R-:W-:Y:S05]  /*7080*/  BSYNC B0 ;  /* 0x0000000000007941 */ /* 0x000fea0003800000 */
.L_x_6215:
[----:B------:R-:W-:Y:S06]  /*7090*/  BAR.ARV 0xa, 0xa0 ;  /* 0x0282800000007b1d */ /* 0x000fec0000002000 */
[----:B------:R-:W-:Y:S04]  /*70a0*/  BSSY B0, `(.L_x_6217) ;  /* 0x0000003000007945 */ /* 0x000fe80003800000 */
[----:B------:R-:W-:Y:S05]  /*70b0*/  @!P0 BRA `(.L_x_6218) ;  /* 0x0000000000048947 */ /* 0x000fea0003800000 */
[----:B------:R-:W-:-:S04]  /*70c0*/  DEPBAR.LE SB0, 0x0 ;  /* 0x000080000000791a */ /* 0x000fc80000000000 */
.L_x_6218:
[----:B------:R-:W-:Y:S05]  /*70d0*/  BSYNC B0 ;  /* 0x0000000000007941 */ /* 0x000fea0003800000 */
.L_x_6217:
        /* <DEDUP_REMOVED lines=19> */
.L_x_6220:
[----:B------:R-:W-:Y:S05]  /*7210*/  BSYNC B0 ;  /* 0x0000000000007941 */ /* 0x000fea0003800000 */
.L_x_6219:
[----:B------:R-:W-:Y:S01]  /*7220*/  UIADD3 UR17, UR8, 0x1, URZ ;  /* 0x0000000108117890 */ /* 0x000fe2000fffe03f */
[----:B------:R-:W-:Y:S11]  /*7230*/  BRA `(.L_x_6221) ;  /* 0x0000000000047947 */ /* 0x000ff60003800000 */
.L_x_6208:
[----:B------:R-:W-:-:S05]  /*7240*/  UMOV UR17, UR8 ;  /* 0x0000000800117c82 */ /* 0x000fca0008000000 */
.L_x_6221:
        /* <DEDUP_REMOVED lines=12> */
.L_x_6246:
        /* <DEDUP_REMOVED lines=18> */
.L_x_6224:
[----:B------:R-:W2:Y:S04]  /*7430*/  LDG.E.STRONG.GPU R4, desc[UR46][R2.64] ;  /* 0x0000002e02047981 */ /* 0x000ea8000c1ef900 */
[----:B--2---:R-:W-:Y:S01]  /*7440*/  CCTL.IVALL ;  /* 0x00000000ff00798f */ /* 0x004fe20002000000 */
[----:B------:R-:W-:Y:S05]  /*7450*/  YIELD ;  /* 0x0000000000007946 */ /* 0x000fea0003800000 */
[----:B------:R-:W-:-:S13]  /*7460*/  ISETP.NE.AND P1, PT, R4, R5, PT ;  /* 0x000000050400720c */ /* 0x000fda0003f25270 */
[----:B------:R-:W-:Y:S05]  /*7470*/  @P1 BRA `(.L_x_6224) ;  /* 0xfffffffc00ec1947 */ /* 0x000fea000383ffff */
.L_x_6223:
[----:B------:R-:W-:Y:S05]  /*7480*/  BSYNC B0 ;  /* 0x0000000000007941 */ /* 0x000fea0003800000 */
.L_x_6222:
[----:B------:R-:W-:-:S03]  /*7490*/  UMOV UR18, 0xffffffff ;  /* 0xffffffff00127882 */ /* 0x000fc60000000000 */
[----:B------:R-:W-:Y:S05]  /*74a0*/  BRA.DIV UR18, `(.L_x_6225) ;  /* 0x0000002e12a07947 */ /* 0x000fea000b800000 */
[----:B------:R-:W-:Y:S01]  /*74b0*/  NOP ;  /* 0x0000000000007918 */ /* 0x000fe20000000000 */
.L_x_6284:
        /* <DEDUP_REMOVED lines=19> */
.L_x_6227:
[----:B------:R-:W-:Y:S05]  /*75f0*/  BSYNC B0 ;  /* 0x0000000000007941 */ /* 0x000fea0003800000 */
.L_x_6226:
        /* <DEDUP_REMOVED lines=15> */
.L_x_6229:
[----:B------:R-:W-:Y:S05]  /*76f0*/  BSYNC B0 ;  /* 0x0000000000007941 */ /* 0x000fea0003800000 */
.L_x_6228:
[----:B------:R-:W-:Y:S06]  /*7700*/  BAR.ARV 0xa, 0xa0 ;  /* 0x0282800000007b1d */ /* 0x000fec0000002000 */
[----:B------:R-:W-:Y:S04]  /*7710*/  BSSY B0, `(.L_x_6230) ;  /* 0x0000003000007945 */ /* 0x000fe80003800000 */
[----:B------:R-:W-:Y:S05]  /*7720*/  @!P0 BRA `(.L_x_6231) ;  /* 0x0000000000048947 */ /* 0x000fea0003800000 */
[----:B------:R-:W-:-:S04]  /*7730*/  DEPBAR.LE SB0, 0x0 ;  /* 0x000080000000791a */ /* 0x000fc80000000000 */
.L_x_6231:
[----:B------:R-:W-:Y:S05]  /*7740*/  BSYNC B0 ;  /* 0x0000000000007941 */ /* 0x000fea0003800000 */
.L_x_6230:
        /* <DEDUP_REMOVED lines=19> */
.L_x_6233:
[----:B------:R-:W-:Y:S05]  /*7880*/  BSYNC B0 ;  /* 0x0000000000007941 */ /* 0x000fea0003800000 */
.L_x_6232:
        /* <DEDUP_REMOVED lines=17> */
.L_x_6236:
[----:B------:R-:W2:Y:S04]  /*79a0*/  LDG.E.STRONG.GPU R4, desc[UR46][R2.64] ;  /* 0x0000002e02047981 */ /* 0x000ea8000c1ef900 */
[----:B--2---:R-:W-:Y:S01]  /*79b0*/  CCTL.IVALL ;  /* 0x00000000ff00798f */ /* 0x004fe20002000000 */
[----:B------:R-:W-:Y:S05]  /*79c0*/  YIELD ;  /* 0x0000000000007946 */ /* 0x000fea0003800000 */
[----:B------:R-:W-:-:S13]  /*79d0*/  ISETP.NE.AND P1, PT, R4, R5, PT ;  /* 0x000000050400720c */ /* 0x000fda0003f25270 */
[----:B------:R-:W-:Y:S05]  /*79e0*/  @P1 BRA `(.L_x_6236) ;  /* 0xfffffffc00ec1947 */ /* 0x000fea000383ffff */
.L_x_6235:
[----:B------:R-:W-:Y:S05]  /*79f0*/  BSYNC B0 ;  /* 0x0000000000007941 */ /* 0x000fea0003800000 */
.L_x_6234:
[----:B------:R-:W-:-:S03]  /*7a00*/  UMOV UR10, 0xffffffff ;  /* 0xffffffff000a7882 */ /* 0x000fc60000000000 */
[----:B------:R-:W-:Y:S05]  /*7a10*/  BRA.DIV UR10, `(.L_x_6237) ;  /* 0x0000002a0a607947 */ /* 0x000fea000b800000 */
[----:B------:R-:W-:Y:S01]  /*7a20*/  NOP ;  /* 0x0000000000007918 */ /* 0x000fe20000000000 */
.L_x_6287:
        /* <DEDUP_REMOVED lines=15> */
.L_x_6239:
[----:B------:R-:W-:Y:S05]  /*7b20*/  BSYNC B0 ;  /* 0x0000000000007941 */ /* 0x000fea0003800000 */
.L_x_6238:
        /* <DEDUP_REMOVED lines=15> */
.L_x_6241:
[----:B------:R-:W-:Y:S05]  /*7c20*/  BSYNC B0 ;  /* 0x0000000000007941 */ /* 0x000fea0003800000 */
.L_x_6240:
[----:B------:R-:W-:Y:S06]  /*7c30*/  BAR.ARV 0xa, 0xa0 ;  /* 0x0282800000007b1d */ /* 0x000fec0000002000 */
[----:B------:R-:W-:Y:S04]  /*7c40*/  BSSY B0, `(.L_x_6242) ;  /* 0x0000003000007945 */ /* 0x000fe80003800000 */
[----:B------:R-:W-:Y:S05]  /*7c50*/  @!P0 BRA `(.L_x_6243) ;  /* 0x0000000000048947 */ /* 0x000fea0003800000 */
[----:B------:R-:W-:-:S04]  /*7c60*/  DEPBAR.LE SB0, 0x0 ;  /* 0x000080000000791a */ /* 0x000fc80000000000 */
.L_x_6243:
[----:B------:R-:W-:Y:S05]  /*7c70*/  BSYNC B0 ;  /* 0x0000000000007941 */ /* 0x000fea0003800000 */
.L_x_6242:
        /* <DEDUP_REMOVED lines=19> */
.L_x_6245:
[----:B------:R-:W-:Y:S05]  /*7db0*/  BSYNC B0 ;  /* 0x0000000000007941 */ /* 0x000fea0003800000 */
.L_x_6244:
[----:B------:R-:W-:Y:S02]  /*7dc0*/  UIADD3 UR17, UR17, 0x2, URZ ;  /* 0x0000000211117890 */ /* 0x000fe4000fffe03f */
[----:B------:R-:W-:Y:S02]  /*7dd0*/  UIADD3 UR4, UR4, 0x4000, URZ ;  /* 0x0000400004047890 */ /* 0x000fe4000fffe03f */
[----:B------:R-:W-:-:S06]  /*7de0*/  UISETP.GE.AND UP0, UPT, UR17, UR5, UPT ;  /* 0x000000051100728c */ /* 0x000fcc000bf06270 */
[----:B------:R-:W-:-:S13]  /*7df0*/  PLOP3.LUT P1, PT, PT, PT, UP0, 0x80, 0x0 ;  /* 0x000000000000781c */ /* 0x000fda0003f2f008 */
[----:B------:R-:W-:Y:S05]  /*7e00*/  @!P1 BRA `(.L_x_6246) ;  /* 0xfffffff400409947 */ /* 0x000fea000383ffff */
[----:B------:R-:W-:Y:S05]  /*7e10*/  BRA `(.L_x_6148) ;  /* 0x0000002000c87947 */ /* 0x000fea0003800000 */
.L_x_6205:
        /* <DEDUP_REMOVED lines=21> */
.L_x_6247:
[----:B------:R-:W-:Y:S01]  /*7f70*/  ULDC UR9, c[0x0][0xb44] ;  /* 0x0002d10000097ab9 */ /* 0x000fe20000000800 */
[----:B------:R-:W-:Y:S01]  /*7f80*/  UMOV UR7, UR8 ;  /* 0x0000000800077c82 */ /* 0x000fe20008000000 */
[----:B------:R-:W-:-:S11]  /*7f90*/  UISETP.NE.AND UP0, UPT, UR9, 0x1, UPT ;  /* 0x000000010900788c */ /* 0x000fd6000bf05270 */
[----:B------:R-:W-:Y:S02]  /*7fa0*/  @UP0 ULDC.64 UR10, c[0x0][0xb48] ;  /* 0x0002d200000a0ab9 */ /* 0x000fe40000000a00 */
[----:B------:R-:W-:-:S04]  /*7fb0*/  UIMAD.WIDE.U32 UR4, UR8, UR10, URZ ;  /* 0x0000000a080472a5 */ /* 0x000fc8000f8e003f */
[----:B------:R-:W-:-:S04]  /*7fc0*/  @UP0 USHF.R.U32.HI UR7, URZ, UR11, UR5 ;  /* 0x0000000b3f070299 */ /* 0x000fc80008011605 */
[----:B------:R-:W-:-:S12]  /*7fd0*/  UIMAD UR4, UR7, UR9, URZ ;  /* 0x00000009070472a4 */ /* 0x000fd8000f8e023f */
.L_x_6248:
        /* <DEDUP_REMOVED lines=73> */
.L_x_6288:
        /* <DEDUP_REMOVED lines=15> */
.L_x_6252:
        /* <DEDUP_REMOVED lines=97> */
.L_x_6263:
[----:B--234-:R-:W-:-:S04]  /*8b70*/  SHF.L.U32 R21, R11, 0x1f, RZ ;  /* 0x0000001f0b157819 */ /* 0x01cfc800000006ff */
[----:B------:R-:W1:Y:S02]  /*8b80*/  SYNCS.PHASECHK.TRANS64.TRYWAIT P1, [R16+URZ+0x30840], R21 ;  /* 0x03084015100075a7 */ /* 0x000e64000802017f */
[----:B-1----:R-:W-:Y:S05]  /*8b90*/  @!P1 BRA `(.L_x_6255) ;  /* 0x0000001800309947 */ /* 0x002fea0003800000 */
.L_x_6289:
[----:B------:R-:W-:Y:S05]  /*8ba0*/  @P0 BRA `(.L_x_6256) ;  /* 0x0000000000140947 */ /* 0x000fea0003800000 */
[----:B------:R-:W-:Y:S01]  /*8bb0*/  ISETP.NE.AND P1, PT, R6, RZ, PT ;  /* 0x000000ff0600720c */ /* 0x000fe20003f25270 */
[----:B------:R-:W-:-:S04]  /*8bc0*/  IMAD.MOV.U32 R3, RZ, RZ, 0x4100 ;  /* 0x00004100ff037424 */ /* 0x000fc800078e00ff */
[----:B------:R3:W-:Y:S08]  /*8bd0*/  SYNCS.ARRIVE.TRANS64 RZ, [R16+URZ+0x30830], R3 ;  /* 0x0308300310ff79a7 */ /* 0x0007f0000800003f */
[----:B------:R-:W-:Y:S05]  /*8be0*/  @!P1 BRA `(.L_x_6256) ;  /* 0x0000000000049947 */ /* 0x000fea0003800000 */
[----:B------:R-:W-:Y:S01]  /*8bf0*/  BPT.TRAP 0x1 ;  /* 0x000000040000795c */ /* 0x000fe20000300000 */
.L_x_6256:
        /* <DEDUP_REMOVED lines=36> */
.L_x_6290:
[----:B------:R-:W-:Y:S05]  /*8e40*/  @P0 BRA `(.L_x_6258) ;  /* 0x0000000000140947 */ /* 0x000fea0003800000 */
[----:B------:R-:W-:Y:S01]  /*8e50*/  ISETP.NE.AND P1, PT, R6, RZ, PT ;  /* 0x000000ff0600720c */ /* 0x000fe20003f25270 */
[----:B------:R-:W-:-:S04]  /*8e60*/  IMAD.MOV.U32 R2, RZ, RZ, 0x4100 ;  /* 0x00004100ff027424 */ /* 0x000fc800078e00ff */
[----:B------:R3:W-:Y:S08]  /*8e70*/  SYNCS.ARRIVE.TRANS64 RZ, [R16+URZ+0x30818], R2 ;  /* 0x0308180210ff79a7 */ /* 0x0007f0000800003f */
[----:B------:R-:W-:Y:S05]  /*8e80*/  @!P1 BRA `(.L_x_6258) ;  /* 0x0000000000049947 */ /* 0x000fea0003800000 */
[----:B------:R-:W-:Y:S01]  /*8e90*/  BPT.TRAP 0x1 ;  /* 0x000000040000795c */ /* 0x000fe20000300000 */
.L_x_6258:
        /* <DEDUP_REMOVED lines=36> */
.L_x_6291:
[----:B------:R-:W-:Y:S05]  /*90e0*/  @P0 BRA `(.L_x_6260) ;  /* 0x0000000000140947 */ /* 0x000fea0003800000 */
[----:B------:R-:W-:Y:S01]  /*90f0*/  ISETP.NE.AND P1, PT, R6, RZ, PT ;  /* 0x000000ff0600720c */ /* 0x000fe20003f25270 */
[----:B-123--:R-:W-:-:S04]  /*9100*/  IMAD.MOV.U32 R21, RZ, RZ, 0x4100 ;  /* 0x00004100ff157424 */ /* 0x00efc800078e00ff */
[----:B------:R4:W-:Y:S08]  /*9110*/  SYNCS.ARRIVE.TRANS64 RZ, [R16+URZ+0x30838], R21 ;  /* 0x0308381510ff79a7 */ /* 0x0009f0000800003f */
[----:B------:R-:W-:Y:S05]  /*9120*/  @!P1 BRA `(.L_x_6260) ;  /* 0x0000000000049947 */ /* 0x000fea0003800000 */
[----:B------:R-:W-:Y:S01]  /*9130*/  BPT.TRAP 0x1 ;  /* 0x000000040000795c */ /* 0x000fe20000300000 */
.L_x_6260:
        /* <DEDUP_REMOVED lines=31> */
.L_x_6293:
[----:B------:R-:W-:Y:S05]  /*9330*/  @P0 BRA `(.L_x_6262) ;  /* 0x0000000000140947 */ /* 0x000fea0003800000 */
[----:B------:R-:W-:Y:S01]  /*9340*/  ISETP.NE.AND P1, PT, R6, RZ, PT ;  /* 0x000000ff0600720c */ /* 0x000fe20003f25270 */
[----:B------:R-:W-:-:S04]  /*9350*/  IMAD.MOV.U32 R5, RZ, RZ, 0x4100 ;  /* 0x00004100ff057424 */ /* 0x000fc800078e00ff */
[----:B------:R1:W-:Y:S08]  /*9360*/  SYNCS.ARRIVE.TRANS64 RZ, [R16+URZ+0x30810], R5 ;  /* 0x0308100510ff79a7 */ /* 0x0003f0000800003f */
[----:B------:R-:W-:Y:S05]  /*9370*/  @!P1 BRA `(.L_x_6262) ;  /* 0x0000000000049947 */ /* 0x000fea0003800000 */
[----:B------:R-:W-:Y:S01]  /*9380*/  BPT.TRAP 0x1 ;  /* 0x000000040000795c */ /* 0x000fe20000300000 */
.L_x_6262:
        /* <DEDUP_REMOVED lines=37> */
.L_x_6254:
        /* <DEDUP_REMOVED lines=8> */
.L_x_6294:
[----:B------:R-:W-:Y:S05]  /*9660*/  @P0 BRA `(.L_x_6265) ;  /* 0x0000000000140947 */ /* 0x000fea0003800000 */
[----:B------:R-:W-:Y:S01]  /*9670*/  ISETP.NE.AND P1, PT, R6, RZ, PT ;  /* 0x000000ff0600720c */ /* 0x000fe20003f25270 */
[----:B------:R-:W-:-:S04]  /*9680*/  IMAD.MOV.U32 R5, RZ, RZ, 0x4100 ;  /* 0x00004100ff057424 */ /* 0x000fc800078e00ff */
[----:B------:R2:W-:Y:S08]  /*9690*/  SYNCS.ARRIVE.TRANS64 RZ, [R16+URZ+0x30830], R5 ;  /* 0x0308300510ff79a7 */ /* 0x0005f0000800003f */
[----:B------:R-:W-:Y:S05]  /*96a0*/  @!P1 BRA `(.L_x_6265) ;  /* 0x0000000000049947 */ /* 0x000fea0003800000 */
[----:B------:R-:W-:Y:S01]  /*96b0*/  BPT.TRAP 0x1 ;  /* 0x000000040000795c */ /* 0x000fe20000300000 */
.L_x_6265:
        /* <DEDUP_REMOVED lines=33> */
.L_x_6295:
[----:B------:R-:W-:Y:S05]  /*98d0*/  @P0 BRA `(.L_x_6267) ;  /* 0x0000000000140947 */ /* 0x000fea0003800000 */
[----:B------:R-:W-:Y:S01]  /*98e0*/  ISETP.NE.AND P0, PT, R6, RZ, PT ;  /* 0x000000ff0600720c */ /* 0x000fe20003f05270 */
[----:B------:R-:W-:-:S04]  /*98f0*/  IMAD.MOV.U32 R5, RZ, RZ, 0x4100 ;  /* 0x00004100ff057424 */ /* 0x000fc800078e00ff */
[----:B------:R1:W-:Y:S08]  /*9900*/  SYNCS.ARRIVE.TRANS64 RZ, [R16+URZ+0x30818], R5 ;  /* 0x0308180510ff79a7 */ /* 0x0003f0000800003f */
[----:B------:R-:W-:Y:S05]  /*9910*/  @!P0 BRA `(.L_x_6267) ;  /* 0x0000000000048947 */ /* 0x000fea0003800000 */
[----:B------:R-:W-:Y:S01]  /*9920*/  BPT.TRAP 0x1 ;  /* 0x000000040000795c */ /* 0x000fe20000300000 */
.L_x_6267:
        /* <DEDUP_REMOVED lines=37> */
.L_x_6253:
[----:B------:R-:W1:Y:S01]  /*9b80*/  S2R R0, SR_TID.X ;  /* 0x0000000000007919 */ /* 0x000e620000002100 */
[----:B------:R-:W-:Y:S01]  /*9b90*/  IMAD R3, R19, 0x8, R16 ;  /* 0x0000000813037824 */ /* 0x000fe200078e0210 */
[----:B-1----:R-:W-:Y:S02]  /*9ba0*/  LOP3.LUT R2, R0, 0x7f, RZ, 0xc0, !PT ;  /* 0x0000007f00027812 */ /* 0x002fe400078ec0ff */
[----:B------:R-:W-:Y:S02]  /*9bb0*/  SHF.L.U32 R0, R11, 0x1f, RZ ;  /* 0x0000001f0b007819 */ /* 0x000fe400000006ff */
[----:B------:R-:W-:Y:S02]  /*9bc0*/  ISETP.NE.AND P1, PT, R2, RZ, PT ;  /* 0x000000ff0200720c */ /* 0x000fe40003f25270 */
[----:B------:R-:W1:Y:S02]  /*9bd0*/  SYNCS.PHASECHK.TRANS64.TRYWAIT P0, [R3+URZ+0x30840], R0 ;  /* 0x03084000030075a7 */ /* 0x000e64000800017f */
[----:B-1----:R-:W-:Y:S09]  /*9be0*/  @!P0 BRA `(.L_x_6268) ;  /* 0x0000000800988947 */ /* 0x002ff20003800000 */
.L_x_6296:
[----:B------:R-:W-:Y:S05]  /*9bf0*/  @P1 BRA `(.L_x_6269) ;  /* 0x0000000000181947 */ /* 0x000fea0003800000 */
[----:B------:R-:W1:Y:S01]  /*9c00*/  S2R R2, SR_TID.X ;  /* 0x0000000000027919 */ /* 0x000e620000002100 */
[----:B------:R-:W-:-:S04]  /*9c10*/  IMAD.MOV.U32 R0, RZ, RZ, 0x4100 ;  /* 0x00004100ff007424 */ /* 0x000fc800078e00ff */
[----:B------:R1:W-:Y:S02]  /*9c20*/  SYNCS.ARRIVE.TRANS64 RZ, [R3+URZ+0x30830], R0 ;  /* 0x0308300003ff79a7 */ /* 0x0003e4000800003f */
[----:B-1----:R-:W-:-:S13]  /*9c30*/  LOP3.LUT P0, RZ, R2, 0x1f, RZ, 0xc0, !PT ;  /* 0x0000001f02ff7812 */ /* 0x002fda000780c0ff */
[----:B------:R-:W-:Y:S05]  /*9c40*/  @!P0 BRA `(.L_x_6269) ;  /* 0x0000000000048947 */ /* 0x000fea0003800000 */
[----:B------:R-:W-:Y:S01]  /*9c50*/  BPT.TRAP 0x1 ;  /* 0x000000040000795c */ /* 0x000fe20000300000 */
.L_x_6269:
        /* <DEDUP_REMOVED lines=40> */
.L_x_6250:
[----:B------:R-:W-:Y:S05]  /*9ee0*/  BSYNC B0 ;  /* 0x0000000000007941 */ /* 0x000fea0003800000 */
.L_x_6249:
[----:B------:R-:W-:-:S03]  /*9ef0*/  UMOV UR7, 0xffffffff ;  /* 0xffffffff00077882 */ /* 0x000fc60000000000 */
[----:B------:R-:W-:Y:S05]  /*9f00*/  BRA.DIV UR7, `(.L_x_6270) ;  /* 0x0000000607e47947 */ /* 0x000fea000b800000 */
[----:B------:R-:W-:-:S13]  /*9f10*/  ELECT P6, URZ, PT ;  /* 0x00000000003f782f */ /* 0x000fda00038c0000 */
.L_x_6299:
[----:B------:R-:W-:Y:S05]  /*9f20*/  @!P6 BRA `(.L_x_6148) ;  /* 0x000000000084e947 */ /* 0x000fea0003800000 */
[----:B------:R-:W-:-:S06]  /*9f30*/  ULOP3.LUT UR7, UR38, 0x2, URZ, 0xfc, !UPT ;  /* 0x0000000226077892 */ /* 0x000fcc000f8efc3f */
[----:B------:R-:W-:-:S05]  /*9f40*/  IMAD.U32 R2, RZ, RZ, UR7 ;  /* 0x00000007ff027e24 */ /* 0x000fca000f8e00ff */
[----:B------:R-:W-:-:S13]  /*9f50*/  ISETP.NE.AND P2, PT, R2, 0x3, PT ;  /* 0x000000030200780c */ /* 0x000fda0003f45270 */
[----:B------:R-:W-:Y:S05]  /*9f60*/  @!P2 BRA `(.L_x_6271) ;  /* 0x000000000004a947 */ /* 0x000fea0003800000 */
[----:B------:R-:W-:Y:S01]  /*9f70*/  BPT.TRAP 0x1 ;  /* 0x000000040000795c */ /* 0x000fe20000300000 */
.L_x_6271:
        /* <DEDUP_REMOVED lines=15> */
.L_x_6300:
[----:B------:R-:W2:Y:S02]  /*a070*/  SYNCS.PHASECHK.TRANS64.TRYWAIT P0, [R3+URZ], R2 ;  /* 0x00000002030075a7 */ /* 0x000ea4000800017f */
[----:B--2---:R-:W-:Y:S05]  /*a080*/  @!P0 BRA `(.L_x_6273) ;  /* 0x0000000400b88947 */ /* 0x004fea0003800000 */
.L_x_6301:
[----:B------:R-:W-:Y:S05]  /*a090*/  @!P2 BRA `(.L_x_6274) ;  /* 0x000000000004a947 */ /* 0x000fea0003800000 */
[----:B------:R-:W-:Y:S01]  /*a0a0*/  BPT.TRAP 0x1 ;  /* 0x000000040000795c */ /* 0x000fe20000300000 */
.L_x_6274:
[----:B--2---:R-:W-:-:S04]  /*a0b0*/  VIADD R3, R7, 0x30840 ;  /* 0x0003084007037836 */ /* 0x004fc80000000000 */
[----:B------:R-:W-:-:S04]  /*a0c0*/  IMAD R0, R0, 0x8, R3 ;  /* 0x0000000800007824 */ /* 0x000fc800078e0203 */
[----:B------:R-:W2:Y:S02]  /*a0d0*/  SYNCS.PHASECHK.TRANS64.TRYWAIT P0, [R0+URZ], R5 ;  /* 0x00000005000075a7 */ /* 0x000ea4000800017f */
[----:B--2---:R-:W-:Y:S05]  /*a0e0*/  @!P0 BRA `(.L_x_6275) ;  /* 0x0000000400b48947 */ /* 0x004fea0003800000 */
.L_x_6302:
[----:B------:R-:W-:-:S07]  /*a0f0*/  IMAD R3, R4, 0x8, R3 ;  /* 0x0000000804037824 */ /* 0x000fce00078e0203 */
.L_x_6276:
[----:B---3--:R3:W4:Y:S02]  /*a100*/  SYNCS.PHASECHK.TRANS64.TRYWAIT P0, [R3+URZ], R2 ;  /* 0x00000002030075a7 */ /* 0x008724000800017f */
[----:B----4-:R-:W-:Y:S05]  /*a110*/  @!P0 NANOSLEEP.SYNCS 0x989680 ;  /* 0x009896800000895d */ /* 0x010fea0003900000 */
[----:B------:R-:W4:Y:S02]  /*a120*/  @!P0 SYNCS.PHASECHK.TRANS64 P0, [R3+URZ], R2 ;  /* 0x00000002030085a7 */ /* 0x000f24000800007f */
[----:B----4-:R-:W-:Y:S05]  /*a130*/  @!P0 BRA `(.L_x_6276) ;  /* 0xfffffffc00f08947 */ /* 0x010fea000383ffff */
.L_x_6148:
[----:B------:R-:W-:Y:S05]  /*a140*/  BSYNC B6 ;  /* 0x0000000000067941 */ /* 0x000fea0003800000 */
.L_x_6143:
[----:B------:R-:W-:Y:S05]  /*a150*/  EXIT ;  /* 0x000000000000794d */ /* 0x000fea0003800000 */
.L_x_6154:
[----:B------:R-:W-:Y:S02]  /*a160*/  IMAD.MOV.U32 R12, RZ, RZ, RZ ;  /* 0x000000ffff0c7224 */ /* 0x000fe400078e00ff */
[----:B------:R-:W-:Y:S02]  /*a170*/  IMAD.MOV.U32 R11, RZ, RZ, 0x1f ;  /* 0x0000001fff0b7424 */ /* 0x000fe400078e00ff */
[----:B------:R-:W-:-:S07]  /*a180*/  IMAD.MOV.U32 R15, RZ, RZ, -0x1 ;  /* 0xffffffffff0f7424 */ /* 0x000fce00078e00ff */
[----:B------:R-:W-:Y:S05]  /*a190*/  WARPSYNC.COLLECTIVE R15, `(.L_x_6277) ;  /* 0x000000000f087348 */ /* 0x000fea0003c00000 */
[----:B------:R1:W2:Y:S02]  /*a1a0*/  SHFL.IDX P6, R14, R13, R12, R11 ;  /* 0x0000000c0d0e7389 */ /* 0x0002a400000c000b */
[----:B-12---:R-:W-:Y:S01]  /*a1b0*/  ENDCOLLECTIVE ;  /* 0x000000000000791b */ /* 0x006fe20003800000 */
.L_x_6277:
[----:B------:R-:W-:Y:S05]  /*a1c0*/  BRA `(.L_x_6278) ;  /* 0xffffff7000787947 */ /* 0x000fea000383ffff */
.L_x_6156:
[----:B---3--:R3:W4:Y:S02]  /*a1d0*/  SYNCS.PHASECHK.TRANS64.TRYWAIT P0, [R228+URZ+0x30800], R9 ;  /* 0x03080009e40075a7 */ /* 0x008724000800017f */
[----:B----4-:R-:W-:Y:S05]  /*a1e0*/  @!P0 NANOSLEEP.SYNCS 0x989680 ;  /* 0x009896800000895d */ /* 0x010fea0003900000 */
[----:B------:R-:W4:Y:S02]  /*a1f0*/  @!P0 SYNCS.PHASECHK.TRANS64 P0, [R228+URZ+0x30800], R9 ;  /* 0x03080009e40085a7 */ /* 0x000f24000800007f */
[----:B----4-:R-:W-:Y:S05]  /*a200*/  @!P0 BRA `(.L_x_6156) ;  /* 0xfffffffc00f08947 */ /* 0x010fea000383ffff */
[----:B------:R-:W-:Y:S05]  /*a210*/  BRA `(.L_x_6155) ;  /* 0xffffff7000a07947 */ /* 0x000fea000383ffff */
.L_x_6160:
[----:B---3--:R3:W4:Y:S02]  /*a220*/  SYNCS.PHASECHK.TRANS64.TRYWAIT P1, [R0+URZ+0x30810], R9 ;  /* 0x03081009000075a7 */ /* 0x008724000802017f */
[----:B----4-:R-:W-:Y:S05]  /*a230*/  @!P1 NANOSLEEP.SYNCS 0x989680 ;  /* 0x009896800000995d */ /* 0x010fea0003900000 */
[----:B------:R-:W4:Y:S02]  /*a240*/  @!P1 SYNCS.PHASECHK.TRANS64 P1, [R0+URZ+0x30810], R9 ;  /* 0x03081009000095a7 */ /* 0x000f24000802007f */
[----:B----4-:R-:W-:Y:S05]  /*a250*/  @!P1 BRA `(.L_x_6160) ;  /* 0xfffffffc00f09947 */ /* 0x010fea000383ffff */
[----:B------:R-:W-:Y:S05]  /*a260*/  BRA `(.L_x_6159) ;  /* 0xffffff7800587947 */ /* 0x000fea000383ffff */
.L_x_6164:
[----:B------:R1:W1:Y:S02]  /*a270*/  SYNCS.PHASECHK.TRANS64.TRYWAIT P1, [R0+URZ+0x30830], R9 ;  /* 0x03083009000075a7 */ /* 0x000264000802017f */
[----:B-1----:R-:W-:Y:S05]  /*a280*/  @!P1 NANOSLEEP.SYNCS 0x989680 ;  /* 0x009896800000995d */ /* 0x002fea0003900000 */
[----:B------:R-:W1:Y:S02]  /*a290*/  @!P1 SYNCS.PHASECHK.TRANS64 P1, [R0+URZ+0x30830], R9 ;  /* 0x03083009000095a7 */ /* 0x000e64000802007f */
[----:B-1----:R-:W-:Y:S05]  /*a2a0*/  @!P1 BRA `(.L_x_6164) ;  /* 0xfffffffc00f09947 */ /* 0x002fea000383ffff */
[----:B------:R-:W-:Y:S05]  /*a2b0*/  BRA `(.L_x_6163) ;  /* 0xffffff7c00b07947 */ /* 0x000fea000383ffff */
.L_x_6212:
[----:B------:R-:W-:Y:S01]  /*a2c0*/  BSSY B0, `(.L_x_6279) ;  /* 0x0000005000007945 */ /* 0x000fe20003800000 */
[----:B------:R-:W-:-:S07]  /*a2d0*/  IMAD.MOV.U32 R15, RZ, RZ, -0x1 ;  /* 0xffffffffff0f7424 */ /* 0x000fce00078e00ff */
[----:B------:R-:W-:Y:S05]  /*a2e0*/  WARPSYNC.COLLECTIVE R15, `(.L_x_6280) ;  /* 0x000000000f087348 */ /* 0x000fea0003c00000 */
[----:B------:R-:W-:Y:S01]  /*a2f0*/  NOP ;  /* 0x0000000000007918 */ /* 0x000fe20000000000 */
[----:B------:R-:W-:Y:S01]  /*a300*/  ENDCOLLECTIVE ;  /* 0x000000000000791b */ /* 0x000fe20003800000 */
.L_x_6280:
[----:B------:R-:W-:Y:S05]  /*a310*/  BSYNC B0 ;  /* 0x0000000000007941 */ /* 0x000fea0003800000 */
.L_x_6279:
[----:B------:R-:W-:Y:S05]  /*a320*/  BRA `(.L_x_6281) ;  /* 0xffffffc800a87947 */ /* 0x000fea000383ffff */
.L_x_6225:
[----:B------:R-:W-:Y:S01]  /*a330*/  BSSY B0, `(.L_x_6282) ;  /* 0x0000005000007945 */ /* 0x000fe20003800000 */
[----:B------:R-:W-:-:S07]  /*a340*/  IMAD.MOV.U32 R15, RZ, RZ, -0x1 ;  /* 0xffffffffff0f7424 */ /* 0x000fce00078e00ff */
[----:B------:R-:W-:Y:S05]  /*a350*/  WARPSYNC.COLLECTIVE R15, `(.L_x_6283) ;  /* 0x000000000f087348 */ /* 0x000fea0003c00000 */
[----:B------:R-:W-:Y:S01]  /*a360*/  NOP ;  /* 0x0000000000007918 */ /* 0x000fe20000000000 */
[----:B------:R-:W-:Y:S01]  /*a370*/  ENDCOLLECTIVE ;  /* 0x000000000000791b */ /* 0x000fe20003800000 */
.L_x_6283:
[----:B------:R-:W-:Y:S05]  /*a380*/  BSYNC B0 ;  /* 0x0000000000007941 */ /* 0x000fea0003800000 */
.L_x_6282:
[----:B------:R-:W-:Y:S05]  /*a390*/  BRA `(.L_x_6284) ;  /* 0xffffffd000487947 */ /* 0x000fea000383ffff */
.L_x_6237:
[----:B------:R-:W-:Y:S01]  /*a3a0*/  BSSY B0, `(.L_x_6285) ;  /* 0x0000005000007945 */ /* 0x000fe20003800000 */
[----:B------:R-:W-:-:S07]  /*a3b0*/  IMAD.MOV.U32 R15, RZ, RZ, -0x1 ;  /* 0xffffffffff0f7424 */ /* 0x000fce00078e00ff */
[----:B------:R-:W-:Y:S05]  /*a3c0*/  WARPSYNC.COLLECTIVE R15, `(.L_x_6286) ;  /* 0x000000000f087348 */ /* 0x000fea0003c00000 */
[----:B------:R-:W-:Y:S01]  /*a3d0*/  NOP ;  /* 0x0000000000007918 */ /* 0x000fe20000000000 */
[----:B------:R-:W-:Y:S01]  /*a3e0*/  ENDCOLLECTIVE ;  /* 0x000000000000791b */ /* 0x000fe20003800000 */
.L_x_6286:
[----:B------:R-:W-:Y:S05]  /*a3f0*/  BSYNC B0 ;  /* 0x0000000000007941 */ /* 0x000fea0003800000 */
.L_x_6285:
[----:B------:R-:W-:Y:S05]  /*a400*/  BRA `(.L_x_6287) ;  /* 0xffffffd400887947 */ /* 0x000fea000383ffff */
.L_x_6251:
[----:B-1----:R1:W2:Y:S02]  /*a410*/  SYNCS.PHASECHK.TRANS64.TRYWAIT P0, [R16+URZ+0x30820], R3 ;  /* 0x03082003100075a7 */ /* 0x0022a4000800017f */
[----:B--2---:R-:W-:Y:S05]  /*a420*/  @!P0 NANOSLEEP.SYNCS 0x989680 ;  /* 0x009896800000895d */ /* 0x004fea0003900000 */
[----:B------:R-:W2:Y:S02]  /*a430*/  @!P0 SYNCS.PHASECHK.TRANS64 P0, [R16+URZ+0x30820], R3 ;  /* 0x03082003100085a7 */ /* 0x000ea4000800007f */
[----:B--2---:R-:W-:Y:S05]  /*a440*/  @!P0 BRA `(.L_x_6251) ;  /* 0xfffffffc00f08947 */ /* 0x004fea000383ffff */
[----:B------:R-:W-:Y:S05]  /*a450*/  BRA `(.L_x_6288) ;  /* 0xffffffe000047947 */ /* 0x000fea000383ffff */
.L_x_6255:
[----:B-1----:R1:W3:Y:S02]  /*a460*/  SYNCS.PHASECHK.TRANS64.TRYWAIT P1, [R16+URZ+0x30840], R21 ;  /* 0x03084015100075a7 */ /* 0x0022e4000802017f */
[----:B---3--:R-:W-:Y:S05]  /*a470*/  @!P1 NANOSLEEP.SYNCS 0x989680 ;  /* 0x009896800000995d */ /* 0x008fea0003900000 */
[----:B------:R-:W3:Y:S02]  /*a480*/  @!P1 SYNCS.PHASECHK.TRANS64 P1, [R16+URZ+0x30840], R21 ;  /* 0x03084015100095a7 */ /* 0x000ee4000802007f */
[----:B---3--:R-:W-:Y:S05]  /*a490*/  @!P1 BRA `(.L_x_6255) ;  /* 0xfffffffc00f09947 */ /* 0x008fea000383ffff */
[----:B------:R-:W-:Y:S05]  /*a4a0*/  BRA `(.L_x_6289) ;  /* 0xffffffe400bc7947 */ /* 0x000fea000383ffff */
.L_x_6257:
[----:B--2---:R2:W3:Y:S02]  /*a4b0*/  SYNCS.PHASECHK.TRANS64.TRYWAIT P1, [R16+URZ+0x30828], R21 ;  /* 0x03082815100075a7 */ /* 0x0044e4000802017f */
[----:B---3--:R-:W-:Y:S05]  /*a4c0*/  @!P1 NANOSLEEP.SYNCS 0x989680 ;  /* 0x009896800000995d */ /* 0x008fea0003900000 */
[----:B------:R-:W3:Y:S02]  /*a4d0*/  @!P1 SYNCS.PHASECHK.TRANS64 P1, [R16+URZ+0x30828], R21 ;  /* 0x03082815100095a7 */ /* 0x000ee4000802007f */
[----:B---3--:R-:W-:Y:S05]  /*a4e0*/  @!P1 BRA `(.L_x_6257) ;  /* 0xfffffffc00f09947 */ /* 0x008fea000383ffff */
[----:B------:R-:W-:Y:S05]  /*a4f0*/  BRA `(.L_x_6290) ;  /* 0xffffffe800507947 */ /* 0x000fea000383ffff */
.L_x_6259:
[----:B---3--:R3:W4:Y:S02]  /*a500*/  SYNCS.PHASECHK.TRANS64.TRYWAIT P1, [R16+URZ+0x30848], R21 ;  /* 0x03084815100075a7 */ /* 0x008724000802017f */
[----:B----4-:R-:W-:Y:S05]  /*a510*/  @!P1 NANOSLEEP.SYNCS 0x989680 ;  /* 0x009896800000995d */ /* 0x010fea0003900000 */
[----:B------:R-:W4:Y:S02]  /*a520*/  @!P1 SYNCS.PHASECHK.TRANS64 P1, [R16+URZ+0x30848], R21 ;  /* 0x03084815100095a7 */ /* 0x000f24000802007f */
[----:B----4-:R-:W-:Y:S05]  /*a530*/  @!P1 BRA `(.L_x_6259) ;  /* 0xfffffffc00f09947 */ /* 0x010fea000383ffff */
[----:B------:R-:W-:Y:S05]  /*a540*/  BRA `(.L_x_6291) ;  /* 0xffffffe800e47947 */ /* 0x000fea000383ffff */
.L_x_6261:
[----:B------:R-:W-:-:S07]  /*a550*/  SHF.L.U32 R5, R11, 0x1f, RZ ;  /* 0x0000001f0b057819 */ /* 0x000fce00000006ff */
.L_x_6292:
[----:B------:R1:W1:Y:S02]  /*a560*/  SYNCS.PHASECHK.TRANS64.TRYWAIT P1, [R16+URZ+0x30820], R5 ;  /* 0x03082005100075a7 */ /* 0x000264000802017f */
[----:B-1----:R-:W-:Y:S05]  /*a570*/  @!P1 NANOSLEEP.SYNCS 0x989680 ;  /* 0x009896800000995d */ /* 0x002fea0003900000 */
[----:B------:R-:W1:Y:S02]  /*a580*/  @!P1 SYNCS.PHASECHK.TRANS64 P1, [R16+URZ+0x30820], R5 ;  /* 0x03082005100095a7 */ /* 0x000e64000802007f */
[----:B-1----:R-:W-:Y:S05]  /*a590*/  @!P1 BRA `(.L_x_6292) ;  /* 0xfffffffc00f09947 */ /* 0x002fea000383ffff */
[----:B------:R-:W-:Y:S05]  /*a5a0*/  BRA `(.L_x_6293) ;  /* 0xffffffec00607947 */ /* 0x000fea000383ffff */
.L_x_6264:
[----:B-1----:R1:W2:Y:S02]  /*a5b0*/  SYNCS.PHASECHK.TRANS64.TRYWAIT P1, [R16+URZ+0x30840], R13 ;  /* 0x0308400d100075a7 */ /* 0x0022a4000802017f */
[----:B--2---:R-:W-:Y:S05]  /*a5c0*/  @!P1 NANOSLEEP.SYNCS 0x989680 ;  /* 0x009896800000995d */ /* 0x004fea0003900000 */
[----:B------:R-:W2:Y:S02]  /*a5d0*/  @!P1 SYNCS.PHASECHK.TRANS64 P1, [R16+URZ+0x30840], R13 ;  /* 0x0308400d100095a7 */ /* 0x000ea4000802007f */
[----:B--2---:R-:W-:Y:S05]  /*a5e0*/  @!P1 BRA `(.L_x_6264) ;  /* 0xfffffffc00f09947 */ /* 0x004fea000383ffff */
[----:B------:R-:W-:Y:S05]  /*a5f0*/  BRA `(.L_x_6294) ;  /* 0xfffffff000187947 */ /* 0x000fea000383ffff */
.L_x_6266:
[----:B--2---:R2:W1:Y:S02]  /*a600*/  SYNCS.PHASECHK.TRANS64.TRYWAIT P1, [R16+URZ+0x30828], R13 ;  /* 0x0308280d100075a7 */ /* 0x004464000802017f */
[----:B-1----:R-:W-:Y:S05]  /*a610*/  @!P1 NANOSLEEP.SYNCS 0x989680 ;  /* 0x009896800000995d */ /* 0x002fea0003900000 */
[----:B------:R-:W1:Y:S02]  /*a620*/  @!P1 SYNCS.PHASECHK.TRANS64 P1, [R16+URZ+0x30828], R13 ;  /* 0x0308280d100095a7 */ /* 0x000e64000802007f */
[----:B-1----:R-:W-:Y:S05]  /*a630*/  @!P1 BRA `(.L_x_6266) ;  /* 0xfffffffc00f09947 */ /* 0x002fea000383ffff */
[----:B------:R-:W-:Y:S05]  /*a640*/  BRA `(.L_x_6295) ;  /* 0xfffffff000a07947 */ /* 0x000fea000383ffff */
.L_x_6268:
[----:B------:R1:W1:Y:S02]  /*a650*/  SYNCS.PHASECHK.TRANS64.TRYWAIT P0, [R3+URZ+0x30840], R0 ;  /* 0x03084000030075a7 */ /* 0x000264000800017f */
[----:B-1----:R-:W-:Y:S05]  /*a660*/  @!P0 NANOSLEEP.SYNCS 0x989680 ;  /* 0x009896800000895d */ /* 0x002fea0003900000 */
[----:B------:R-:W1:Y:S02]  /*a670*/  @!P0 SYNCS.PHASECHK.TRANS64 P0, [R3+URZ+0x30840], R0 ;  /* 0x03084000030085a7 */ /* 0x000e64000800007f */
[----:B-1----:R-:W-:Y:S05]  /*a680*/  @!P0 BRA `(.L_x_6268) ;  /* 0xfffffffc00f08947 */ /* 0x002fea000383ffff */
[----:B------:R-:W-:Y:S05]  /*a690*/  BRA `(.L_x_6296) ;  /* 0xfffffff400547947 */ /* 0x000fea000383ffff */
.L_x_6270:
[----:B------:R-:W-:Y:S01]  /*a6a0*/  BSSY B0, `(.L_x_6297) ;  /* 0x0000006000007945 */ /* 0x000fe20003800000 */
[----:B------:R-:W-:-:S07]  /*a6b0*/  IMAD.MOV.U32 R15, RZ, RZ, -0x1 ;  /* 0xffffffffff0f7424 */ /* 0x000fce00078e00ff */
[----:B------:R-:W-:Y:S05]  /*a6c0*/  WARPSYNC.COLLECTIVE R15, `(.L_x_6298) ;  /* 0x000000000f0c7348 */ /* 0x000fea0003c00000 */
[----:B------:R-:W-:Y:S02]  /*a6d0*/  ELECT P6, UR62, PT ;  /* 0x00000000003e782f */ /* 0x000fe400038c0000 */
[----:B------:R-:W-:Y:S01]  /*a6e0*/  MOV R14, UR62 ;  /* 0x0000003e000e7c02 */ /* 0x000fe20008000f00 */
[----:B------:R-:W-:Y:S10]  /*a6f0*/  ENDCOLLECTIVE ;  /* 0x000000000000791b */ /* 0x000ff40003800000 */
.L_x_6298:
[----:B------:R-:W-:Y:S05]  /*a700*/  BSYNC B0 ;  /* 0x0000000000007941 */ /* 0x000fea0003800000 */
.L_x_6297:
[----:B------:R-:W-:Y:S05]  /*a710*/  BRA `(.L_x_6299) ;  /* 0xfffffff800007947 */ /* 0x000fea000383ffff */
.L_x_6272:
[----:B-1----:R1:W2:Y:S02]  /*a720*/  SYNCS.PHASECHK.TRANS64.TRYWAIT P0, [R6+URZ], R5 ;  /* 0x00000005060075a7 */ /* 0x0022a4000800017f */
[----:B--2---:R-:W-:Y:S05]  /*a730*/  @!P0 NANOSLEEP.SYNCS 0x989680 ;  /* 0x009896800000895d */ /* 0x004fea0003900000 */
[----:B------:R-:W2:Y:S02]  /*a740*/  @!P0 SYNCS.PHASECHK.TRANS64 P0, [R6+URZ], R5 ;  /* 0x00000005060085a7 */ /* 0x000ea4000800007f */
[----:B--2---:R-:W-:Y:S05]  /*a750*/  @!P0 BRA `(.L_x_6272) ;  /* 0xfffffffc00f08947 */ /* 0x004fea000383ffff */
[----:B------:R-:W-:Y:S05]  /*a760*/  BRA `(.L_x_6300) ;  /* 0xfffffff800407947 */ /* 0x000fea000383ffff */
.L_x_6273:
[----:B--2---:R2:W3:Y:S02]  /*a770*/  SYNCS.PHASECHK.TRANS64.TRYWAIT P0, [R3+URZ], R2 ;  /* 0x00000002030075a7 */ /* 0x0044e4000800017f */
[----:B---3--:R-:W-:Y:S05]  /*a780*/  @!P0 NANOSLEEP.SYNCS 0x989680 ;  /* 0x009896800000895d */ /* 0x008fea0003900000 */
[----:B------:R-:W3:Y:S02]  /*a790*/  @!P0 SYNCS.PHASECHK.TRANS64 P0, [R3+URZ], R2 ;  /* 0x00000002030085a7 */ /* 0x000ee4000800007f */
[----:B---3--:R-:W-:Y:S05]  /*a7a0*/  @!P0 BRA `(.L_x_6273) ;  /* 0xfffffffc00f08947 */ /* 0x008fea000383ffff */
[----:B------:R-:W-:Y:S05]  /*a7b0*/  BRA `(.L_x_6301) ;  /* 0xfffffff800347947 */ /* 0x000fea000383ffff */
.L_x_6275:
[----:B--2---:R2:W3:Y:S02]  /*a7c0*/  SYNCS.PHASECHK.TRANS64.TRYWAIT P0, [R0+URZ], R5 ;  /* 0x00000005000075a7 */ /* 0x0044e4000800017f */
[----:B---3--:R-:W-:Y:S05]  /*a7d0*/  @!P0 NANOSLEEP.SYNCS 0x989680 ;  /* 0x009896800000895d */ /* 0x008fea0003900000 */
[----:B------:R-:W3:Y:S02]  /*a7e0*/  @!P0 SYNCS.PHASECHK.TRANS64 P0, [R0+URZ], R5 ;  /* 0x00000005000085a7 */ /* 0x000ee4000800007f */
[----:B---3--:R-:W-:Y:S05]  /*a7f0*/  @!P0 BRA `(.L_x_6275) ;  /* 0xfffffffc00f08947 */ /* 0x008fea000383ffff */
[----:B------:R-:W-:Y:S05]  /*a800*/  BRA `(.L_x_6302) ;  /* 0xfffffff800387947 */ /* 0x000fea000383ffff */
.L_x_6303:
        /* <DEDUP_REMOVED lines=15> */
.L_x_7334:


//--------------------- .text._ZN7cutlass13device_kernelIN5flash11enable_sm90INS1_16FlashAttnBwdSm90INS1_25CollectiveMainloopBwdSm90ILi2ELi2ELi2EN4cute5tupleIJNS5_1CILi1EEES8_S8_EEENS6_IJNS7_ILi64EEENS7_ILi128EEESB_EEENS_6half_tEfNS_4arch4Sm90ELb1ELb0ELb0ELb0ELb0ELb1ELb0ELb0ELi2ELi1ELi2ELi1ELb0EEENS1_24CollectiveEpilogueBwdGQAISC_fSF_Li256ELb0ELb0EEENS1_25SingleTileBwdLPTSchedulerILb0ELi128ELb0EEEEEEEEEvNT_6ParamsE --------------------------
	.section	.text._ZN7cutlass13device_kernelIN5flash11enable_sm90INS1_16FlashAttnBwdSm90INS1_25CollectiveMainloopBwdSm90ILi2ELi2ELi2EN4cute5tupleIJNS5_1CILi1EEES8_S8_EEENS6_IJNS7_ILi64EEENS7_ILi128EEESB_EEENS_6half_tEfNS_4arch4Sm90ELb1ELb0ELb0ELb0ELb0ELb1ELb0ELb0ELi2ELi1ELi2ELi1ELb0EEENS1_24CollectiveEpilogueBwdGQAISC_fSF_Li256ELb0ELb0EEENS1_25SingleTileBwdLPTSchedulerILb0ELi128ELb0EEEEEEEEEvNT_6ParamsE,"ax",@progbits
	.align	128
.text._ZN7cutlass13device_kernelIN5flash11enable_sm90INS1_16FlashAttnBwdSm90INS1_25CollectiveMainloopBwdSm90ILi2ELi2ELi2EN4cute5tupleIJNS5_1CILi1EEES8_S8_EEENS6_IJNS7_ILi64EEENS7_ILi128EEESB_EEENS_6half_tEfNS_4arch4Sm90ELb1ELb0ELb0ELb0ELb0ELb1ELb0ELb0ELi2ELi1ELi2ELi1ELb0EEENS1_24CollectiveEpilogueBwdGQAISC_fSF_Li256ELb0ELb0EEENS1_25SingleTileBwdLPTSchedulerILb0ELi128ELb0EEEEEEEEEvNT_6ParamsE:
        .type           _ZN7cutlass13device_kernelIN5flash11enable_sm90INS1_16FlashAttnBwdSm90INS1_25CollectiveMainloopBwdSm90ILi2ELi2ELi2EN4cute5tupleIJNS5_1CILi1EEES8_S8_EEENS6_IJNS7_ILi64EEENS7_ILi128EEESB_EEENS_6half_tEfNS_4arch4Sm90ELb1ELb0ELb0ELb0ELb0ELb1ELb0ELb0ELi2ELi1ELi2ELi1ELb0EEENS1_24CollectiveEpilogueBwdGQAISC_fSF_Li256ELb0ELb0EEENS1_25SingleTileBwdLPTSchedulerILb0ELi128ELb0EEEEEEEEEvNT_6ParamsE,@function
        .size           _ZN7cutlass13device_kernelIN5flash11enable_sm90INS1_16FlashAttnBwdSm90INS1_25CollectiveMainloopBwdSm90ILi2ELi2ELi2EN4cute5tupleIJNS5_1CILi1EEES8_S8_EEENS6_IJNS7_ILi64EEENS7_ILi128EEESB_EEENS_6half_tEfNS_4arch4Sm90ELb1ELb0ELb0ELb0ELb0ELb1ELb0ELb0ELi2ELi1ELi2ELi1ELb0EEENS1_24CollectiveEpilogueBwdGQAISC_fSF_Li256ELb0ELb0EEENS1_25SingleTileBwdLPTSchedulerILb0ELi128ELb0EEEEEEEEEvNT_6ParamsE,(.L_x_7335 - _ZN7cutlass13device_kernelIN5flash11enable_sm90INS1_16FlashAttnBwdSm90INS1_25CollectiveMainloopBwdSm90ILi2ELi2ELi2EN4cute5tupleIJNS5_1CILi1EEES8_S8_EEENS6_IJNS7_ILi64EEENS7_ILi128EEESB_EEENS_6half_tEfNS_4arch4Sm90ELb1ELb0ELb0ELb0ELb0ELb1ELb0ELb0ELi2ELi1ELi2ELi1ELb0EEENS1_24CollectiveEpilogueBwdGQAISC_fSF_Li256ELb0ELb0EEENS1_25SingleTileBwdLPTSchedulerILb0ELi128ELb0EEEEEEEEEvNT_6ParamsE)
        .other          _ZN7cutlass13device_kernelIN5flash11enable_sm90INS1_16FlashAttnBwdSm90INS1_25CollectiveMainloopBwdSm90ILi2ELi2ELi2EN4cute5tupleIJNS5_1CILi1EEES8_S8_EEENS6_IJNS7_ILi64EEENS7_ILi128EEESB_EEENS_6half_tEfNS_4arch4Sm90ELb1ELb0ELb0ELb0ELb0ELb1ELb0ELb0ELi2ELi1ELi2ELi1ELb0EEENS1_24CollectiveEpilogueBwdGQAISC_fSF_Li256ELb0ELb0EEENS1_25SingleTileBwdLPTSchedulerILb0ELi128ELb0EEEEEEEEEvNT_6ParamsE,@"STO_CUDA_ENTRY STV_DEFAULT"
_ZN7cutlass13device_kernelIN5flash11enable_sm90INS1_16FlashAttnBwdSm90INS1_25CollectiveMainloopBwdSm90ILi2ELi2ELi2EN4cute5tupleIJNS5_1CILi1EEES8_S8_EEENS6_IJNS7_ILi64EEENS7_ILi128EEESB_EEENS_6half_tEfNS_4arch4Sm90ELb1ELb0ELb0ELb0ELb0ELb1ELb0ELb0ELi2ELi1ELi2ELi1ELb0EEENS1_24CollectiveEpilogueBwdGQAISC_fSF_Li256ELb0ELb0EEENS1_25SingleTileBwdLPTSchedulerILb0ELi128ELb0EEEEEEEEEvNT_6ParamsE:
        /* <DEDUP_REMOVED lines=24> */
.L_x_6305:
[----:B------:R-:W-:Y:S05]  /*0180*/  BSYNC B0 ;  /* 0x0000000000007941 */ /* 0x000fea0003800000 */
.L_x_6304:
        /* <DEDUP_REMOVED lines=37> */
.L_x_6306:
        /* <DEDUP_REMOVED lines=22> */
.L_x_6307:
[----:B------:R-:W-:Y:S01]  /*0540*/  PLOP3.LUT P0, PT, PT, PT, UP0, 0x80, 0x0 ;  /* 0x000000000000781c */ /* 0x000fe20003f0f008 */
[----:B------:R-:W-:Y:S01]  /*0550*/  NOP ;  /* 0x0000000000007918 */ /* 0x000fe20000000000 */
[----:B------:R-:W-:Y:S01]  /*0560*/  BSSY B6, `(.L_x_6308) ;  /* 0x0000765000067945 */ /* 0x000fe20003800000 */
[----:B-12-4-:R-:W-:Y:S10]  /*0570*/  BAR.SYNC.DEFER_BLOCKING 0x0 ;  /* 0x0000000000007b1d */ /* 0x016ff40000010000 */
[----:B------:R-:W-:Y:S05]  /*0580*/  @!P0 BRA `(.L_x_6309) ;  /* 0x00000044002c8947 */ /* 0x000fea0003800000 */
.L_x_6310:
        /* <DEDUP_REMOVED lines=32> */
.L_x_6311:
[----:B------:R-:W-:Y:S01]  /*0790*/  ULDC UR7, c[0x0][0x8cc] ;  /* 0x0002330000077ab9 */ /* 0x000fe20000000800 */
[----:B------:R-:W-:Y:S01]  /*07a0*/  UMOV UR39, UR10 ;  /* 0x0000000a00277c82 */ /* 0x000fe20008000000 */
[----:B------:R-:W-:-:S11]  /*07b0*/  UISETP.NE.AND UP0, UPT, UR7, 0x1, UPT ;  /* 0x000000010700788c */ /* 0x000fd6000bf05270 */
[----:B------:R-:W-:Y:S02]  /*07c0*/  @UP0 ULDC.64 UR8, c[0x0][0x8d0] ;  /* 0x0002340000080ab9 */ /* 0x000fe40000000a00 */
[----:B------:R-:W-:-:S04]  /*07d0*/  UIMAD.WIDE.U32 UR4, UR10, UR8, URZ ;  /* 0x000000080a0472a5 */ /* 0x000fc8000f8e003f */
[----:B------:R-:W-:-:S04]  /*07e0*/  @UP0 USHF.R.U32.HI UR39, URZ, UR9, UR5 ;  /* 0x000000093f270299 */ /* 0x000fc80008011605 */
[----:B------:R-:W-:-:S12]  /*07f0*/  UIMAD UR4, UR39, UR7, URZ ;  /* 0x00000007270472a4 */ /* 0x000fd8000f8e023f */
.L_x_6312:
        /* <DEDUP_REMOVED lines=117> */
.L_x_6316:
        /* <DEDUP_REMOVED lines=15> */
.L_x_6315:
        /* <DEDUP_REMOVED lines=22> */
.L_x_6318:
        /* <DEDUP_REMOVED lines=15> */
.L_x_6317:
        /* <DEDUP_REMOVED lines=8> */
.L_x_6392:
        /* <DEDUP_REMOVED lines=15> */
.L_x_6320:
        /* <DEDUP_REMOVED lines=103> */
.L_x_6332:
[----:B------:R-:W-:-:S13]  /*1a70*/  ISETP.NE.AND P0, PT, R231, 0x3, PT ;  /* 0x00000003e700780c */ /* 0x000fda0003f05270 */
[----:B------:R-:W-:Y:S05]  /*1a80*/  @!P0 BRA `(.L_x_6322) ;  /* 0x0000000000048947 */ /* 0x000fea0003800000 */
[----:B------:R-:W-:Y:S01]  /*1a90*/  BPT.TRAP 0x1 ;  /* 0x000000040000795c */ /* 0x000fe20000300000 */
.L_x_6322:
[----:B------:R-:W-:Y:S01]  /*1aa0*/  IMAD R0, R3, 0x8, R228 ;  /* 0x0000000803007824 */ /* 0x000fe200078e02e4 */
[----:B------:R-:W-:-:S04]  /*1ab0*/  SHF.L.U32 R9, R4, 0x1f, RZ ;  /* 0x0000001f04097819 */ /* 0x000fc800000006ff */
[----:B------:R2:W3:Y:S01]  /*1ac0*/  SYNCS.PHASECHK.TRANS64.TRYWAIT P1, [R0+URZ+0x30810], R9 ;  /* 0x03081009000075a7 */ /* 0x0004e2000802017f */
[----:B------:R-:W-:Y:S05]  /*1ad0*/  @!P0 BRA `(.L_x_6323) ;  /* 0x0000000000048947 */ /* 0x000fea0003800000 */
[----:B------:R-:W-:Y:S01]  /*1ae0*/  BPT.TRAP 0x1 ;  /* 0x000000040000795c */ /* 0x000fe20000300000 */
.L_x_6323:
[----:B---3--:R-:W-:Y:S05]  /*1af0*/  @P1 BRA `(.L_x_6324) ;  /* 0x0000000000081947 */ /* 0x008fea0003800000 */
[----:B------:R-:W3:Y:S02]  /*1b00*/  SYNCS.PHASECHK.TRANS64.TRYWAIT P1, [R0+URZ+0x30810], R9 ;  /* 0x03081009000075a7 */ /* 0x000ee4000802017f */
[----:B---3--:R-:W-:Y:S05]  /*1b10*/  @!P1 BRA `(.L_x_6325) ;  /* 0x00000060005c9947 */ /* 0x008fea0003800000 */
.L_x_6324:
        /* <DEDUP_REMOVED lines=81> */
.L_x_6326:
[----:B------:R1:W1:Y:S01]  /*2030*/  SYNCS.PHASECHK.TRANS64.TRYWAIT P1, [R0+URZ+0x30830], R9 ;  /* 0x03083009000075a7 */ /* 0x000262000802017f */
[----:B------:R-:W-:Y:S05]  /*2040*/  @!P0 BRA `(.L_x_6327) ;  /* 0x0000000000048947 */ /* 0x000fea0003800000 */
[----:B------:R-:W-:Y:S01]  /*2050*/  BPT.TRAP 0x1 ;  /* 0x000000040000795c */ /* 0x000fe20000300000 */
.L_x_6327:
[----:B------:R-:W-:-:S05]  /*2060*/  VIADD R6, R228, 0x20000 ;  /* 0x00020000e4067836 */ /* 0x000fca0000000000 */
[----:B------:R-:W-:-:S04]  /*2070*/  SHF.R.U32.HI R6, RZ, 0x4, R6 ;  /* 0x00000004ff067819 */ /* 0x000fc80000011606 */
[----:B------:R-:W-:-:S04]  /*2080*/  LOP3.LUT R225, R6, 0x3fff, RZ, 0xc0, !PT ;  /* 0x00003fff06e17812 */ /* 0x000fc800078ec0ff */
[----:B------:R-:W-:Y:S01]  /*2090*/  LOP3.LUT R6, R225, 0x10000, RZ, 0xfc, !PT ;  /* 0x00010000e1067812 */ /* 0x000fe200078efcff */
[----:B-1----:R-:W-:Y:S06]  /*20a0*/  @P1 BRA `(.L_x_6328) ;  /* 0x0000000000081947 */ /* 0x002fec0003800000 */
[----:B------:R-:W1:Y:S02]  /*20b0*/  SYNCS.PHASECHK.TRANS64.TRYWAIT P1, [R0+URZ+0x30830], R9 ;  /* 0x03083009000075a7 */ /* 0x000e64000802017f */
[----:B-1----:R-:W-:Y:S05]  /*20c0*/  @!P1 BRA `(.L_x_6329) ;  /* 0x0000005c00049947 */ /* 0x002fea0003800000 */
.L_x_6328:
        /* <DEDUP_REMOVED lines=406> */
.L_x_6330:
        /* <DEDUP_REMOVED lines=49> */
.L_x_6331:
        /* <DEDUP_REMOVED lines=78> */
.L_x_6314:
        /* <DEDUP_REMOVED lines=82> */
.L_x_6335:
[----:B------:R-:W-:Y:S01]  /*4740*/  @P0 ELECT P1, URZ, PT ;  /* 0x00000000003f082f */ /* 0x000fe20003820000 */
[----:B------:R2:W-:-:S12]  /*4750*/  UBLKRED.G.S.ADD.F32.RN [UR6], [UR4], UR5, desc[UR8] ;  /* 0x00000806040073bb */ /* 0x0005d800080a1405 */
[----:B------:R-:W-:Y:S02]  /*4760*/  @P1 PLOP3.LUT P0, PT, P1, PT, PT, 0x8, 0x0 ;  /* 0x000000000000181c */ /* 0x000fe40000f0e170 */
[----:B------:R-:W-:-:S11]  /*4770*/  PLOP3.LUT P1, PT, PT, PT, PT, 0x8, 0x0 ;  /* 0x000000000000781c */ /* 0x000fd60003f2e170 */
[----:B--2---:R-:W-:Y:S05]  /*4780*/  @P0 BRA.U.ANY `(.L_x_6335) ;  /* 0xfffffffd00ec0947 */ /* 0x004fea000393ffff */
[----:B------:R0:W-:Y:S01]  /*4790*/  UTMACMDFLUSH ;  /* 0x00000000000079b7 */ /* 0x0001e20000000000 */
[----:B------:R-:W-:-:S04]  /*47a0*/  DEPBAR.LE SB0, 0x0 ;  /* 0x000080000000791a */ /* 0x000fc80000000000 */
.L_x_6334:
[----:B------:R-:W-:Y:S05]  /*47b0*/  BSYNC B0 ;  /* 0x0000000000007941 */ /* 0x000fea0003800000 */
.L_x_6333:
        /* <DEDUP_REMOVED lines=32> */
.L_x_6336:
        /* <DEDUP_REMOVED lines=8> */
.L_x_6309:
        /* <DEDUP_REMOVED lines=29> */
.L_x_6338:
[----:B------:R-:W-:Y:S01]  /*4c10*/  ULDC UR9, c[0x0][0x8cc] ;  /* 0x0002330000097ab9 */ /* 0x000fe20000000800 */
[----:B------:R-:W-:Y:S01]  /*4c20*/  UMOV UR7, UR8 ;  /* 0x0000000800077c82 */ /* 0x000fe20008000000 */
[----:B------:R-:W-:-:S11]  /*4c30*/  UISETP.NE.AND UP0, UPT, UR9, 0x1, UPT ;  /* 0x000000010900788c */ /* 0x000fd6000bf05270 */
[----:B------:R-:W-:Y:S02]  /*4c40*/  @UP0 ULDC.64 UR10, c[0x0][0x8d0] ;  /* 0x00023400000a0ab9 */ /* 0x000fe40000000a00 */
[----:B------:R-:W-:-:S04]  /*4c50*/  UIMAD.WIDE.U32 UR4, UR8, UR10, URZ ;  /* 0x0000000a080472a5 */ /* 0x000fc8000f8e003f */
[----:B------:R-:W-:-:S04]  /*4c60*/  @UP0 USHF.R.U32.HI UR7, URZ, UR11, UR5 ;  /* 0x0000000b3f070299 */ /* 0x000fc80008011605 */
[----:B------:R-:W-:-:S12]  /*4c70*/  UIMAD UR4, UR7, UR9, URZ ;  /* 0x00000009070472a4 */ /* 0x000fd8000f8e023f */
.L_x_6339:
        /* <DEDUP_REMOVED lines=67> */
.L_x_6342:
[----:B------:R-:W-:Y:S05]  /*50b0*/  BSYNC B0 ;  /* 0x0000000000007941 */ /* 0x000fea0003800000 */
.L_x_6341:
        /* <DEDUP_REMOVED lines=19> */
.L_x_6344:
[----:B------:R-:W-:Y:S05]  /*51f0*/  BSYNC B0 ;  /* 0x0000000000007941 */ /* 0x000fea0003800000 */
.L_x_6343:
[----:B------:R-:W-:Y:S06]  /*5200*/  BAR.ARV 0xa, 0xa0 ;  /* 0x0282800000007b1d */ /* 0x000fec0000002000 */
[----:B------:R-:W-:Y:S04]  /*5210*/  BSSY B0, `(.L_x_6345) ;  /* 0x0000003000007945 */ /* 0x000fe80003800000 */
[----:B------:R-:W-:Y:S05]  /*5220*/  @!P0 BRA `(.L_x_6346) ;  /* 0x0000000000048947 */ /* 0x000fea0003800000 */
[----:B------:R-:W-:-:S04]  /*5230*/  DEPBAR.LE SB0, 0x0 ;  /* 0x000080000000791a */ /* 0x000fc80000000000 */
.L_x_6346:
[----:B------:R-:W-:Y:S05]  /*5240*/  BSYNC B0 ;  /* 0x0000000000007941 */ /* 0x000fea0003800000 */
.L_x_6345:
[----:B------:R-:W-:Y:S06]  /*5250*/  BAR.ARV 0xb, 0xa0 ;  /* 0x02c2800000007b1d */ /* 0x000fec0000002000 */
[----:B------:R-:W-:Y:S01]  /*5260*/  UIADD3 UR12, UR8, 0x1, URZ ;  /* 0x00000001080c7890 */ /* 0x000fe2000fffe03f */
[----:B------:R-:W-:Y:S11]  /*5270*/  BRA `(.L_x_6347) ;  /* 0x0000000000047947 */ /* 0x000ff60003800000 */
.L_x_6340:
[----:B------:R-:W-:-:S05]  /*5280*/  UMOV UR12, UR8 ;  /* 0x00000008000c7c82 */ /* 0x000fca0008000000 */
.L_x_6347:
        /* <DEDUP_REMOVED lines=18> */
.L_x_6360:
        /* <DEDUP_REMOVED lines=20> */
.L_x_6349:
[----:B------:R-:W-:Y:S05]  /*54f0*/  BSYNC B0 ;  /* 0x0000000000007941 */ /* 0x000fea0003800000 */
.L_x_6348:
        /* <DEDUP_REMOVED lines=13> */
.L_x_6351:
[----:B------:R-:W-:Y:S05]  /*55d0*/  BSYNC B0 ;  /* 0x0000000000007941 */ /* 0x000fea0003800000 */
.L_x_6350:
[----:B------:R-:W-:Y:S06]  /*55e0*/  BAR.ARV 0xa, 0xa0 ;  /* 0x0282800000007b1d */ /* 0x000fec0000002000 */
[----:B------:R-:W-:Y:S04]  /*55f0*/  BSSY B0, `(.L_x_6352) ;  /* 0x0000003000007945 */ /* 0x000fe80003800000 */
[----:B------:R-:W-:Y:S05]  /*5600*/  @!P0 BRA `(.L_x_6353) ;  /* 0x0000000000048947 */ /* 0x000fea0003800000 */
[----:B------:R-:W-:-:S04]  /*5610*/  DEPBAR.LE SB0, 0x0 ;  /* 0x000080000000791a */ /* 0x000fc80000000000 */
.L_x_6353:
[----:B------:R-:W-:Y:S05]  /*5620*/  BSYNC B0 ;  /* 0x0000000000007941 */ /* 0x000fea0003800000 */
.L_x_6352:
        /* <DEDUP_REMOVED lines=13> */
.L_x_6355:
[----:B------:R-:W-:Y:S05]  /*5700*/  BSYNC B0 ;  /* 0x0000000000007941 */ /* 0x000fea0003800000 */
.L_x_6354:
        /* <DEDUP_REMOVED lines=13> */
.L_x_6357:
[----:B------:R-:W-:Y:S05]  /*57e0*/  BSYNC B0 ;  /* 0x0000000000007941 */ /* 0x000fea0003800000 */
.L_x_6356:
[----:B------:R-:W-:Y:S01]  /*57f0*/  UIADD3 UR12, UR12, 0x2, URZ ;  /* 0x000000020c0c7890 */ /* 0x000fe2000fffe03f */
[----:B------:R-:W-:Y:S06]  /*5800*/  BAR.ARV 0xa, 0xa0 ;  /* 0x0282800000007b1d */ /* 0x000fec0000002000 */
[----:B------:R-:W-:Y:S01]  /*5810*/  UISETP.GE.AND UP0, UPT, UR12, UR5, UPT ;  /* 0x000000050c00728c */ /* 0x000fe2000bf06270 */
[----:B------:R-:W-:Y:S04]  /*5820*/  BSSY B0, `(.L_x_6358) ;  /* 0x0000003000007945 */ /* 0x000fe80003800000 */
[----:B------:R-:W-:Y:S06]  /*5830*/  @!P0 BRA `(.L_x_6359) ;  /* 0x0000000000048947 */ /* 0x000fec0003800000 */
[----:B------:R-:W-:-:S04]  /*5840*/  DEPBAR.LE SB0, 0x0 ;  /* 0x000080000000791a */ /* 0x000fc80000000000 */
.L_x_6359:
[----:B------:R-:W-:Y:S05]  /*5850*/  BSYNC B0 ;  /* 0x0000000000007941 */ /* 0x000fea0003800000 */
.L_x_6358:
[----:B------:R-:W-:Y:S06]  /*5860*/  BAR.ARV 0xb, 0xa0 ;  /* 0x02c2800000007b1d */ /* 0x000fec0000002000 */
[----:B------:R-:W-:Y:S01]  /*5870*/  PLOP3.LUT P1, PT, PT, PT, UP0, 0x80, 0x0 ;  /* 0x000000000000781c */ /* 0x000fe20003f2f008 */
[----:B------:R-:W-:Y:S02]  /*5880*/  UIADD3 UR20, UR20, 0x4000, URZ ;  /* 0x0000400014147890 */ /* 0x000fe4000fffe03f */
[----:B------:R-:W-:-:S10]  /*5890*/  UIADD3 UR4, UR4, 0x4000, URZ ;  /* 0x0000400004047890 */ /* 0x000fd4000fffe03f */
[----:B------:R-:W-:Y:S05]  /*58a0*/  @!P1 BRA `(.L_x_6360) ;  /* 0xfffffff800c09947 */ /* 0x000fea000383ffff */
[----:B------:R-:W-:Y:S05]  /*58b0*/  BRA `(.L_x_6313) ;  /* 0x0000002000bc7947 */ /* 0x000fea0003800000 */
.L_x_6337:
        /* <DEDUP_REMOVED lines=21> */
.L_x_6361:
[----:B------:R-:W-:Y:S01]  /*5a10*/  ULDC UR8, c[0x0][0x8cc] ;  /* 0x0002330000087ab9 */ /* 0x000fe20000000800 */
[----:B------:R-:W-:Y:S01]  /*5a20*/  UMOV UR11, UR7 ;  /* 0x00000007000b7c82 */ /* 0x000fe20008000000 */
[----:B------:R-:W-:-:S11]  /*5a30*/  UISETP.NE.AND UP0, UPT, UR8, 0x1, UPT ;  /* 0x000000010800788c */ /* 0x000fd6000bf05270 */
[----:B------:R-:W-:Y:S02]  /*5a40*/  @UP0 ULDC.64 UR12, c[0x0][0x8d0] ;  /* 0x00023400000c0ab9 */ /* 0x000fe40000000a00 */
[----:B------:R-:W-:-:S04]  /*5a50*/  UIMAD.WIDE.U32 UR4, UR7, UR12, URZ ;  /* 0x0000000c070472a5 */ /* 0x000fc8000f8e003f */
[----:B------:R-:W-:-:S04]  /*5a60*/  @UP0 USHF.R.U32.HI UR11, URZ, UR13, UR5 ;  /* 0x0000000d3f0b0299 */ /* 0x000fc80008011605 */
[----:B------:R-:W-:-:S12]  /*5a70*/  UIMAD UR4, UR11, UR8, URZ ;  /* 0x000000080b0472a4 */ /* 0x000fd8000f8e023f */
.L_x_6362:
        /* <DEDUP_REMOVED lines=70> */
.L_x_6393:
        /* <DEDUP_REMOVED lines=15> */
.L_x_6366:
        /* <DEDUP_REMOVED lines=97> */
.L_x_6377:
[----:B--234-:R-:W-:-:S04]  /*65e0*/  SHF.L.U32 R21, R11, 0x1f, RZ ;  /* 0x0000001f0b157819 */ /* 0x01cfc800000006ff */
[----:B------:R-:W1:Y:S02]  /*65f0*/  SYNCS.PHASECHK.TRANS64.TRYWAIT P1, [R16+URZ+0x30840], R21 ;  /* 0x03084015100075a7 */ /* 0x000e64000802017f */
[----:B-1----:R-:W-:Y:S05]  /*6600*/  @!P1 BRA `(.L_x_6369) ;  /* 0x0000001400dc9947 */ /* 0x002fea0003800000 */
.L_x_6394:
[----:B------:R-:W-:Y:S05]  /*6610*/  @P0 BRA `(.L_x_6370) ;  /* 0x0000000000140947 */ /* 0x000fea0003800000 */
[----:B------:R-:W-:Y:S01]  /*6620*/  ISETP.NE.AND P1, PT, R6, RZ, PT ;  /* 0x000000ff0600720c */ /* 0x000fe20003f25270 */
[----:B------:R-:W-:-:S04]  /*6630*/  IMAD.MOV.U32 R3, RZ, RZ, 0x4100 ;  /* 0x00004100ff037424 */ /* 0x000fc800078e00ff */
[----:B------:R3:W-:Y:S08]  /*6640*/  SYNCS.ARRIVE.TRANS64 RZ, [R16+URZ+0x30830], R3 ;  /* 0x0308300310ff79a7 */ /* 0x0007f0000800003f */
[----:B------:R-:W-:Y:S05]  /*6650*/  @!P1 BRA `(.L_x_6370) ;  /* 0x0000000000049947 */ /* 0x000fea0003800000 */
[----:B------:R-:W-:Y:S01]  /*6660*/  BPT.TRAP 0x1 ;  /* 0x000000040000795c */ /* 0x000fe20000300000 */
.L_x_6370:
        /* <DEDUP_REMOVED lines=36> */
.L_x_6395:
[----:B------:R-:W-:Y:S05]  /*68b0*/  @P0 BRA `(.L_x_6372) ;  /* 0x0000000000140947 */ /* 0x000fea0003800000 */
[----:B------:R-:W-:Y:S01]  /*68c0*/  ISETP.NE.AND P1, PT, R6, RZ, PT ;  /* 0x000000ff0600720c */ /* 0x000fe20003f25270 */
[----:B------:R-:W-:-:S04]  /*68d0*/  IMAD.MOV.U32 R2, RZ, RZ, 0x4100 ;  /* 0x00004100ff027424 */ /* 0x000fc800078e00ff */
[----:B------:R3:W-:Y:S08]  /*68e0*/  SYNCS.ARRIVE.TRANS64 RZ, [R16+URZ+0x30818], R2 ;  /* 0x0308180210ff79a7 */ /* 0x0007f0000800003f */
[----:B------:R-:W-:Y:S05]  /*68f0*/  @!P1 BRA `(.L_x_6372) ;  /* 0x0000000000049947 */ /* 0x000fea0003800000 */
[----:B------:R-:W-:Y:S01]  /*6900*/  BPT.TRAP 0x1 ;  /* 0x000000040000795c */ /* 0x000fe20000300000 */
.L_x_6372:
        /* <DEDUP_REMOVED lines=36> */
.L_x_6396:
[----:B------:R-:W-:Y:S05]  /*6b50*/  @P0 BRA `(.L_x_6374) ;  /* 0x0000000000140947 */ /* 0x000fea0003800000 */
[----:B------:R-:W-:Y:S01]  /*6b60*/  ISETP.NE.AND P1, PT, R6, RZ, PT ;  /* 0x000000ff0600720c */ /* 0x000fe20003f25270 */
[----:B-123--:R-:W-:-:S04]  /*6b70*/  IMAD.MOV.U32 R21, RZ, RZ, 0x4100 ;  /* 0x00004100ff157424 */ /* 0x00efc800078e00ff */
[----:B------:R4:W-:Y:S08]  /*6b80*/  SYNCS.ARRIVE.TRANS64 RZ, [R16+URZ+0x30838], R21 ;  /* 0x0308381510ff79a7 */ /* 0x0009f0000800003f */
[----:B------:R-:W-:Y:S05]  /*6b90*/  @!P1 BRA `(.L_x_6374) ;  /* 0x0000000000049947 */ /* 0x000fea0003800000 */
[----:B------:R-:W-:Y:S01]  /*6ba0*/  BPT.TRAP 0x1 ;  /* 0x000000040000795c */ /* 0x000fe20000300000 */
.L_x_6374:
        /* <DEDUP_REMOVED lines=31> */
.L_x_6398:
[----:B------:R-:W-:Y:S05]  /*6da0*/  @P0 BRA `(.L_x_6376) ;  /* 0x0000000000140947 */ /* 0x000fea0003800000 */
[----:B------:R-:W-:Y:S01]  /*6db0*/  ISETP.NE.AND P1, PT, R6, RZ, PT ;  /* 0x000000ff0600720c */ /* 0x000fe20003f25270 */
[----:B------:R-:W-:-:S04]  /*6dc0*/  IMAD.MOV.U32 R5, RZ, RZ, 0x4100 ;  /* 0x00004100ff057424 */ /* 0x000fc800078e00ff */
[----:B------:R1:W-:Y:S08]  /*6dd0*/  SYNCS.ARRIVE.TRANS64 RZ, [R16+URZ+0x30810], R5 ;  /* 0x0308100510ff79a7 */ /* 0x0003f0000800003f */
[----:B------:R-:W-:Y:S05]  /*6de0*/  @!P1 BRA `(.L_x_6376) ;  /* 0x0000000000049947 */ /* 0x000fea0003800000 */
[----:B------:R-:W-:Y:S01]  /*6df0*/  BPT.TRAP 0x1 ;  /* 0x000000040000795c */ /* 0x000fe20000300000 */
.L_x_6376:
        /* <DEDUP_REMOVED lines=37> */
.L_x_6368:
        /* <DEDUP_REMOVED lines=8> */
.L_x_6399:
[----:B------:R-:W-:Y:S05]  /*70d0*/  @P0 BRA `(.L_x_6379) ;  /* 0x0000000000140947 */ /* 0x000fea0003800000 */
[----:B------:R-:W-:Y:S01]  /*70e0*/  ISETP.NE.AND P1, PT, R6, RZ, PT ;  /* 0x000000ff0600720c */ /* 0x000fe20003f25270 */
[----:B------:R-:W-:-:S04]  /*70f0*/  IMAD.MOV.U32 R5, RZ, RZ, 0x4100 ;  /* 0x00004100ff057424 */ /* 0x000fc800078e00ff */
[----:B------:R2:W-:Y:S08]  /*7100*/  SYNCS.ARRIVE.TRANS64 RZ, [R16+URZ+0x30830], R5 ;  /* 0x0308300510ff79a7 */ /* 0x0005f0000800003f */
[----:B------:R-:W-:Y:S05]  /*7110*/  @!P1 BRA `(.L_x_6379) ;  /* 0x0000000000049947 */ /* 0x000fea0003800000 */
[----:B------:R-:W-:Y:S01]  /*7120*/  BPT.TRAP 0x1 ;  /* 0x000000040000795c */ /* 0x000fe20000300000 */
.L_x_6379:
        /* <DEDUP_REMOVED lines=33> */
.L_x_6400:
[----:B------:R-:W-:Y:S05]  /*7340*/  @P0 BRA `(.L_x_6381) ;  /* 0x0000000000140947 */ /* 0x000fea0003800000 */
[----:B------:R-:W-:Y:S01]  /*7350*/  ISETP.NE.AND P0, PT, R6, RZ, PT ;  /* 0x000000ff0600720c */ /* 0x000fe20003f05270 */
[----:B------:R-:W-:-:S04]  /*7360*/  IMAD.MOV.U32 R5, RZ, RZ, 0x4100 ;  /* 0x00004100ff057424 */ /* 0x000fc800078e00ff */
[----:B------:R1:W-:Y:S08]  /*7370*/  SYNCS.ARRIVE.TRANS64 RZ, [R16+URZ+0x30818], R5 ;  /* 0x0308180510ff79a7 */ /* 0x0003f0000800003f */
[----:B------:R-:W-:Y:S05]  /*7380*/  @!P0 BRA `(.L_x_6381) ;  /* 0x0000000000048947 */ /* 0x000fea0003800000 */
[----:B------:R-:W-:Y:S01]  /*7390*/  BPT.TRAP 0x1 ;  /* 0x000000040000795c */ /* 0x000fe20000300000 */
.L_x_6381:
        /* <DEDUP_REMOVED lines=37> */
.L_x_6367:
[----:B------:R-:W1:Y:S01]  /*75f0*/  S2R R0, SR_TID.X ;  /* 0x0000000000007919 */ /* 0x000e620000002100 */
[----:B------:R-:W-:Y:S01]  /*7600*/  IMAD R3, R19, 0x8, R16 ;  /* 0x0000000813037824 */ /* 0x000fe200078e0210 */
[----:B-1----:R-:W-:Y:S02]  /*7610*/  LOP3.LUT R2, R0, 0x7f, RZ, 0xc0, !PT ;  /* 0x0000007f00027812 */ /* 0x002fe400078ec0ff */
[----:B------:R-:W-:Y:S02]  /*7620*/  SHF.L.U32 R0, R11, 0x1f, RZ ;  /* 0x0000001f0b007819 */ /* 0x000fe400000006ff */
[----:B------:R-:W-:Y:S02]  /*7630*/  ISETP.NE.AND P1, PT, R2, RZ, PT ;  /* 0x000000ff0200720c */ /* 0x000fe40003f25270 */
[----:B------:R-:W1:Y:S02]  /*7640*/  SYNCS.PHASECHK.TRANS64.TRYWAIT P0, [R3+URZ+0x30840], R0 ;  /* 0x03084000030075a7 */ /* 0x000e64000800017f */
[----:B-1----:R-:W-:Y:S09]  /*7650*/  @!P0 BRA `(.L_x_6382) ;  /* 0x0000000800448947 */ /* 0x002ff20003800000 */
.L_x_6401:
[----:B------:R-:W-:Y:S05]  /*7660*/  @P1 BRA `(.L_x_6383) ;  /* 0x0000000000181947 */ /* 0x000fea0003800000 */
[----:B------:R-:W1:Y:S01]  /*7670*/  S2R R2, SR_TID.X ;  /* 0x0000000000027919 */ /* 0x000e620000002100 */
[----:B------:R-:W-:-:S04]  /*7680*/  IMAD.MOV.U32 R0, RZ, RZ, 0x4100 ;  /* 0x00004100ff007424 */ /* 0x000fc800078e00ff */
[----:B------:R1:W-:Y:S02]  /*7690*/  SYNCS.ARRIVE.TRANS64 RZ, [R3+URZ+0x30830], R0 ;  /* 0x0308300003ff79a7 */ /* 0x0003e4000800003f */
[----:B-1----:R-:W-:-:S13]  /*76a0*/  LOP3.LUT P0, RZ, R2, 0x1f, RZ, 0xc0, !PT ;  /* 0x0000001f02ff7812 */ /* 0x002fda000780c0ff */
[----:B------:R-:W-:Y:S05]  /*76b0*/  @!P0 BRA `(.L_x_6383) ;  /* 0x0000000000048947 */ /* 0x000fea0003800000 */
[----:B------:R-:W-:Y:S01]  /*76c0*/  BPT.TRAP 0x1 ;  /* 0x000000040000795c */ /* 0x000fe20000300000 */
.L_x_6383:
        /* <DEDUP_REMOVED lines=40> */
.L_x_6364:
[----:B------:R-:W-:Y:S05]  /*7950*/  BSYNC B0 ;  /* 0x0000000000007941 */ /* 0x000fea0003800000 */
.L_x_6363:
[----:B------:R-:W-:-:S03]  /*7960*/  UMOV UR7, 0xffffffff ;  /* 0xffffffff00077882 */ /* 0x000fc60000000000 */
[----:B------:R-:W-:Y:S05]  /*7970*/  BRA.DIV UR7, `(.L_x_6384) ;  /* 0x0000000607907947 */ /* 0x000fea000b800000 */
[----:B------:R-:W-:-:S13]  /*7980*/  ELECT P6, URZ, PT ;  /* 0x00000000003f782f */ /* 0x000fda00038c0000 */
.L_x_6404:
[----:B------:R-:W-:Y:S05]  /*7990*/  @!P6 BRA `(.L_x_6313) ;  /* 0x000000000084e947 */ /* 0x000fea0003800000 */
[----:B------:R-:W-:-:S06]  /*79a0*/  ULOP3.LUT UR7, UR38, 0x2, URZ, 0xfc, !UPT ;  /* 0x0000000226077892 */ /* 0x000fcc000f8efc3f */
[----:B------:R-:W-:-:S05]  /*79b0*/  IMAD.U32 R2, RZ, RZ, UR7 ;  /* 0x00000007ff027e24 */ /* 0x000fca000f8e00ff */
[----:B------:R-:W-:-:S13]  /*79c0*/  ISETP.NE.AND P2, PT, R2, 0x3, PT ;  /* 0x000000030200780c */ /* 0x000fda0003f45270 */
[----:B------:R-:W-:Y:S05]  /*79d0*/  @!P2 BRA `(.L_x_6385) ;  /* 0x000000000004a947 */ /* 0x000fea0003800000 */
[----:B------:R-:W-:Y:S01]  /*79e0*/  BPT.TRAP 0x1 ;  /* 0x000000040000795c */ /* 0x000fe20000300000 */
.L_x_6385:
        /* <DEDUP_REMOVED lines=15> */
.L_x_6405:
[----:B------:R-:W2:Y:S02]  /*7ae0*/  SYNCS.PHASECHK.TRANS64.TRYWAIT P0, [R3+URZ], R2 ;  /* 0x00000002030075a7 */ /* 0x000ea4000800017f */
[----:B--2---:R-:W-:Y:S05]  /*7af0*/  @!P0 BRA `(.L_x_6387) ;  /* 0x0000000400648947 */ /* 0x004fea0003800000 */
.L_x_6406:
[----:B------:R-:W-:Y:S05]  /*7b00*/  @!P2 BRA `(.L_x_6388) ;  /* 0x000000000004a947 */ /* 0x000fea0003800000 */
[----:B------:R-:W-:Y:S01]  /*7b10*/  BPT.TRAP 0x1 ;  /* 0x000000040000795c */ /* 0x000fe20000300000 */
.L_x_6388:
[----:B--2---:R-:W-:-:S04]  /*7b20*/  VIADD R3, R7, 0x30840 ;  /* 0x0003084007037836 */ /* 0x004fc80000000000 */
[----:B------:R-:W-:-:S04]  /*7b30*/  IMAD R0, R0, 0x8, R3 ;  /* 0x0000000800007824 */ /* 0x000fc800078e0203 */
[----:B------:R-:W2:Y:S02]  /*7b40*/  SYNCS.PHASECHK.TRANS64.TRYWAIT P0, [R0+URZ], R5 ;  /* 0x00000005000075a7 */ /* 0x000ea4000800017f */
[----:B--2---:R-:W-:Y:S05]  /*7b50*/  @!P0 BRA `(.L_x_6389) ;  /* 0x0000000400608947 */ /* 0x004fea0003800000 */
.L_x_6407:
[----:B------:R-:W-:-:S07]  /*7b60*/  IMAD R3, R4, 0x8, R3 ;  /* 0x0000000804037824 */ /* 0x000fce00078e0203 */
.L_x_6390:
[----:B---3--:R3:W4:Y:S02]  /*7b70*/  SYNCS.PHASECHK.TRANS64.TRYWAIT P0, [R3+URZ], R2 ;  /* 0x00000002030075a7 */ /* 0x008724000800017f */
[----:B----4-:R-:W-:Y:S05]  /*7b80*/  @!P0 NANOSLEEP.SYNCS 0x989680 ;  /* 0x009896800000895d */ /* 0x010fea0003900000 */
[----:B------:R-:W4:Y:S02]  /*7b90*/  @!P0 SYNCS.PHASECHK.TRANS64 P0, [R3+URZ], R2 ;  /* 0x00000002030085a7 */ /* 0x000f24000800007f */
[----:B----4-:R-:W-:Y:S05]  /*7ba0*/  @!P0 BRA `(.L_x_6390) ;  /* 0xfffffffc00f08947 */ /* 0x010fea000383ffff */
.L_x_6313:
[----:B------:R-:W-:Y:S05]  /*7bb0*/  BSYNC B6 ;  /* 0x0000000000067941 */ /* 0x000fea0003800000 */
.L_x_6308:
[----:B------:R-:W-:Y:S05]  /*7bc0*/  EXIT ;  /* 0x000000000000794d */ /* 0x000fea0003800000 */
.L_x_6319:
[----:B------:R-:W-:Y:S02]  /*7bd0*/  IMAD.MOV.U32 R12, RZ, RZ, RZ ;  /* 0x000000ffff0c7224 */ /* 0x000fe400078e00ff */
[----:B------:R-:W-:Y:S02]  /*7be0*/  IMAD.MOV.U32 R11, RZ, RZ, 0x1f ;  /* 0x0000001fff0b7424 */ /* 0x000fe400078e00ff */
[----:B------:R-:W-:-:S07]  /*7bf0*/  IMAD.MOV.U32 R15, RZ, RZ, -0x1 ;  /* 0xffffffffff0f7424 */ /* 0x000fce00078e00ff */
[----:B------:R-:W-:Y:S05]  /*7c00*/  WARPSYNC.COLLECTIVE R15, `(.L_x_6391) ;  /* 0x000000000f087348 */ /* 0x000fea0003c00000 */
[----:B------:R1:W2:Y:S02]  /*7c10*/  SHFL.IDX P6, R14, R13, R12, R11 ;  /* 0x0000000c0d0e7389 */ /* 0x0002a400000c000b */
[----:B-12---:R-:W-:Y:S01]  /*7c20*/  ENDCOLLECTIVE ;  /* 0x000000000000791b */ /* 0x006fe20003800000 */
.L_x_6391:
[----:B------:R-:W-:Y:S05]  /*7c30*/  BRA `(.L_x_6392) ;  /* 0xffffff9400b47947 */ /* 0x000fea000383ffff */
.L_x_6321:
[----:B---3--:R3:W4:Y:S02]  /*7c40*/  SYNCS.PHASECHK.TRANS64.TRYWAIT P0, [R228+URZ+0x30800], R9 ;  /* 0x03080009e40075a7 */ /* 0x008724000800017f */
[----:B----4-:R-:W-:Y:S05]  /*7c50*/  @!P0 NANOSLEEP.SYNCS 0x989680 ;  /* 0x009896800000895d */ /* 0x010fea0003900000 */
[----:B------:R-:W4:Y:S02]  /*7c60*/  @!P0 SYNCS.PHASECHK.TRANS64 P0, [R228+URZ+0x30800], R9 ;  /* 0x03080009e40085a7 */ /* 0x000f24000800007f */
[----:B----4-:R-:W-:Y:S05]  /*7c70*/  @!P0 BRA `(.L_x_6321) ;  /* 0xfffffffc00f08947 */ /* 0x010fea000383ffff */
[----:B------:R-:W-:Y:S05]  /*7c80*/  BRA `(.L_x_6320) ;  /* 0xffffff9400dc7947 */ /* 0x000fea000383ffff */
.L_x_6325:
[----:B---3--:R3:W4:Y:S02]  /*7c90*/  SYNCS.PHASECHK.TRANS64.TRYWAIT P1, [R0+URZ+0x30810], R9 ;  /* 0x03081009000075a7 */ /* 0x008724000802017f */
[----:B----4-:R-:W-:Y:S05]  /*7ca0*/  @!P1 NANOSLEEP.SYNCS 0x989680 ;  /* 0x009896800000995d */ /* 0x010fea0003900000 */
[----:B------:R-:W4:Y:S02]  /*7cb0*/  @!P1 SYNCS.PHASECHK.TRANS64 P1, [R0+URZ+0x30810], R9 ;  /* 0x03081009000095a7 */ /* 0x000f24000802007f */
[----:B----4-:R-:W-:Y:S05]  /*7cc0*/  @!P1 BRA `(.L_x_6325) ;  /* 0xfffffffc00f09947 */ /* 0x010fea000383ffff */
[----:B------:R-:W-:Y:S05]  /*7cd0*/  BRA `(.L_x_6324) ;  /* 0xffffff9c00907947 */ /* 0x000fea000383ffff */
.L_x_6329:
[----:B------:R1:W1:Y:S02]  /*7ce0*/  SYNCS.PHASECHK.TRANS64.TRYWAIT P1, [R0+URZ+0x30830], R9 ;  /* 0x03083009000075a7 */ /* 0x000264000802017f */
[----:B-1----:R-:W-:Y:S05]  /*7cf0*/  @!P1 NANOSLEEP.SYNCS 0x989680 ;  /* 0x009896800000995d */ /* 0x002fea0003900000 */
[----:B------:R-:W1:Y:S02]  /*7d00*/  @!P1 SYNCS.PHASECHK.TRANS64 P1, [R0+URZ+0x30830], R9 ;  /* 0x03083009000095a7 */ /* 0x000e64000802007f */
[----:B-1----:R-:W-:Y:S05]  /*7d10*/  @!P1 BRA `(.L_x_6329) ;  /* 0xfffffffc00f09947 */ /* 0x002fea000383ffff */
[----:B------:R-:W-:Y:S05]  /*7d20*/  BRA `(.L_x_6328) ;  /* 0xffffffa000e87947 */ /* 0x000fea000383ffff */
.L_x_6365:
[----:B-1----:R1:W2:Y:S02]  /*7d30*/  SYNCS.PHASECHK.TRANS64.TRYWAIT P0, [R16+URZ+0x30820], R3 ;  /* 0x03082003100075a7 */ /* 0x0022a4000800017f */
[----:B--2---:R-:W-:Y:S05]  /*7d40*/  @!P0 NANOSLEEP.SYNCS 0x989680 ;  /* 0x009896800000895d */ /* 0x004fea0003900000 */
[----:B------:R-:W2:Y:S02]  /*7d50*/  @!P0 SYNCS.PHASECHK.TRANS64 P0, [R16+URZ+0x30820], R3 ;  /* 0x03082003100085a7 */ /* 0x000ea4000800007f */
[----:B--2---:R-:W-:Y:S05]  /*7d60*/  @!P0 BRA `(.L_x_6365) ;  /* 0xfffffffc00f08947 */ /* 0x004fea000383ffff */
[----:B------:R-:W-:Y:S05]  /*7d70*/  BRA `(.L_x_6393) ;  /* 0xffffffe000587947 */ /* 0x000fea000383ffff */
.L_x_6369:
[----:B-1----:R1:W3:Y:S02]  /*7d80*/  SYNCS.PHASECHK.TRANS64.TRYWAIT P1, [R16+URZ+0x30840], R21 ;  /* 0x03084015100075a7 */ /* 0x0022e4000802017f */
[----:B---3--:R-:W-:Y:S05]  /*7d90*/  @!P1 NANOSLEEP.SYNCS 0x989680 ;  /* 0x009896800000995d */ /* 0x008fea0003900000 */
[----:B------:R-:W3:Y:S02]  /*7da0*/  @!P1 SYNCS.PHASECHK.TRANS64 P1, [R16+URZ+0x30840], R21 ;  /* 0x03084015100095a7 */ /* 0x000ee4000802007f */
[----:B---3--:R-:W-:Y:S05]  /*7db0*/  @!P1 BRA `(.L_x_6369) ;  /* 0xfffffffc00f09947 */ /* 0x008fea000383ffff */
[----:B------:R-:W-:Y:S05]  /*7dc0*/  BRA `(.L_x_6394) ;  /* 0xffffffe800107947 */ /* 0x000fea000383ffff */
.L_x_6371:
[----:B--2---:R2:W3:Y:S02]  /*7dd0*/  SYNCS.PHASECHK.TRANS64.TRYWAIT P1, [R16+URZ+0x30828], R21 ;  /* 0x03082815100075a7 */ /* 0x0044e4000802017f */
[----:B---3--:R-:W-:Y:S05]  /*7de0*/  @!P1 NANOSLEEP.SYNCS 0x989680 ;  /* 0x009896800000995d */ /* 0x008fea0003900000 */
[----:B------:R-:W3:Y:S02]  /*7df0*/  @!P1 SYNCS.PHASECHK.TRANS64 P1, [R16+URZ+0x30828], R21 ;  /* 0x03082815100095a7 */ /* 0x000ee4000802007f */
[----:B---3--:R-:W-:Y:S05]  /*7e00*/  @!P1 BRA `(.L_x_6371) ;  /* 0xfffffffc00f09947 */ /* 0x008fea000383ffff */
[----:B------:R-:W-:Y:S05]  /*7e10*/  BRA `(.L_x_6395) ;  /* 0xffffffe800a47947 */ /* 0x000fea000383ffff */
.L_x_6373:
[----:B---3--:R3:W4:Y:S02]  /*7e20*/  SYNCS.PHASECHK.TRANS64.TRYWAIT P1, [R16+URZ+0x30848], R21 ;  /* 0x03084815100075a7 */ /* 0x008724000802017f */
[----:B----4-:R-:W-:Y:S05]  /*7e30*/  @!P1 NANOSLEEP.SYNCS 0x989680 ;  /* 0x009896800000995d */ /* 0x010fea0003900000 */
[----:B------:R-:W4:Y:S02]  /*7e40*/  @!P1 SYNCS.PHASECHK.TRANS64 P1, [R16+URZ+0x30848], R21 ;  /* 0x03084815100095a7 */ /* 0x000f24000802007f */
[----:B----4-:R-:W-:Y:S05]  /*7e50*/  @!P1 BRA `(.L_x_6373) ;  /* 0xfffffffc00f09947 */ /* 0x010fea000383ffff */
[----:B------:R-:W-:Y:S05]  /*7e60*/  BRA `(.L_x_6396) ;  /* 0xffffffec00387947 */ /* 0x000fea000383ffff */
.L_x_6375:
[----:B------:R-:W-:-:S07]  /*7e70*/  SHF.L.U32 R5, R11, 0x1f, RZ ;  /* 0x0000001f0b057819 */ /* 0x000fce00000006ff */
.L_x_6397:
[----:B------:R1:W1:Y:S02]  /*7e80*/  SYNCS.PHASECHK.TRANS64.TRYWAIT P1, [R16+URZ+0x30820], R5 ;  /* 0x03082005100075a7 */ /* 0x000264000802017f */
[----:B-1----:R-:W-:Y:S05]  /*7e90*/  @!P1 NANOSLEEP.SYNCS 0x989680 ;  /* 0x009896800000995d */ /* 0x002fea0003900000 */
[----:B------:R-:W1:Y:S02]  /*7ea0*/  @!P1 SYNCS.PHASECHK.TRANS64 P1, [R16+URZ+0x30820], R5 ;  /* 0x03082005100095a7 */ /* 0x000e64000802007f */
[----:B-1----:R-:W-:Y:S05]  /*7eb0*/  @!P1 BRA `(.L_x_6397) ;  /* 0xfffffffc00f09947 */ /* 0x002fea000383ffff */
[----:B------:R-:W-:Y:S05]  /*7ec0*/  BRA `(.L_x_6398) ;  /* 0xffffffec00b47947 */ /* 0x000fea000383ffff */
.L_x_6378:
[----:B-1----:R1:W2:Y:S02]  /*7ed0*/  SYNCS.PHASECHK.TRANS64.TRYWAIT P1, [R16+URZ+0x30840], R13 ;  /* 0x0308400d100075a7 */ /* 0x0022a4000802017f */
[----:B--2---:R-:W-:Y:S05]  /*7ee0*/  @!P1 NANOSLEEP.SYNCS 0x989680 ;  /* 0x009896800000995d */ /* 0x004fea0003900000 */
[----:B------:R-:W2:Y:S02]  /*7ef0*/  @!P1 SYNCS.PHASECHK.TRANS64 P1, [R16+URZ+0x30840], R13 ;  /* 0x0308400d100095a7 */ /* 0x000ea4000802007f */
[----:B--2---:R-:W-:Y:S05]  /*7f00*/  @!P1 BRA `(.L_x_6378) ;  /* 0xfffffffc00f09947 */ /* 0x004fea000383ffff */
[----:B------:R-:W-:Y:S05]  /*7f10*/  BRA `(.L_x_6399) ;  /* 0xfffffff0006c7947 */ /* 0x000fea000383ffff */
.L_x_6380:
[----:B--2---:R2:W1:Y:S02]  /*7f20*/  SYNCS.PHASECHK.TRANS64.TRYWAIT P1, [R16+URZ+0x30828], R13 ;  /* 0x0308280d100075a7 */ /* 0x004464000802017f */
[----:B-1----:R-:W-:Y:S05]  /*7f30*/  @!P1 NANOSLEEP.SYNCS 0x989680 ;  /* 0x009896800000995d */ /* 0x002fea0003900000 */
[----:B------:R-:W1:Y:S02]  /*7f40*/  @!P1 SYNCS.PHASECHK.TRANS64 P1, [R16+URZ+0x30828], R13 ;  /* 0x0308280d100095a7 */ /* 0x000e64000802007f */
[----:B-1----:R-:W-:Y:S05]  /*7f50*/  @!P1 BRA `(.L_x_6380) ;  /* 0xfffffffc00f09947 */ /* 0x002fea000383ffff */
[----:B------:R-:W-:Y:S05]  /*7f60*/  BRA `(.L_x_6400) ;  /* 0xfffffff000f47947 */ /* 0x000fea000383ffff */
.L_x_6382:
[----:B------:R1:W1:Y:S02]  /*7f70*/  SYNCS.PHASECHK.TRANS64.TRYWAIT P0, [R3+URZ+0x30840], R0 ;  /* 0x03084000030075a7 */ /* 0x000264000800017f */
[----:B-1----:R-:W-:Y:S05]  /*7f80*/  @!P0 NANOSLEEP.SYNCS 0x989680 ;  /* 0x009896800000895d */ /* 0x002fea0003900000 */
[----:B------:R-:W1:Y:S02]  /*7f90*/  @!P0 SYNCS.PHASECHK.TRANS64 P0, [R3+URZ+0x30840], R0 ;  /* 0x03084000030085a7 */ /* 0x000e64000800007f */
[----:B-1----:R-:W-:Y:S05]  /*7fa0*/  @!P0 BRA `(.L_x_6382) ;  /* 0xfffffffc00f08947 */ /* 0x002fea000383ffff */
[----:B------:R-:W-:Y:S05]  /*7fb0*/  BRA `(.L_x_6401) ;  /* 0xfffffff400a87947 */ /* 0x000fea000383ffff */
.L_x_6384:
[----:B------:R-:W-:Y:S01]  /*7fc0*/  BSSY B0, `(.L_x_6402) ;  /* 0x0000006000007945 */ /* 0x000fe20003800000 */
[----:B------:R-:W-:-:S07]  /*7fd0*/  IMAD.MOV.U32 R15, RZ, RZ, -0x1 ;  /* 0xffffffffff0f7424 */ /* 0x000fce00078e00ff */
[----:B------:R-:W-:Y:S05]  /*7fe0*/  WARPSYNC.COLLECTIVE R15, `(.L_x_6403) ;  /* 0x000000000f0c7348 */ /* 0x000fea0003c00000 */
[----:B------:R-:W-:Y:S02]  /*7ff0*/  ELECT P6, UR62, PT ;  /* 0x00000000003e782f */ /* 0x000fe400038c0000 */
[----:B------:R-:W-:Y:S01]  /*8000*/  MOV R14, UR62 ;  /* 0x0000003e000e7c02 */ /* 0x000fe20008000f00 */
[----:B------:R-:W-:Y:S10]  /*8010*/  ENDCOLLECTIVE ;  /* 0x000000000000791b */ /* 0x000ff40003800000 */
.L_x_6403:
[----:B------:R-:W-:Y:S05]  /*8020*/  BSYNC B0 ;  /* 0x0000000000007941 */ /* 0x000fea0003800000 */
.L_x_6402:
[----:B------:R-:W-:Y:S05]  /*8030*/  BRA `(.L_x_6404) ;  /* 0xfffffff800547947 */ /* 0x000fea000383ffff */
.L_x_6386:
[----:B-1----:R1:W2:Y:S02]  /*8040*/  SYNCS.PHASECHK.TRANS64.TRYWAIT P0, [R6+URZ], R5 ;  /* 0x00000005060075a7 */ /* 0x0022a4000800017f */
[----:B--2---:R-:W-:Y:S05]  /*8050*/  @!P0 NANOSLEEP.SYNCS 0x989680 ;  /* 0x009896800000895d */ /* 0x004fea0003900000 */
[----:B------:R-:W2:Y:S02]  /*8060*/  @!P0 SYNCS.PHASECHK.TRANS64 P0, [R6+URZ], R5 ;  /* 0x00000005060085a7 */ /* 0x000ea4000800007f */
[----:B--2---:R-:W-:Y:S05]  /*8070*/  @!P0 BRA `(.L_x_6386) ;  /* 0xfffffffc00f08947 */ /* 0x004fea000383ffff */
[----:B------:R-:W-:Y:S05]  /*8080*/  BRA `(.L_x_6405) ;  /* 0xfffffff800947947 */ /* 0x000fea000383ffff */
.L_x_6387:
[----:B--2---:R2:W3:Y:S02]  /*8090*/  SYNCS.PHASECHK.TRANS64.TRYWAIT P0, [R3+URZ], R2 ;  /* 0x00000002030075a7 */ /* 0x0044e4000800017f */
[----:B---3--:R-:W-:Y:S05]  /*80a0*/  @!P0 NANOSLEEP.SYNCS 0x989680 ;  /* 0x009896800000895d */ /* 0x008fea0003900000 */
[----:B------:R-:W3:Y:S02]  /*80b0*/  @!P0 SYNCS.PHASECHK.TRANS64 P0, [R3+URZ], R2 ;  /* 0x00000002030085a7 */ /* 0x000ee4000800007f */
[----:B---3--:R-:W-:Y:S05]  /*80c0*/  @!P0 BRA `(.L_x_6387) ;  /* 0xfffffffc00f08947 */ /* 0x008fea000383ffff */
[----:B------:R-:W-:Y:S05]  /*80d0*/  BRA `(.L_x_6406) ;  /* 0xfffffff800887947 */ /* 0x000fea000383ffff */
.L_x_6389:
[----:B--2---:R2:W3:Y:S02]  /*80e0*/  SYNCS.PHASECHK.TRANS64.TRYWAIT P0, [R0+URZ], R5 ;  /* 0x00000005000075a7 */ /* 0x0044e4000800017f */
[----:B---3--:R-:W-:Y:S05]  /*80f0*/  @!P0 NANOSLEEP.SYNCS 0x989680 ;  /* 0x009896800000895d */ /* 0x008fea0003900000 */
[----:B------:R-:W3:Y:S02]  /*8100*/  @!P0 SYNCS.PHASECHK.TRANS64 P0, [R0+URZ], R5 ;  /* 0x00000005000085a7 */ /* 0x000ee4000800007f */
[----:B---3--:R-:W-:Y:S05]  /*8110*/  @!P0 BRA `(.L_x_6389) ;  /* 0xfffffffc00f08947 */ /* 0x008fea000383ffff */
[----:B------:R-:W-:Y:S05]  /*8120*/  BRA `(.L_x_6407) ;  /* 0xfffffff8008c7947 */ /* 0x000fea000383ffff */
.L_x_6408:
        /* <DEDUP_REMOVED lines=13> */
.L_x_7335:


//--------------------- .text._ZN7cutlass13device_kernelIN5flash11enable_sm90INS1_16FlashAttnBwdSm90INS1_25CollectiveMainloopBwdSm90ILi2ELi2ELi2EN4cute5tupleIJNS5_1CILi1EEES8_S8_EEENS6_IJNS7_ILi64EEENS7_ILi128EEESB_EEENS_6half_tEfNS_4arch4Sm90ELb1ELb0ELb0ELb0ELb1ELb1ELb0ELb0ELi2ELi1ELi2ELi1ELb0EEENS1_24CollectiveEpilogueBwdGQAISC_fSF_Li256ELb0ELb1EEENS1_25SingleTileBwdLPTSchedulerILb0ELi128ELb1EEEEEEEEEvNT_6ParamsE --------------------------
	.section	.text._ZN7cutlass13device_kernelIN5flash11enable_sm90INS1_16FlashAttnBwdSm90INS1_25CollectiveMainloopBwdSm90ILi2ELi2ELi2EN4cute5tupleIJNS5_1CILi1EEES8_S8_EEENS6_IJNS7_ILi64EEENS7_ILi128EEESB_EEENS_6half_tEfNS_4arch4Sm90ELb1ELb0ELb0ELb0ELb1ELb1ELb0ELb0ELi2ELi1ELi2ELi1ELb0EEENS1_24CollectiveEpilogueBwdGQAISC_fSF_Li256ELb0ELb1EEENS1_25SingleTileBwdLPTSchedulerILb0ELi128ELb1EEEEEEEEEvNT_6ParamsE,"ax",@progbits
	.align	128
.text._ZN7cutlass13device_kernelIN5flash11enable_sm90INS1_16FlashAttnBwdSm90INS1_25CollectiveMainloopBwdSm90ILi2ELi2ELi2EN4cute5tupleIJNS5_1CILi1EEES8_S8_EEENS6_IJNS7_ILi64EEENS7_ILi128EEESB_EEENS_6half_tEfNS_4arch4Sm90ELb1ELb0ELb0ELb0ELb1ELb1ELb0ELb0ELi2ELi1ELi2ELi1ELb0EEENS1_24CollectiveEpilogueBwdGQAISC_fSF_Li256ELb0ELb1EEENS1_25SingleTileBwdLPTSchedulerILb0ELi128ELb1EEEEEEEEEvNT_6ParamsE:
        .type           _ZN7cutlass13device_kernelIN5flash11enable_sm90INS1_16FlashAttnBwdSm90INS1_25CollectiveMainloopBwdSm90ILi2ELi2ELi2EN4cute5tupleIJNS5_1CILi1EEES8_S8_EEENS6_IJNS7_ILi64EEENS7_ILi128EEESB_EEENS_6half_tEfNS_4arch4Sm90ELb1ELb0ELb0ELb0ELb1ELb1ELb0ELb0ELi2ELi1ELi2ELi1ELb0EEENS1_24CollectiveEpilogueBwdGQAISC_fSF_Li256ELb0ELb1EEENS1_25SingleTileBwdLPTSchedulerILb0ELi128ELb1EEEEEEEEEvNT_6ParamsE,@function
        .size           _ZN7cutlass13device_kernelIN5flash11enable_sm90INS1_16FlashAttnBwdSm90INS1_25CollectiveMainloopBwdSm90ILi2ELi2ELi2EN4cute5tupleIJNS5_1CILi1EEES8_S8_EEENS6_IJNS7_ILi64EEENS7_ILi128EEESB_EEENS_6half_tEfNS_4arch4Sm90ELb1ELb0ELb0ELb0ELb1ELb1ELb0ELb0ELi2ELi1ELi2ELi1ELb0EEENS1_24CollectiveEpilogueBwdGQAISC_fSF_Li256ELb0ELb1EEENS1_25SingleTileBwdLPTSchedulerILb0ELi128ELb1EEEEEEEEEvNT_6ParamsE,(.L_x_7336 - _ZN7cutlass13device_kernelIN5flash11enable_sm90INS1_16FlashAttnBwdSm90INS1_25CollectiveMainloopBwdSm90ILi2ELi2ELi2EN4cute5tupleIJNS5_1CILi1EEES8_S8_EEENS6_IJNS7_ILi64EEENS7_ILi128EEESB_EEENS_6half_tEfNS_4arch4Sm90ELb1ELb0ELb0ELb0ELb1ELb1ELb0ELb0ELi2ELi1ELi2ELi1ELb0EEENS1_24CollectiveEpilogueBwdGQAISC_fSF_Li256ELb0ELb1EEENS1_25SingleTileBwdLPTSchedulerILb0ELi128ELb1EEEEEEEEEvNT_6ParamsE)
        .other          _ZN7cutlass13device_kernelIN5flash11enable_sm90INS1_16FlashAttnBwdSm90INS1_25CollectiveMainloopBwdSm90ILi2ELi2ELi2EN4cute5tupleIJNS5_1CILi1EEES8_S8_EEENS6_IJNS7_ILi64EEENS7_ILi128EEESB_EEENS_6half_tEfNS_4arch4Sm90ELb1ELb0ELb0ELb0ELb1ELb1ELb0ELb0ELi2ELi1ELi2ELi1ELb0EEENS1_24CollectiveEpilogueBwdGQAISC_fSF_Li256ELb0ELb1EEENS1_25SingleTileBwdLPTSchedulerILb0ELi128ELb1EEEEEEEEEvNT_6ParamsE,@"STO_CUDA_ENTRY STV_DEFAULT"
_ZN7cutlass13device_kernelIN5flash11enable_sm90INS1_16FlashAttnBwdSm90INS1_25CollectiveMainloopBwdSm90ILi2ELi2ELi2EN4cute5tupleIJNS5_1CILi1EEES8_S8_EEENS6_IJNS7_ILi64EEENS7_ILi128EEESB_EEENS_6half_tEfNS_4arch4Sm90ELb1ELb0ELb0ELb0ELb1ELb1ELb0ELb0ELi2ELi1ELi2ELi1ELb0EEENS1_24CollectiveEpilogueBwdGQAISC_fSF_Li256ELb0ELb1EEENS1_25SingleTileBwdLPTSchedulerILb0ELi128ELb1EEEEEEEEEvNT_6ParamsE:
        /* <DEDUP_REMOVED lines=24> */
.L_x_6410:
[----:B------:R-:W-:Y:S05]  /*0180*/  BSYNC B0 ;  /* 0x0000000000007941 */ /* 0x000fea0003800000 */
.L_x_6409:
        /* <DEDUP_REMOVED lines=37> */
.L_x_6411:
        /* <DEDUP_REMOVED lines=22> */
.L_x_6412:
[----:B------:R-:W-:Y:S01]  /*0540*/  PLOP3.LUT P0, PT, PT, PT, UP0, 0x80, 0x0 ;  /* 0x000000000000781c */ /* 0x000fe20003f0f008 */
[----:B------:R-:W-:Y:S01]  /*0550*/  NOP ;  /* 0x0000000000007918 */ /* 0x000fe20000000000 */
[----:B------:R-:W-:Y:S01]  /*0560*/  ULDC.64 UR46, c[0x0][0x208] ;  /* 0x00008200002e7ab9 */ /* 0x000fe20000000a00 */
[----:B------:R-:W-:Y:S01]  /*0570*/  BSSY B6, `(.L_x_6413) ;  /* 0x000085a000067945 */ /* 0x000fe20003800000 */
[----:B-12-4-:R-:W-:Y:S09]  /*0580*/  BAR.SYNC.DEFER_BLOCKING 0x0 ;  /* 0x0000000000007b1d */ /* 0x016ff20000010000 */
[----:B------:R-:W-:Y:S05]  /*0590*/  @!P0 BRA `(.L_x_6414) ;  /* 0x00000048007c8947 */ /* 0x000fea0003800000 */
.L_x_6415:
        /* <DEDUP_REMOVED lines=32> */
.L_x_6416:
[----:B------:R-:W-:Y:S01]  /*07a0*/  ULDC UR7, c[0x0][0x8cc] ;  /* 0x0002330000077ab9 */ /* 0x000fe20000000800 */
[----:B------:R-:W-:Y:S01]  /*07b0*/  UMOV UR36, UR10 ;  /* 0x0000000a00247c82 */ /* 0x000fe20008000000 */
[----:B------:R-:W-:-:S11]  /*07c0*/  UISETP.NE.AND UP0, UPT, UR7, 0x1, UPT ;  /* 0x000000010700788c */ /* 0x000fd6000bf05270 */
[----:B------:R-:W-:Y:S02]  /*07d0*/  @UP0 ULDC.64 UR8, c[0x0][0x8d0] ;  /* 0x0002340000080ab9 */ /* 0x000fe40000000a00 */
[----:B------:R-:W-:-:S04]  /*07e0*/  UIMAD.WIDE.U32 UR4, UR10, UR8, URZ ;  /* 0x000000080a0472a5 */ /* 0x000fc8000f8e003f */
[----:B------:R-:W-:-:S04]  /*07f0*/  @UP0 USHF.R.U32.HI UR36, URZ, UR9, UR5 ;  /* 0x000000093f240299 */ /* 0x000fc80008011605 */
[----:B------:R-:W-:-:S12]  /*0800*/  UIMAD UR4, UR36, UR7, URZ ;  /* 0x00000007240472a4 */ /* 0x000fd8000f8e023f */
.L_x_6417:
        /* <DEDUP_REMOVED lines=120> */
.L_x_6421:
        /* <DEDUP_REMOVED lines=15> */
.L_x_6420:
        /* <DEDUP_REMOVED lines=22> */
.L_x_6423:
        /* <DEDUP_REMOVED lines=15> */
.L_x_6422:
        /* <DEDUP_REMOVED lines=8> */
.L_x_6527:
        /* <DEDUP_REMOVED lines=15> */
.L_x_6425:
        /* <DEDUP_REMOVED lines=103> */
.L_x_6437:
[----:B------:R-:W-:-:S13]  /*1ab0*/  ISETP.NE.AND P0, PT, R231, 0x3, PT ;  /* 0x00000003e700780c */ /* 0x000fda0003f05270 */
[----:B------:R-:W-:Y:S05]  /*1ac0*/  @!P0 BRA `(.L_x_6427) ;  /* 0x0000000000048947 */ /* 0x000fea0003800000 */
[----:B------:R-:W-:Y:S01]  /*1ad0*/  BPT.TRAP 0x1 ;  /* 0x000000040000795c */ /* 0x000fe20000300000 */
.L_x_6427:
[----:B------:R-:W-:Y:S01]  /*1ae0*/  IMAD R0, R3, 0x8, R228 ;  /* 0x0000000803007824 */ /* 0x000fe200078e02e4 */
[----:B------:R-:W-:-:S04]  /*1af0*/  SHF.L.U32 R9, R4, 0x1f, RZ ;  /* 0x0000001f04097819 */ /* 0x000fc800000006ff */
[----:B------:R2:W3:Y:S01]  /*1b00*/  SYNCS.PHASECHK.TRANS64.TRYWAIT P1, [R0+URZ+0x30810], R9 ;  /* 0x03081009000075a7 */ /* 0x0004e2000802017f */
[----:B------:R-:W-:Y:S05]  /*1b10*/  @!P0 BRA `(.L_x_6428) ;  /* 0x0000000000048947 */ /* 0x000fea0003800000 */
[----:B------:R-:W-:Y:S01]  /*1b20*/  BPT.TRAP 0x1 ;  /* 0x000000040000795c */ /* 0x000fe20000300000 */
.L_x_6428:
[----:B---3--:R-:W-:Y:S05]  /*1b30*/  @P1 BRA `(.L_x_6429) ;  /* 0x0000000000081947 */ /* 0x008fea0003800000 */
[----:B------:R-:W3:Y:S02]  /*1b40*/  SYNCS.PHASECHK.TRANS64.TRYWAIT P1, [R0+URZ+0x30810], R9 ;  /* 0x03081009000075a7 */ /* 0x000ee4000802017f */
[----:B---3--:R-:W-:Y:S05]  /*1b50*/  @!P1 BRA `(.L_x_6430) ;  /* 0x0000007000249947 */ /* 0x008fea0003800000 */
.L_x_6429:
        /* <DEDUP_REMOVED lines=81> */
.L_x_6431:
[----:B------:R1:W1:Y:S01]  /*2070*/  SYNCS.PHASECHK.TRANS64.TRYWAIT P1, [R0+URZ+0x30830], R9 ;  /* 0x03083009000075a7 */ /* 0x000262000802017f */
[----:B------:R-:W-:Y:S05]  /*2080*/  @!P0 BRA `(.L_x_6432) ;  /* 0x0000000000048947 */ /* 0x000fea0003800000 */
[----:B------:R-:W-:Y:S01]  /*2090*/  BPT.TRAP 0x1 ;  /* 0x000000040000795c */ /* 0x000fe20000300000 */
.L_x_6432:
[----:B------:R-:W-:-:S05]  /*20a0*/  VIADD R6, R228, 0x20000 ;  /* 0x00020000e4067836 */ /* 0x000fca0000000000 */
[----:B------:R-:W-:-:S04]  /*20b0*/  SHF.R.U32.HI R6, RZ, 0x4, R6 ;  /* 0x00000004ff067819 */ /* 0x000fc80000011606 */
[----:B------:R-:W-:-:S04]  /*20c0*/  LOP3.LUT R225, R6, 0x3fff, RZ, 0xc0, !PT ;  /* 0x00003fff06e17812 */ /* 0x000fc800078ec0ff */
[----:B------:R-:W-:Y:S01]  /*20d0*/  LOP3.LUT R6, R225, 0x10000, RZ, 0xfc, !PT ;  /* 0x00010000e1067812 */ /* 0x000fe200078efcff */
[----:B-1----:R-:W-:Y:S06]  /*20e0*/  @P1 BRA `(.L_x_6433) ;  /* 0x0000000000081947 */ /* 0x002fec0003800000 */
[----:B------:R-:W1:Y:S02]  /*20f0*/  SYNCS.PHASECHK.TRANS64.TRYWAIT P1, [R0+URZ+0x30830], R9 ;  /* 0x03083009000075a7 */ /* 0x000e64000802017f */
[----:B-1----:R-:W-:Y:S05]  /*2100*/  @!P1 BRA `(.L_x_6434) ;  /* 0x0000006800cc9947 */ /* 0x002fea0003800000 */
.L_x_6433:
        /* <DEDUP_REMOVED lines=406> */
.L_x_6435:
        /* <DEDUP_REMOVED lines=49> */
.L_x_6436:
        /* <DEDUP_REMOVED lines=78> */
.L_x_6419:
        /* <DEDUP_REMOVED lines=93> */
.L_x_6440:
[----:B------:R-:W2:Y:S04]  /*4830*/  LDG.E.STRONG.GPU R4, desc[UR46][R2.64] ;  /* 0x0000002e02047981 */ /* 0x000ea8000c1ef900 */
[----:B--2---:R-:W-:Y:S01]  /*4840*/  CCTL.IVALL ;  /* 0x00000000ff00798f */ /* 0x004fe20002000000 */
[----:B------:R-:W-:Y:S05]  /*4850*/  YIELD ;  /* 0x0000000000007946 */ /* 0x000fea0003800000 */
[----:B------:R-:W-:-:S13]  /*4860*/  ISETP.NE.AND P0, PT, R4, UR15, PT ;  /* 0x0000000f04007c0c */ /* 0x000fda000bf05270 */
[----:B------:R-:W-:Y:S05]  /*4870*/  @P0 BRA `(.L_x_6440) ;  /* 0xfffffffc00ec0947 */ /* 0x000fea000383ffff */
.L_x_6439:
[----:B------:R-:W-:Y:S05]  /*4880*/  BSYNC B0 ;  /* 0x0000000000007941 */ /* 0x000fea0003800000 */
.L_x_6438:
[----:B------:R-:W-:-:S03]  /*4890*/  UMOV UR4, 0xffffffff ;  /* 0xffffffff00047882 */ /* 0x000fc60000000000 */
[----:B------:R-:W-:Y:S05]  /*48a0*/  BRA.DIV UR4, `(.L_x_6441) ;  /* 0x0000004204f87947 */ /* 0x000fea000b800000 */
[----:B------:R-:W-:Y:S01]  /*48b0*/  NOP ;  /* 0x0000000000007918 */ /* 0x000fe20000000000 */
.L_x_6530:
        /* <DEDUP_REMOVED lines=15> */
.L_x_6444:
[----:B------:R-:W-:Y:S01]  /*49b0*/  @P0 ELECT P2, URZ, PT ;  /* 0x00000000003f082f */ /* 0x000fe20003840000 */
[----:B------:R2:W-:-:S12]  /*49c0*/  UBLKRED.G.S.ADD.F32.RN [UR4], [UR9], UR6, desc[UR12] ;  /* 0x00000c04090073bb */ /* 0x0005d800080a1406 */
[----:B------:R-:W-:Y:S02]  /*49d0*/  @P2 PLOP3.LUT P0, PT, P2, PT, PT, 0x8, 0x0 ;  /* 0x000000000000281c */ /* 0x000fe4000170e170 */
[----:B------:R-:W-:-:S11]  /*49e0*/  PLOP3.LUT P2, PT, PT, PT, PT, 0x8, 0x0 ;  /* 0x000000000000781c */ /* 0x000fd60003f4e170 */
[----:B--2---:R-:W-:Y:S05]  /*49f0*/  @P0 BRA.U.ANY `(.L_x_6444) ;  /* 0xfffffffd00ec0947 */ /* 0x004fea000393ffff */
[----:B------:R0:W-:Y:S01]  /*4a00*/  UTMACMDFLUSH ;  /* 0x00000000000079b7 */ /* 0x0001e20000000000 */
[----:B------:R-:W-:-:S04]  /*4a10*/  DEPBAR.LE SB0, 0x0 ;  /* 0x000080000000791a */ /* 0x000fc80000000000 */
.L_x_6443:
[----:B------:R-:W-:Y:S05]  /*4a20*/  BSYNC B0 ;  /* 0x0000000000007941 */ /* 0x000fea0003800000 */
.L_x_6442:
        /* <DEDUP_REMOVED lines=14> */
.L_x_6446:
[----:B------:R-:W-:Y:S05]  /*4b10*/  BSYNC B0 ;  /* 0x0000000000007941 */ /* 0x000fea0003800000 */
.L_x_6445:
        /* <DEDUP_REMOVED lines=24> */
.L_x_6449:
[----:B-12---:R-:W2:Y:S04]  /*4ca0*/  LDG.E.STRONG.GPU R0, desc[UR46][R2.64] ;  /* 0x0000002e02007981 */ /* 0x006ea8000c1ef900 */
[----:B--2---:R-:W-:Y:S01]  /*4cb0*/  CCTL.IVALL ;  /* 0x00000000ff00798f */ /* 0x004fe20002000000 */
[----:B------:R-:W-:Y:S05]  /*4cc0*/  YIELD ;  /* 0x0000000000007946 */ /* 0x000fea0003800000 */
[----:B------:R-:W-:-:S13]  /*4cd0*/  ISETP.NE.AND P0, PT, R0, UR15, PT ;  /* 0x0000000f00007c0c */ /* 0x000fda000bf05270 */
[----:B------:R-:W-:Y:S05]  /*4ce0*/  @P0 BRA `(.L_x_6449) ;  /* 0xfffffffc00ec0947 */ /* 0x000fea000383ffff */
.L_x_6448:
[----:B------:R-:W-:Y:S05]  /*4cf0*/  BSYNC B0 ;  /* 0x0000000000007941 */ /* 0x000fea0003800000 */
.L_x_6447:
[----:B------:R-:W-:-:S03]  /*4d00*/  UMOV UR4, 0xffffffff ;  /* 0xffffffff00047882 */ /* 0x000fc60000000000 */
[----:B------:R-:W-:Y:S05]  /*4d10*/  BRA.DIV UR4, `(.L_x_6450) ;  /* 0x0000003e04f87947 */ /* 0x000fea000b800000 */
[----:B------:R-:W-:Y:S01]  /*4d20*/  NOP ;  /* 0x0000000000007918 */ /* 0x000fe20000000000 */
.L_x_6533:
        /* <DEDUP_REMOVED lines=16> */
.L_x_6453:
[----:B------:R-:W-:Y:S01]  /*4e30*/  @P0 ELECT P2, URZ, PT ;  /* 0x00000000003f082f */ /* 0x000fe20003840000 */
[----:B------:R3:W-:-:S12]  /*4e40*/  UBLKRED.G.S.ADD.F32.RN [UR4], [UR9], UR6, desc[UR10] ;  /* 0x00000a04090073bb */ /* 0x0007d800080a1406 */
[----:B------:R-:W-:Y:S02]  /*4e50*/  @P2 PLOP3.LUT P0, PT, P2, PT, PT, 0x8, 0x0 ;  /* 0x000000000000281c */ /* 0x000fe4000170e170 */
[----:B------:R-:W-:-:S11]  /*4e60*/  PLOP3.LUT P2, PT, PT, PT, PT, 0x8, 0x0 ;  /* 0x000000000000781c */ /* 0x000fd60003f4e170 */
[----:B---3--:R-:W-:Y:S05]  /*4e70*/  @P0 BRA.U.ANY `(.L_x_6453) ;  /* 0xfffffffd00ec0947 */ /* 0x008fea000393ffff */
[----:B------:R0:W-:Y:S01]  /*4e80*/  UTMACMDFLUSH ;  /* 0x00000000000079b7 */ /* 0x0001e20000000000 */
[----:B------:R-:W-:-:S04]  /*4e90*/  DEPBAR.LE SB0, 0x0 ;  /* 0x000080000000791a */ /* 0x000fc80000000000 */
.L_x_6452:
[----:B------:R-:W-:Y:S05]  /*4ea0*/  BSYNC B0 ;  /* 0x0000000000007941 */ /* 0x000fea0003800000 */
.L_x_6451:
        /* <DEDUP_REMOVED lines=14> */
.L_x_6414:
        /* <DEDUP_REMOVED lines=29> */
.L_x_6455:
[----:B------:R-:W-:Y:S01]  /*5160*/  ULDC UR9, c[0x0][0x8cc] ;  /* 0x0002330000097ab9 */ /* 0x000fe20000000800 */
[----:B------:R-:W-:Y:S01]  /*5170*/  UMOV UR7, UR8 ;  /* 0x0000000800077c82 */ /* 0x000fe20008000000 */
[----:B------:R-:W-:-:S11]  /*5180*/  UISETP.NE.AND UP0, UPT, UR9, 0x1, UPT ;  /* 0x000000010900788c */ /* 0x000fd6000bf05270 */
[----:B------:R-:W-:Y:S02]  /*5190*/  @UP0 ULDC.64 UR10, c[0x0][0x8d0] ;  /* 0x00023400000a0ab9 */ /* 0x000fe40000000a00 */
[----:B------:R-:W-:-:S04]  /*51a0*/  UIMAD.WIDE.U32 UR4, UR8, UR10, URZ ;  /* 0x0000000a080472a5 */ /* 0x000fc8000f8e003f */
[----:B------:R-:W-:-:S04]  /*51b0*/  @UP0 USHF.R.U32.HI UR7, URZ, UR11, UR5 ;  /* 0x0000000b3f070299 */ /* 0x000fc80008011605 */
[----:B------:R-:W-:-:S12]  /*51c0*/  UIMAD UR4, UR7, UR9, URZ ;  /* 0x00000009070472a4 */ /* 0x000fd8000f8e023f */
.L_x_6456:
        /* <DEDUP_REMOVED lines=84> */
.L_x_6460:
[----:B------:R-:W2:Y:S04]  /*5710*/  LDG.E.STRONG.GPU R4, desc[UR46][R2.64] ;  /* 0x0000002e02047981 */ /* 0x000ea8000c1ef900 */
[----:B--2---:R-:W-:Y:S01]  /*5720*/  CCTL.IVALL ;  /* 0x00000000ff00798f */ /* 0x004fe20002000000 */
[----:B------:R-:W-:Y:S05]  /*5730*/  YIELD ;  /* 0x0000000000007946 */ /* 0x000fea0003800000 */
[----:B------:R-:W-:-:S13]  /*5740*/  ISETP.NE.AND P1, PT, R4, R5, PT ;  /* 0x000000050400720c */ /* 0x000fda0003f25270 */
[----:B------:R-:W-:Y:S05]  /*5750*/  @P1 BRA `(.L_x_6460) ;  /* 0xfffffffc00ec1947 */ /* 0x000fea000383ffff */
.L_x_6459:
[----:B------:R-:W-:Y:S05]  /*5760*/  BSYNC B0 ;  /* 0x0000000000007941 */ /* 0x000fea0003800000 */
.L_x_6458:
[----:B------:R-:W-:-:S03]  /*5770*/  UMOV UR4, 0xffffffff ;  /* 0xffffffff00047882 */ /* 0x000fc60000000000 */
[----:B------:R-:W-:Y:S05]  /*5780*/  BRA.DIV UR4, `(.L_x_6461) ;  /* 0x0000003604787947 */ /* 0x000fea000b800000 */
[----:B------:R-:W-:Y:S01]  /*5790*/  NOP ;  /* 0x0000000000007918 */ /* 0x000fe20000000000 */
.L_x_6536:
        /* <DEDUP_REMOVED lines=22> */
.L_x_6463:
[----:B------:R-:W-:Y:S05]  /*5900*/  BSYNC B0 ;  /* 0x0000000000007941 */ /* 0x000fea0003800000 */
.L_x_6462:
        /* <DEDUP_REMOVED lines=20> */
.L_x_6465:
[----:B------:R-:W-:Y:S05]  /*5a50*/  BSYNC B0 ;  /* 0x0000000000007941 */ /* 0x000fea0003800000 */
.L_x_6464:
[----:B------:R-:W-:Y:S06]  /*5a60*/  BAR.ARV 0xa, 0xa0 ;  /* 0x0282800000007b1d */ /* 0x000fec0000002000 */
[----:B------:R-:W-:Y:S04]  /*5a70*/  BSSY B0, `(.L_x_6466) ;  /* 0x0000003000007945 */ /* 0x000fe80003800000 */
[----:B------:R-:W-:Y:S05]  /*5a80*/  @!P0 BRA `(.L_x_6467) ;  /* 0x0000000000048947 */ /* 0x000fea0003800000 */
[----:B------:R-:W-:-:S04]  /*5a90*/  DEPBAR.LE SB0, 0x0 ;  /* 0x000080000000791a */ /* 0x000fc80000000000 */
.L_x_6467:
[----:B------:R-:W-:Y:S05]  /*5aa0*/  BSYNC B0 ;  /* 0x0000000000007941 */ /* 0x000fea0003800000 */
.L_x_6466:
        /* <DEDUP_REMOVED lines=19> */
.L_x_6469:
[----:B------:R-:W-:Y:S05]  /*5be0*/  BSYNC B0 ;  /* 0x0000000000007941 */ /* 0x000fea0003800000 */
.L_x_6468:
[----:B------:R-:W-:Y:S01]  /*5bf0*/  UIADD3 UR17, UR8, 0x1, URZ ;  /* 0x0000000108117890 */ /* 0x000fe2000fffe03f */
[----:B------:R-:W-:Y:S11]  /*5c00*/  BRA `(.L_x_6470) ;  /* 0x0000000000047947 */ /* 0x000ff60003800000 */
.L_x_6457:
[----:B------:R-:W-:-:S05]  /*5c10*/  UMOV UR17, UR8 ;  /* 0x0000000800117c82 */ /* 0x000fca0008000000 */
.L_x_6470:
        /* <DEDUP_REMOVED lines=12> */
.L_x_6495:
        /* <DEDUP_REMOVED lines=18> */
.L_x_6473:
[----:B------:R-:W2:Y:S04]  /*5e00*/  LDG.E.STRONG.GPU R4, desc[UR46][R2.64] ;  /* 0x0000002e02047981 */ /* 0x000ea8000c1ef900 */
[----:B--2---:R-:W-:Y:S01]  /*5e10*/  CCTL.IVALL ;  /* 0x00000000ff00798f */ /* 0x004fe20002000000 */
[----:B------:R-:W-:Y:S05]  /*5e20*/  YIELD ;  /* 0x0000000000007946 */ /* 0x000fea0003800000 */
[----:B------:R-:W-:-:S13]  /*5e30*/  ISETP.NE.AND P1, PT, R4, R5, PT ;  /* 0x000000050400720c */ /* 0x000fda0003f25270 */
[----:B------:R-:W-:Y:S05]  /*5e40*/  @P1 BRA `(.L_x_6473) ;  /* 0xfffffffc00ec1947 */ /* 0x000fea000383ffff */
.L_x_6472:
[----:B------:R-:W-:Y:S05]  /*5e50*/  BSYNC B0 ;  /* 0x0000000000007941 */ /* 0x000fea0003800000 */
.L_x_6471:
[----:B------:R-:W-:-:S03]  /*5e60*/  UMOV UR18, 0xffffffff ;  /* 0xffffffff00127882 */ /* 0x000fc60000000000 */
[----:B------:R-:W-:Y:S05]  /*5e70*/  BRA.DIV UR18, `(.L_x_6474) ;  /* 0x0000002e12d87947 */ /* 0x000fea000b800000 */
[----:B------:R-:W-:Y:S01]  /*5e80*/  NOP ;  /* 0x0000000000007918 */ /* 0x000fe20000000000 */
.L_x_6539:
        /* <DEDUP_REMOVED lines=19> */
.L_x_6476:
[----:B------:R-:W-:Y:S05]  /*5fc0*/  BSYNC B0 ;  /* 0x0000000000007941 */ /* 0x000fea0003800000 */
.L_x_6475:
        /* <DEDUP_REMOVED lines=15> */
.L_x_6478:
[----:B------:R-:W-:Y:S05]  /*60c0*/  BSYNC B0 ;  /* 0x0000000000007941 */ /* 0x000fea0003800000 */
.L_x_6477:
[----:B------:R-:W-:Y:S06]  /*60d0*/  BAR.ARV 0xa, 0xa0 ;  /* 0x0282800000007b1d */ /* 0x000fec0000002000 */
[----:B------:R-:W-:Y:S04]  /*60e0*/  BSSY B0, `(.L_x_6479) ;  /* 0x0000003000007945 */ /* 0x000fe80003800000 */
[----:B------:R-:W-:Y:S05]  /*60f0*/  @!P0 BRA `(.L_x_6480) ;  /* 0x0000000000048947 */ /* 0x000fea0003800000 */
[----:B------:R-:W-:-:S04]  /*6100*/  DEPBAR.LE SB0, 0x0 ;  /* 0x000080000000791a */ /* 0x000fc80000000000 */
.L_x_6480:
[----:B------:R-:W-:Y:S05]  /*6110*/  BSYNC B0 ;  /* 0x0000000000007941 */ /* 0x000fea0003800000 */
.L_x_6479:
        /* <DEDUP_REMOVED lines=19> */
.L_x_6482:
[----:B------:R-:W-:Y:S05]  /*6250*/  BSYNC B0 ;  /* 0x0000000000007941 */ /* 0x000fea0003800000 */
.L_x_6481:
        /* <DEDUP_REMOVED lines=17> */
.L_x_6485:
[----:B------:R-:W2:Y:S04]  /*6370*/  LDG.E.STRONG.GPU R4, desc[UR46][R2.64] ;  /* 0x0000002e02047981 */ /* 0x000ea8000c1ef900 */
[----:B--2---:R-:W-:Y:S01]  /*6380*/  CCTL.IVALL ;  /* 0x00000000ff00798f */ /* 0x004fe20002000000 */
[----:B------:R-:W-:Y:S05]  /*6390*/  YIELD ;  /* 0x0000000000007946 */ /* 0x000fea0003800000 */
[----:B------:R-:W-:-:S13]  /*63a0*/  ISETP.NE.AND P1, PT, R4, R5, PT ;  /* 0x000000050400720c */ /* 0x000fda0003f25270 */
[----:B------:R-:W-:Y:S05]  /*63b0*/  @P1 BRA `(.L_x_6485) ;  /* 0xfffffffc00ec1947 */ /* 0x000fea000383ffff */
.L_x_6484:
[----:B------:R-:W-:Y:S05]  /*63c0*/  BSYNC B0 ;  /* 0x0000000000007941 */ /* 0x000fea0003800000 */
.L_x_6483:
[----:B------:R-:W-:-:S03]  /*63d0*/  UMOV UR10, 0xffffffff ;  /* 0xffffffff000a7882 */ /* 0x000fc60000000000 */
[----:B------:R-:W-:Y:S05]  /*63e0*/  BRA.DIV UR10, `(.L_x_6486) ;  /* 0x0000002a0a987947 */ /* 0x000fea000b800000 */
[----:B------:R-:W-:Y:S01]  /*63f0*/  NOP ;  /* 0x0000000000007918 */ /* 0x000fe20000000000 */
.L_x_6542:
        /* <DEDUP_REMOVED lines=15> */
.L_x_6488:
[----:B------:R-:W-:Y:S05]  /*64f0*/  BSYNC B0 ;  /* 0x0000000000007941 */ /* 0x000fea0003800000 */
.L_x_6487:
        /* <DEDUP_REMOVED lines=15> */
.L_x_6490:
[----:B------:R-:W-:Y:S05]  /*65f0*/  BSYNC B0 ;  /* 0x0000000000007941 */ /* 0x000fea0003800000 */
.L_x_6489:
[----:B------:R-:W-:Y:S06]  /*6600*/  BAR.ARV 0xa, 0xa0 ;  /* 0x0282800000007b1d */ /* 0x000fec0000002000 */
[----:B------:R-:W-:Y:S04]  /*6610*/  BSSY B0, `(.L_x_6491) ;  /* 0x0000003000007945 */ /* 0x000fe80003800000 */
[----:B------:R-:W-:Y:S05]  /*6620*/  @!P0 BRA `(.L_x_6492) ;  /* 0x0000000000048947 */ /* 0x000fea0003800000 */
[----:B------:R-:W-:-:S04]  /*6630*/  DEPBAR.LE SB0, 0x0 ;  /* 0x000080000000791a */ /* 0x000fc80000000000 */
.L_x_6492:
[----:B------:R-:W-:Y:S05]  /*6640*/  BSYNC B0 ;  /* 0x0000000000007941 */ /* 0x000fea0003800000 */
.L_x_6491:
        /* <DEDUP_REMOVED lines=19> */
.L_x_6494:
[----:B------:R-:W-:Y:S05]  /*6780*/  BSYNC B0 ;  /* 0x0000000000007941 */ /* 0x000fea0003800000 */
.L_x_6493:
[----:B------:R-:W-:Y:S02]  /*6790*/  UIADD3 UR17, UR17, 0x2, URZ ;  /* 0x0000000211117890 */ /* 0x000fe4000fffe03f */
[----:B------:R-:W-:Y:S02]  /*67a0*/  UIADD3 UR4, UR4, 0x4000, URZ ;  /* 0x0000400004047890 */ /* 0x000fe4000fffe03f */
[----:B------:R-:W-:-:S06]  /*67b0*/  UISETP.GE.AND UP0, UPT, UR17, UR5, UPT ;  /* 0x000000051100728c */ /* 0x000fcc000bf06270 */
[----:B------:R-:W-:-:S13]  /*67c0*/  PLOP3.LUT P1, PT, PT, PT, UP0, 0x80, 0x0 ;  /* 0x000000000000781c */ /* 0x000fda0003f2f008 */
[----:B------:R-:W-:Y:S05]  /*67d0*/  @!P1 BRA `(.L_x_6495) ;  /* 0xfffffff400409947 */ /* 0x000fea000383ffff */
[----:B------:R-:W-:Y:S05]  /*67e0*/  BRA `(.L_x_6418) ;  /* 0x0000002000c87947 */ /* 0x000fea0003800000 */
.L_x_6454:
        /* <DEDUP_REMOVED lines=21> */
.L_x_6496:
[----:B------:R-:W-:Y:S01]  /*6940*/  ULDC UR9, c[0x0][0x8cc] ;  /* 0x0002330000097ab9 */ /* 0x000fe20000000800 */
[----:B------:R-:W-:Y:S01]  /*6950*/  UMOV UR7, UR8 ;  /* 0x0000000800077c82 */ /* 0x000fe20008000000 */
[----:B------:R-:W-:-:S11]  /*6960*/  UISETP.NE.AND UP0, UPT, UR9, 0x1, UPT ;  /* 0x000000010900788c */ /* 0x000fd6000bf05270 */
[----:B------:R-:W-:Y:S02]  /*6970*/  @UP0 ULDC.64 UR10, c[0x0][0x8d0] ;  /* 0x00023400000a0ab9 */ /* 0x000fe40000000a00 */
[----:B------:R-:W-:-:S04]  /*6980*/  UIMAD.WIDE.U32 UR4, UR8, UR10, URZ ;  /* 0x0000000a080472a5 */ /* 0x000fc8000f8e003f */
[----:B------:R-:W-:-:S04]  /*6990*/  @UP0 USHF.R.U32.HI UR7, URZ, UR11, UR5 ;  /* 0x0000000b3f070299 */ /* 0x000fc80008011605 */
[----:B------:R-:W-:-:S12]  /*69a0*/  UIMAD UR4, UR7, UR9, URZ ;  /* 0x00000009070472a4 */ /* 0x000fd8000f8e023f */
.L_x_6497:
        /* <DEDUP_REMOVED lines=73> */
.L_x_6543:
        /* <DEDUP_REMOVED lines=15> */
.L_x_6501:
        /* <DEDUP_REMOVED lines=97> */
.L_x_6512:
[----:B--234-:R-:W-:-:S04]  /*7540*/  SHF.L.U32 R21, R11, 0x1f, RZ ;  /* 0x0000001f0b157819 */ /* 0x01cfc800000006ff */
[----:B------:R-:W1:Y:S02]  /*7550*/  SYNCS.PHASECHK.TRANS64.TRYWAIT P1, [R16+URZ+0x30840], R21 ;  /* 0x03084015100075a7 */ /* 0x000e64000802017f */
[----:B-1----:R-:W-:Y:S05]  /*7560*/  @!P1 BRA `(.L_x_6504) ;  /* 0x0000001800689947 */ /* 0x002fea0003800000 */
.L_x_6544:
[----:B------:R-:W-:Y:S05]  /*7570*/  @P0 BRA `(.L_x_6505) ;  /* 0x0000000000140947 */ /* 0x000fea0003800000 */
[----:B------:R-:W-:Y:S01]  /*7580*/  ISETP.NE.AND P1, PT, R6, RZ, PT ;  /* 0x000000ff0600720c */ /* 0x000fe20003f25270 */
[----:B------:R-:W-:-:S04]  /*7590*/  IMAD.MOV.U32 R3, RZ, RZ, 0x4100 ;  /* 0x00004100ff037424 */ /* 0x000fc800078e00ff */
[----:B------:R3:W-:Y:S08]  /*75a0*/  SYNCS.ARRIVE.TRANS64 RZ, [R16+URZ+0x30830], R3 ;  /* 0x0308300310ff79a7 */ /* 0x0007f0000800003f */
[----:B------:R-:W-:Y:S05]  /*75b0*/  @!P1 BRA `(.L_x_6505) ;  /* 0x0000000000049947 */ /* 0x000fea0003800000 */
[----:B------:R-:W-:Y:S01]  /*75c0*/  BPT.TRAP 0x1 ;  /* 0x000000040000795c */ /* 0x000fe20000300000 */
.L_x_6505:
        /* <DEDUP_REMOVED lines=36> */
.L_x_6545:
[----:B------:R-:W-:Y:S05]  /*7810*/  @P0 BRA `(.L_x_6507) ;  /* 0x0000000000140947 */ /* 0x000fea0003800000 */
[----:B------:R-:W-:Y:S01]  /*7820*/  ISETP.NE.AND P1, PT, R6, RZ, PT ;  /* 0x000000ff0600720c */ /* 0x000fe20003f25270 */
[----:B------:R-:W-:-:S04]  /*7830*/  IMAD.MOV.U32 R2, RZ, RZ, 0x4100 ;  /* 0x00004100ff027424 */ /* 0x000fc800078e00ff */
[----:B------:R3:W-:Y:S08]  /*7840*/  SYNCS.ARRIVE.TRANS64 RZ, [R16+URZ+0x30818], R2 ;  /* 0x0308180210ff79a7 */ /* 0x0007f0000800003f */
[----:B------:R-:W-:Y:S05]  /*7850*/  @!P1 BRA `(.L_x_6507) ;  /* 0x0000000000049947 */ /* 0x000fea0003800000 */
[----:B------:R-:W-:Y:S01]  /*7860*/  BPT.TRAP 0x1 ;  /* 0x000000040000795c */ /* 0x000fe20000300000 */
.L_x_6507:
        /* <DEDUP_REMOVED lines=36> */
.L_x_6546:
[----:B------:R-:W-:Y:S05]  /*7ab0*/  @P0 BRA `(.L_x_6509) ;  /* 0x0000000000140947 */ /* 0x000fea0003800000 */
[----:B------:R-:W-:Y:S01]  /*7ac0*/  ISETP.NE.AND P1, PT, R6, RZ, PT ;  /* 0x000000ff0600720c */ /* 0x000fe20003f25270 */
[----:B-123--:R-:W-:-:S04]  /*7ad0*/  IMAD.MOV.U32 R21, RZ, RZ, 0x4100 ;  /* 0x00004100ff157424 */ /* 0x00efc800078e00ff */
[----:B------:R4:W-:Y:S08]  /*7ae0*/  SYNCS.ARRIVE.TRANS64 RZ, [R16+URZ+0x30838], R21 ;  /* 0x0308381510ff79a7 */ /* 0x0009f0000800003f */
[----:B------:R-:W-:Y:S05]  /*7af0*/  @!P1 BRA `(.L_x_6509) ;  /* 0x0000000000049947 */ /* 0x000fea0003800000 */
[----:B------:R-:W-:Y:S01]  /*7b00*/  BPT.TRAP 0x1 ;  /* 0x000000040000795c */ /* 0x000fe20000300000 */
.L_x_6509:
        /* <DEDUP_REMOVED lines=31> */
.L_x_6548:
[----:B------:R-:W-:Y:S05]  /*7d00*/  @P0 BRA `(.L_x_6511) ;  /* 0x0000000000140947 */ /* 0x000fea0003800000 */
[----:B------:R-:W-:Y:S01]  /*7d10*/  ISETP.NE.AND P1, PT, R6, RZ, PT ;  /* 0x000000ff0600720c */ /* 0x000fe20003f25270 */
[----:B------:R-:W-:-:S04]  /*7d20*/  IMAD.MOV.U32 R5, RZ, RZ, 0x4100 ;  /* 0x00004100ff057424 */ /* 0x000fc800078e00ff */
[----:B------:R1:W-:Y:S08]  /*7d30*/  SYNCS.ARRIVE.TRANS64 RZ, [R16+URZ+0x30810], R5 ;  /* 0x0308100510ff79a7 */ /* 0x0003f0000800003f */
[----:B------:R-:W-:Y:S05]  /*7d40*/  @!P1 BRA `(.L_x_6511) ;  /* 0x0000000000049947 */ /* 0x000fea0003800000 */
[----:B------:R-:W-:Y:S01]  /*7d50*/  BPT.TRAP 0x1 ;  /* 0x000000040000795c */ /* 0x000fe20000300000 */
.L_x_6511:
        /* <DEDUP_REMOVED lines=37> */
.L_x_6503:
        /* <DEDUP_REMOVED lines=8> */
.L_x_6549:
[----:B------:R-:W-:Y:S05]  /*8030*/  @P0 BRA `(.L_x_6514) ;  /* 0x0000000000140947 */ /* 0x000fea0003800000 */
[----:B------:R-:W-:Y:S01]  /*8040*/  ISETP.NE.AND P1, PT, R6, RZ, PT ;  /* 0x000000ff0600720c */ /* 0x000fe20003f25270 */
[----:B------:R-:W-:-:S04]  /*8050*/  IMAD.MOV.U32 R5, RZ, RZ, 0x4100 ;  /* 0x00004100ff057424 */ /* 0x000fc800078e00ff */
[----:B------:R2:W-:Y:S08]  /*8060*/  SYNCS.ARRIVE.TRANS64 RZ, [R16+URZ+0x30830], R5 ;  /* 0x0308300510ff79a7 */ /* 0x0005f0000800003f */
[----:B------:R-:W-:Y:S05]  /*8070*/  @!P1 BRA `(.L_x_6514) ;  /* 0x0000000000049947 */ /* 0x000fea0003800000 */
[----:B------:R-:W-:Y:S01]  /*8080*/  BPT.TRAP 0x1 ;  /* 0x000000040000795c */ /* 0x000fe20000300000 */
.L_x_6514:
        /* <DEDUP_REMOVED lines=33> */
.L_x_6550:
[----:B------:R-:W-:Y:S05]  /*82a0*/  @P0 BRA `(.L_x_6516) ;  /* 0x0000000000140947 */ /* 0x000fea0003800000 */
[----:B------:R-:W-:Y:S01]  /*82b0*/  ISETP.NE.AND P0, PT, R6, RZ, PT ;  /* 0x000000ff0600720c */ /* 0x000fe20003f05270 */
[----:B------:R-:W-:-:S04]  /*82c0*/  IMAD.MOV.U32 R5, RZ, RZ, 0x4100 ;  /* 0x00004100ff057424 */ /* 0x000fc800078e00ff */
[----:B------:R1:W-:Y:S08]  /*82d0*/  SYNCS.ARRIVE.TRANS64 RZ, [R16+URZ+0x30818], R5 ;  /* 0x0308180510ff79a7 */ /* 0x0003f0000800003f */
[----:B------:R-:W-:Y:S05]  /*82e0*/  @!P0 BRA `(.L_x_6516) ;  /* 0x0000000000048947 */ /* 0x000fea0003800000 */
[----:B------:R-:W-:Y:S01]  /*82f0*/  BPT.TRAP 0x1 ;  /* 0x000000040000795c */ /* 0x000fe20000300000 */
.L_x_6516:
        /* <DEDUP_REMOVED lines=37> */
.L_x_6502:
[----:B------:R-:W1:Y:S01]  /*8550*/  S2R R0, SR_TID.X ;  /* 0x0000000000007919 */ /* 0x000e620000002100 */
[----:B------:R-:W-:Y:S01]  /*8560*/  IMAD R3, R19, 0x8, R16 ;  /* 0x0000000813037824 */ /* 0x000fe200078e0210 */
[----:B-1----:R-:W-:Y:S02]  /*8570*/  LOP3.LUT R2, R0, 0x7f, RZ, 0xc0, !PT ;  /* 0x0000007f00027812 */ /* 0x002fe400078ec0ff */
[----:B------:R-:W-:Y:S02]  /*8580*/  SHF.L.U32 R0, R11, 0x1f, RZ ;  /* 0x0000001f0b007819 */ /* 0x000fe400000006ff */
[----:B------:R-:W-:Y:S02]  /*8590*/  ISETP.NE.AND P1, PT, R2, RZ, PT ;  /* 0x000000ff0200720c */ /* 0x000fe40003f25270 */
[----:B------:R-:W1:Y:S02]  /*85a0*/  SYNCS.PHASECHK.TRANS64.TRYWAIT P0, [R3+URZ+0x30840], R0 ;  /* 0x03084000030075a7 */ /* 0x000e64000800017f */
[----:B-1----:R-:W-:Y:S09]  /*85b0*/  @!P0 BRA `(.L_x_6517) ;  /* 0x0000000800d08947 */ /* 0x002ff20003800000 */
.L_x_6551:
[----:B------:R-:W-:Y:S05]  /*85c0*/  @P1 BRA `(.L_x_6518) ;  /* 0x0000000000181947 */ /* 0x000fea0003800000 */
[----:B------:R-:W1:Y:S01]  /*85d0*/  S2R R2, SR_TID.X ;  /* 0x0000000000027919 */ /* 0x000e620000002100 */
[----:B------:R-:W-:-:S04]  /*85e0*/  IMAD.MOV.U32 R0, RZ, RZ, 0x4100 ;  /* 0x00004100ff007424 */ /* 0x000fc800078e00ff */
[----:B------:R1:W-:Y:S02]  /*85f0*/  SYNCS.ARRIVE.TRANS64 RZ, [R3+URZ+0x30830], R0 ;  /* 0x0308300003ff79a7 */ /* 0x0003e4000800003f */
[----:B-1----:R-:W-:-:S13]  /*8600*/  LOP3.LUT P0, RZ, R2, 0x1f, RZ, 0xc0, !PT ;  /* 0x0000001f02ff7812 */ /* 0x002fda000780c0ff */
[----:B------:R-:W-:Y:S05]  /*8610*/  @!P0 BRA `(.L_x_6518) ;  /* 0x0000000000048947 */ /* 0x000fea0003800000 */
[----:B------:R-:W-:Y:S01]  /*8620*/  BPT.TRAP 0x1 ;  /* 0x000000040000795c */ /* 0x000fe20000300000 */
.L_x_6518:
        /* <DEDUP_REMOVED lines=40> */
.L_x_6499:
[----:B------:R-:W-:Y:S05]  /*88b0*/  BSYNC B0 ;  /* 0x0000000000007941 */ /* 0x000fea0003800000 */
.L_x_6498:
[----:B------:R-:W-:-:S03]  /*88c0*/  UMOV UR7, 0xffffffff ;  /* 0xffffffff00077882 */ /* 0x000fc60000000000 */
[----:B------:R-:W-:Y:S05]  /*88d0*/  BRA.DIV UR7, `(.L_x_6519) ;  /* 0x0000000a071c7947 */ /* 0x000fea000b800000 */
[----:B------:R-:W-:-:S13]  /*88e0*/  ELECT P6, URZ, PT ;  /* 0x00000000003f782f */ /* 0x000fda00038c0000 */
.L_x_6554:
[----:B------:R-:W-:Y:S05]  /*88f0*/  @!P6 BRA `(.L_x_6418) ;  /* 0x000000000084e947 */ /* 0x000fea0003800000 */
[----:B------:R-:W-:-:S06]  /*8900*/  ULOP3.LUT UR7, UR38, 0x2, URZ, 0xfc, !UPT ;  /* 0x0000000226077892 */ /* 0x000fcc000f8efc3f */
[----:B------:R-:W-:-:S05]  /*8910*/  IMAD.U32 R2, RZ, RZ, UR7 ;  /* 0x00000007ff027e24 */ /* 0x000fca000f8e00ff */
[----:B------:R-:W-:-:S13]  /*8920*/  ISETP.NE.AND P2, PT, R2, 0x3, PT ;  /* 0x000000030200780c */ /* 0x000fda0003f45270 */
[----:B------:R-:W-:Y:S05]  /*8930*/  @!P2 BRA `(.L_x_6520) ;  /* 0x000000000004a947 */ /* 0x000fea0003800000 */
[----:B------:R-:W-:Y:S01]  /*8940*/  BPT.TRAP 0x1 ;  /* 0x000000040000795c */ /* 0x000fe20000300000 */
.L_x_6520:
        /* <DEDUP_REMOVED lines=15> */
.L_x_6555:
[----:B------:R-:W2:Y:S02]  /*8a40*/  SYNCS.PHASECHK.TRANS64.TRYWAIT P0, [R3+URZ], R2 ;  /* 0x00000002030075a7 */ /* 0x000ea4000800017f */
[----:B--2---:R-:W-:Y:S05]  /*8a50*/  @!P0 BRA `(.L_x_6522) ;  /* 0x0000000400f08947 */ /* 0x004fea0003800000 */
.L_x_6556:
[----:B------:R-:W-:Y:S05]  /*8a60*/  @!P2 BRA `(.L_x_6523) ;  /* 0x000000000004a947 */ /* 0x000fea0003800000 */
[----:B------:R-:W-:Y:S01]  /*8a70*/  BPT.TRAP 0x1 ;  /* 0x000000040000795c */ /* 0x000fe20000300000 */
.L_x_6523:
[----:B--2---:R-:W-:-:S04]  /*8a80*/  VIADD R3, R7, 0x30840 ;  /* 0x0003084007037836 */ /* 0x004fc80000000000 */
[----:B------:R-:W-:-:S04]  /*8a90*/  IMAD R0, R0, 0x8, R3 ;  /* 0x0000000800007824 */ /* 0x000fc800078e0203 */
[----:B------:R-:W2:Y:S02]  /*8aa0*/  SYNCS.PHASECHK.TRANS64.TRYWAIT P0, [R0+URZ], R5 ;  /* 0x00000005000075a7 */ /* 0x000ea4000800017f */
[----:B--2---:R-:W-:Y:S05]  /*8ab0*/  @!P0 BRA `(.L_x_6524) ;  /* 0x0000000400ec8947 */ /* 0x004fea0003800000 */
.L_x_6557:
[----:B------:R-:W-:-:S07]  /*8ac0*/  IMAD R3, R4, 0x8, R3 ;  /* 0x0000000804037824 */ /* 0x000fce00078e0203 */
.L_x_6525:
[----:B---3--:R3:W4:Y:S02]  /*8ad0*/  SYNCS.PHASECHK.TRANS64.TRYWAIT P0, [R3+URZ], R2 ;  /* 0x00000002030075a7 */ /* 0x008724000800017f */
[----:B----4-:R-:W-:Y:S05]  /*8ae0*/  @!P0 NANOSLEEP.SYNCS 0x989680 ;  /* 0x009896800000895d */ /* 0x010fea0003900000 */
[----:B------:R-:W4:Y:S02]  /*8af0*/  @!P0 SYNCS.PHASECHK.TRANS64 P0, [R3+URZ], R2 ;  /* 0x00000002030085a7 */ /* 0x000f24000800007f */
[----:B----4-:R-:W-:Y:S05]  /*8b00*/  @!P0 BRA `(.L_x_6525) ;  /* 0xfffffffc00f08947 */ /* 0x010fea000383ffff */
.L_x_6418:
[----:B------:R-:W-:Y:S05]  /*8b10*/  BSYNC B6 ;  /* 0x0000000000067941 */ /* 0x000fea0003800000 */
.L_x_6413:
[----:B------:R-:W-:Y:S05]  /*8b20*/  EXIT ;  /* 0x000000000000794d */ /* 0x000fea0003800000 */
.L_x_6424:
[----:B------:R-:W-:Y:S02]  /*8b30*/  IMAD.MOV.U32 R12, RZ, RZ, RZ ;  /* 0x000000ffff0c7224 */ /* 0x000fe400078e00ff */
[----:B------:R-:W-:Y:S02]  /*8b40*/  IMAD.MOV.U32 R11, RZ, RZ, 0x1f ;  /* 0x0000001fff0b7424 */ /* 0x000fe400078e00ff */
[----:B------:R-:W-:-:S07]  /*8b50*/  IMAD.MOV.U32 R15, RZ, RZ, -0x1 ;  /* 0xffffffffff0f7424 */ /* 0x000fce00078e00ff */
[----:B------:R-:W-:Y:S05]  /*8b60*/  WARPSYNC.COLLECTIVE R15, `(.L_x_6526) ;  /* 0x000000000f087348 */ /* 0x000fea0003c00000 */
[----:B------:R1:W2:Y:S02]  /*8b70*/  SHFL.IDX P6, R14, R13, R12, R11 ;  /* 0x0000000c0d0e7389 */ /* 0x0002a400000c000b */
[----:B-12---:R-:W-:Y:S01]  /*8b80*/  ENDCOLLECTIVE ;  /* 0x000000000000791b */ /* 0x006fe20003800000 */
.L_x_6526:
[----:B------:R-:W-:Y:S05]  /*8b90*/  BRA `(.L_x_6527) ;  /* 0xffffff8400ec7947 */ /* 0x000fea000383ffff */
.L_x_6426:
[----:B---3--:R3:W4:Y:S02]  /*8ba0*/  SYNCS.PHASECHK.TRANS64.TRYWAIT P0, [R228+URZ+0x30800], R9 ;  /* 0x03080009e40075a7 */ /* 0x008724000800017f */
[----:B----4-:R-:W-:Y:S05]  /*8bb0*/  @!P0 NANOSLEEP.SYNCS 0x989680 ;  /* 0x009896800000895d */ /* 0x010fea0003900000 */
[----:B------:R-:W4:Y:S02]  /*8bc0*/  @!P0 SYNCS.PHASECHK.TRANS64 P0, [R228+URZ+0x30800], R9 ;  /* 0x03080009e40085a7 */ /* 0x000f24000800007f */
[----:B----4-:R-:W-:Y:S05]  /*8bd0*/  @!P0 BRA `(.L_x_6426) ;  /* 0xfffffffc00f08947 */ /* 0x010fea000383ffff */
[----:B------:R-:W-:Y:S05]  /*8be0*/  BRA `(.L_x_6425) ;  /* 0xffffff8800147947 */ /* 0x000fea000383ffff */
.L_x_6430:
[----:B---3--:R3:W4:Y:S02]  /*8bf0*/  SYNCS.PHASECHK.TRANS64.TRYWAIT P1, [R0+URZ+0x30810], R9 ;  /* 0x03081009000075a7 */ /* 0x008724000802017f */
[----:B----4-:R-:W-:Y:S05]  /*8c00*/  @!P1 NANOSLEEP.SYNCS 0x989680 ;  /* 0x009896800000995d */ /* 0x010fea0003900000 */
[----:B------:R-:W4:Y:S02]  /*8c10*/  @!P1 SYNCS.PHASECHK.TRANS64 P1, [R0+URZ+0x30810], R9 ;  /* 0x03081009000095a7 */ /* 0x000f24000802007f */
[----:B----4-:R-:W-:Y:S05]  /*8c20*/  @!P1 BRA `(.L_x_6430) ;  /* 0xfffffffc00f09947 */ /* 0x010fea000383ffff */
[----:B------:R-:W-:Y:S05]  /*8c30*/  BRA `(.L_x_6429) ;  /* 0xffffff8c00c87947 */ /* 0x000fea000383ffff */
.L_x_6434:
[----:B------:R1:W1:Y:S02]  /*8c40*/  SYNCS.PHASECHK.TRANS64.TRYWAIT P1, [R0+URZ+0x30830], R9 ;  /* 0x03083009000075a7 */ /* 0x000264000802017f */
[----:B-1----:R-:W-:Y:S05]  /*8c50*/  @!P1 NANOSLEEP.SYNCS 0x989680 ;  /* 0x009896800000995d */ /* 0x002fea0003900000 */
[----:B------:R-:W1:Y:S02]  /*8c60*/  @!P1 SYNCS.PHASECHK.TRANS64 P1, [R0+URZ+0x30830], R9 ;  /* 0x03083009000095a7 */ /* 0x000e64000802007f */
[----:B-1----:R-:W-:Y:S05]  /*8c70*/  @!P1 BRA `(.L_x_6434) ;  /* 0xfffffffc00f09947 */ /* 0x002fea000383ffff */
[----:B------:R-:W-:Y:S05]  /*8c80*/  BRA `(.L_x_6433) ;  /* 0xffffff9400207947 */ /* 0x000fea000383ffff */
.L_x_6441:
[----:B------:R-:W-:Y:S01]  /*8c90*/  BSSY B0, `(.L_x_6528) ;  /* 0x0000005000007945 */ /* 0x000fe20003800000 */
[----:B------:R-:W-:-:S07]  /*8ca0*/  IMAD.MOV.U32 R15, RZ, RZ, -0x1 ;  /* 0xffffffffff0f7424 */ /* 0x000fce00078e00ff */
[----:B-1----:R-:W-:Y:S05]  /*8cb0*/  WARPSYNC.COLLECTIVE R15, `(.L_x_6529) ;  /* 0x000000000f087348 */ /* 0x002fea0003c00000 */
[----:B------:R-:W-:Y:S01]  /*8cc0*/  NOP ;  /* 0x0000000000007918 */ /* 0x000fe20000000000 */
[----:B-1----:R-:W-:Y:S01]  /*8cd0*/  ENDCOLLECTIVE ;  /* 0x000000000000791b */ /* 0x002fe20003800000 */
.L_x_6529:
[----:B------:R-:W-:Y:S05]  /*8ce0*/  BSYNC B0 ;  /* 0x0000000000007941 */ /* 0x000fea0003800000 */
.L_x_6528:
[----:B------:R-:W-:Y:S05]  /*8cf0*/  BRA `(.L_x_6530) ;  /* 0xffffffb800f07947 */ /* 0x000fea000383ffff */
.L_x_6450:
[----:B------:R-:W-:Y:S01]  /*8d00*/  BSSY B0, `(.L_x_6531) ;  /* 0x0000005000007945 */ /* 0x000fe20003800000 */
[----:B------:R-:W-:-:S07]  /*8d10*/  IMAD.MOV.U32 R15, RZ, RZ, -0x1 ;  /* 0xffffffffff0f7424 */ /* 0x000fce00078e00ff */
[----:B-12---:R-:W-:Y:S05]  /*8d20*/  WARPSYNC.COLLECTIVE R15, `(.L_x_6532) ;  /* 0x000000000f087348 */ /* 0x006fea0003c00000 */
[----:B------:R-:W-:Y:S01]  /*8d30*/  NOP ;  /* 0x0000000000007918 */ /* 0x000fe20000000000 */
[----:B-12---:R-:W-:Y:S01]  /*8d40*/  ENDCOLLECTIVE ;  /* 0x000000000000791b */ /* 0x006fe20003800000 */
.L_x_6532:
[----:B------:R-:W-:Y:S05]  /*8d50*/  BSYNC B0 ;  /* 0x0000000000007941 */ /* 0x000fea0003800000 */
.L_x_6531:
[----:B------:R-:W-:Y:S05]  /*8d60*/  BRA `(.L_x_6533) ;  /* 0xffffffbc00f07947 */ /* 0x000fea000383ffff */
.L_x_6461:
[----:B------:R-:W-:Y:S01]  /*8d70*/  BSSY B0, `(.L_x_6534) ;  /* 0x0000005000007945 */ /* 0x000fe20003800000 */
[----:B------:R-:W-:-:S07]  /*8d80*/  IMAD.MOV.U32 R15, RZ, RZ, -0x1 ;  /* 0xffffffffff0f7424 */ /* 0x000fce00078e00ff */
[----:B------:R-:W-:Y:S05]  /*8d90*/  WARPSYNC.COLLECTIVE R15, `(.L_x_6535) ;  /* 0x000000000f087348 */ /* 0x000fea0003c00000 */
[----:B------:R-:W-:Y:S01]  /*8da0*/  NOP ;  /* 0x0000000000007918 */ /* 0x000fe20000000000 */
[----:B------:R-:W-:Y:S01]  /*8db0*/  ENDCOLLECTIVE ;  /* 0x000000000000791b */ /* 0x000fe20003800000 */
.L_x_6535:
[----:B------:R-:W-:Y:S05]  /*8dc0*/  BSYNC B0 ;  /* 0x0000000000007941 */ /* 0x000fea0003800000 */
.L_x_6534:
[----:B------:R-:W-:Y:S05]  /*8dd0*/  BRA `(.L_x_6536) ;  /* 0xffffffc800707947 */ /* 0x000fea000383ffff */
.L_x_6474:
[----:B------:R-:W-:Y:S01]  /*8de0*/  BSSY B0, `(.L_x_6537) ;  /* 0x0000005000007945 */ /* 0x000fe20003800000 */
[----:B------:R-:W-:-:S07]  /*8df0*/  IMAD.MOV.U32 R15, RZ, RZ, -0x1 ;  /* 0xffffffffff0f7424 */ /* 0x000fce00078e00ff */
[----:B------:R-:W-:Y:S05]  /*8e00*/  WARPSYNC.COLLECTIVE R15, `(.L_x_6538) ;  /* 0x000000000f087348 */ /* 0x000fea0003c00000 */
[----:B------:R-:W-:Y:S01]  /*8e10*/  NOP ;  /* 0x0000000000007918 */ /* 0x000fe20000000000 */
[----:B------:R-:W-:Y:S01]  /*8e20*/  ENDCOLLECTIVE ;  /* 0x000000000000791b */ /* 0x000fe20003800000 */
.L_x_6538:
[----:B------:R-:W-:Y:S05]  /*8e30*/  BSYNC B0 ;  /* 0x0000000000007941 */ /* 0x000fea0003800000 */
.L_x_6537:
[----:B------:R-:W-:Y:S05]  /*8e40*/  BRA `(.L_x_6539) ;  /* 0xffffffd000107947 */ /* 0x000fea000383ffff */
.L_x_6486:
[----:B------:R-:W-:Y:S01]  /*8e50*/  BSSY B0, `(.L_x_6540) ;  /* 0x0000005000007945 */ /* 0x000fe20003800000 */
[----:B------:R-:W-:-:S07]  /*8e60*/  IMAD.MOV.U32 R15, RZ, RZ, -0x1 ;  /* 0xffffffffff0f7424 */ /* 0x000fce00078e00ff */
[----:B------:R-:W-:Y:S05]  /*8e70*/  WARPSYNC.COLLECTIVE R15, `(.L_x_6541) ;  /* 0x000000000f087348 */ /* 0x000fea0003c00000 */
[----:B------:R-:W-:Y:S01]  /*8e80*/  NOP ;  /* 0x0000000000007918 */ /* 0x000fe20000000000 */
[----:B------:R-:W-:Y:S01]  /*8e90*/  ENDCOLLECTIVE ;  /* 0x000000000000791b */ /* 0x000fe20003800000 */
.L_x_6541:
[----:B------:R-:W-:Y:S05]  /*8ea0*/  BSYNC B0 ;  /* 0x0000000000007941 */ /* 0x000fea0003800000 */
.L_x_6540:
[----:B------:R-:W-:Y:S05]  /*8eb0*/  BRA `(.L_x_6542) ;  /* 0xffffffd400507947 */ /* 0x000fea000383ffff */
.L_x_6500:
[----:B-1----:R1:W2:Y:S02]  /*8ec0*/  SYNCS.PHASECHK.TRANS64.TRYWAIT P0, [R16+URZ+0x30820], R3 ;  /* 0x03082003100075a7 */ /* 0x0022a4000800017f */
[----:B--2---:R-:W-:Y:S05]  /*8ed0*/  @!P0 NANOSLEEP.SYNCS 0x989680 ;  /* 0x009896800000895d */ /* 0x004fea0003900000 */
[----:B------:R-:W2:Y:S02]  /*8ee0*/  @!P0 SYNCS.PHASECHK.TRANS64 P0, [R16+URZ+0x30820], R3 ;  /* 0x03082003100085a7 */ /* 0x000ea4000800007f */
[----:B--2---:R-:W-:Y:S05]  /*8ef0*/  @!P0 BRA `(.L_x_6500) ;  /* 0xfffffffc00f08947 */ /* 0x004fea000383ffff */
[----:B------:R-:W-:Y:S05]  /*8f00*/  BRA `(.L_x_6543) ;  /* 0xffffffdc00cc7947 */ /* 0x000fea000383ffff */
.L_x_6504:
[----:B-1----:R1:W3:Y:S02]  /*8f10*/  SYNCS.PHASECHK.TRANS64.TRYWAIT P1, [R16+URZ+0x30840], R21 ;  /* 0x03084015100075a7 */ /* 0x0022e4000802017f */
[----:B---3--:R-:W-:Y:S05]  /*8f20*/  @!P1 NANOSLEEP.SYNCS 0x989680 ;  /* 0x009896800000995d */ /* 0x008fea0003900000 */
[----:B------:R-:W3:Y:S02]  /*8f30*/  @!P1 SYNCS.PHASECHK.TRANS64 P1, [R16+URZ+0x30840], R21 ;  /* 0x03084015100095a7 */ /* 0x000ee4000802007f */
[----:B---3--:R-:W-:Y:S05]  /*8f40*/  @!P1 BRA `(.L_x_6504) ;  /* 0xfffffffc00f09947 */ /* 0x008fea000383ffff */
[----:B------:R-:W-:Y:S05]  /*8f50*/  BRA `(.L_x_6544) ;  /* 0xffffffe400847947 */ /* 0x000fea000383ffff */
.L_x_6506:
[----:B--2---:R2:W3:Y:S02]  /*8f60*/  SYNCS.PHASECHK.TRANS64.TRYWAIT P1, [R16+URZ+0x30828], R21 ;  /* 0x03082815100075a7 */ /* 0x0044e4000802017f */
[----:B---3--:R-:W-:Y:S05]  /*8f70*/  @!P1 NANOSLEEP.SYNCS 0x989680 ;  /* 0x009896800000995d */ /* 0x008fea0003900000 */
[----:B------:R-:W3:Y:S02]  /*8f80*/  @!P1 SYNCS.PHASECHK.TRANS64 P1, [R16+URZ+0x30828], R21 ;  /* 0x03082815100095a7 */ /* 0x000ee4000802007f */
[----:B---3--:R-:W-:Y:S05]  /*8f90*/  @!P1 BRA `(.L_x_6506) ;  /* 0xfffffffc00f09947 */ /* 0x008fea000383ffff */
[----:B------:R-:W-:Y:S05]  /*8fa0*/  BRA `(.L_x_6545) ;  /* 0xffffffe800187947 */ /* 0x000fea000383ffff */
.L_x_6508:
[----:B---3--:R3:W4:Y:S02]  /*8fb0*/  SYNCS.PHASECHK.TRANS64.TRYWAIT P1, [R16+URZ+0x30848], R21 ;  /* 0x03084815100075a7 */ /* 0x008724000802017f */
[----:B----4-:R-:W-:Y:S05]  /*8fc0*/  @!P1 NANOSLEEP.SYNCS 0x989680 ;  /* 0x009896800000995d */ /* 0x010fea0003900000 */
[----:B------:R-:W4:Y:S02]  /*8fd0*/  @!P1 SYNCS.PHASECHK.TRANS64 P1, [R16+URZ+0x30848], R21 ;  /* 0x03084815100095a7 */ /* 0x000f24000802007f */
[----:B----4-:R-:W-:Y:S05]  /*8fe0*/  @!P1 BRA `(.L_x_6508) ;  /* 0xfffffffc00f09947 */ /* 0x010fea000383ffff */
[----:B------:R-:W-:Y:S05]  /*8ff0*/  BRA `(.L_x_6546) ;  /* 0xffffffe800ac7947 */ /* 0x000fea000383ffff */
.L_x_6510:
[----:B------:R-:W-:-:S07]  /*9000*/  SHF.L.U32 R5, R11, 0x1f, RZ ;  /* 0x0000001f0b057819 */ /* 0x000fce00000006ff */
.L_x_6547:
[----:B------:R1:W1:Y:S02]  /*9010*/  SYNCS.PHASECHK.TRANS64.TRYWAIT P1, [R16+URZ+0x30820], R5 ;  /* 0x03082005100075a7 */ /* 0x000264000802017f */
[----:B-1----:R-:W-:Y:S05]  /*9020*/  @!P1 NANOSLEEP.SYNCS 0x989680 ;  /* 0x009896800000995d */ /* 0x002fea0003900000 */
[----:B------:R-:W1:Y:S02]  /*9030*/  @!P1 SYNCS.PHASECHK.TRANS64 P1, [R16+URZ+0x30820], R5 ;  /* 0x03082005100095a7 */ /* 0x000e64000802007f */
[----:B-1----:R-:W-:Y:S05]  /*9040*/  @!P1 BRA `(.L_x_6547) ;  /* 0xfffffffc00f09947 */ /* 0x002fea000383ffff */
[----:B------:R-:W-:Y:S05]  /*9050*/  BRA `(.L_x_6548) ;  /* 0xffffffec00287947 */ /* 0x000fea000383ffff */
.L_x_6513:
[----:B-1----:R1:W2:Y:S02]  /*9060*/  SYNCS.PHASECHK.TRANS64.TRYWAIT P1, [R16+URZ+0x30840], R13 ;  /* 0x0308400d100075a7 */ /* 0x0022a4000802017f */
[----:B--2---:R-:W-:Y:S05]  /*9070*/  @!P1 NANOSLEEP.SYNCS 0x989680 ;  /* 0x009896800000995d */ /* 0x004fea0003900000 */
[----:B------:R-:W2:Y:S02]  /*9080*/  @!P1 SYNCS.PHASECHK.TRANS64 P1, [R16+URZ+0x30840], R13 ;  /* 0x0308400d100095a7 */ /* 0x000ea4000802007f */
[----:B--2---:R-:W-:Y:S05]  /*9090*/  @!P1 BRA `(.L_x_6513) ;  /* 0xfffffffc00f09947 */ /* 0x004fea000383ffff */
[----:B------:R-:W-:Y:S05]  /*90a0*/  BRA `(.L_x_6549) ;  /* 0xffffffec00e07947 */ /* 0x000fea000383ffff */
.L_x_6515:
[----:B--2---:R2:W1:Y:S02]  /*90b0*/  SYNCS.PHASECHK.TRANS64.TRYWAIT P1, [R16+URZ+0x30828], R13 ;  /* 0x0308280d100075a7 */ /* 0x004464000802017f */
[----:B-1----:R-:W-:Y:S05]  /*90c0*/  @!P1 NANOSLEEP.SYNCS 0x989680 ;  /* 0x009896800000995d */ /* 0x002fea0003900000 */
[----:B------:R-:W1:Y:S02]  /*90d0*/  @!P1 SYNCS.PHASECHK.TRANS64 P1, [R16+URZ+0x30828], R13 ;  /* 0x0308280d100095a7 */ /* 0x000e64000802007f */
[----:B-1----:R-:W-:Y:S05]  /*90e0*/  @!P1 BRA `(.L_x_6515) ;  /* 0xfffffffc00f09947 */ /* 0x002fea000383ffff */
[----:B------:R-:W-:Y:S05]  /*90f0*/  BRA `(.L_x_6550) ;  /* 0xfffffff000687947 */ /* 0x000fea000383ffff */
.L_x_6517:
[----:B------:R1:W1:Y:S02]  /*9100*/  SYNCS.PHASECHK.TRANS64.TRYWAIT P0, [R3+URZ+0x30840], R0 ;  /* 0x03084000030075a7 */ /* 0x000264000800017f */
[----:B-1----:R-:W-:Y:S05]  /*9110*/  @!P0 NANOSLEEP.SYNCS 0x989680 ;  /* 0x009896800000895d */ /* 0x002fea0003900000 */
[----:B------:R-:W1:Y:S02]  /*9120*/  @!P0 SYNCS.PHASECHK.TRANS64 P0, [R3+URZ+0x30840], R0 ;  /* 0x03084000030085a7 */ /* 0x000e64000800007f */
[----:B-1----:R-:W-:Y:S05]  /*9130*/  @!P0 BRA `(.L_x_6517) ;  /* 0xfffffffc00f08947 */ /* 0x002fea000383ffff */
[----:B------:R-:W-:Y:S05]  /*9140*/  BRA `(.L_x_6551) ;  /* 0xfffffff4001c7947 */ /* 0x000fea000383ffff */
.L_x_6519:
[----:B------:R-:W-:Y:S01]  /*9150*/  BSSY B0, `(.L_x_6552) ;  /* 0x0000006000007945 */ /* 0x000fe20003800000 */
[----:B------:R-:W-:-:S07]  /*9160*/  IMAD.MOV.U32 R15, RZ, RZ, -0x1 ;  /* 0xffffffffff0f7424 */ /* 0x000fce00078e00ff */
[----:B------:R-:W-:Y:S05]  /*9170*/  WARPSYNC.COLLECTIVE R15, `(.L_x_6553) ;  /* 0x000000000f0c7348 */ /* 0x000fea0003c00000 */
[----:B------:R-:W-:Y:S02]  /*9180*/  ELECT P6, UR62, PT ;  /* 0x00000000003e782f */ /* 0x000fe400038c0000 */
[----:B------:R-:W-:Y:S01]  /*9190*/  MOV R14, UR62 ;  /* 0x0000003e000e7c02 */ /* 0x000fe20008000f00 */
[----:B------:R-:W-:Y:S10]  /*91a0*/  ENDCOLLECTIVE ;  /* 0x000000000000791b */ /* 0x000ff40003800000 */
.L_x_6553:
[----:B------:R-:W-:Y:S05]  /*91b0*/  BSYNC B0 ;  /* 0x0000000000007941 */ /* 0x000fea0003800000 */
.L_x_6552:
[----:B------:R-:W-:Y:S05]  /*91c0*/  BRA `(.L_x_6554) ;  /* 0xfffffff400c87947 */ /* 0x000fea000383ffff */
.L_x_6521:
[----:B-1----:R1:W2:Y:S02]  /*91d0*/  SYNCS.PHASECHK.TRANS64.TRYWAIT P0, [R6+URZ], R5 ;  /* 0x00000005060075a7 */ /* 0x0022a4000800017f */
[----:B--2---:R-:W-:Y:S05]  /*91e0*/  @!P0 NANOSLEEP.SYNCS 0x989680 ;  /* 0x009896800000895d */ /* 0x004fea0003900000 */
[----:B------:R-:W2:Y:S02]  /*91f0*/  @!P0 SYNCS.PHASECHK.TRANS64 P0, [R6+URZ], R5 ;  /* 0x00000005060085a7 */ /* 0x000ea4000800007f */
[----:B--2---:R-:W-:Y:S05]  /*9200*/  @!P0 BRA `(.L_x_6521) ;  /* 0xfffffffc00f08947 */ /* 0x004fea000383ffff */
[----:B------:R-:W-:Y:S05]  /*9210*/  BRA `(.L_x_6555) ;  /* 0xfffffff800087947 */ /* 0x000fea000383ffff */
.L_x_6522:
[----:B--2---:R2:W3:Y:S02]  /*9220*/  SYNCS.PHASECHK.TRANS64.TRYWAIT P0, [R3+URZ], R2 ;  /* 0x00000002030075a7 */ /* 0x0044e4000800017f */
[----:B---3--:R-:W-:Y:S05]  /*9230*/  @!P0 NANOSLEEP.SYNCS 0x989680 ;  /* 0x009896800000895d */ /* 0x008fea0003900000 */
[----:B------:R-:W3:Y:S02]  /*9240*/  @!P0 SYNCS.PHASECHK.TRANS64 P0, [R3+URZ], R2 ;  /* 0x00000002030085a7 */ /* 0x000ee4000800007f */
[----:B---3--:R-:W-:Y:S05]  /*9250*/  @!P0 BRA `(.L_x_6522) ;  /* 0xfffffffc00f08947 */ /* 0x008fea000383ffff */
[----:B------:R-:W-:Y:S05]  /*9260*/  BRA `(.L_x_6556) ;  /* 0xfffffff400fc7947 */ /* 0x000fea000383ffff */
.L_x_6524:
[----:B--2---:R2:W3:Y:S02]  /*9270*/  SYNCS.PHASECHK.TRANS64.TRYWAIT P0, [R0+URZ], R5 ;  /* 0x00000005000075a7 */ /* 0x0044e4000800017f */
[----:B---3--:R-:W-:Y:S05]  /*9280*/  @!P0 NANOSLEEP.SYNCS 0x989680 ;  /* 0x009896800000895d */ /* 0x008fea0003900000 */
[----:B------:R-:W3:Y:S02]  /*9290*/  @!P0 SYNCS.PHASECHK.TRANS64 P0, [R0+URZ], R5 ;  /* 0x00000005000085a7 */ /* 0x000ee4000800007f */
[----:B---3--:R-:W-:Y:S05]  /*92a0*/  @!P0 BRA `(.L_x_6524) ;  /* 0xfffffffc00f08947 */ /* 0x008fea000383ffff */
[----:B------:R-:W-:Y:S05]  /*92b0*/  BRA `(.L_x_6557) ;  /* 0xfffffff800007947 */ /* 0x000fea000383ffff */
.L_x_6558:
        /* <DEDUP_REMOVED lines=12> */
.L_x_7336:


//--------------------- .text._ZN7cutlass13device_kernelIN5flash22FlashAttnBwdPreprocessIN4cute5tupleIJNS3_1CILi64EEENS5_ILi128EEEEEENS_6half_tEfNS_4arch4Sm90ELb1ELb0EEEEEvNT_6ParamsE --------------------------
	.section	.text._ZN7cutlass13device_kernelIN5flash22FlashAttnBwdPreprocessIN4cute5tupleIJNS3_1CILi64EEENS5_ILi128EEEEEENS_6half_tEfNS_4arch4Sm90ELb1ELb0EEEEEvNT_6ParamsE,"ax",@progbits
	.align	128
.text._ZN7cutlass13device_kernelIN5flash22FlashAttnBwdPreprocessIN4cute5tupleIJNS3_1CILi64EEENS5_ILi128EEEEEENS_6half_tEfNS_4arch4Sm90ELb1ELb0EEEEEvNT_6ParamsE:
        .type           _ZN7cutlass13device_kernelIN5flash22FlashAttnBwdPreprocessIN4cute5tupleIJNS3_1CILi64EEENS5_ILi128EEEEEENS_6half_tEfNS_4arch4Sm90ELb1ELb0EEEEEvNT_6ParamsE,@function
        .size           _ZN7cutlass13device_kernelIN5flash22FlashAttnBwdPreprocessIN4cute5tupleIJNS3_1CILi64EEENS5_ILi128EEEEEENS_6half_tEfNS_4arch4Sm90ELb1ELb0EEEEEvNT_6ParamsE,(.L_x_7337 - _ZN7cutlass13device_kernelIN5flash22FlashAttnBwdPreprocessIN4cute5tupleIJNS3_1CILi64EEENS5_ILi128EEEEEENS_6half_tEfNS_4arch4Sm90ELb1ELb0EEEEEvNT_6ParamsE)
        .other          _ZN7cutlass13device_kernelIN5flash22FlashAttnBwdPreprocessIN4cute5tupleIJNS3_1CILi64EEENS5_ILi128EEEEEENS_6half_tEfNS_4arch4Sm90ELb1ELb0EEEEEvNT_6ParamsE,@"STO_CUDA_ENTRY STV_DEFAULT"
_ZN7cutlass13device_kernelIN5flash22FlashAttnBwdPreprocessIN4cute5tupleIJNS3_1CILi64EEENS5_ILi128EEEEEENS_6half_tEfNS_4arch4Sm90ELb1ELb0EEEEEvNT_6ParamsE:
[----:B------:R-:W-:Y:S01]  /*0000*/  LDC R1, c[0x0][0x28] ;  /* 0x00000a00ff017b82 */ /* 0x000fe20000000800 */
[----:B------:R-:W0:Y:S07]  /*0010*/  S2R R0, SR_TID.X ;  /* 0x0000000000007919 */ /* 0x000e2e0000002100 */
[----:B------:R-:W1:Y:S01]  /*0020*/  S2UR UR8, SR_CTAID.Y ;  /* 0x00000000000879c3 */ /* 0x000e620000002600 */
[----:B------:R-:W-:Y:S01]  /*0030*/  ULDC UR4, c[0x0][0x218] ;  /* 0x0000860000047ab9 */ /* 0x000fe20000000800 */
[----:B------:R-:W-:Y:S01]  /*0040*/  ULDC UR5, c[0x0][0x21c] ;  /* 0x0000870000057ab9 */ /* 0x000fe20000000800 */
[----:B------:R-:W2:Y:S01]  /*0050*/  S2R R2, SR_CTAID.X ;  /* 0x0000000000027919 */ /* 0x000ea20000002500 */
[----:B------:R-:W-:-:S04]  /*0060*/  ULDC.64 UR6, c[0x0][0x208] ;  /* 0x0000820000067ab9 */ /* 0x000fc80000000a00 */
[----:B------:R-:W3:Y:S08]  /*0070*/  LDC.64 R10, c[0x0][0x230] ;  /* 0x00008c00ff0a7b82 */ /* 0x000ef00000000a00 */
[----:B------:R-:W4:Y:S08]  /*0080*/  S2UR UR9, SR_CTAID.Z ;  /* 0x00000000000979c3 */ /* 0x000f300000002700 */
[----:B------:R-:W4:Y:S01]  /*0090*/  LDC.64 R18, c[0x0][0x250] ;  /* 0x00009400ff127b82 */ /* 0x000f220000000a00 */
[----:B-1----:R-:W-:Y:S01]  /*00a0*/  USHF.R.S32.HI UR10, URZ, 0x1f, UR8 ;  /* 0x0000001f3f0a7899 */ /* 0x002fe20008011408 */
[----:B0-----:R-:W-:-:S06]  /*00b0*/  SHF.R.S32.HI R3, RZ, 0x1f, R0 ;  /* 0x0000001fff037819 */ /* 0x001fcc0000011400 */
[----:B------:R-:W0:Y:S01]  /*00c0*/  LDC.64 R40, c[0x0][0x238] ;  /* 0x00008e00ff287b82 */ /* 0x000e220000000a00 */
[----:B---3--:R-:W-:Y:S01]  /*00d0*/  IMAD R4, R10, UR10, RZ ;  /* 0x0000000a0a047c24 */ /* 0x008fe2000f8e02ff */
[----:B------:R-:W-:Y:S02]  /*00e0*/  LEA.HI R46, R3, R0, RZ, 0x4 ;  /* 0x00000000032e7211 */ /* 0x000fe400078f20ff */
[----:B--2---:R-:W-:Y:S01]  /*00f0*/  SHF.L.U32 R44, R2, 0x6, RZ ;  /* 0x00000006022c7819 */ /* 0x004fe200000006ff */
[----:B------:R-:W-:Y:S01]  /*0100*/  IMAD R11, R11, UR8, R4 ;  /* 0x000000080b0b7c24 */ /* 0x000fe2000f8e0204 */
[----:B------:R-:W-:Y:S02]  /*0110*/  LOP3.LUT R5, R46, 0xfffffff0, RZ, 0xc0, !PT ;  /* 0xfffffff02e057812 */ /* 0x000fe400078ec0ff */
[----:B------:R-:W1:Y:S01]  /*0120*/  LDC.64 R42, c[0x0][0x258] ;  /* 0x00009600ff2a7b82 */ /* 0x000e620000000a00 */
[----:B------:R-:W-:Y:S01]  /*0130*/  IADD3 R3, -R44, UR4, RZ ;  /* 0x000000042c037c10 */ /* 0x000fe2000fffe1ff */
[----:B----4-:R-:W-:Y:S01]  /*0140*/  USHF.R.S32.HI UR11, URZ, 0x1f, UR9 ;  /* 0x0000001f3f0b7899 */ /* 0x010fe20008011409 */
[----:B------:R-:W-:-:S02]  /*0150*/  SHF.R.S32.HI R46, RZ, 0x4, R46 ;  /* 0x00000004ff2e7819 */ /* 0x000fc4000001142e */
[----:B------:R-:W-:Y:S02]  /*0160*/  IADD3 R5, -R5, R0, RZ ;  /* 0x0000000005057210 */ /* 0x000fe40007ffe1ff */
[----:B------:R-:W-:Y:S01]  /*0170*/  ISETP.GE.AND P1, PT, R46, R3, PT ;  /* 0x000000032e00720c */ /* 0x000fe20003f26270 */
[----:B------:R-:W-:Y:S01]  /*0180*/  IMAD R16, R18, UR10, RZ ;  /* 0x0000000a12107c24 */ /* 0x000fe2000f8e02ff */
[----:B------:R-:W-:Y:S02]  /*0190*/  SHF.L.U32 R8, R5, 0x3, RZ ;  /* 0x0000000305087819 */ /* 0x000fe400000006ff */
[----:B------:R-:W-:Y:S02]  /*01a0*/  IADD3 R4, R46, 0x10, RZ ;  /* 0x000000102e047810 */ /* 0x000fe40007ffe0ff */
[C---:B------:R-:W-:Y:S02]  /*01b0*/  ISETP.LT.AND P3, PT, R8.reuse, UR5, !P1 ;  /* 0x0000000508007c0c */ /* 0x040fe4000cf61270 */
[----:B------:R-:W-:-:S02]  /*01c0*/  ISETP.GE.AND P0, PT, R8, UR5, PT ;  /* 0x0000000508007c0c */ /* 0x000fc4000bf06270 */
[----:B------:R-:W-:Y:S02]  /*01d0*/  SHF.R.S32.HI R9, RZ, 0x1f, R8 ;  /* 0x0000001fff097819 */ /* 0x000fe40000011408 */
[----:B------:R-:W-:Y:S02]  /*01e0*/  ISETP.LT.AND P2, PT, R4, R3, !P0 ;  /* 0x000000030400720c */ /* 0x000fe40004741270 */
[----:B------:R-:W-:Y:S01]  /*01f0*/  SHF.R.S32.HI R47, RZ, 0x1f, R46 ;  /* 0x0000001fff2f7819 */ /* 0x000fe2000001142e */
[----:B------:R-:W-:-:S04]  /*0200*/  IMAD.WIDE.U32 R6, R10, UR8, R8 ;  /* 0x000000080a067c25 */ /* 0x000fc8000f8e0008 */
[----:B------:R-:W2:Y:S01]  /*0210*/  @P3 LDC.64 R14, c[0x0][0x228] ;  /* 0x00008a00ff0e3b82 */ /* 0x000ea20000000a00 */
[----:B0-----:R-:W-:Y:S01]  /*0220*/  IMAD R10, R40, UR11, RZ ;  /* 0x0000000b280a7c24 */ /* 0x001fe2000f8e02ff */
[----:B------:R-:W-:Y:S01]  /*0230*/  IADD3 R7, R7, R11, RZ ;  /* 0x0000000b07077210 */ /* 0x000fe20007ffe0ff */
[----:B------:R-:W-:Y:S02]  /*0240*/  IMAD R11, R19, UR8, R16 ;  /* 0x00000008130b7c24 */ /* 0x000fe4000f8e0210 */
[----:B------:R-:W-:-:S03]  /*0250*/  IMAD.WIDE.U32 R8, R18, UR8, R8 ;  /* 0x0000000812087c25 */ /* 0x000fc6000f8e0008 */
[----:B------:R-:W0:Y:S01]  /*0260*/  @P3 LDC.64 R12, c[0x0][0x248] ;  /* 0x00009200ff0c3b82 */ /* 0x000e220000000a00 */
[----:B------:R-:W-:Y:S01]  /*0270*/  IMAD R17, R41, UR9, R10 ;  /* 0x0000000929117c24 */ /* 0x000fe2000f8e020a */
[----:B------:R-:W-:Y:S01]  /*0280*/  IADD3 R9, R9, R11, RZ ;  /* 0x0000000b09097210 */ /* 0x000fe20007ffe0ff */
[----:B------:R-:W-:-:S04]  /*0290*/  IMAD.WIDE.U32 R40, R40, UR9, R6 ;  /* 0x0000000928287c25 */ /* 0x000fc8000f8e0006 */
[----:B-1----:R-:W-:Y:S01]  /*02a0*/  IMAD R16, R42, UR11, RZ ;  /* 0x0000000b2a107c24 */ /* 0x002fe2000f8e02ff */
[----:B------:R-:W1:Y:S01]  /*02b0*/  @P2 LDC.64 R6, c[0x0][0x228] ;  /* 0x00008a00ff062b82 */ /* 0x000e620000000a00 */
[----:B------:R-:W-:Y:S01]  /*02c0*/  IMAD.WIDE R48, R2, 0x40, R46 ;  /* 0x0000004002307825 */ /* 0x000fe200078e022e */
[----:B------:R-:W-:Y:S02]  /*02d0*/  IADD3 R41, R41, R17, RZ ;  /* 0x0000001129297210 */ /* 0x000fe40007ffe0ff */
[----:B------:R-:W-:Y:S01]  /*02e0*/  @P2 MOV R22, R40 ;  /* 0x0000002800162202 */ /* 0x000fe20000000f00 */
[----:B------:R-:W-:Y:S01]  /*02f0*/  IMAD R19, R43, UR9, R16 ;  /* 0x000000092b137c24 */ /* 0x000fe2000f8e0210 */
[----:B------:R-:W-:Y:S01]  /*0300*/  @P2 IADD3 R17, P5, R48, 0x10, RZ ;  /* 0x0000001030112810 */ /* 0x000fe20007fbe0ff */
[----:B------:R-:W-:Y:S01]  /*0310*/  IMAD.WIDE.U32 R42, R42, UR9, R8 ;  /* 0x000000092a2a7c25 */ /* 0x000fe2000f8e0008 */
[----:B------:R-:W3:Y:S01]  /*0320*/  @P3 LDC.64 R10, c[0x0][0x240] ;  /* 0x00009000ff0a3b82 */ /* 0x000ee20000000a00 */
[----:B------:R-:W-:-:S02]  /*0330*/  @P2 IADD3 R29, P4, R48, 0x10, RZ ;  /* 0x00000010301d2810 */ /* 0x000fc40007f9e0ff */
[----:B--2---:R-:W-:Y:S01]  /*0340*/  @P3 IMAD R16, R49, R14, RZ ;  /* 0x0000000e31103224 */ /* 0x004fe200078e02ff */
[----:B------:R-:W-:Y:S02]  /*0350*/  IADD3 R43, R43, R19, RZ ;  /* 0x000000132b2b7210 */ /* 0x000fe40007ffe0ff */
[----:B------:R-:W-:Y:S01]  /*0360*/  @P2 IADD3.X R19, RZ, R49, RZ, P5, !PT ;  /* 0x00000031ff132210 */ /* 0x000fe20002ffe4ff */
[C---:B------:R-:W-:Y:S01]  /*0370*/  @P3 IMAD R23, R48.reuse, R15, R16 ;  /* 0x0000000f30173224 */ /* 0x040fe200078e0210 */
[----:B------:R-:W2:Y:S01]  /*0380*/  @P3 LDC.64 R20, c[0x0][0x210] ;  /* 0x00008400ff143b82 */ /* 0x000ea20000000a00 */
[----:B0-----:R-:W-:Y:S01]  /*0390*/  @P3 IMAD R16, R49, R12, RZ ;  /* 0x0000000c31103224 */ /* 0x001fe200078e02ff */
[----:B------:R-:W-:Y:S01]  /*03a0*/  @P2 MOV R24, R42 ;  /* 0x0000002a00182202 */ /* 0x000fe20000000f00 */
[----:B------:R-:W-:-:S04]  /*03b0*/  @P3 IMAD.WIDE.U32 R14, R48, R14, R40 ;  /* 0x0000000e300e3225 */ /* 0x000fc800078e0028 */
[C---:B------:R-:W-:Y:S01]  /*03c0*/  @P3 IMAD R25, R48.reuse, R13, R16 ;  /* 0x0000000d30193224 */ /* 0x040fe200078e0210 */
[----:B------:R-:W0:Y:S01]  /*03d0*/  @P2 LDC.64 R8, c[0x0][0x248] ;  /* 0x00009200ff082b82 */ /* 0x000e220000000a00 */
[----:B------:R-:W-:Y:S01]  /*03e0*/  @P3 IMAD.WIDE.U32 R12, R48, R12, R42 ;  /* 0x0000000c300c3225 */ /* 0x000fe200078e002a */
[----:B------:R-:W-:Y:S02]  /*03f0*/  @P3 IADD3 R15, R15, R23, RZ ;  /* 0x000000170f0f3210 */ /* 0x000fe40007ffe0ff */
[----:B------:R-:W-:Y:S01]  /*0400*/  @P2 MOV R23, R41 ;  /* 0x0000002900172202 */ /* 0x000fe20000000f00 */
[----:B-1----:R-:W-:Y:S01]  /*0410*/  @P2 IMAD R16, R19, R6, RZ ;  /* 0x0000000613102224 */ /* 0x002fe200078e02ff */
[----:B------:R-:W-:Y:S02]  /*0420*/  @P3 IADD3 R13, R13, R25, RZ ;  /* 0x000000190d0d3210 */ /* 0x000fe40007ffe0ff */
[C---:B---3--:R-:W-:Y:S01]  /*0430*/  @P3 LEA R10, P6, R12.reuse, R10, 0x1 ;  /* 0x0000000a0c0a3211 */ /* 0x048fe200078c08ff */
[C---:B------:R-:W-:Y:S01]  /*0440*/  @P2 IMAD R7, R17.reuse, R7, R16 ;  /* 0x0000000711072224 */ /* 0x040fe200078e0210 */
[----:B------:R-:W-:Y:S01]  /*0450*/  @P2 IADD3.X R19, RZ, R49, RZ, P4, !PT ;  /* 0x00000031ff132210 */ /* 0x000fe200027fe4ff */
[----:B------:R-:W1:Y:S01]  /*0460*/  @P2 LDC.64 R52, c[0x0][0x210] ;  /* 0x00008400ff342b82 */ /* 0x000e620000000a00 */
[----:B------:R-:W-:Y:S01]  /*0470*/  @P3 LEA.HI.X R11, R12, R11, R13, 0x1, P6 ;  /* 0x0000000b0c0b3211 */ /* 0x000fe200030f0c0d */
[----:B------:R-:W-:Y:S01]  /*0480*/  @P2 IMAD.WIDE.U32 R22, R17, R6, R22 ;  /* 0x0000000611162225 */ /* 0x000fe200078e0016 */
[----:B------:R-:W-:-:S02]  /*0490*/  CS2R R16, SRZ ;  /* 0x0000000000107805 */ /* 0x000fc4000001ff00 */
[C---:B--2---:R-:W-:Y:S02]  /*04a0*/  @P3 LEA R20, P5, R14.reuse, R20, 0x1 ;  /* 0x000000140e143211 */ /* 0x044fe400078a08ff */
[----:B------:R-:W-:Y:S01]  /*04b0*/  @P2 MOV R25, R43 ;  /* 0x0000002b00192202 */ /* 0x000fe20000000f00 */
[----:B------:R-:W2:Y:S01]  /*04c0*/  @P2 LDC.64 R56, c[0x0][0x240] ;  /* 0x00009000ff382b82 */ /* 0x000ea20000000a00 */
[----:B------:R-:W-:Y:S02]  /*04d0*/  @P3 LEA.HI.X R21, R14, R21, R15, 0x1, P5 ;  /* 0x000000150e153211 */ /* 0x000fe400028f0c0f */
[----:B------:R-:W-:Y:S01]  /*04e0*/  CS2R R14, SRZ ;  /* 0x00000000000e7805 */ /* 0x000fe2000001ff00 */
[-C--:B0-----:R-:W-:Y:S01]  /*04f0*/  @P2 IMAD R12, R19, R8.reuse, RZ ;  /* 0x00000008130c2224 */ /* 0x081fe200078e02ff */
[----:B------:R-:W-:Y:S02]  /*0500*/  CS2R R18, SRZ ;  /* 0x0000000000127805 */ /* 0x000fe4000001ff00 */
[----:B------:R-:W-:Y:S01]  /*0510*/  IADD3 R6, R46, 0x20, RZ ;  /* 0x000000202e067810 */ /* 0x000fe20007ffe0ff */
[----:B------:R-:W-:-:S04]  /*0520*/  @P2 IMAD.WIDE.U32 R24, R29, R8, R24 ;  /* 0x000000081d182225 */ /* 0x000fc800078e0018 */
[----:B------:R-:W-:Y:S01]  /*0530*/  @P2 IMAD R27, R29, R9, R12 ;  /* 0x000000091d1b2224 */ /* 0x000fe200078e020c */
[----:B------:R-:W-:Y:S01]  /*0540*/  CS2R R12, SRZ ;  /* 0x00000000000c7805 */ /* 0x000fe2000001ff00 */
[----:B------:R-:W3:Y:S05]  /*0550*/  @P3 LDG.E.128 R16, desc[UR6][R10.64] ;  /* 0x000000060a103981 */ /* 0x000eea000c1e1d00 */
[----:B------:R0:W4:Y:S01]  /*0560*/  @P3 LDG.E.128 R12, desc[UR6][R20.64] ;  /* 0x00000006140c3981 */ /* 0x000122000c1e1d00 */
[----:B------:R-:W-:Y:S02]  /*0570*/  ISETP.LT.AND P3, PT, R6, R3, !P0 ;  /* 0x000000030600720c */ /* 0x000fe40004761270 */
[----:B------:R-:W-:-:S02]  /*0580*/  IADD3 R8, R46, 0x30, RZ ;  /* 0x000000302e087810 */ /* 0x000fc40007ffe0ff */
[----:B------:R-:W-:Y:S02]  /*0590*/  @P2 IADD3 R9, R23, R7, RZ ;  /* 0x0000000717092210 */ /* 0x000fe40007ffe0ff */
[----:B-1----:R-:W-:Y:S02]  /*05a0*/  @P2 LEA R52, P4, R22, R52, 0x1 ;  /* 0x0000003416342211 */ /* 0x002fe400078808ff */
[----:B------:R-:W-:Y:S02]  /*05b0*/  @P2 IADD3 R7, R25, R27, RZ ;  /* 0x0000001b19072210 */ /* 0x000fe40007ffe0ff */
[----:B--2---:R-:W-:-:S03]  /*05c0*/  @P2 LEA R56, P5, R24, R56, 0x1 ;  /* 0x0000003818382211 */ /* 0x004fc600078a08ff */
[----:B------:R-:W1:Y:S01]  /*05d0*/  @P3 LDC.64 R34, c[0x0][0x228] ;  /* 0x00008a00ff223b82 */ /* 0x000e620000000a00 */
[----:B------:R-:W-:Y:S02]  /*05e0*/  ISETP.LT.AND P0, PT, R8, R3, !P0 ;  /* 0x000000030800720c */ /* 0x000fe40004701270 */
[----:B0-----:R-:W-:Y:S02]  /*05f0*/  CS2R R20, SRZ ;  /* 0x0000000000147805 */ /* 0x001fe4000001ff00 */
[----:B------:R-:W-:Y:S02]  /*0600*/  @P2 LEA.HI.X R53, R22, R53, R9, 0x1, P4 ;  /* 0x0000003516352211 */ /* 0x000fe400020f0c09 */
[----:B------:R-:W-:Y:S02]  /*0610*/  CS2R R22, SRZ ;  /* 0x0000000000167805 */ /* 0x000fe4000001ff00 */
[----:B------:R-:W-:Y:S02]  /*0620*/  @P2 LEA.HI.X R57, R24, R57, R7, 0x1, P5 ;  /* 0x0000003918392211 */ /* 0x000fe400028f0c07 */
[----:B------:R-:W-:-:S02]  /*0630*/  CS2R R24, SRZ ;  /* 0x0000000000187805 */ /* 0x000fc4000001ff00 */
[----:B------:R-:W-:Y:S01]  /*0640*/  CS2R R26, SRZ ;  /* 0x00000000001a7805 */ /* 0x000fe2000001ff00 */
[----:B------:R-:W0:Y:S01]  /*0650*/  @P3 LDC.64 R36, c[0x0][0x248] ;  /* 0x00009200ff243b82 */ /* 0x000e220000000a00 */
[----:B------:R2:W4:Y:S04]  /*0660*/  @P2 LDG.E.128 R20, desc[UR6][R52.64] ;  /* 0x0000000634142981 */ /* 0x000528000c1e1d00 */
[----:B------:R1:W4:Y:S01]  /*0670*/  @P2 LDG.E.128 R24, desc[UR6][R56.64] ;  /* 0x0000000638182981 */ /* 0x000322000c1e1d00 */
[C---:B------:R-:W-:Y:S02]  /*0680*/  @P3 IADD3 R55, P2, R48.reuse, 0x20, RZ ;  /* 0x0000002030373810 */ /* 0x040fe40007f5e0ff */
[----:B------:R-:W0:Y:S01]  /*0690*/  @P0 LDC.64 R38, c[0x0][0x228] ;  /* 0x00008a00ff260b82 */ /* 0x000e220000000a00 */
[----:B------:R-:W-:-:S02]  /*06a0*/  @P3 IADD3 R50, P5, R48, 0x20, RZ ;  /* 0x0000002030323810 */ /* 0x000fc40007fbe0ff */
[C---:B------:R-:W-:Y:S02]  /*06b0*/  @P0 IADD3 R51, P4, R48.reuse, 0x30, RZ ;  /* 0x0000003030330810 */ /* 0x040fe40007f9e0ff */
[----:B------:R-:W-:Y:S02]  /*06c0*/  @P0 IADD3 R7, P6, R48, 0x30, RZ ;  /* 0x0000003030070810 */ /* 0x000fe40007fde0ff */
[-C--:B------:R-:W-:Y:S01]  /*06d0*/  @P3 IADD3.X R59, RZ, R49.reuse, RZ, P2, !PT ;  /* 0x00000031ff3b3210 */ /* 0x080fe200017fe4ff */
[----:B------:R-:W0:Y:S01]  /*06e0*/  @P3 LDC.64 R10, c[0x0][0x210] ;  /* 0x00008400ff0a3b82 */ /* 0x000e220000000a00 */
[-C--:B------:R-:W-:Y:S02]  /*06f0*/  @P3 IADD3.X R61, RZ, R49.reuse, RZ, P5, !PT ;  /* 0x00000031ff3d3210 */ /* 0x080fe40002ffe4ff */
[-C--:B--2---:R-:W-:Y:S01]  /*0700*/  @P0 IADD3.X R53, RZ, R49.reuse, RZ, P4, !PT ;  /* 0x00000031ff350210 */ /* 0x084fe200027fe4ff */
[----:B-1----:R-:W-:Y:S01]  /*0710*/  @P3 IMAD R54, R59, R34, RZ ;  /* 0x000000223b363224 */ /* 0x002fe200078e02ff */
[----:B------:R-:W-:-:S02]  /*0720*/  @P0 IADD3.X R9, RZ, R49, RZ, P6, !PT ;  /* 0x00000031ff090210 */ /* 0x000fc400037fe4ff */
[----:B------:R-:W-:Y:S01]  /*0730*/  @P3 MOV R48, R40 ;  /* 0x0000002800303202 */ /* 0x000fe20000000f00 */
[----:B------:R-:W1:Y:S01]  /*0740*/  @P0 LDC.64 R28, c[0x0][0x210] ;  /* 0x00008400ff1c0b82 */ /* 0x000e620000000a00 */
[----:B------:R-:W-:Y:S01]  /*0750*/  @P3 MOV R49, R41 ;  /* 0x0000002900313202 */ /* 0x000fe20000000f00 */
[----:B------:R-:W-:Y:S02]  /*0760*/  @P3 IMAD R57, R55, R35, R54 ;  /* 0x0000002337393224 */ /* 0x000fe400078e0236 */
[----:B0-----:R-:W-:Y:S02]  /*0770*/  @P3 IMAD R52, R61, R36, RZ ;  /* 0x000000243d343224 */ /* 0x001fe400078e02ff */
[----:B------:R-:W-:Y:S02]  /*0780*/  @P3 IMAD.WIDE.U32 R34, R55, R34, R48 ;  /* 0x0000002237223225 */ /* 0x000fe400078e0030 */
[----:B------:R-:W0:Y:S01]  /*0790*/  @P0 LDC.64 R32, c[0x0][0x248] ;  /* 0x00009200ff200b82 */ /* 0x000e220000000a00 */
[----:B------:R-:W-:-:S02]  /*07a0*/  @P3 MOV R48, R42 ;  /* 0x0000002a00303202 */ /* 0x000fc40000000f00 */
[----:B------:R-:W-:Y:S01]  /*07b0*/  @P3 MOV R49, R43 ;  /* 0x0000002b00313202 */ /* 0x000fe20000000f00 */
[----:B------:R-:W-:-:S04]  /*07c0*/  @P3 IMAD R55, R50, R37, R52 ;  /* 0x0000002532373224 */ /* 0x000fc800078e0234 */
[----:B------:R-:W2:Y:S01]  /*07d0*/  @P3 LDC.64 R30, c[0x0][0x240] ;  /* 0x00009000ff1e3b82 */ /* 0x000ea20000000a00 */
[----:B------:R-:W-:-:S07]  /*07e0*/  @P3 IMAD.WIDE.U32 R48, R50, R36, R48 ;  /* 0x0000002432303225 */ /* 0x000fce00078e0030 */
[----:B------:R-:W2:Y:S01]  /*07f0*/  @P0 LDC.64 R36, c[0x0][0x240] ;  /* 0x00009000ff240b82 */ /* 0x000ea20000000a00 */
[-C--:B------:R-:W-:Y:S02]  /*0800*/  @P0 IMAD R52, R53, R38.reuse, RZ ;  /* 0x0000002635340224 */ /* 0x080fe400078e02ff */
[----:B------:R-:W-:-:S04]  /*0810*/  @P0 IMAD.WIDE.U32 R40, R51, R38, R40 ;  /* 0x0000002633280225 */ /* 0x000fc800078e0028 */
[----:B------:R-:W-:Y:S01]  /*0820*/  @P0 IMAD R39, R51, R39, R52 ;  /* 0x0000002733270224 */ /* 0x000fe200078e0234 */
[----:B------:R-:W-:Y:S02]  /*0830*/  @P3 LEA R52, P2, R34, R10, 0x1 ;  /* 0x0000000a22343211 */ /* 0x000fe400078408ff */
[----:B-1----:R-:W-:Y:S01]  /*0840*/  @P0 LEA R10, P4, R40, R28, 0x1 ;  /* 0x0000001c280a0211 */ /* 0x002fe200078808ff */
[-C--:B0-----:R-:W-:Y:S01]  /*0850*/  @P0 IMAD R28, R9, R32.reuse, RZ ;  /* 0x00000020091c0224 */ /* 0x081fe200078e02ff */
[----:B------:R-:W-:Y:S01]  /*0860*/  @P3 IADD3 R57, R35, R57, RZ ;  /* 0x0000003923393210 */ /* 0x000fe20007ffe0ff */
[----:B------:R-:W-:Y:S01]  /*0870*/  @P0 IMAD.WIDE.U32 R42, R7, R32, R42 ;  /* 0x00000020072a0225 */ /* 0x000fe200078e002a */
[----:B------:R-:W-:-:S03]  /*0880*/  @P3 IADD3 R55, R49, R55, RZ ;  /* 0x0000003731373210 */ /* 0x000fc60007ffe0ff */
[----:B------:R-:W-:Y:S01]  /*0890*/  @P0 IMAD R9, R7, R33, R28 ;  /* 0x0000002107090224 */ /* 0x000fe200078e021c */
[----:B------:R-:W-:Y:S02]  /*08a0*/  @P0 IADD3 R39, R41, R39, RZ ;  /* 0x0000002729270210 */ /* 0x000fe40007ffe0ff */
[----:B--2---:R-:W-:Y:S02]  /*08b0*/  @P3 LEA R50, P5, R48, R30, 0x1 ;  /* 0x0000001e30323211 */ /* 0x004fe400078a08ff */
[----:B------:R-:W-:Y:S02]  /*08c0*/  @P3 LEA.HI.X R53, R34, R11, R57, 0x1, P2 ;  /* 0x0000000b22353211 */ /* 0x000fe400010f0c39 */
[----:B------:R-:W-:Y:S02]  /*08d0*/  @P0 IADD3 R7, R43, R9, RZ ;  /* 0x000000092b070210 */ /* 0x000fe40007ffe0ff */
[----:B------:R-:W-:Y:S02]  /*08e0*/  @P0 LEA R54, P2, R42, R36, 0x1 ;  /* 0x000000242a360211 */ /* 0x000fe400078408ff */
[----:B------:R-:W-:-:S02]  /*08f0*/  @P0 LEA.HI.X R11, R40, R29, R39, 0x1, P4 ;  /* 0x0000001d280b0211 */ /* 0x000fc400020f0c27 */
[----:B------:R-:W-:Y:S02]  /*0900*/  CS2R R28, SRZ ;  /* 0x00000000001c7805 */ /* 0x000fe4000001ff00 */
[----:B------:R-:W-:Y:S02]  /*0910*/  @P3 LEA.HI.X R51, R48, R31, R55, 0x1, P5 ;  /* 0x0000001f30333211 */ /* 0x000fe400028f0c37 */
[----:B------:R-:W-:Y:S02]  /*0920*/  CS2R R30, SRZ ;  /* 0x00000000001e7805 */ /* 0x000fe4000001ff00 */
[----:B------:R-:W-:Y:S02]  /*0930*/  CS2R R32, SRZ ;  /* 0x0000000000207805 */ /* 0x000fe4000001ff00 */
[----:B------:R-:W-:Y:S02]  /*0940*/  CS2R R34, SRZ ;  /* 0x0000000000227805 */ /* 0x000fe4000001ff00 */
[----:B------:R-:W-:-:S02]  /*0950*/  @P0 LEA.HI.X R55, R42, R37, R7, 0x1, P2 ;  /* 0x000000252a370211 */ /* 0x000fc400010f0c07 */
[----:B------:R-:W-:Y:S02]  /*0960*/  CS2R R36, SRZ ;  /* 0x0000000000247805 */ /* 0x000fe4000001ff00 */
[----:B------:R-:W-:Y:S02]  /*0970*/  CS2R R38, SRZ ;  /* 0x0000000000267805 */ /* 0x000fe4000001ff00 */
[----:B------:R-:W-:Y:S02]  /*0980*/  CS2R R40, SRZ ;  /* 0x0000000000287805 */ /* 0x000fe4000001ff00 */
[----:B------:R-:W-:Y:S01]  /*0990*/  CS2R R42, SRZ ;  /* 0x00000000002a7805 */ /* 0x000fe2000001ff00 */
[----:B------:R-:W2:Y:S04]  /*09a0*/  @P3 LDG.E.128 R28, desc[UR6][R52.64] ;  /* 0x00000006341c3981 */ /* 0x000ea8000c1e1d00 */
[----:B------:R-:W2:Y:S04]  /*09b0*/  @P3 LDG.E.128 R32, desc[UR6][R50.64] ;  /* 0x0000000632203981 */ /* 0x000ea8000c1e1d00 */
[----:B------:R-:W2:Y:S04]  /*09c0*/  @P0 LDG.E.128 R36, desc[UR6][R10.64] ;  /* 0x000000060a240981 */ /* 0x000ea8000c1e1d00 */
[----:B------:R0:W2:Y:S01]  /*09d0*/  @P0 LDG.E.128 R40, desc[UR6][R54.64] ;  /* 0x0000000636280981 */ /* 0x0000a2000c1e1d00 */
[----:B------:R-:W-:-:S04]  /*09e0*/  ISETP.GT.AND P0, PT, R0, 0x3f, PT ;  /* 0x0000003f0000780c */ /* 0x000fc80003f04270 */
[----:B------:R-:W-:-:S13]  /*09f0*/  ISETP.GE.OR P2, PT, R0, R3, P0 ;  /* 0x000000030000720c */ /* 0x000fda0000746670 */
[----:B0-----:R-:W-:Y:S01]  /*0a00*/  @!P2 SHF.R.S32.HI R55, RZ, 0x1f, R0 ;  /* 0x0000001fff37a819 */ /* 0x001fe20000011400 */
[----:B---3--:R-:W-:Y:S02]  /*0a10*/  HADD2.F32 R48, -RZ, R16.H1_H1 ;  /* 0x30000010ff307230 */ /* 0x008fe40000004100 */
[--C-:B----4-:R-:W-:Y:S02]  /*0a20*/  HADD2.F32 R7, -RZ, R12.reuse.H1_H1 ;  /* 0x3000000cff077230 */ /* 0x110fe40000004100 */
[----:B------:R-:W-:Y:S02]  /*0a30*/  HADD2.F32 R12, -RZ, R12.H0_H0 ;  /* 0x2000000cff0c7230 */ /* 0x000fe40000004100 */
[----:B------:R-:W-:Y:S02]  /*0a40*/  HADD2.F32 R9, -RZ, R16.H0_H0 ;  /* 0x20000010ff097230 */ /* 0x000fe40000004100 */
[----:B------:R-:W-:Y:S02]  /*0a50*/  FMUL.FTZ R51, R7, R48 ;  /* 0x0000003007337220 */ /* 0x000fe40000410000 */
[----:B------:R-:W0:Y:S01]  /*0a60*/  @!P2 LDC.64 R48, c[0x0][0x290] ;  /* 0x0000a400ff30ab82 */ /* 0x000e220000000a00 */
[----:B------:R-:W-:-:S02]  /*0a70*/  HADD2.F32 R7, -RZ, R13.H0_H0 ;  /* 0x2000000dff077230 */ /* 0x000fc40000004100 */
[----:B------:R-:W-:Y:S01]  /*0a80*/  FFMA.FTZ R16, R12, R9, R51 ;  /* 0x000000090c107223 */ /* 0x000fe20000010033 */
[----:B------:R-:W-:Y:S02]  /*0a90*/  HADD2.F32 R10, -RZ, R17.H0_H0 ;  /* 0x20000011ff0a7230 */ /* 0x000fe40000004100 */
[----:B------:R-:W-:Y:S02]  /*0aa0*/  HADD2.F32 R13, -RZ, R13.H1_H1 ;  /* 0x3000000dff0d7230 */ /* 0x000fe40000004100 */
[----:B------:R-:W-:Y:S02]  /*0ab0*/  HADD2.F32 R12, -RZ, R17.H1_H1 ;  /* 0x30000011ff0c7230 */ /* 0x000fe40000004100 */
[----:B------:R-:W-:Y:S01]  /*0ac0*/  FFMA.FTZ R16, R7, R10, R16 ;  /* 0x0000000a07107223 */ /* 0x000fe20000010010 */
[----:B------:R-:W-:Y:S02]  /*0ad0*/  HADD2.F32 R10, -RZ, R14.H0_H0 ;  /* 0x2000000eff0a7230 */ /* 0x000fe40000004100 */
[----:B------:R-:W-:-:S02]  /*0ae0*/  HADD2.F32 R11, -RZ, R18.H0_H0 ;  /* 0x20000012ff0b7230 */ /* 0x000fc40000004100 */
[----:B------:R-:W-:Y:S01]  /*0af0*/  FFMA.FTZ R13, R13, R12, R16 ;  /* 0x0000000c0d0d7223 */ /* 0x000fe20000010010 */
[--C-:B------:R-:W-:Y:S02]  /*0b00*/  HADD2.F32 R9, -RZ, R15.reuse.H0_H0 ;  /* 0x2000000fff097230 */ /* 0x100fe40000004100 */
[----:B------:R-:W-:Y:S02]  /*0b10*/  HADD2.F32 R7, -RZ, R15.H1_H1 ;  /* 0x3000000fff077230 */ /* 0x000fe40000004100 */
[----:B------:R-:W-:Y:S01]  /*0b20*/  FFMA.FTZ R51, R10, R11, R13 ;  /* 0x0000000b0a337223 */ /* 0x000fe2000001000d */
[----:B------:R-:W-:Y:S01]  /*0b30*/  HADD2.F32 R10, -RZ, R20.H1_H1 ;  /* 0x30000014ff0a7230 */ /* 0x000fe20000004100 */
[----:B------:R-:W1:Y:S01]  /*0b40*/  @!P2 LDC.64 R12, c[0x0][0x298] ;  /* 0x0000a600ff0cab82 */ /* 0x000e620000000a00 */
[----:B------:R-:W-:Y:S02]  /*0b50*/  HADD2.F32 R15, -RZ, R24.H1_H1 ;  /* 0x30000018ff0f7230 */ /* 0x000fe40000004100 */
[----:B------:R-:W-:-:S02]  /*0b60*/  HADD2.F32 R20, -RZ, R20.H0_H0 ;  /* 0x20000014ff147230 */ /* 0x000fc40000004100 */
[----:B------:R-:W-:Y:S02]  /*0b70*/  HADD2.F32 R11, -RZ, R24.H0_H0 ;  /* 0x20000018ff0b7230 */ /* 0x000fe40000004100 */
[----:B------:R-:W-:Y:S01]  /*0b80*/  FMUL.FTZ R53, R10, R15 ;  /* 0x0000000f0a357220 */ /* 0x000fe20000410000 */
[----:B0-----:R-:W-:Y:S02]  /*0b90*/  @!P2 IMAD R10, R48, UR10, RZ ;  /* 0x0000000a300aac24 */ /* 0x001fe4000f8e02ff */
[----:B------:R-:W-:Y:S02]  /*0ba0*/  HADD2.F32 R16, -RZ, R14.H1_H1 ;  /* 0x3000000eff107230 */ /* 0x000fe40000004100 */
[----:B------:R-:W-:Y:S01]  /*0bb0*/  FFMA.FTZ R50, R20, R11, R53 ;  /* 0x0000000b14327223 */ /* 0x000fe20000010035 */
[----:B------:R-:W-:Y:S01]  /*0bc0*/  @!P2 IMAD R49, R49, UR8, R10 ;  /* 0x000000083131ac24 */ /* 0x000fe2000f8e020a */
[----:B------:R-:W-:Y:S01]  /*0bd0*/  @!P2 IADD3 R14, P3, R44, R0, RZ ;  /* 0x000000002c0ea210 */ /* 0x000fe20007f7e0ff */
[----:B------:R-:W0:Y:S01]  /*0be0*/  @!P2 LDC.64 R10, c[0x0][0x288] ;  /* 0x0000a200ff0aab82 */ /* 0x000e220000000a00 */
[----:B------:R-:W-:-:S02]  /*0bf0*/  HADD2.F32 R17, -RZ, R18.H1_H1 ;  /* 0x30000012ff117230 */ /* 0x000fc40000004100 */
[----:B------:R-:W-:Y:S01]  /*0c00*/  @!P2 LEA.HI.X.SX32 R15, R44, R55, 0x1, P3 ;  /* 0x000000372c0fa211 */ /* 0x000fe200018f0eff */
[----:B------:R-:W-:Y:S02]  /*0c10*/  HADD2.F32 R18, -RZ, R25.H0_H0 ;  /* 0x20000019ff127230 */ /* 0x000fe40000004100 */
[----:B------:R-:W-:Y:S01]  /*0c20*/  FFMA.FTZ R16, R16, R17, R51 ;  /* 0x0000001110107223 */ /* 0x000fe20000010033 */
[----:B------:R-:W-:Y:S02]  /*0c30*/  HADD2.F32 R17, -RZ, R21.H0_H0 ;  /* 0x20000015ff117230 */ /* 0x000fe40000004100 */
[----:B------:R-:W-:-:S04]  /*0c40*/  @!P2 IMAD.WIDE.U32 R14, R48, UR8, R14 ;  /* 0x00000008300eac25 */ /* 0x000fc8000f8e000e */
[----:B------:R-:W-:Y:S01]  /*0c50*/  HADD2.F32 R24, -RZ, R19.H0_H0 ;  /* 0x20000013ff187230 */ /* 0x000fe20000004100 */
[----:B------:R-:W-:Y:S01]  /*0c60*/  @!P2 IADD3 R15, R15, R49, RZ ;  /* 0x000000310f0fa210 */ /* 0x000fe20007ffe0ff */
[----:B------:R-:W-:Y:S02]  /*0c70*/  HADD2.F32 R21, -RZ, R21.H1_H1 ;  /* 0x30000015ff157230 */ /* 0x000fe40000004100 */
[----:B------:R-:W-:Y:S01]  /*0c80*/  FFMA.FTZ R50, R17, R18, R50 ;  /* 0x0000001211327223 */ /* 0x000fe20000010032 */
[----:B------:R-:W-:Y:S02]  /*0c90*/  HADD2.F32 R20, -RZ, R25.H1_H1 ;  /* 0x30000019ff147230 */ /* 0x000fe40000004100 */
[----:B-1----:R-:W-:Y:S02]  /*0ca0*/  @!P2 IMAD R48, R12, UR11, RZ ;  /* 0x0000000b0c30ac24 */ /* 0x002fe4000f8e02ff */
[----:B------:R-:W-:Y:S01]  /*0cb0*/  FFMA.FTZ R24, R9, R24, R16 ;  /* 0x0000001809187223 */ /* 0x000fe20000010010 */
[----:B------:R-:W-:-:S02]  /*0cc0*/  HADD2.F32 R9, -RZ, R22.H0_H0 ;  /* 0x20000016ff097230 */ /* 0x000fc40000004100 */
[----:B------:R-:W-:Y:S01]  /*0cd0*/  FFMA.FTZ R20, R21, R20, R50 ;  /* 0x0000001415147223 */ /* 0x000fe20000010032 */
[----:B------:R-:W-:Y:S02]  /*0ce0*/  HADD2.F32 R16, -RZ, R26.H0_H0 ;  /* 0x2000001aff107230 */ /* 0x000fe40000004100 */
[----:B------:R-:W-:Y:S02]  /*0cf0*/  @!P2 IMAD R17, R13, UR9, R48 ;  /* 0x000000090d11ac24 */ /* 0x000fe4000f8e0230 */
[----:B------:R-:W-:-:S04]  /*0d00*/  @!P2 IMAD.WIDE.U32 R12, R12, UR9, R14 ;  /* 0x000000090c0cac25 */ /* 0x000fc8000f8e000e */
[----:B------:R-:W-:Y:S01]  /*0d10*/  FFMA.FTZ R9, R9, R16, R20 ;  /* 0x0000001009097223 */ /* 0x000fe20000010014 */
[----:B------:R-:W-:Y:S02]  /*0d20*/  HADD2.F32 R22, -RZ, R22.H1_H1 ;  /* 0x30000016ff167230 */ /* 0x000fe40000004100 */
[----:B------:R-:W-:Y:S01]  /*0d30*/  HADD2.F32 R15, -RZ, R26.H1_H1 ;  /* 0x3000001aff0f7230 */ /* 0x000fe20000004100 */
[----:B------:R-:W-:Y:S01]  /*0d40*/  @!P2 IADD3 R13, R13, R17, RZ ;  /* 0x000000110d0da210 */ /* 0x000fe20007ffe0ff */
[----:B------:R-:W-:Y:S01]  /*0d50*/  HADD2.F32 R18, -RZ, R19.H1_H1 ;  /* 0x30000013ff127230 */ /* 0x000fe20000004100 */
[----:B0-----:R-:W-:Y:S02]  /*0d60*/  @!P2 LEA R14, P3, R12, R10, 0x2 ;  /* 0x0000000a0c0ea211 */ /* 0x001fe400078610ff */
[----:B------:R-:W-:Y:S01]  /*0d70*/  FFMA.FTZ R22, R22, R15, R9 ;  /* 0x0000000f16167223 */ /* 0x000fe20000010009 */
[----:B------:R-:W-:Y:S02]  /*0d80*/  MOV R17, 0x7f800000 ;  /* 0x7f80000000117802 */ /* 0x000fe40000000f00 */
[----:B------:R-:W-:Y:S01]  /*0d90*/  @!P2 LEA.HI.X R15, R12, R11, R13, 0x2, P3 ;  /* 0x0000000b0c0fa211 */ /* 0x000fe200018f140d */
[----:B------:R-:W-:Y:S01]  /*0da0*/  FFMA.FTZ R7, R7, R18, R24 ;  /* 0x0000001207077223 */ /* 0x000fe20000010018 */
[----:B------:R-:W-:-:S02]  /*0db0*/  HADD2.F32 R9, -RZ, R23.H0_H0 ;  /* 0x20000017ff097230 */ /* 0x000fc40000004100 */
[--C-:B------:R-:W-:Y:S01]  /*0dc0*/  HADD2.F32 R16, -RZ, R27.reuse.H0_H0 ;  /* 0x2000001bff107230 */ /* 0x100fe20000004100 */
[----:B------:R0:W5:Y:S01]  /*0dd0*/  @!P2 LDG.E R17, desc[UR6][R14.64] ;  /* 0x000000060e11a981 */ /* 0x000162000c1e1900 */
[----:B------:R-:W-:-:S03]  /*0de0*/  HADD2.F32 R10, -RZ, R27.H1_H1 ;  /* 0x3000001bff0a7230 */ /* 0x000fc60000004100 */
[----:B------:R-:W-:Y:S01]  /*0df0*/  FFMA.FTZ R12, R9, R16, R22 ;  /* 0x00000010090c7223 */ /* 0x000fe20000010016 */
[--C-:B--2---:R-:W-:Y:S02]  /*0e00*/  HADD2.F32 R18, -RZ, R28.reuse.H0_H0 ;  /* 0x2000001cff127230 */ /* 0x104fe40000004100 */
[----:B------:R-:W-:Y:S02]  /*0e10*/  HADD2.F32 R28, -RZ, R28.H1_H1 ;  /* 0x3000001cff1c7230 */ /* 0x000fe40000004100 */
[--C-:B------:R-:W-:Y:S02]  /*0e20*/  HADD2.F32 R25, -RZ, R32.reuse.H1_H1 ;  /* 0x30000020ff197230 */ /* 0x100fe40000004100 */
[----:B------:R-:W-:Y:S02]  /*0e30*/  HADD2.F32 R21, -RZ, R32.H0_H0 ;  /* 0x20000020ff157230 */ /* 0x000fe40000004100 */
[----:B0-----:R-:W-:Y:S02]  /*0e40*/  HADD2.F32 R15, -RZ, R36.H1_H1 ;  /* 0x30000024ff0f7230 */ /* 0x001fe40000004100 */
[----:B------:R-:W-:Y:S01]  /*0e50*/  FMUL.FTZ R27, R28, R25 ;  /* 0x000000191c1b7220 */ /* 0x000fe20000410000 */
[----:B------:R-:W-:-:S02]  /*0e60*/  HADD2.F32 R20, -RZ, R40.H1_H1 ;  /* 0x30000028ff147230 */ /* 0x000fc40000004100 */
[--C-:B------:R-:W-:Y:S02]  /*0e70*/  HADD2.F32 R22, -RZ, R33.reuse.H0_H0 ;  /* 0x20000021ff167230 */ /* 0x100fe40000004100 */
[----:B------:R-:W-:Y:S02]  /*0e80*/  HADD2.F32 R24, -RZ, R33.H1_H1 ;  /* 0x30000021ff187230 */ /* 0x000fe40000004100 */
[----:B------:R-:W-:Y:S01]  /*0e90*/  FMUL.FTZ R33, R15, R20 ;  /* 0x000000140f217220 */ /* 0x000fe20000410000 */
        /* <DEDUP_REMOVED lines=24> */
[----:B------:R-:W-:Y:S01]  /*1020*/  FFMA.FTZ R30, R30, R13, R11 ;  /* 0x0000000d1e1e7223 */ /* 0x000fe2000001000b */
[----:B------:R-:W-:Y:S02]  /*1030*/  HADD2.F32 R9, -RZ, R31.H0_H0 ;  /* 0x2000001fff097230 */ /* 0x000fe40000004100 */
[----:B------:R-:W-:-:S02]  /*1040*/  HADD2.F32 R16, -RZ, R35.H0_H0 ;  /* 0x20000023ff107230 */ /* 0x000fc40000004100 */
[----:B------:R-:W-:Y:S01]  /*1050*/  FFMA.FTZ R38, R38, R19, R15 ;  /* 0x0000001326267223 */ /* 0x000fe2000001000f */
[----:B------:R-:W-:Y:S02]  /*1060*/  HADD2.F32 R11, -RZ, R39.H0_H0 ;  /* 0x20000027ff0b7230 */ /* 0x000fe40000004100 */
[----:B------:R-:W-:Y:S02]  /*1070*/  HADD2.F32 R18, -RZ, R43.H0_H0 ;  /* 0x2000002bff127230 */ /* 0x000fe40000004100 */
[----:B------:R-:W-:Y:S01]  /*1080*/  FFMA.FTZ R30, R9, R16, R30 ;  /* 0x00000010091e7223 */ /* 0x000fe2000001001e */
[----:B------:R-:W-:Y:S02]  /*1090*/  HADD2.F32 R23, -RZ, R23.H1_H1 ;  /* 0x30000017ff177230 */ /* 0x000fe40000004100 */
[----:B------:R-:W-:Y:S02]  /*10a0*/  HADD2.F32 R31, -RZ, R31.H1_H1 ;  /* 0x3000001fff1f7230 */ /* 0x000fe40000004100 */
[----:B------:R-:W-:Y:S01]  /*10b0*/  FFMA.FTZ R18, R11, R18, R38 ;  /* 0x000000120b127223 */ /* 0x000fe20000010026 */
[----:B------:R-:W-:-:S02]  /*10c0*/  HADD2.F32 R14, -RZ, R35.H1_H1 ;  /* 0x30000023ff0e7230 */ /* 0x000fc40000004100 */
[----:B------:R-:W-:Y:S02]  /*10d0*/  HADD2.F32 R39, -RZ, R39.H1_H1 ;  /* 0x30000027ff277230 */ /* 0x000fe40000004100 */
[----:B------:R-:W-:Y:S02]  /*10e0*/  HADD2.F32 R16, -RZ, R43.H1_H1 ;  /* 0x3000002bff107230 */ /* 0x000fe40000004100 */
[----:B------:R-:W-:Y:S01]  /*10f0*/  FFMA.FTZ R12, R23, R10, R12 ;  /* 0x0000000a170c7223 */ /* 0x000fe2000001000c */
[----:B------:R-:W-:Y:S02]  /*1100*/  FFMA.FTZ R30, R31, R14, R30 ;  /* 0x0000000e1f1e7223 */ /* 0x000fe4000001001e */
[----:B------:R-:W-:Y:S02]  /*1110*/  FFMA.FTZ R18, R39, R16, R18 ;  /* 0x0000001027127223 */ /* 0x000fe40000010012 */
[----:B------:R-:W0:Y:S04]  /*1120*/  SHFL.BFLY PT, R9, R12, 0x8, 0x1f ;  /* 0x0d001f000c097f89 */ /* 0x000e2800000e0000 */
[----:B------:R-:W1:Y:S04]  /*1130*/  SHFL.BFLY PT, R10, R7, 0x8, 0x1f ;  /* 0x0d001f00070a7f89 */ /* 0x000e6800000e0000 */
[----:B------:R-:W2:Y:S04]  /*1140*/  SHFL.BFLY PT, R13, R30, 0x8, 0x1f ;  /* 0x0d001f001e0d7f89 */ /* 0x000ea800000e0000 */
[----:B------:R-:W3:Y:S01]  /*1150*/  SHFL.BFLY PT, R19, R18, 0x8, 0x1f ;  /* 0x0d001f0012137f89 */ /* 0x000ee200000e0000 */
[----:B0-----:R-:W-:Y:S01]  /*1160*/  FADD.FTZ R11, R12, R9 ;  /* 0x000000090c0b7221 */ /* 0x001fe20000010000 */
[----:B-1----:R-:W-:Y:S01]  /*1170*/  FADD.FTZ R10, R7, R10 ;  /* 0x0000000a070a7221 */ /* 0x002fe20000010000 */
[----:B--2---:R-:W-:Y:S01]  /*1180*/  FADD.FTZ R15, R30, R13 ;  /* 0x0000000d1e0f7221 */ /* 0x004fe20000010000 */
[----:B---3--:R-:W-:-:S02]  /*1190*/  FADD.FTZ R20, R18, R19 ;  /* 0x0000001312147221 */ /* 0x008fc40000010000 */
        /* <DEDUP_REMOVED lines=16> */
[----:B------:R-:W0:Y:S01]  /*12a0*/  SHFL.BFLY PT, R16, R15, 0x1, 0x1f ;  /* 0x0c201f000f107f89 */ /* 0x000e2200000e0000 */
[----:B------:R-:W1:Y:S03]  /*12b0*/  LDC.64 R12, c[0x0][0x2d0] ;  /* 0x0000b400ff0c7b82 */ /* 0x000e660000000a00 */
[----:B------:R-:W2:Y:S04]  /*12c0*/  SHFL.BFLY PT, R14, R7, 0x1, 0x1f ;  /* 0x0c201f00070e7f89 */ /* 0x000ea800000e0000 */
[----:B------:R-:W3:Y:S01]  /*12d0*/  SHFL.BFLY PT, R20, R19, 0x1, 0x1f ;  /* 0x0c201f0013147f89 */ /* 0x000ee200000e0000 */
[----:B------:R-:W4:Y:S03]  /*12e0*/  LDC.64 R10, c[0x0][0x2d8] ;  /* 0x0000b600ff0a7b82 */ /* 0x000f260000000a00 */
[----:B------:R-:W3:Y:S01]  /*12f0*/  SHFL.BFLY PT, R9, R22, 0x1, 0x1f ;  /* 0x0c201f0016097f89 */ /* 0x000ee200000e0000 */
[----:B------:R-:W-:Y:S01]  /*1300*/  ISETP.NE.AND P2, PT, R5, RZ, PT ;  /* 0x000000ff0500720c */ /* 0x000fe20003f45270 */
[----:B------:R-:W-:Y:S01]  /*1310*/  BSSY B0, `(.L_x_6559) ;  /* 0x0000022000007945 */ /* 0x000fe20003800000 */
[----:B------:R-:W-:Y:S01]  /*1320*/  SHF.L.U32 R21, R0, 0x2, RZ ;  /* 0x0000000200157819 */ /* 0x000fe200000006ff */
[----:B0-----:R-:W-:Y:S01]  /*1330*/  FADD.FTZ R27, R15, R16 ;  /* 0x000000100f1b7221 */ /* 0x001fe20000010000 */
[----:B------:R-:W-:Y:S01]  /*1340*/  SHF.L.U32 R16, R2, 0xd, RZ ;  /* 0x0000000d02107819 */ /* 0x000fe200000006ff */
[----:B--2---:R-:W-:Y:S01]  /*1350*/  FADD.FTZ R26, R7, R14 ;  /* 0x0000000e071a7221 */ /* 0x004fe20000010000 */
[----:B---3--:R-:W-:Y:S01]  /*1360*/  FADD.FTZ R20, R19, R20 ;  /* 0x0000001413147221 */ /* 0x008fe20000010000 */
[----:B------:R-:W-:-:S06]  /*1370*/  FADD.FTZ R9, R22, R9 ;  /* 0x0000000916097221 */ /* 0x000fcc0000010000 */
[----:B------:R-:W-:Y:S05]  /*1380*/  @P2 BRA `(.L_x_6560) ;  /* 0x0000000000682947 */ /* 0x000fea0003800000 */
[----:B------:R-:W0:Y:S01]  /*1390*/  LDC.64 R22, c[0x0][0x278] ;  /* 0x00009e00ff167b82 */ /* 0x000e220000000a00 */
[----:B------:R-:W-:Y:S01]  /*13a0*/  SHF.R.S32.HI R45, RZ, 0x1f, R44 ;  /* 0x0000001fff2d7819 */ /* 0x000fe2000001142c */
[----:B------:R-:W-:Y:S01]  /*13b0*/  ULDC.64 UR12, c[0x0][0x260] ;  /* 0x00009800000c7ab9 */ /* 0x000fe20000000a00 */
[-C--:B------:R-:W-:Y:S02]  /*13c0*/  ISETP.GE.AND P4, PT, R4, R3.reuse, PT ;  /* 0x000000030400720c */ /* 0x080fe40003f86270 */
[----:B------:R-:W-:-:S03]  /*13d0*/  ISETP.GE.AND P3, PT, R6, R3, PT ;  /* 0x000000030600720c */ /* 0x000fc60003f66270 */
[----:B------:R-:W2:Y:S01]  /*13e0*/  LDC.64 R24, c[0x0][0x280] ;  /* 0x0000a000ff187b82 */ /* 0x000ea20000000a00 */
[C---:B0-----:R-:W-:Y:S02]  /*13f0*/  IMAD R18, R22.reuse, UR10, RZ ;  /* 0x0000000a16127c24 */ /* 0x041fe4000f8e02ff */
[----:B------:R-:W-:-:S04]  /*1400*/  IMAD.WIDE.U32 R14, R22, UR8, R44 ;  /* 0x00000008160e7c25 */ /* 0x000fc8000f8e002c */
[----:B------:R-:W-:Y:S02]  /*1410*/  IMAD R5, R23, UR8, R18 ;  /* 0x0000000817057c24 */ /* 0x000fe4000f8e0212 */
[----:B--2---:R-:W-:-:S03]  /*1420*/  IMAD R18, R24, UR11, RZ ;  /* 0x0000000b18127c24 */ /* 0x004fc6000f8e02ff */
        /* <DEDUP_REMOVED lines=12> */
[----:B------:R-:W-:-:S03]  /*14f0*/  FSEL R9, R9, RZ, !P2 ;  /* 0x000000ff09097208 */ /* 0x000fc60005000000 */
[----:B------:R0:W-:Y:S04]  /*1500*/  STG.E desc[UR6][R14.64+0x40], R5 ;  /* 0x000040050e007986 */ /* 0x0001e8000c101906 */
[----:B------:R0:W-:Y:S04]  /*1510*/  STG.E desc[UR6][R14.64+0x80], R7 ;  /* 0x000080070e007986 */ /* 0x0001e8000c101906 */
[----:B------:R0:W-:Y:S02]  /*1520*/  STG.E desc[UR6][R14.64+0xc0], R9 ;  /* 0x0000c0090e007986 */ /* 0x0001e4000c101906 */
.L_x_6560:
[----:B------:R-:W-:Y:S05]  /*1530*/  BSYNC B0 ;  /* 0x0000000000007941 */ /* 0x000fea0003800000 */
.L_x_6559:
[----:B------:R-:W-:Y:S01]  /*1540*/  UIADD3 UR4, UR4, 0x3f, URZ ;  /* 0x0000003f04047890 */ /* 0x000fe2000fffe03f */
[----:B0-----:R-:W-:Y:S01]  /*1550*/  SHF.R.S32.HI R3, RZ, 0x1f, R21 ;  /* 0x0000001fff037819 */ /* 0x001fe20000011415 */
[----:B-1----:R-:W-:Y:S01]  /*1560*/  IMAD R6, R12, UR10, RZ ;  /* 0x0000000a0c067c24 */ /* 0x002fe2000f8e02ff */
[C---:B------:R-:W-:Y:S01]  /*1570*/  IADD3 R4, P1, R16.reuse, R21, RZ ;  /* 0x0000001510047210 */ /* 0x040fe20007f3e0ff */
[----:B------:R-:W-:Y:S01]  /*1580*/  USHF.R.S32.HI UR5, URZ, 0x1f, UR4 ;  /* 0x0000001f3f057899 */ /* 0x000fe20008011404 */
[----:B------:R-:W-:Y:S02]  /*1590*/  BSSY B0, `(.L_x_6561) ;  /* 0x0000022000007945 */ /* 0x000fe40003800000 */
[----:B------:R-:W-:Y:S01]  /*15a0*/  LEA.HI.X.SX32 R5, R16, R3, 0x1, P1 ;  /* 0x0000000310057211 */ /* 0x000fe200008f0eff */
[----:B------:R-:W-:Y:S01]  /*15b0*/  ULEA.HI UR5, UR5, UR4, URZ, 0x6 ;  /* 0x0000000405057291 */ /* 0x000fe2000f8f303f */
[----:B------:R-:W-:Y:S02]  /*15c0*/  IMAD R3, R13, UR8, R6 ;  /* 0x000000080d037c24 */ /* 0x000fe4000f8e0206 */
[----:B------:R-:W-:Y:S01]  /*15d0*/  IMAD.WIDE.U32 R12, R12, UR8, R4 ;  /* 0x000000080c0c7c25 */ /* 0x000fe2000f8e0004 */
[----:B------:R-:W-:-:S03]  /*15e0*/  ULOP3.LUT UR5, UR5, 0xffffffc0, URZ, 0xc0, !UPT ;  /* 0xffffffc005057892 */ /* 0x000fc6000f8ec03f */
[----:B----4-:R-:W-:Y:S01]  /*15f0*/  IMAD R4, R10, UR11, RZ ;  /* 0x0000000b0a047c24 */ /* 0x010fe2000f8e02ff */
[----:B------:R-:W-:Y:S02]  /*1600*/  IADD3 R13, R13, R3, RZ ;  /* 0x000000030d0d7210 */ /* 0x000fe40007ffe0ff */
[----:B------:R-:W-:Y:S01]  /*1610*/  IADD3 R3, -R44, UR5, RZ ;  /* 0x000000052c037c10 */ /* 0x000fe2000fffe1ff */
[----:B------:R-:W-:Y:S02]  /*1620*/  IMAD R9, R11, UR9, R4 ;  /* 0x000000090b097c24 */ /* 0x000fe4000f8e0204 */
[----:B------:R-:W-:Y:S01]  /*1630*/  IMAD.WIDE.U32 R10, R10, UR9, R12 ;  /* 0x000000090a0a7c25 */ /* 0x000fe2000f8e000c */
[----:B------:R-:W-:-:S04]  /*1640*/  ISETP.GE.OR P0, PT, R0, R3, P0 ;  /* 0x000000030000720c */ /* 0x000fc80000706670 */
[----:B------:R-:W-:-:S09]  /*1650*/  IADD3 R9, R11, R9, RZ ;  /* 0x000000090b097210 */ /* 0x000fd20007ffe0ff */
[----:B------:R-:W-:Y:S05]  /*1660*/  @P0 BRA `(.L_x_6562) ;  /* 0x0000000000500947 */ /* 0x000fea0003800000 */
[----:B------:R-:W0:Y:S01]  /*1670*/  LDC.64 R12, c[0x0][0x2a8] ;  /* 0x0000aa00ff0c7b82 */ /* 0x000e220000000a00 */
[----:B------:R-:W-:Y:S01]  /*1680*/  SHF.R.S32.HI R3, RZ, 0x1f, R0 ;  /* 0x0000001fff037819 */ /* 0x000fe20000011400 */
[----:B------:R-:W-:Y:S01]  /*1690*/  ULDC.64 UR4, c[0x0][0x2a0] ;  /* 0x0000a80000047ab9 */ /* 0x000fe20000000a00 */
[----:B------:R-:W-:-:S04]  /*16a0*/  IADD3 R4, P0, R44, R0, RZ ;  /* 0x000000002c047210 */ /* 0x000fc80007f1e0ff */
[----:B------:R-:W-:Y:S01]  /*16b0*/  LEA.HI.X.SX32 R5, R44, R3, 0x1, P0 ;  /* 0x000000032c057211 */ /* 0x000fe200000f0eff */
[----:B------:R-:W1:Y:S01]  /*16c0*/  LDC.64 R14, c[0x0][0x2b0] ;  /* 0x0000ac00ff0e7b82 */ /* 0x000e620000000a00 */
        /* <DEDUP_REMOVED lines=14> */
.L_x_6562:
[----:B------:R-:W-:Y:S05]  /*17b0*/  BSYNC B0 ;  /* 0x0000000000007941 */ /* 0x000fea0003800000 */
.L_x_6561:
[----:B------:R-:W-:Y:S01]  /*17c0*/  ULDC.64 UR12, c[0x0][0x2e8] ;  /* 0x0000ba00000c7ab9 */ /* 0x000fe20000000a00 */
[----:B------:R-:W-:Y:S01]  /*17d0*/  ULDC.64 UR4, c[0x0][0x2b8] ;  /* 0x0000ae0000047ab9 */ /* 0x000fe20000000a00 */
[----:B------:R-:W-:Y:S02]  /*17e0*/  ISETP.NE.U32.AND P0, PT, RZ, UR12, PT ;  /* 0x0000000cff007c0c */ /* 0x000fe4000bf05070 */
[C---:B------:R-:W-:Y:S02]  /*17f0*/  LEA R4, P1, R10.reuse, UR4, 0x2 ;  /* 0x000000040a047c11 */ /* 0x040fe4000f8210ff */
        /* <DEDUP_REMOVED lines=12> */
[----:B0-----:R-:W0:Y:S08]  /*18c0*/  LDC R3, c[0x0][0x2e0] ;  /* 0x0000b800ff037b82 */ /* 0x001e300000000800 */
[----:B------:R-:W2:Y:S08]  /*18d0*/  LDC R7, c[0x0][0x220] ;  /* 0x00008800ff077b82 */ /* 0x000eb00000000800 */
[----:B-1----:R-:W1:Y:S01]  /*18e0*/  LDC.64 R4, c[0x0][0x2e8] ;  /* 0x0000ba00ff047b82 */ /* 0x002e620000000a00 */
[----:B0-----:R-:W-:-:S04]  /*18f0*/  IMAD R2, R2, R3, UR9 ;  /* 0x0000000902027e24 */ /* 0x001fc8000f8e0203 */
[----:B--2---:R-:W-:-:S04]  /*1900*/  IMAD R3, R2, R7, UR8 ;  /* 0x0000000802037e24 */ /* 0x004fc8000f8e0207 */
[----:B-1----:R-:W-:-:S05]  /*1910*/  IMAD.WIDE R2, R3, 0x4, R4 ;  /* 0x0000000403027825 */ /* 0x002fca00078e0204 */
[----:B------:R-:W-:Y:S01]  /*1920*/  STG.E desc[UR6][R2.64], RZ ;  /* 0x000000ff02007986 */ /* 0x000fe2000c101906 */
[----:B------:R-:W-:Y:S05]  /*1930*/  EXIT ;  /* 0x000000000000794d */ /* 0x000fea0003800000 */
.L_x_6563:
        /* <DEDUP_REMOVED lines=12> */
.L_x_7337:


//--------------------- .text._ZN7cutlass13device_kernelIN5flash11enable_sm90INS1_16FlashAttnBwdSm90INS1_25CollectiveMainloopBwdSm90ILi2ELi2ELi2EN4cute5tupleIJNS5_1CILi1EEES8_S8_EEENS6_IJNS7_ILi64EEENS7_ILi128EEESB_EEENS_6half_tEfNS_4arch4Sm90ELb1ELb0ELb0ELb1ELb0ELb1ELb0ELb0ELi2ELi1ELi2ELi1ELb0EEENS1_21CollectiveEpilogueBwdISC_SD_SF_Li256ELb1ELb0ELi1EEENS1_25SingleTileBwdLPTSchedulerILb1ELi128ELb0EEEEEEEEEvNT_6ParamsE --------------------------
	.section	.text._ZN7cutlass13device_kernelIN5flash11enable_sm90INS1_16FlashAttnBwdSm90INS1_25CollectiveMainloopBwdSm90ILi2ELi2ELi2EN4cute5tupleIJNS5_1CILi1EEES8_S8_EEENS6_IJNS7_ILi64EEENS7_ILi128EEESB_EEENS_6half_tEfNS_4arch4Sm90ELb1ELb0ELb0ELb1ELb0ELb1ELb0ELb0ELi2ELi1ELi2ELi1ELb0EEENS1_21CollectiveEpilogueBwdISC_SD_SF_Li256ELb1ELb0ELi1EEENS1_25SingleTileBwdLPTSchedulerILb1ELi128ELb0EEEEEEEEEvNT_6ParamsE,"ax",@progbits
	.align	128
.text._ZN7cutlass13device_kernelIN5flash11enable_sm90INS1_16FlashAttnBwdSm90INS1_25CollectiveMainloopBwdSm90ILi2ELi2ELi2EN4cute5tupleIJNS5_1CILi1EEES8_S8_EEENS6_IJNS7_ILi64EEENS7_ILi128EEESB_EEENS_6half_tEfNS_4arch4Sm90ELb1ELb0ELb0ELb1ELb0ELb1ELb0ELb0ELi2ELi1ELi2ELi1ELb0EEENS1_21CollectiveEpilogueBwdISC_SD_SF_Li256ELb1ELb0ELi1EEENS1_25SingleTileBwdLPTSchedulerILb1ELi128ELb0EEEEEEEEEvNT_6ParamsE:
        .type           _ZN7cutlass13device_kernelIN5flash11enable_sm90INS1_16FlashAttnBwdSm90INS1_25CollectiveMainloopBwdSm90ILi2ELi2ELi2EN4cute5tupleIJNS5_1CILi1EEES8_S8_EEENS6_IJNS7_ILi64EEENS7_ILi128EEESB_EEENS_6half_tEfNS_4arch4Sm90ELb1ELb0ELb0ELb1ELb0ELb1ELb0ELb0ELi2ELi1ELi2ELi1ELb0EEENS1_21CollectiveEpilogueBwdISC_SD_SF_Li256ELb1ELb0ELi1EEENS1_25SingleTileBwdLPTSchedulerILb1ELi128ELb0EEEEEEEEEvNT_6ParamsE,@function
        .size           _ZN7cutlass13device_kernelIN5flash11enable_sm90INS1_16FlashAttnBwdSm90INS1_25CollectiveMainloopBwdSm90ILi2ELi2ELi2EN4cute5tupleIJNS5_1CILi1EEES8_S8_EEENS6_IJNS7_ILi64EEENS7_ILi128EEESB_EEENS_6half_tEfNS_4arch4Sm90ELb1ELb0ELb0ELb1ELb0ELb1ELb0ELb0ELi2ELi1ELi2ELi1ELb0EEENS1_21CollectiveEpilogueBwdISC_SD_SF_Li256ELb1ELb0ELi1EEENS1_25SingleTileBwdLPTSchedulerILb1ELi128ELb0EEEEEEEEEvNT_6ParamsE,(.L_x_7338 - _ZN7cutlass13device_kernelIN5flash11enable_sm90INS1_16FlashAttnBwdSm90INS1_25CollectiveMainloopBwdSm90ILi2ELi2ELi2EN4cute5tupleIJNS5_1CILi1EEES8_S8_EEENS6_IJNS7_ILi64EEENS7_ILi128EEESB_EEENS_6half_tEfNS_4arch4Sm90ELb1ELb0ELb0ELb1ELb0ELb1ELb0ELb0ELi2ELi1ELi2ELi1ELb0EEENS1_21CollectiveEpilogueBwdISC_SD_SF_Li256ELb1ELb0ELi1EEENS1_25SingleTileBwdLPTSchedulerILb1ELi128ELb0EEEEEEEEEvNT_6ParamsE)
        .other          _ZN7cutlass13device_kernelIN5flash11enable_sm90INS1_16FlashAttnBwdSm90INS1_25CollectiveMainloopBwdSm90ILi2ELi2ELi2EN4cute5tupleIJNS5_1CILi1EEES8_S8_EEENS6_IJNS7_ILi64EEENS7_ILi128EEESB_EEENS_6half_tEfNS_4arch4Sm90ELb1ELb0ELb0ELb1ELb0ELb1ELb0ELb0ELi2ELi1ELi2ELi1ELb0EEENS1_21CollectiveEpilogueBwdISC_SD_SF_Li256ELb1ELb0ELi1EEENS1_25SingleTileBwdLPTSchedulerILb1ELi128ELb0EEEEEEEEEvNT_6ParamsE,@"STO_CUDA_ENTRY STV_DEFAULT"
_ZN7cutlass13device_kernelIN5flash11enable_sm90INS1_16FlashAttnBwdSm90INS1_25CollectiveMainloopBwdSm90ILi2ELi2ELi2EN4cute5tupleIJNS5_1CILi1EEES8_S8_EEENS6_IJNS7_ILi64EEENS7_ILi128EEESB_EEENS_6half_tEfNS_4arch4Sm90ELb1ELb0ELb0ELb1ELb0ELb1ELb0ELb0ELi2ELi1ELi2ELi1ELb0EEENS1_21CollectiveEpilogueBwdISC_SD_SF_Li256ELb1ELb0ELi1EEENS1_25SingleTileBwdLPTSchedulerILb1ELi128ELb0EEEEEEEEEvNT_6ParamsE:
        /* <DEDUP_REMOVED lines=24> */
.L_x_6565:
[----:B------:R-:W-:Y:S05]  /*0180*/  BSYNC B0 ;  /* 0x0000000000007941 */ /* 0x000fea0003800000 */
.L_x_6564:
        /* <DEDUP_REMOVED lines=37> */
.L_x_6566:
        /* <DEDUP_REMOVED lines=22> */
.L_x_6567:
[----:B------:R-:W-:Y:S01]  /*0540*/  PLOP3.LUT P0, PT, PT, PT, UP0, 0x80, 0x0 ;  /* 0x000000000000781c */ /* 0x000fe20003f0f008 */
[----:B------:R-:W-:Y:S01]  /*0550*/  NOP ;  /* 0x0000000000007918 */ /* 0x000fe20000000000 */
[----:B------:R-:W-:Y:S01]  /*0560*/  ULDC.64 UR46, c[0x0][0x208] ;  /* 0x00008200002e7ab9 */ /* 0x000fe20000000a00 */
[----:B------:R-:W-:Y:S01]  /*0570*/  BSSY B6, `(.L_x_6568) ;  /* 0x0000b72000067945 */ /* 0x000fe20003800000 */
[----:B-12-4-:R-:W-:Y:S09]  /*0580*/  BAR.SYNC.DEFER_BLOCKING 0x0 ;  /* 0x0000000000007b1d */ /* 0x016ff20000010000 */
[----:B------:R-:W-:Y:S05]  /*0590*/  @!P0 BRA `(.L_x_6569) ;  /* 0x0000007800048947 */ /* 0x000fea0003800000 */
.L_x_6570:
        /* <DEDUP_REMOVED lines=32> */
.L_x_6571:
[----:B------:R-:W-:Y:S01]  /*07a0*/  ULDC UR7, c[0x0][0x8c4] ;  /* 0x0002310000077ab9 */ /* 0x000fe20000000800 */
[----:B------:R-:W-:Y:S01]  /*07b0*/  UMOV UR36, UR10 ;  /* 0x0000000a00247c82 */ /* 0x000fe20008000000 */
[----:B------:R-:W-:-:S11]  /*07c0*/  UISETP.NE.AND UP0, UPT, UR7, 0x1, UPT ;  /* 0x000000010700788c */ /* 0x000fd6000bf05270 */
[----:B------:R-:W-:Y:S02]  /*07d0*/  @UP0 ULDC.64 UR8, c[0x0][0x8c8] ;  /* 0x0002320000080ab9 */ /* 0x000fe40000000a00 */
[----:B------:R-:W-:-:S04]  /*07e0*/  UIMAD.WIDE.U32 UR4, UR10, UR8, URZ ;  /* 0x000000080a0472a5 */ /* 0x000fc8000f8e003f */
[----:B------:R-:W-:-:S04]  /*07f0*/  @UP0 USHF.R.U32.HI UR36, URZ, UR9, UR5 ;  /* 0x000000093f240299 */ /* 0x000fc80008011605 */
[----:B------:R-:W-:-:S12]  /*0800*/  UIMAD UR4, UR36, UR7, URZ ;  /* 0x00000007240472a4 */ /* 0x000fd8000f8e023f */
.L_x_6572:
        /* <DEDUP_REMOVED lines=23> */
.L_x_6573:
        /* <DEDUP_REMOVED lines=14> */
.L_x_6575:
[----:B------:R-:W-:-:S05]  /*0a60*/  ULDC UR4, c[0x0][0x8ec] ;  /* 0x00023b0000047ab9 */ /* 0x000fca0000000800 */
.L_x_6574:
        /* <DEDUP_REMOVED lines=9> */
[----:B------:R-:W-:Y:S01]  /*0b00*/  USHF.R.S32.HI UR40, URZ, 0x1f, UR37 ;  /* 0x0000001f3f287899 */ /* 0x000fe20008011425 */
[----:B------:R-:W-:Y:S01]  /*0b10*/  ISETP.NE.U32.AND P0, PT, RZ, UR4, PT ;  /* 0x00000004ff007c0c */ /* 0x000fe2000bf05070 */
[----:B------:R-:W-:-:S03]  /*0b20*/  ULDC UR41, c[0x0][0x290] ;  /* 0x0000a40000297ab9 */ /* 0x000fc60000000800 */
        /* <DEDUP_REMOVED lines=9> */
.L_x_6577:
        /* <DEDUP_REMOVED lines=14> */
.L_x_6578:
        /* <DEDUP_REMOVED lines=11> */
.L_x_6579:
        /* <DEDUP_REMOVED lines=13> */
.L_x_6580:
        /* <DEDUP_REMOVED lines=103> */
.L_x_6583:
        /* <DEDUP_REMOVED lines=15> */
.L_x_6582:
        /* <DEDUP_REMOVED lines=22> */
.L_x_6585:
        /* <DEDUP_REMOVED lines=15> */
.L_x_6584:
        /* <DEDUP_REMOVED lines=8> */
.L_x_6730:
        /* <DEDUP_REMOVED lines=15> */
.L_x_6587:
[----:B------:R-:W-:Y:S01]  /*1940*/  SHF.R.S32.HI R8, RZ, 0x4, R3 ;  /* 0x00000004ff087819 */ /* 0x000fe20000011403 */
[----:B------:R-:W-:Y:S01]  /*1950*/  UIMAD UR4, UR36, -0x80, UR41 ;  /* 0xffffff80240478a4 */ /* 0x000fe2000f8e0229 */
[----:B------:R-:W-:Y:S01]  /*1960*/  SHF.R.S32.HI R0, RZ, 0x1f, R5 ;  /* 0x0000001fff007819 */ /* 0x000fe20000011405 */
[----:B------:R-:W-:Y:S01]  /*1970*/  IMAD.U32 R231, RZ, RZ, UR38 ;  /* 0x00000026ffe77e24 */ /* 0x000fe2000f8e00ff */
[----:B---3--:R-:W-:Y:S02]  /*1980*/  LOP3.LUT R9, R7, 0x8, R2, 0xf8, !PT ;  /* 0x0000000807097812 */ /* 0x008fe400078ef802 */
        /* <DEDUP_REMOVED lines=9> */
[----:B------:R-:W-:-:S02]  /*1a20*/  LEA.HI R7, R13, R13, RZ, 0x1 ;  /* 0x0000000d0d077211 */ /* 0x000fc400078f08ff */
[----:B------:R-:W-:Y:S02]  /*1a30*/  CS2R R78, SRZ ;  /* 0x00000000004e7805 */ /* 0x000fe4000001ff00 */
[----:B------:R-:W-:Y:S02]  /*1a40*/  LOP3.LUT R11, R3, 0x7ffffe, RZ, 0xc0, !PT ;  /* 0x007ffffe030b7812 */ /* 0x000fe400078ec0ff */
[----:B------:R-:W-:Y:S02]  /*1a50*/  CS2R R76, SRZ ;  /* 0x00000000004c7805 */ /* 0x000fe4000001ff00 */
[--C-:B------:R-:W-:Y:S02]  /*1a60*/  SHF.R.S32.HI R6, RZ, 0x2, R2.reuse ;  /* 0x00000002ff067819 */ /* 0x100fe40000011402 */
[----:B------:R-:W-:Y:S02]  /*1a70*/  CS2R R74, SRZ ;  /* 0x00000000004a7805 */ /* 0x000fe4000001ff00 */
[----:B------:R-:W-:Y:S01]  /*1a80*/  SHF.R.S32.HI R3, RZ, 0x1f, R2 ;  /* 0x0000001fff037819 */ /* 0x000fe20000011402 */
[----:B------:R-:W-:Y:S01]  /*1a90*/  IMAD.IADD R11, R8, 0x1, -R11 ;  /* 0x00000001080b7824 */ /* 0x000fe200078e0a0b */
[----:B------:R-:W-:-:S02]  /*1aa0*/  SHF.R.S32.HI R0, RZ, 0x5, R0 ;  /* 0x00000005ff007819 */ /* 0x000fc40000011400 */
[----:B------:R-:W-:Y:S02]  /*1ab0*/  CS2R R72, SRZ ;  /* 0x0000000000487805 */ /* 0x000fe4000001ff00 */
[----:B------:R-:W-:Y:S02]  /*1ac0*/  LOP3.LUT R229, R9, R4, RZ, 0x3c, !PT ;  /* 0x0000000409e57212 */ /* 0x000fe400078e3cff */
[----:B------:R-:W-:Y:S02]  /*1ad0*/  CS2R R70, SRZ ;  /* 0x0000000000467805 */ /* 0x000fe4000001ff00 */
[----:B------:R-:W-:Y:S01]  /*1ae0*/  LOP3.LUT R4, R7, 0xfffffffe, RZ, 0xc0, !PT ;  /* 0xfffffffe07047812 */ /* 0x000fe200078ec0ff */
[----:B------:R-:W-:Y:S01]  /*1af0*/  IMAD R9, R0, -0x10, R15 ;  /* 0xfffffff000097824 */ /* 0x000fe200078e020f */
[----:B------:R-:W-:Y:S02]  /*1b00*/  LEA.HI R3, R3, R6, RZ, 0x3 ;  /* 0x0000000603037211 */ /* 0x000fe400078f18ff */
[----:B------:R-:W-:-:S02]  /*1b10*/  CS2R R68, SRZ ;  /* 0x0000000000447805 */ /* 0x000fc4000001ff00 */
[----:B--2---:R-:W-:Y:S01]  /*1b20*/  LEA.HI R0, R14, R14, RZ, 0x1 ;  /* 0x0000000e0e007211 */ /* 0x004fe200078f08ff */
[----:B------:R-:W-:Y:S01]  /*1b30*/  IMAD.IADD R8, R13, 0x1, -R4 ;  /* 0x000000010d087824 */ /* 0x000fe200078e0a04 */
[----:B------:R-:W-:Y:S01]  /*1b40*/  LOP3.LUT R7, R3, 0xfffffff8, RZ, 0xc0, !PT ;  /* 0xfffffff803077812 */ /* 0x000fe200078ec0ff */
[----:B------:R-:W-:Y:S01]  /*1b50*/  IMAD.SHL.U32 R4, R13, 0x1000, RZ ;  /* 0x000010000d047824 */ /* 0x000fe200078e00ff */
[----:B------:R-:W-:Y:S02]  /*1b60*/  LOP3.LUT R2, R2, 0xfffffffc, RZ, 0xc0, !PT ;  /* 0xfffffffc02027812 */ /* 0x000fe400078ec0ff */
        /* <DEDUP_REMOVED lines=65> */
[----:B------:R-:W-:Y:S02]  /*1f80*/  IMAD R2, R9, 0x4, R228 ;  /* 0x0000000409027824 */ /* 0x000fe400078e02e4 */
[----:B------:R-:W-:-:S07]  /*1f90*/  IMAD.SHL.U32 R227, R227, 0x2, RZ ;  /* 0x00000002e3e37824 */ /* 0x000fce00078e00ff */
.L_x_6599:
[----:B------:R-:W-:-:S13]  /*1fa0*/  ISETP.NE.AND P0, PT, R231, 0x3, PT ;  /* 0x00000003e700780c */ /* 0x000fda0003f05270 */
[----:B------:R-:W-:Y:S05]  /*1fb0*/  @!P0 BRA `(.L_x_6589) ;  /* 0x0000000000048947 */ /* 0x000fea0003800000 */
[----:B------:R-:W-:Y:S01]  /*1fc0*/  BPT.TRAP 0x1 ;  /* 0x000000040000795c */ /* 0x000fe20000300000 */
.L_x_6589:
[----:B------:R-:W-:Y:S01]  /*1fd0*/  IMAD R0, R3, 0x8, R228 ;  /* 0x0000000803007824 */ /* 0x000fe200078e02e4 */
[----:B------:R-:W-:-:S04]  /*1fe0*/  SHF.L.U32 R9, R4, 0x1f, RZ ;  /* 0x0000001f04097819 */ /* 0x000fc800000006ff */
[----:B------:R2:W3:Y:S01]  /*1ff0*/  SYNCS.PHASECHK.TRANS64.TRYWAIT P1, [R0+URZ+0x30810], R9 ;  /* 0x03081009000075a7 */ /* 0x0004e2000802017f */
[----:B------:R-:W-:Y:S05]  /*2000*/  @!P0 BRA `(.L_x_6590) ;  /* 0x0000000000048947 */ /* 0x000fea0003800000 */
[----:B------:R-:W-:Y:S01]  /*2010*/  BPT.TRAP 0x1 ;  /* 0x000000040000795c */ /* 0x000fe20000300000 */
.L_x_6590:
[----:B---3--:R-:W-:Y:S05]  /*2020*/  @P1 BRA `(.L_x_6591) ;  /* 0x0000000000081947 */ /* 0x008fea0003800000 */
[----:B------:R-:W3:Y:S02]  /*2030*/  SYNCS.PHASECHK.TRANS64.TRYWAIT P1, [R0+URZ+0x30810], R9 ;  /* 0x03081009000075a7 */ /* 0x000ee4000802017f */
[----:B---3--:R-:W-:Y:S05]  /*2040*/  @!P1 BRA `(.L_x_6592) ;  /* 0x0000009c00489947 */ /* 0x008fea0003800000 */
.L_x_6591:
        /* <DEDUP_REMOVED lines=81> */
.L_x_6593:
[----:B------:R1:W1:Y:S01]  /*2560*/  SYNCS.PHASECHK.TRANS64.TRYWAIT P1, [R0+URZ+0x30830], R9 ;  /* 0x03083009000075a7 */ /* 0x000262000802017f */
[----:B------:R-:W-:Y:S05]  /*2570*/  @!P0 BRA `(.L_x_6594) ;  /* 0x0000000000048947 */ /* 0x000fea0003800000 */
[----:B------:R-:W-:Y:S01]  /*2580*/  BPT.TRAP 0x1 ;  /* 0x000000040000795c */ /* 0x000fe20000300000 */
.L_x_6594:
[----:B------:R-:W-:-:S05]  /*2590*/  VIADD R6, R228, 0x20000 ;  /* 0x00020000e4067836 */ /* 0x000fca0000000000 */
[----:B------:R-:W-:-:S04]  /*25a0*/  SHF.R.U32.HI R6, RZ, 0x4, R6 ;  /* 0x00000004ff067819 */ /* 0x000fc80000011606 */
[----:B------:R-:W-:-:S04]  /*25b0*/  LOP3.LUT R225, R6, 0x3fff, RZ, 0xc0, !PT ;  /* 0x00003fff06e17812 */ /* 0x000fc800078ec0ff */
[----:B------:R-:W-:Y:S01]  /*25c0*/  LOP3.LUT R6, R225, 0x10000, RZ, 0xfc, !PT ;  /* 0x00010000e1067812 */ /* 0x000fe200078efcff */
[----:B-1----:R-:W-:Y:S06]  /*25d0*/  @P1 BRA `(.L_x_6595) ;  /* 0x0000000000081947 */ /* 0x002fec0003800000 */
[----:B------:R-:W1:Y:S02]  /*25e0*/  SYNCS.PHASECHK.TRANS64.TRYWAIT P1, [R0+URZ+0x30830], R9 ;  /* 0x03083009000075a7 */ /* 0x000e64000802017f */
[----:B-1----:R-:W-:Y:S05]  /*25f0*/  @!P1 BRA `(.L_x_6596) ;  /* 0x0000009400f09947 */ /* 0x002fea0003800000 */
.L_x_6595:
        /* <DEDUP_REMOVED lines=312> */
[----:B------:R-:W-:Y:S01]  /*3980*/  R2UR UR7, R7 ;  /* 0x00000000070772ca */ /* 0x000fe200000e0000 */
[----:B------:R-:W-:Y:S01]  /*3990*/  UIADD3 UR6, UR6, 0x180, URZ ;  /* 0x0000018006067890 */ /* 0x000fe2000fffe03f */
[----:B------:R-:W-:-:S04]  /*39a0*/  LOP3.LUT R6, R6, 0x3fff, RZ, 0xc0, !PT ;  /* 0x00003fff06067812 */ /* 0x000fc800078ec0ff */
[----:B------:R-:W-:-:S05]  /*39b0*/  LOP3.LUT R6, R6, 0x10000, RZ, 0xfc, !PT ;  /* 0x0001000006067812 */ /* 0x000fca00078efcff */
[----:B------:R-:W-:Y:S02]  /*39c0*/  IMAD R6, R3, 0x400, R6 ;  /* 0x0000040003067824 */ /* 0x000fe400078e0206 */
[----:B------:R-:W-:-:S03]  /*39d0*/  USHF.R.U32.HI UR7, URZ, 0x4, UR7 ;  /* 0x000000043f077899 */ /* 0x000fc60008011607 */
[----:B------:R-:W-:Y:S01]  /*39e0*/  R2UR UR5, R6 ;  /* 0x00000000060572ca */ /* 0x000fe200000e0000 */
[----:B------:R-:W-:-:S03]  /*39f0*/  ULOP3.LUT UR12, UR7, 0x3fff, URZ, 0xc0, !UPT ;  /* 0x00003fff070c7892 */ /* 0x000fc6000f8ec03f */
[----:B------:R-:W-:Y:S01]  /*3a00*/  UMOV UR7, 0x40000040 ;  /* 0x4000004000077882 */ /* 0x000fe20000000000 */
        /* <DEDUP_REMOVED lines=84> */
.L_x_6597:
        /* <DEDUP_REMOVED lines=49> */
.L_x_6598:
        /* <DEDUP_REMOVED lines=78> */
.L_x_6581:
        /* <DEDUP_REMOVED lines=142> */
[----:B------:R-:W-:-:S04]  /*5020*/  UMOV UR5, URZ ;  /* 0x0000003f00057c82 */ /* 0x000fc80008000000 */
        /* <DEDUP_REMOVED lines=19> */
.L_x_6601:
        /* <DEDUP_REMOVED lines=60> */
.L_x_6603:
[----:B------:R-:W-:Y:S05]  /*5520*/  BSYNC B0 ;  /* 0x0000000000007941 */ /* 0x000fea0003800000 */
.L_x_6602:
        /* <DEDUP_REMOVED lines=15> */
.L_x_6605:
[----:B------:R-:W-:Y:S05]  /*5620*/  BSYNC B0 ;  /* 0x0000000000007941 */ /* 0x000fea0003800000 */
.L_x_6604:
        /* <DEDUP_REMOVED lines=18> */
.L_x_6607:
[----:B------:R-:W-:Y:S05]  /*5750*/  BSYNC B0 ;  /* 0x0000000000007941 */ /* 0x000fea0003800000 */
.L_x_6606:
        /* <DEDUP_REMOVED lines=17> */
.L_x_6609:
[----:B------:R-:W-:Y:S05]  /*5870*/  BSYNC B0 ;  /* 0x0000000000007941 */ /* 0x000fea0003800000 */
.L_x_6608:
        /* <DEDUP_REMOVED lines=18> */
.L_x_6611:
[----:B------:R-:W-:Y:S05]  /*59a0*/  BSYNC B0 ;  /* 0x0000000000007941 */ /* 0x000fea0003800000 */
.L_x_6610:
        /* <DEDUP_REMOVED lines=18> */
.L_x_6613:
[----:B------:R-:W-:Y:S05]  /*5ad0*/  BSYNC B0 ;  /* 0x0000000000007941 */ /* 0x000fea0003800000 */
.L_x_6612:
        /* <DEDUP_REMOVED lines=19> */
.L_x_6615:
[----:B------:R-:W-:Y:S05]  /*5c10*/  BSYNC B0 ;  /* 0x0000000000007941 */ /* 0x000fea0003800000 */
.L_x_6614:
        /* <DEDUP_REMOVED lines=18> */
.L_x_6617:
[----:B------:R-:W-:Y:S05]  /*5d40*/  BSYNC B0 ;  /* 0x0000000000007941 */ /* 0x000fea0003800000 */
.L_x_6616:
        /* <DEDUP_REMOVED lines=39> */
.L_x_6619:
[----:B------:R-:W-:Y:S05]  /*5fc0*/  BSYNC B0 ;  /* 0x0000000000007941 */ /* 0x000fea0003800000 */
.L_x_6618:
        /* <DEDUP_REMOVED lines=17> */
.L_x_6621:
[----:B------:R-:W-:Y:S05]  /*60e0*/  BSYNC B0 ;  /* 0x0000000000007941 */ /* 0x000fea0003800000 */
.L_x_6620:
        /* <DEDUP_REMOVED lines=15> */
.L_x_6623:
[----:B------:R-:W-:Y:S05]  /*61e0*/  BSYNC B0 ;  /* 0x0000000000007941 */ /* 0x000fea0003800000 */
.L_x_6622:
        /* <DEDUP_REMOVED lines=15> */
.L_x_6625:
[----:B------:R-:W-:Y:S05]  /*62e0*/  BSYNC B0 ;  /* 0x0000000000007941 */ /* 0x000fea0003800000 */
.L_x_6624:
        /* <DEDUP_REMOVED lines=15> */
.L_x_6627:
[----:B------:R-:W-:Y:S05]  /*63e0*/  BSYNC B0 ;  /* 0x0000000000007941 */ /* 0x000fea0003800000 */
.L_x_6626:
        /* <DEDUP_REMOVED lines=15> */
.L_x_6629:
[----:B------:R-:W-:Y:S05]  /*64e0*/  BSYNC B0 ;  /* 0x0000000000007941 */ /* 0x000fea0003800000 */
.L_x_6628:
        /* <DEDUP_REMOVED lines=15> */
.L_x_6631:
[----:B------:R-:W-:Y:S05]  /*65e0*/  BSYNC B0 ;  /* 0x0000000000007941 */ /* 0x000fea0003800000 */
.L_x_6630:
        /* <DEDUP_REMOVED lines=15> */
.L_x_6600:
        /* <DEDUP_REMOVED lines=30> */
[----:B------:R-:W-:Y:S01]  /*68c0*/  VIADD R6, R12, 0x10 ;  /* 0x000000100c067836 */ /* 0x000fe20000000000 */
[----:B---3--:R-:W-:Y:S01]  /*68d0*/  @P1 R2UR UR6, R4 ;  /* 0x00000000040612ca */ /* 0x008fe200000e0000 */
[----:B------:R-:W-:-:S04]  /*68e0*/  @UP0 UMOV UR4, UR7 ;  /* 0x0000000700040c82 */ /* 0x000fc80008000000 */
[----:B------:R-:W-:Y:S01]  /*68f0*/  @UP0 UMOV UR5, UR8 ;  /* 0x0000000800050c82 */ /* 0x000fe20008000000 */
[----:B------:R-:W-:Y:S09]  /*6900*/  @P1 BRA `(.L_x_6632) ;  /* 0x0000000000181947 */ /* 0x000ff20003800000 */
[----:B------:R-:W-:Y:S05]  /*6910*/  @!P0 BRA `(.L_x_6632) ;  /* 0x0000000000148947 */ /* 0x000fea0003800000 */
[----:B------:R-:W2:Y:S04]  /*6920*/  LDG.E R5, desc[UR46][R2.64] ;  /* 0x0000002e02057981 */ /* 0x000ea8000c1e1900 */
[----:B------:R-:W3:Y:S01]  /*6930*/  LDG.E R4, desc[UR46][R2.64+0x4] ;  /* 0x0000042e02047981 */ /* 0x000ee2000c1e1900 */
[----:B--2---:R-:W-:Y:S02]  /*6940*/  R2UR UR7, R5 ;  /* 0x00000000050772ca */ /* 0x004fe400000e0000 */
[----:B---3--:R-:W-:-:S13]  /*6950*/  R2UR UR6, R4 ;  /* 0x00000000040672ca */ /* 0x008fda00000e0000 */
[----:B------:R-:W-:-:S12]  /*6960*/  UIADD3 UR6, -UR7, UR6, URZ ;  /* 0x0000000607067290 */ /* 0x000fd8000fffe13f */
.L_x_6632:
[----:B------:R-:W-:Y:S01]  /*6970*/  IMAD.SHL.U32 R4, R0, 0x8, RZ ;  /* 0x0000000800047824 */ /* 0x000fe200078e00ff */
[----:B------:R-:W-:Y:S01]  /*6980*/  UIMAD UR7, UR36, -0x80, UR6 ;  /* 0xffffff80240778a4 */ /* 0x000fe2000f8e0206 */
[----:B------:R-:W-:Y:S01]  /*6990*/  VIADD R0, R12, 0x20 ;  /* 0x000000200c007836 */ /* 0x000fe20000000000 */
[----:B------:R-:W-:Y:S01]  /*69a0*/  ULDC.64 UR8, c[0x0][0x820] ;  /* 0x0002080000087ab9 */ /* 0x000fe20000000a00 */
[----:B------:R-:W-:Y:S01]  /*69b0*/  ULDC.64 UR10, c[0x0][0x828] ;  /* 0x00020a00000a7ab9 */ /* 0x000fe20000000a00 */
[----:B------:R-:W-:Y:S01]  /*69c0*/  UIMAD UR6, UR40, UR8, URZ ;  /* 0x00000008280672a4 */ /* 0x000fe2000f8e023f */
[----:B------:R-:W-:Y:S01]  /*69d0*/  SHF.R.S32.HI R5, RZ, 0x1f, R4 ;  /* 0x0000001fff057819 */ /* 0x000fe20000011404 */
[----:B------:R-:W-:Y:S01]  /*69e0*/  IMAD.U32 R3, RZ, RZ, UR8 ;  /* 0x00000008ff037e24 */ /* 0x000fe2000f8e00ff */
[----:B------:R-:W-:Y:S01]  /*69f0*/  ISETP.GE.AND P6, PT, R6, UR7, PT ;  /* 0x0000000706007c0c */ /* 0x000fe2000bfc6270 */
[----:B------:R-:W-:Y:S01]  /*6a00*/  VIADD R6, R12, 0x30 ;  /* 0x000000300c067836 */ /* 0x000fe20000000000 */
[----:B------:R-:W-:-:S02]  /*6a10*/  UIMAD UR8, UR37, UR9, UR6 ;  /* 0x00000009250872a4 */ /* 0x000fc4000f8e0206 */
[----:B------:R-:W-:Y:S01]  /*6a20*/  IMAD.WIDE.U32 R2, R3, UR37, R4 ;  /* 0x0000002503027c25 */ /* 0x000fe2000f8e0004 */
[----:B------:R-:W-:Y:S01]  /*6a30*/  USHF.R.S32.HI UR6, URZ, 0x1f, UR39 ;  /* 0x0000001f3f067899 */ /* 0x000fe20008011427 */
[----:B------:R-:W-:Y:S01]  /*6a40*/  ISETP.GE.AND P2, PT, R12, UR7, PT ;  /* 0x000000070c007c0c */ /* 0x000fe2000bf46270 */
[----:B------:R-:W-:Y:S01]  /*6a50*/  USEL UR39, UR39, URZ, !UP0 ;  /* 0x0000003f27277287 */ /* 0x000fe2000c000000 */
[----:B------:R-:W-:Y:S01]  /*6a60*/  ISETP.GE.AND P0, PT, R6, UR7, PT ;  /* 0x0000000706007c0c */ /* 0x000fe2000bf06270 */
[----:B------:R-:W-:Y:S01]  /*6a70*/  IMAD.MOV.U32 R6, RZ, RZ, R2 ;  /* 0x000000ffff067224 */ /* 0x000fe200078e0002 */
[C---:B------:R-:W-:Y:S01]  /*6a80*/  IADD3 R2, P3, R12.reuse, UR4, RZ ;  /* 0x000000040c027c10 */ /* 0x040fe2000ff7e0ff */
[----:B------:R-:W-:Y:S01]  /*6a90*/  VIADD R7, R3, UR8 ;  /* 0x0000000803077c36 */ /* 0x000fe20008000000 */
[----:B------:R-:W-:Y:S01]  /*6aa0*/  USEL UR8, UR6, URZ, !UP0 ;  /* 0x0000003f06087287 */ /* 0x000fe2000c000000 */
[----:B------:R-:W-:Y:S01]  /*6ab0*/  IMAD.U32 R11, RZ, RZ, UR10 ;  /* 0x0000000aff0b7e24 */ /* 0x000fe2000f8e00ff */
[----:B------:R-:W-:Y:S01]  /*6ac0*/  ULDC UR4, c[0x0][0x80c] ;  /* 0x0002030000047ab9 */ /* 0x000fe20000000800 */
[----:B------:R-:W-:Y:S01]  /*6ad0*/  LEA.HI.X.SX32 R3, R12, UR5, 0x1, P3 ;  /* 0x000000050c037c11 */ /* 0x000fe200098f0eff */
[----:B------:R-:W-:Y:S01]  /*6ae0*/  UIMAD UR6, UR8, UR10, URZ ;  /* 0x0000000a080672a4 */ /* 0x000fe2000f8e023f */
[----:B------:R-:W-:Y:S01]  /*6af0*/  ISETP.GE.OR P4, PT, R4, UR4, P2 ;  /* 0x0000000404007c0c */ /* 0x000fe20009786670 */
        /* <DEDUP_REMOVED lines=23> */
.L_x_6634:
[----:B------:R-:W-:Y:S05]  /*6c70*/  BSYNC B0 ;  /* 0x0000000000007941 */ /* 0x000fea0003800000 */
.L_x_6633:
        /* <DEDUP_REMOVED lines=16> */
.L_x_6636:
[----:B------:R-:W-:Y:S05]  /*6d80*/  BSYNC B0 ;  /* 0x0000000000007941 */ /* 0x000fea0003800000 */
.L_x_6635:
        /* <DEDUP_REMOVED lines=16> */
.L_x_6638:
[----:B------:R-:W-:Y:S05]  /*6e90*/  BSYNC B0 ;  /* 0x0000000000007941 */ /* 0x000fea0003800000 */
.L_x_6637:
        /* <DEDUP_REMOVED lines=17> */
.L_x_6640:
[----:B------:R-:W-:Y:S05]  /*6fb0*/  BSYNC B0 ;  /* 0x0000000000007941 */ /* 0x000fea0003800000 */
.L_x_6639:
        /* <DEDUP_REMOVED lines=16> */
.L_x_6642:
[----:B------:R-:W-:Y:S05]  /*70c0*/  BSYNC B0 ;  /* 0x0000000000007941 */ /* 0x000fea0003800000 */
.L_x_6641:
        /* <DEDUP_REMOVED lines=17> */
.L_x_6644:
[----:B------:R-:W-:Y:S05]  /*71e0*/  BSYNC B0 ;  /* 0x0000000000007941 */ /* 0x000fea0003800000 */
.L_x_6643:
        /* <DEDUP_REMOVED lines=18> */
.L_x_6646:
[----:B------:R-:W-:Y:S05]  /*7310*/  BSYNC B0 ;  /* 0x0000000000007941 */ /* 0x000fea0003800000 */
.L_x_6645:
        /* <DEDUP_REMOVED lines=17> */
.L_x_6648:
[----:B------:R-:W-:Y:S05]  /*7430*/  BSYNC B0 ;  /* 0x0000000000007941 */ /* 0x000fea0003800000 */
.L_x_6647:
        /* <DEDUP_REMOVED lines=38> */
.L_x_6650:
[----:B------:R-:W-:Y:S05]  /*76a0*/  BSYNC B0 ;  /* 0x0000000000007941 */ /* 0x000fea0003800000 */
.L_x_6649:
        /* <DEDUP_REMOVED lines=16> */
.L_x_6652:
[----:B------:R-:W-:Y:S05]  /*77b0*/  BSYNC B0 ;  /* 0x0000000000007941 */ /* 0x000fea0003800000 */
.L_x_6651:
        /* <DEDUP_REMOVED lines=15> */
.L_x_6654:
[----:B------:R-:W-:Y:S05]  /*78b0*/  BSYNC B0 ;  /* 0x0000000000007941 */ /* 0x000fea0003800000 */
.L_x_6653:
        /* <DEDUP_REMOVED lines=15> */
.L_x_6656:
[----:B------:R-:W-:Y:S05]  /*79b0*/  BSYNC B0 ;  /* 0x0000000000007941 */ /* 0x000fea0003800000 */
.L_x_6655:
        /* <DEDUP_REMOVED lines=15> */
.L_x_6658:
[----:B------:R-:W-:Y:S05]  /*7ab0*/  BSYNC B0 ;  /* 0x0000000000007941 */ /* 0x000fea0003800000 */
.L_x_6657:
        /* <DEDUP_REMOVED lines=15> */
.L_x_6660:
[----:B------:R-:W-:Y:S05]  /*7bb0*/  BSYNC B0 ;  /* 0x0000000000007941 */ /* 0x000fea0003800000 */
.L_x_6659:
        /* <DEDUP_REMOVED lines=15> */
.L_x_6662:
[----:B------:R-:W-:Y:S05]  /*7cb0*/  BSYNC B0 ;  /* 0x0000000000007941 */ /* 0x000fea0003800000 */
.L_x_6661:
        /* <DEDUP_REMOVED lines=15> */
.L_x_6569:
        /* <DEDUP_REMOVED lines=29> */
.L_x_6664:
[----:B------:R-:W-:Y:S01]  /*7f80*/  ULDC UR9, c[0x0][0x8c4] ;  /* 0x0002310000097ab9 */ /* 0x000fe20000000800 */
[----:B------:R-:W-:Y:S01]  /*7f90*/  UMOV UR7, UR8 ;  /* 0x0000000800077c82 */ /* 0x000fe20008000000 */
[----:B------:R-:W-:-:S11]  /*7fa0*/  UISETP.NE.AND UP0, UPT, UR9, 0x1, UPT ;  /* 0x000000010900788c */ /* 0x000fd6000bf05270 */
[----:B------:R-:W-:Y:S02]  /*7fb0*/  @UP0 ULDC.64 UR10, c[0x0][0x8c8] ;  /* 0x00023200000a0ab9 */ /* 0x000fe40000000a00 */
[----:B------:R-:W-:-:S04]  /*7fc0*/  UIMAD.WIDE.U32 UR4, UR8, UR10, URZ ;  /* 0x0000000a080472a5 */ /* 0x000fc8000f8e003f */
[----:B------:R-:W-:-:S04]  /*7fd0*/  @UP0 USHF.R.U32.HI UR7, URZ, UR11, UR5 ;  /* 0x0000000b3f070299 */ /* 0x000fc80008011605 */
[----:B------:R-:W-:-:S12]  /*7fe0*/  UIMAD UR4, UR7, UR9, URZ ;  /* 0x00000009070472a4 */ /* 0x000fd8000f8e023f */
.L_x_6665:
        /* <DEDUP_REMOVED lines=23> */
.L_x_6666:
        /* <DEDUP_REMOVED lines=13> */
.L_x_6668:
[----:B------:R-:W-:-:S05]  /*8230*/  ULDC UR4, c[0x0][0x8ec] ;  /* 0x00023b0000047ab9 */ /* 0x000fca0000000800 */
.L_x_6667:
        /* <DEDUP_REMOVED lines=46> */
.L_x_6669:
        /* <DEDUP_REMOVED lines=13> */
.L_x_6670:
        /* <DEDUP_REMOVED lines=12> */
.L_x_6671:
        /* <DEDUP_REMOVED lines=54> */
.L_x_6674:
[----:B------:R-:W-:Y:S05]  /*8a10*/  BSYNC B0 ;  /* 0x0000000000007941 */ /* 0x000fea0003800000 */
.L_x_6673:
        /* <DEDUP_REMOVED lines=19> */
.L_x_6676:
[----:B------:R-:W-:Y:S05]  /*8b50*/  BSYNC B0 ;  /* 0x0000000000007941 */ /* 0x000fea0003800000 */
.L_x_6675:
[----:B------:R-:W-:Y:S06]  /*8b60*/  BAR.ARV 0xa, 0xa0 ;  /* 0x0282800000007b1d */ /* 0x000fec0000002000 */
[----:B------:R-:W-:Y:S04]  /*8b70*/  BSSY B0, `(.L_x_6677) ;  /* 0x0000003000007945 */ /* 0x000fe80003800000 */
[----:B------:R-:W-:Y:S05]  /*8b80*/  @!P0 BRA `(.L_x_6678) ;  /* 0x0000000000048947 */ /* 0x000fea0003800000 */
[----:B------:R-:W-:-:S04]  /*8b90*/  DEPBAR.LE SB0, 0x0 ;  /* 0x000080000000791a */ /* 0x000fc80000000000 */
.L_x_6678:
[----:B------:R-:W-:Y:S05]  /*8ba0*/  BSYNC B0 ;  /* 0x0000000000007941 */ /* 0x000fea0003800000 */
.L_x_6677:
[----:B------:R-:W-:Y:S06]  /*8bb0*/  BAR.ARV 0xb, 0xa0 ;  /* 0x02c2800000007b1d */ /* 0x000fec0000002000 */
[----:B------:R-:W-:Y:S01]  /*8bc0*/  UIADD3 UR18, UR12, 0x1, URZ ;  /* 0x000000010c127890 */ /* 0x000fe2000fffe03f */
[----:B------:R-:W-:Y:S11]  /*8bd0*/  BRA `(.L_x_6679) ;  /* 0x0000000000047947 */ /* 0x000ff60003800000 */
.L_x_6672:
[----:B------:R-:W-:-:S05]  /*8be0*/  UMOV UR18, UR12 ;  /* 0x0000000c00127c82 */ /* 0x000fca0008000000 */
.L_x_6679:
        /* <DEDUP_REMOVED lines=22> */
.L_x_6692:
        /* <DEDUP_REMOVED lines=20> */
.L_x_6681:
[----:B------:R-:W-:Y:S05]  /*8e90*/  BSYNC B0 ;  /* 0x0000000000007941 */ /* 0x000fea0003800000 */
.L_x_6680:
        /* <DEDUP_REMOVED lines=13> */
.L_x_6683:
[----:B------:R-:W-:Y:S05]  /*8f70*/  BSYNC B0 ;  /* 0x0000000000007941 */ /* 0x000fea0003800000 */
.L_x_6682:
[----:B------:R-:W-:Y:S06]  /*8f80*/  BAR.ARV 0xa, 0xa0 ;  /* 0x0282800000007b1d */ /* 0x000fec0000002000 */
[----:B------:R-:W-:Y:S04]  /*8f90*/  BSSY B0, `(.L_x_6684) ;  /* 0x0000003000007945 */ /* 0x000fe80003800000 */
[----:B------:R-:W-:Y:S05]  /*8fa0*/  @!P0 BRA `(.L_x_6685) ;  /* 0x0000000000048947 */ /* 0x000fea0003800000 */
[----:B------:R-:W-:-:S04]  /*8fb0*/  DEPBAR.LE SB0, 0x0 ;  /* 0x000080000000791a */ /* 0x000fc80000000000 */
.L_x_6685:
[----:B------:R-:W-:Y:S05]  /*8fc0*/  BSYNC B0 ;  /* 0x0000000000007941 */ /* 0x000fea0003800000 */
.L_x_6684:
        /* <DEDUP_REMOVED lines=13> */
.L_x_6687:
[----:B------:R-:W-:Y:S05]  /*90a0*/  BSYNC B0 ;  /* 0x0000000000007941 */ /* 0x000fea0003800000 */
.L_x_6686:
        /* <DEDUP_REMOVED lines=13> */
.L_x_6689:
[----:B------:R-:W-:Y:S05]  /*9180*/  BSYNC B0 ;  /* 0x0000000000007941 */ /* 0x000fea0003800000 */
.L_x_6688:
[----:B------:R-:W-:Y:S01]  /*9190*/  UIADD3 UR18, UR18, 0x2, URZ ;  /* 0x0000000212127890 */ /* 0x000fe2000fffe03f */
[----:B------:R-:W-:Y:S06]  /*91a0*/  BAR.ARV 0xa, 0xa0 ;  /* 0x0282800000007b1d */ /* 0x000fec0000002000 */
[----:B------:R-:W-:Y:S01]  /*91b0*/  UISETP.GE.AND UP0, UPT, UR18, UR7, UPT ;  /* 0x000000071200728c */ /* 0x000fe2000bf06270 */
[----:B------:R-:W-:Y:S04]  /*91c0*/  BSSY B0, `(.L_x_6690) ;  /* 0x0000003000007945 */ /* 0x000fe80003800000 */
[----:B------:R-:W-:Y:S06]  /*91d0*/  @!P0 BRA `(.L_x_6691) ;  /* 0x0000000000048947 */ /* 0x000fec0003800000 */
[----:B------:R-:W-:-:S04]  /*91e0*/  DEPBAR.LE SB0, 0x0 ;  /* 0x000080000000791a */ /* 0x000fc80000000000 */
.L_x_6691:
[----:B------:R-:W-:Y:S05]  /*91f0*/  BSYNC B0 ;  /* 0x0000000000007941 */ /* 0x000fea0003800000 */
.L_x_6690:
[----:B------:R-:W-:Y:S06]  /*9200*/  BAR.ARV 0xb, 0xa0 ;  /* 0x02c2800000007b1d */ /* 0x000fec0000002000 */
[----:B------:R-:W-:Y:S01]  /*9210*/  PLOP3.LUT P1, PT, PT, PT, UP0, 0x80, 0x0 ;  /* 0x000000000000781c */ /* 0x000fe20003f2f008 */
[----:B------:R-:W-:Y:S02]  /*9220*/  UIADD3 UR26, UR26, 0x4000, URZ ;  /* 0x000040001a1a7890 */ /* 0x000fe4000fffe03f */
[----:B------:R-:W-:-:S10]  /*9230*/  UIADD3 UR6, UR6, 0x4000, URZ ;  /* 0x0000400006067890 */ /* 0x000fd4000fffe03f */
[----:B------:R-:W-:Y:S05]  /*9240*/  @!P1 BRA `(.L_x_6692) ;  /* 0xfffffff800c09947 */ /* 0x000fea000383ffff */
[----:B------:R-:W-:Y:S05]  /*9250*/  BRA `(.L_x_6576) ;  /* 0x00000028008c7947 */ /* 0x000fea0003800000 */
.L_x_6663:
        /* <DEDUP_REMOVED lines=22> */
.L_x_6693:
[----:B------:R-:W-:Y:S01]  /*93c0*/  ULDC UR9, c[0x0][0x8c4] ;  /* 0x0002310000097ab9 */ /* 0x000fe20000000800 */
[----:B------:R-:W-:Y:S01]  /*93d0*/  UMOV UR7, UR8 ;  /* 0x0000000800077c82 */ /* 0x000fe20008000000 */
[----:B------:R-:W-:-:S11]  /*93e0*/  UISETP.NE.AND UP0, UPT, UR9, 0x1, UPT ;  /* 0x000000010900788c */ /* 0x000fd6000bf05270 */
[----:B------:R-:W-:Y:S02]  /*93f0*/  @UP0 ULDC.64 UR10, c[0x0][0x8c8] ;  /* 0x00023200000a0ab9 */ /* 0x000fe40000000a00 */
[----:B------:R-:W-:-:S04]  /*9400*/  UIMAD.WIDE.U32 UR4, UR8, UR10, URZ ;  /* 0x0000000a080472a5 */ /* 0x000fc8000f8e003f */
[----:B------:R-:W-:-:S04]  /*9410*/  @UP0 USHF.R.U32.HI UR7, URZ, UR11, UR5 ;  /* 0x0000000b3f070299 */ /* 0x000fc80008011605 */
[----:B------:R-:W-:-:S12]  /*9420*/  UIMAD UR4, UR7, UR9, URZ ;  /* 0x00000009070472a4 */ /* 0x000fd8000f8e023f */
.L_x_6694:
        /* <DEDUP_REMOVED lines=23> */
.L_x_6695:
        /* <DEDUP_REMOVED lines=14> */
.L_x_6697:
[----:B------:R-:W-:-:S05]  /*9680*/  ULDC UR4, c[0x0][0x8ec] ;  /* 0x00023b0000047ab9 */ /* 0x000fca0000000800 */
.L_x_6696:
        /* <DEDUP_REMOVED lines=60> */
.L_x_6699:
        /* <DEDUP_REMOVED lines=12> */
.L_x_6700:
[----:B------:R-:W-:Y:S05]  /*9b10*/  @!P2 BRA `(.L_x_6701) ;  /* 0x000000000014a947 */ /* 0x000fea0003800000 */
[----:B------:R-:W-:Y:S02]  /*9b20*/  IMAD.U32 R2, RZ, RZ, UR14 ;  /* 0x0000000eff027e24 */ /* 0x000fe4000f8e00ff */
[----:B------:R-:W-:-:S05]  /*9b30*/  IMAD.U32 R3, RZ, RZ, UR15 ;  /* 0x0000000fff037e24 */ /* 0x000fca000f8e00ff */
[----:B------:R-:W2:Y:S04]  /*9b40*/  LDG.E R5, desc[UR46][R2.64] ;  /* 0x0000002e02057981 */ /* 0x000ea8000c1e1900 */
[----:B------:R-:W2:Y:S02]  /*9b50*/  LDG.E R4, desc[UR46][R2.64+0x4] ;  /* 0x0000042e02047981 */ /* 0x000ea4000c1e1900 */
[----:B--2---:R-:W-:-:S07]  /*9b60*/  IMAD.IADD R4, R4, 0x1, -R5 ;  /* 0x0000000104047824 */ /* 0x004fce00078e0a05 */
.L_x_6701:
        /* <DEDUP_REMOVED lines=62> */
.L_x_6731:
        /* <DEDUP_REMOVED lines=15> */
.L_x_6704:
        /* <DEDUP_REMOVED lines=39> */
[----:B------:R1:W-:Y:S01]  /*a2b0*/  STL [R1], R5 ;  /* 0x0000000501007387 */ /* 0x0003e20000100800 */
        /* <DEDUP_REMOVED lines=52> */
.L_x_6715:
[----:B-123--:R-:W-:-:S04]  /*a600*/  SHF.L.U32 R18, R10, 0x1f, RZ ;  /* 0x0000001f0a127819 */ /* 0x00efc800000006ff */
[----:B------:R-:W2:Y:S02]  /*a610*/  SYNCS.PHASECHK.TRANS64.TRYWAIT P1, [R15+URZ+0x30840], R18 ;  /* 0x030840120f0075a7 */ /* 0x000ea4000802017f */
[----:B--2---:R-:W-:Y:S05]  /*a620*/  @!P1 BRA `(.L_x_6707) ;  /* 0x00000018000c9947 */ /* 0x004fea0003800000 */
.L_x_6732:
        /* <DEDUP_REMOVED lines=8> */
.L_x_6708:
        /* <DEDUP_REMOVED lines=37> */
.L_x_6733:
        /* <DEDUP_REMOVED lines=8> */
.L_x_6710:
        /* <DEDUP_REMOVED lines=37> */
.L_x_6734:
        /* <DEDUP_REMOVED lines=8> */
.L_x_6712:
        /* <DEDUP_REMOVED lines=31> */
.L_x_6736:
        /* <DEDUP_REMOVED lines=8> */
.L_x_6714:
        /* <DEDUP_REMOVED lines=37> */
.L_x_6706:
[----:B------:R-:W4:Y:S02]  /*b110*/  LDL.LU R4, [R1+0x4] ;  /* 0x0000040001047983 */ /* 0x000f240000300800 */
[----:B----4-:R-:W-:Y:S02]  /*b120*/  ISETP.NE.AND P1, PT, R4, RZ, PT ;  /* 0x000000ff0400720c */ /* 0x010fe40003f25270 */
[----:B------:R4:W5:Y:S11]  /*b130*/  LDL R4, [R1] ;  /* 0x0000000001047983 */ /* 0x0009760000100800 */
[----:B----4-:R-:W-:Y:S05]  /*b140*/  @!P1 BRA `(.L_x_6705) ;  /* 0x00000004005c9947 */ /* 0x010fea0003800000 */
[----:B------:R-:W-:-:S04]  /*b150*/  SHF.L.U32 R12, R10, 0x1f, RZ ;  /* 0x0000001f0a0c7819 */ /* 0x000fc800000006ff */
[----:B------:R-:W4:Y:S02]  /*b160*/  SYNCS.PHASECHK.TRANS64.TRYWAIT P1, [R15+URZ+0x30840], R12 ;  /* 0x0308400c0f0075a7 */ /* 0x000f24000802017f */
[----:B----4-:R-:W-:Y:S05]  /*b170*/  @!P1 BRA `(.L_x_6716) ;  /* 0x0000000c008c9947 */ /* 0x010fea0003800000 */
.L_x_6737:
        /* <DEDUP_REMOVED lines=8> */
.L_x_6717:
        /* <DEDUP_REMOVED lines=34> */
.L_x_6738:
        /* <DEDUP_REMOVED lines=8> */
.L_x_6719:
[----:B------:R2:W5:Y:S01]  /*b4a0*/  LDL.LU R4, [R1] ;  /* 0x0000000001047983 */ /* 0x0005620000300800 */
        /* <DEDUP_REMOVED lines=33> */
.L_x_6705:
[----:B------:R-:W1:Y:S01]  /*b6c0*/  S2R R0, SR_TID.X ;  /* 0x0000000000007919 */ /* 0x000e620000002100 */
[----:B------:R-:W-:Y:S01]  /*b6d0*/  IMAD R3, R16, 0x8, R15 ;  /* 0x0000000810037824 */ /* 0x000fe200078e020f */
[----:B-1----:R-:W-:Y:S02]  /*b6e0*/  LOP3.LUT R2, R0, 0x7f, RZ, 0xc0, !PT ;  /* 0x0000007f00027812 */ /* 0x002fe400078ec0ff */
[----:B------:R-:W-:Y:S02]  /*b6f0*/  SHF.L.U32 R0, R10, 0x1f, RZ ;  /* 0x0000001f0a007819 */ /* 0x000fe400000006ff */
[----:B------:R-:W-:Y:S02]  /*b700*/  ISETP.NE.AND P1, PT, R2, RZ, PT ;  /* 0x000000ff0200720c */ /* 0x000fe40003f25270 */
[----:B------:R-:W1:Y:S02]  /*b710*/  SYNCS.PHASECHK.TRANS64.TRYWAIT P0, [R3+URZ+0x30840], R0 ;  /* 0x03084000030075a7 */ /* 0x000e64000800017f */
[----:B-1----:R-:W-:Y:S09]  /*b720*/  @!P0 BRA `(.L_x_6720) ;  /* 0x0000000800488947 */ /* 0x002ff20003800000 */
.L_x_6739:
[----:B------:R-:W-:Y:S05]  /*b730*/  @P1 BRA `(.L_x_6721) ;  /* 0x0000000000181947 */ /* 0x000fea0003800000 */
[----:B------:R-:W1:Y:S01]  /*b740*/  S2R R2, SR_TID.X ;  /* 0x0000000000027919 */ /* 0x000e620000002100 */
[----:B------:R-:W-:-:S04]  /*b750*/  IMAD.MOV.U32 R0, RZ, RZ, 0x4100 ;  /* 0x00004100ff007424 */ /* 0x000fc800078e00ff */
[----:B------:R1:W-:Y:S02]  /*b760*/  SYNCS.ARRIVE.TRANS64 RZ, [R3+URZ+0x30830], R0 ;  /* 0x0308300003ff79a7 */ /* 0x0003e4000800003f */
[----:B-1----:R-:W-:-:S13]  /*b770*/  LOP3.LUT P0, RZ, R2, 0x1f, RZ, 0xc0, !PT ;  /* 0x0000001f02ff7812 */ /* 0x002fda000780c0ff */
[----:B------:R-:W-:Y:S05]  /*b780*/  @!P0 BRA `(.L_x_6721) ;  /* 0x0000000000048947 */ /* 0x000fea0003800000 */
[----:B------:R-:W-:Y:S01]  /*b790*/  BPT.TRAP 0x1 ;  /* 0x000000040000795c */ /* 0x000fe20000300000 */
.L_x_6721:
        /* <DEDUP_REMOVED lines=41> */
.L_x_6702:
[----:B------:R-:W-:Y:S05]  /*ba30*/  BSYNC B0 ;  /* 0x0000000000007941 */ /* 0x000fea0003800000 */
.L_x_6698:
[----:B------:R-:W-:-:S03]  /*ba40*/  UMOV UR7, 0xffffffff ;  /* 0xffffffff00077882 */ /* 0x000fc60000000000 */
[----:B------:R-:W-:Y:S05]  /*ba50*/  BRA.DIV UR7, `(.L_x_6722) ;  /* 0x0000000607907947 */ /* 0x000fea000b800000 */
[----:B------:R-:W-:-:S13]  /*ba60*/  ELECT P6, URZ, PT ;  /* 0x00000000003f782f */ /* 0x000fda00038c0000 */
.L_x_6742:
[----:B------:R-:W-:Y:S05]  /*ba70*/  @!P6 BRA `(.L_x_6576) ;  /* 0x000000000084e947 */ /* 0x000fea0003800000 */
[----:B------:R-:W-:-:S06]  /*ba80*/  ULOP3.LUT UR7, UR38, 0x2, URZ, 0xfc, !UPT ;  /* 0x0000000226077892 */ /* 0x000fcc000f8efc3f */
[----:B------:R-:W-:-:S05]  /*ba90*/  IMAD.U32 R0, RZ, RZ, UR7 ;  /* 0x00000007ff007e24 */ /* 0x000fca000f8e00ff */
[----:B------:R-:W-:-:S13]  /*baa0*/  ISETP.NE.AND P2, PT, R0, 0x3, PT ;  /* 0x000000030000780c */ /* 0x000fda0003f45270 */
[----:B------:R-:W-:Y:S05]  /*bab0*/  @!P2 BRA `(.L_x_6723) ;  /* 0x000000000004a947 */ /* 0x000fea0003800000 */
[----:B------:R-:W-:Y:S01]  /*bac0*/  BPT.TRAP 0x1 ;  /* 0x000000040000795c */ /* 0x000fe20000300000 */
.L_x_6723:
        /* <DEDUP_REMOVED lines=15> */
.L_x_6743:
[----:B------:R-:W2:Y:S02]  /*bbc0*/  SYNCS.PHASECHK.TRANS64.TRYWAIT P0, [R3+URZ], R0 ;  /* 0x00000000030075a7 */ /* 0x000ea4000800017f */
[----:B--2---:R-:W-:Y:S05]  /*bbd0*/  @!P0 BRA `(.L_x_6725) ;  /* 0x0000000400648947 */ /* 0x004fea0003800000 */
.L_x_6744:
[----:B------:R-:W-:Y:S05]  /*bbe0*/  @!P2 BRA `(.L_x_6726) ;  /* 0x000000000004a947 */ /* 0x000fea0003800000 */
[----:B------:R-:W-:Y:S01]  /*bbf0*/  BPT.TRAP 0x1 ;  /* 0x000000040000795c */ /* 0x000fe20000300000 */
.L_x_6726:
[----:B--2---:R-:W-:-:S04]  /*bc00*/  VIADD R3, R8, 0x30840 ;  /* 0x0003084008037836 */ /* 0x004fc80000000000 */
[----:B------:R-:W-:-:S04]  /*bc10*/  IMAD R5, R2, 0x8, R3 ;  /* 0x0000000802057824 */ /* 0x000fc800078e0203 */
[----:B------:R-:W2:Y:S02]  /*bc20*/  SYNCS.PHASECHK.TRANS64.TRYWAIT P0, [R5+URZ], R4 ;  /* 0x00000004050075a7 */ /* 0x000ea4000800017f */
[----:B--2---:R-:W-:Y:S05]  /*bc30*/  @!P0 BRA `(.L_x_6727) ;  /* 0x0000000400608947 */ /* 0x004fea0003800000 */
.L_x_6745:
[----:B------:R-:W-:-:S07]  /*bc40*/  IMAD R3, R6, 0x8, R3 ;  /* 0x0000000806037824 */ /* 0x000fce00078e0203 */
.L_x_6728:
[----:B---3--:R3:W4:Y:S02]  /*bc50*/  SYNCS.PHASECHK.TRANS64.TRYWAIT P0, [R3+URZ], R0 ;  /* 0x00000000030075a7 */ /* 0x008724000800017f */
[----:B----4-:R-:W-:Y:S05]  /*bc60*/  @!P0 NANOSLEEP.SYNCS 0x989680 ;  /* 0x009896800000895d */ /* 0x010fea0003900000 */
[----:B------:R-:W4:Y:S02]  /*bc70*/  @!P0 SYNCS.PHASECHK.TRANS64 P0, [R3+URZ], R0 ;  /* 0x00000000030085a7 */ /* 0x000f24000800007f */
[----:B----4-:R-:W-:Y:S05]  /*bc80*/  @!P0 BRA `(.L_x_6728) ;  /* 0xfffffffc00f08947 */ /* 0x010fea000383ffff */
.L_x_6576:
[----:B------:R-:W-:Y:S05]  /*bc90*/  BSYNC B6 ;  /* 0x0000000000067941 */ /* 0x000fea0003800000 */
.L_x_6568:
[----:B------:R-:W-:Y:S05]  /*bca0*/  EXIT ;  /* 0x000000000000794d */ /* 0x000fea0003800000 */
.L_x_6586:
[----:B------:R-:W-:Y:S02]  /*bcb0*/  IMAD.MOV.U32 R12, RZ, RZ, RZ ;  /* 0x000000ffff0c7224 */ /* 0x000fe400078e00ff */
[----:B------:R-:W-:Y:S02]  /*bcc0*/  IMAD.MOV.U32 R11, RZ, RZ, 0x1f ;  /* 0x0000001fff0b7424 */ /* 0x000fe400078e00ff */
[----:B------:R-:W-:-:S07]  /*bcd0*/  IMAD.MOV.U32 R15, RZ, RZ, -0x1 ;  /* 0xffffffffff0f7424 */ /* 0x000fce00078e00ff */
[----:B------:R-:W-:Y:S05]  /*bce0*/  WARPSYNC.COLLECTIVE R15, `(.L_x_6729) ;  /* 0x000000000f087348 */ /* 0x000fea0003c00000 */
[----:B------:R1:W2:Y:S02]  /*bcf0*/  SHFL.IDX P6, R14, R13, R12, R11 ;  /* 0x0000000c0d0e7389 */ /* 0x0002a400000c000b */
[----:B-12---:R-:W-:Y:S01]  /*bd00*/  ENDCOLLECTIVE ;  /* 0x000000000000791b */ /* 0x006fe20003800000 */
.L_x_6729:
[----:B------:R-:W-:Y:S05]  /*bd10*/  BRA `(.L_x_6730) ;  /* 0xffffff5800cc7947 */ /* 0x000fea000383ffff */
.L_x_6588:
[----:B---3--:R3:W4:Y:S02]  /*bd20*/  SYNCS.PHASECHK.TRANS64.TRYWAIT P0, [R228+URZ+0x30800], R9 ;  /* 0x03080009e40075a7 */ /* 0x008724000800017f */
[----:B----4-:R-:W-:Y:S05]  /*bd30*/  @!P0 NANOSLEEP.SYNCS 0x989680 ;  /* 0x009896800000895d */ /* 0x010fea0003900000 */
[----:B------:R-:W4:Y:S02]  /*bd40*/  @!P0 SYNCS.PHASECHK.TRANS64 P0, [R228+URZ+0x30800], R9 ;  /* 0x03080009e40085a7 */ /* 0x000f24000800007f */
[----:B----4-:R-:W-:Y:S05]  /*bd50*/  @!P0 BRA `(.L_x_6588) ;  /* 0xfffffffc00f08947 */ /* 0x010fea000383ffff */
[----:B------:R-:W-:Y:S05]  /*bd60*/  BRA `(.L_x_6587) ;  /* 0xffffff5800f47947 */ /* 0x000fea000383ffff */
.L_x_6592:
[----:B---3--:R3:W4:Y:S02]  /*bd70*/  SYNCS.PHASECHK.TRANS64.TRYWAIT P1, [R0+URZ+0x30810], R9 ;  /* 0x03081009000075a7 */ /* 0x008724000802017f */
[----:B----4-:R-:W-:Y:S05]  /*bd80*/  @!P1 NANOSLEEP.SYNCS 0x989680 ;  /* 0x009896800000995d */ /* 0x010fea0003900000 */
[----:B------:R-:W4:Y:S02]  /*bd90*/  @!P1 SYNCS.PHASECHK.TRANS64 P1, [R0+URZ+0x30810], R9 ;  /* 0x03081009000095a7 */ /* 0x000f24000802007f */
[----:B----4-:R-:W-:Y:S05]  /*bda0*/  @!P1 BRA `(.L_x_6592) ;  /* 0xfffffffc00f09947 */ /* 0x010fea000383ffff */
[----:B------:R-:W-:Y:S05]  /*bdb0*/  BRA `(.L_x_6591) ;  /* 0xffffff6000a47947 */ /* 0x000fea000383ffff */
.L_x_6596:
[----:B------:R1:W1:Y:S02]  /*bdc0*/  SYNCS.PHASECHK.TRANS64.TRYWAIT P1, [R0+URZ+0x30830], R9 ;  /* 0x03083009000075a7 */ /* 0x000264000802017f */
[----:B-1----:R-:W-:Y:S05]  /*bdd0*/  @!P1 NANOSLEEP.SYNCS 0x989680 ;  /* 0x009896800000995d */ /* 0x002fea0003900000 */
[----:B------:R-:W1:Y:S02]  /*bde0*/  @!P1 SYNCS.PHASECHK.TRANS64 P1, [R0+URZ+0x30830], R9 ;  /* 0x03083009000095a7 */ /* 0x000e64000802007f */
[----:B-1----:R-:W-:Y:S05]  /*bdf0*/  @!P1 BRA `(.L_x_6596) ;  /* 0xfffffffc00f09947 */ /* 0x002fea000383ffff */
[----:B------:R-:W-:Y:S05]  /*be00*/  BRA `(.L_x_6595) ;  /* 0xffffff6400fc7947 */ /* 0x000fea000383ffff */
.L_x_6703:
[----:B-1----:R1:W2:Y:S02]  /*be10*/  SYNCS.PHASECHK.TRANS64.TRYWAIT P0, [R15+URZ+0x30820], R2 ;  /* 0x030820020f0075a7 */ /* 0x0022a4000800017f */
[----:B--2---:R-:W-:Y:S05]  /*be20*/  @!P0 NANOSLEEP.SYNCS 0x989680 ;  /* 0x009896800000895d */ /* 0x004fea0003900000 */
[----:B------:R-:W2:Y:S02]  /*be30*/  @!P0 SYNCS.PHASECHK.TRANS64 P0, [R15+URZ+0x30820], R2 ;  /* 0x030820020f0085a7 */ /* 0x000ea4000800007f */
[----:B--2---:R-:W-:Y:S05]  /*be40*/  @!P0 BRA `(.L_x_6703) ;  /* 0xfffffffc00f08947 */ /* 0x004fea000383ffff */
[----:B------:R-:W-:Y:S05]  /*be50*/  BRA `(.L_x_6731) ;  /* 0xffffffe0003c7947 */ /* 0x000fea000383ffff */
.L_x_6707:
[----:B--2---:R2:W3:Y:S02]  /*be60*/  SYNCS.PHASECHK.TRANS64.TRYWAIT P1, [R15+URZ+0x30840], R18 ;  /* 0x030840120f0075a7 */ /* 0x0044e4000802017f */
[----:B---3--:R-:W-:Y:S05]  /*be70*/  @!P1 NANOSLEEP.SYNCS 0x989680 ;  /* 0x009896800000995d */ /* 0x008fea0003900000 */
[----:B------:R-:W3:Y:S02]  /*be80*/  @!P1 SYNCS.PHASECHK.TRANS64 P1, [R15+URZ+0x30840], R18 ;  /* 0x030840120f0095a7 */ /* 0x000ee4000802007f */
[----:B---3--:R-:W-:Y:S05]  /*be90*/  @!P1 BRA `(.L_x_6707) ;  /* 0xfffffffc00f09947 */ /* 0x008fea000383ffff */
[----:B------:R-:W-:Y:S05]  /*bea0*/  BRA `(.L_x_6732) ;  /* 0xffffffe400e07947 */ /* 0x000fea000383ffff */
.L_x_6709:
[----:B-1----:R1:W3:Y:S02]  /*beb0*/  SYNCS.PHASECHK.TRANS64.TRYWAIT P1, [R15+URZ+0x30828], R18 ;  /* 0x030828120f0075a7 */ /* 0x0022e4000802017f */
[----:B---3--:R-:W-:Y:S05]  /*bec0*/  @!P1 NANOSLEEP.SYNCS 0x989680 ;  /* 0x009896800000995d */ /* 0x008fea0003900000 */
[----:B------:R-:W3:Y:S02]  /*bed0*/  @!P1 SYNCS.PHASECHK.TRANS64 P1, [R15+URZ+0x30828], R18 ;  /* 0x030828120f0095a7 */ /* 0x000ee4000802007f */
[----:B---3--:R-:W-:Y:S05]  /*bee0*/  @!P1 BRA `(.L_x_6709) ;  /* 0xfffffffc00f09947 */ /* 0x008fea000383ffff */
[----:B------:R-:W-:Y:S05]  /*bef0*/  BRA `(.L_x_6733) ;  /* 0xffffffe800807947 */ /* 0x000fea000383ffff */
.L_x_6711:
[----:B---3--:R3:W4:Y:S02]  /*bf00*/  SYNCS.PHASECHK.TRANS64.TRYWAIT P1, [R15+URZ+0x30848], R18 ;  /* 0x030848120f0075a7 */ /* 0x008724000802017f */
[----:B----4-:R-:W-:Y:S05]  /*bf10*/  @!P1 NANOSLEEP.SYNCS 0x989680 ;  /* 0x009896800000995d */ /* 0x010fea0003900000 */
[----:B------:R-:W4:Y:S02]  /*bf20*/  @!P1 SYNCS.PHASECHK.TRANS64 P1, [R15+URZ+0x30848], R18 ;  /* 0x030848120f0095a7 */ /* 0x000f24000802007f */
[----:B----4-:R-:W-:Y:S05]  /*bf30*/  @!P1 BRA `(.L_x_6711) ;  /* 0xfffffffc00f09947 */ /* 0x010fea000383ffff */
[----:B------:R-:W-:Y:S05]  /*bf40*/  BRA `(.L_x_6734) ;  /* 0xffffffec00207947 */ /* 0x000fea000383ffff */
.L_x_6713:
[----:B------:R-:W-:-:S07]  /*bf50*/  SHF.L.U32 R4, R10, 0x1f, RZ ;  /* 0x0000001f0a047819 */ /* 0x000fce00000006ff */
.L_x_6735:
[----:B----4-:R4:W1:Y:S02]  /*bf60*/  SYNCS.PHASECHK.TRANS64.TRYWAIT P1, [R15+URZ+0x30820], R4 ;  /* 0x030820040f0075a7 */ /* 0x010864000802017f */
[----:B-1----:R-:W-:Y:S05]  /*bf70*/  @!P1 NANOSLEEP.SYNCS 0x989680 ;  /* 0x009896800000995d */ /* 0x002fea0003900000 */
[----:B------:R-:W1:Y:S02]  /*bf80*/  @!P1 SYNCS.PHASECHK.TRANS64 P1, [R15+URZ+0x30820], R4 ;  /* 0x030820040f0095a7 */ /* 0x000e64000802007f */
[----:B-1----:R-:W-:Y:S05]  /*bf90*/  @!P1 BRA `(.L_x_6735) ;  /* 0xfffffffc00f09947 */ /* 0x002fea000383ffff */
[----:B------:R-:W-:Y:S05]  /*bfa0*/  BRA `(.L_x_6736) ;  /* 0xffffffec00a47947 */ /* 0x000fea000383ffff */
.L_x_6716:
[----:B----4-:R4:W1:Y:S02]  /*bfb0*/  SYNCS.PHASECHK.TRANS64.TRYWAIT P1, [R15+URZ+0x30840], R12 ;  /* 0x0308400c0f0075a7 */ /* 0x010864000802017f */
[----:B-1----:R-:W-:Y:S05]  /*bfc0*/  @!P1 NANOSLEEP.SYNCS 0x989680 ;  /* 0x009896800000995d */ /* 0x002fea0003900000 */
[----:B------:R-:W1:Y:S02]  /*bfd0*/  @!P1 SYNCS.PHASECHK.TRANS64 P1, [R15+URZ+0x30840], R12 ;  /* 0x0308400c0f0095a7 */ /* 0x000e64000802007f */
[----:B-1----:R-:W-:Y:S05]  /*bfe0*/  @!P1 BRA `(.L_x_6716) ;  /* 0xfffffffc00f09947 */ /* 0x002fea000383ffff */
[----:B------:R-:W-:Y:S05]  /*bff0*/  BRA `(.L_x_6737) ;  /* 0xfffffff000607947 */ /* 0x000fea000383ffff */
.L_x_6718:
[----:B-1----:R1:W2:Y:S02]  /*c000*/  SYNCS.PHASECHK.TRANS64.TRYWAIT P1, [R15+URZ+0x30828], R12 ;  /* 0x0308280c0f0075a7 */ /* 0x0022a4000802017f */
[----:B--2---:R-:W-:Y:S05]  /*c010*/  @!P1 NANOSLEEP.SYNCS 0x989680 ;  /* 0x009896800000995d */ /* 0x004fea0003900000 */
[----:B------:R-:W2:Y:S02]  /*c020*/  @!P1 SYNCS.PHASECHK.TRANS64 P1, [R15+URZ+0x30828], R12 ;  /* 0x0308280c0f0095a7 */ /* 0x000ea4000802007f */
[----:B--2---:R-:W-:Y:S05]  /*c030*/  @!P1 BRA `(.L_x_6718) ;  /* 0xfffffffc00f09947 */ /* 0x004fea000383ffff */
[----:B------:R-:W-:Y:S05]  /*c040*/  BRA `(.L_x_6738) ;  /* 0xfffffff000f47947 */ /* 0x000fea000383ffff */
.L_x_6720:
[----:B------:R1:W1:Y:S02]  /*c050*/  SYNCS.PHASECHK.TRANS64.TRYWAIT P0, [R3+URZ+0x30840], R0 ;  /* 0x03084000030075a7 */ /* 0x000264000800017f */
[----:B-1----:R-:W-:Y:S05]  /*c060*/  @!P0 NANOSLEEP.SYNCS 0x989680 ;  /* 0x009896800000895d */ /* 0x002fea0003900000 */
[----:B------:R-:W1:Y:S02]  /*c070*/  @!P0 SYNCS.PHASECHK.TRANS64 P0, [R3+URZ+0x30840], R0 ;  /* 0x03084000030085a7 */ /* 0x000e64000800007f */
[----:B-1----:R-:W-:Y:S05]  /*c080*/  @!P0 BRA `(.L_x_6720) ;  /* 0xfffffffc00f08947 */ /* 0x002fea000383ffff */
[----:B------:R-:W-:Y:S05]  /*c090*/  BRA `(.L_x_6739) ;  /* 0xfffffff400a47947 */ /* 0x000fea000383ffff */
.L_x_6722:
[----:B------:R-:W-:Y:S01]  /*c0a0*/  BSSY B0, `(.L_x_6740) ;  /* 0x0000006000007945 */ /* 0x000fe20003800000 */
[----:B------:R-:W-:-:S07]  /*c0b0*/  IMAD.MOV.U32 R15, RZ, RZ, -0x1 ;  /* 0xffffffffff0f7424 */ /* 0x000fce00078e00ff */
[----:B------:R-:W-:Y:S05]  /*c0c0*/  WARPSYNC.COLLECTIVE R15, `(.L_x_6741) ;  /* 0x000000000f0c7348 */ /* 0x000fea0003c00000 */
[----:B------:R-:W-:Y:S02]  /*c0d0*/  ELECT P6, UR62, PT ;  /* 0x00000000003e782f */ /* 0x000fe400038c0000 */
[----:B------:R-:W-:Y:S01]  /*c0e0*/  MOV R14, UR62 ;  /* 0x0000003e000e7c02 */ /* 0x000fe20008000f00 */
[----:B------:R-:W-:Y:S10]  /*c0f0*/  ENDCOLLECTIVE ;  /* 0x000000000000791b */ /* 0x000ff40003800000 */
.L_x_6741:
[----:B------:R-:W-:Y:S05]  /*c100*/  BSYNC B0 ;  /* 0x0000000000007941 */ /* 0x000fea0003800000 */
.L_x_6740:
[----:B------:R-:W-:Y:S05]  /*c110*/  BRA `(.L_x_6742) ;  /* 0xfffffff800547947 */ /* 0x000fea000383ffff */
.L_x_6724:
[----:B-1----:R1:W2:Y:S02]  /*c120*/  SYNCS.PHASECHK.TRANS64.TRYWAIT P0, [R7+URZ], R4 ;  /* 0x00000004070075a7 */ /* 0x0022a4000800017f */
[----:B--2---:R-:W-:Y:S05]  /*c130*/  @!P0 NANOSLEEP.SYNCS 0x989680 ;  /* 0x009896800000895d */ /* 0x004fea0003900000 */
[----:B------:R-:W2:Y:S02]  /*c140*/  @!P0 SYNCS.PHASECHK.TRANS64 P0, [R7+URZ], R4 ;  /* 0x00000004070085a7 */ /* 0x000ea4000800007f */
[----:B--2---:R-:W-:Y:S05]  /*c150*/  @!P0 BRA `(.L_x_6724) ;  /* 0xfffffffc00f08947 */ /* 0x004fea000383ffff */
[----:B------:R-:W-:Y:S05]  /*c160*/  BRA `(.L_x_6743) ;  /* 0xfffffff800947947 */ /* 0x000fea000383ffff */
.L_x_6725:
[----:B--2---:R2:W3:Y:S02]  /*c170*/  SYNCS.PHASECHK.TRANS64.TRYWAIT P0, [R3+URZ], R0 ;  /* 0x00000000030075a7 */ /* 0x0044e4000800017f */
[----:B---3--:R-:W-:Y:S05]  /*c180*/  @!P0 NANOSLEEP.SYNCS 0x989680 ;  /* 0x009896800000895d */ /* 0x008fea0003900000 */
[----:B------:R-:W3:Y:S02]  /*c190*/  @!P0 SYNCS.PHASECHK.TRANS64 P0, [R3+URZ], R0 ;  /* 0x00000000030085a7 */ /* 0x000ee4000800007f */
[----:B---3--:R-:W-:Y:S05]  /*c1a0*/  @!P0 BRA `(.L_x_6725) ;  /* 0xfffffffc00f08947 */ /* 0x008fea000383ffff */
[----:B------:R-:W-:Y:S05]  /*c1b0*/  BRA `(.L_x_6744) ;  /* 0xfffffff800887947 */ /* 0x000fea000383ffff */
.L_x_6727:
[----:B--2---:R2:W3:Y:S02]  /*c1c0*/  SYNCS.PHASECHK.TRANS64.TRYWAIT P0, [R5+URZ], R4 ;  /* 0x00000004050075a7 */ /* 0x0044e4000800017f */
[----:B---3--:R-:W-:Y:S05]  /*c1d0*/  @!P0 NANOSLEEP.SYNCS 0x989680 ;  /* 0x009896800000895d */ /* 0x008fea0003900000 */
[----:B------:R-:W3:Y:S02]  /*c1e0*/  @!P0 SYNCS.PHASECHK.TRANS64 P0, [R5+URZ], R4 ;  /* 0x00000004050085a7 */ /* 0x000ee4000800007f */
[----:B---3--:R-:W-:Y:S05]  /*c1f0*/  @!P0 BRA `(.L_x_6727) ;  /* 0xfffffffc00f08947 */ /* 0x008fea000383ffff */
[----:B------:R-:W-:Y:S05]  /*c200*/  BRA `(.L_x_6745) ;  /* 0xfffffff8008c7947 */ /* 0x000fea000383ffff */
.L_x_6746:
        /* <DEDUP_REMOVED lines=15> */
.L_x_7338:


//--------------------- .text._ZN7cutlass13device_kernelIN5flash11enable_sm90INS1_16FlashAttnBwdSm90INS1_25CollectiveMainloopBwdSm90ILi2ELi2ELi2EN4cute5tupleIJNS5_1CILi1EEES8_S8_EEENS6_IJNS7_ILi64EEENS7_ILi128EEESB_EEENS_6half_tEfNS_4arch4Sm90ELb1ELb0ELb0ELb1ELb1ELb1ELb0ELb0ELi2ELi1ELi2ELi1ELb0EEENS1_21CollectiveEpilogueBwdISC_SD_SF_Li256ELb1ELb0ELi1EEENS1_25SingleTileBwdLPTSchedulerILb1ELi128ELb1EEEEEEEEEvNT_6ParamsE --------------------------
	.section	.text._ZN7cutlass13device_kernelIN5flash11enable_sm90INS1_16FlashAttnBwdSm90INS1_25CollectiveMainloopBwdSm90ILi2ELi2ELi2EN4cute5tupleIJNS5_1CILi1EEES8_S8_EEENS6_IJNS7_ILi64EEENS7_ILi128EEESB_EEENS_6half_tEfNS_4arch4Sm90ELb1ELb0ELb0ELb1ELb1ELb1ELb0ELb0ELi2ELi1ELi2ELi1ELb0EEENS1_21CollectiveEpilogueBwdISC_SD_SF_Li256ELb1ELb0ELi1EEENS1_25SingleTileBwdLPTSchedulerILb1ELi128ELb1EEEEEEEEEvNT_6ParamsE,"ax",@progbits
	.align	128
.text._ZN7cutlass13device_kernelIN5flash11enable_sm90INS1_16FlashAttnBwdSm90INS1_25CollectiveMainloopBwdSm90ILi2ELi2ELi2EN4cute5tupleIJNS5_1CILi1EEES8_S8_EEENS6_IJNS7_ILi64EEENS7_ILi128EEESB_EEENS_6half_tEfNS_4arch4Sm90ELb1ELb0ELb0ELb1ELb1ELb1ELb0ELb0ELi2ELi1ELi2ELi1ELb0EEENS1_21CollectiveEpilogueBwdISC_SD_SF_Li256ELb1ELb0ELi1EEENS1_25SingleTileBwdLPTSchedulerILb1ELi128ELb1EEEEEEEEEvNT_6ParamsE:
        .type           _ZN7cutlass13device_kernelIN5flash11enable_sm90INS1_16FlashAttnBwdSm90INS1_25CollectiveMainloopBwdSm90ILi2ELi2ELi2EN4cute5tupleIJNS5_1CILi1EEES8_S8_EEENS6_IJNS7_ILi64EEENS7_ILi128EEESB_EEENS_6half_tEfNS_4arch4Sm90ELb1ELb0ELb0ELb1ELb1ELb1ELb0ELb0ELi2ELi1ELi2ELi1ELb0EEENS1_21CollectiveEpilogueBwdISC_SD_SF_Li256ELb1ELb0ELi1EEENS1_25SingleTileBwdLPTSchedulerILb1ELi128ELb1EEEEEEEEEvNT_6ParamsE,@function
        .size           _ZN7cutlass13device_kernelIN5flash11enable_sm90INS1_16FlashAttnBwdSm90INS1_25CollectiveMainloopBwdSm90ILi2ELi2ELi2EN4cute5tupleIJNS5_1CILi1EEES8_S8_EEENS6_IJNS7_ILi64EEENS7_ILi128EEESB_EEENS_6half_tEfNS_4arch4Sm90ELb1ELb0ELb0ELb1ELb1ELb1ELb0ELb0ELi2ELi1ELi2ELi1ELb0EEENS1_21CollectiveEpilogueBwdISC_SD_SF_Li256ELb1ELb0ELi1EEENS1_25SingleTileBwdLPTSchedulerILb1ELi128ELb1EEEEEEEEEvNT_6ParamsE,(.L_x_7339 - _ZN7cutlass13device_kernelIN5flash11enable_sm90INS1_16FlashAttnBwdSm90INS1_25CollectiveMainloopBwdSm90ILi2ELi2ELi2EN4cute5tupleIJNS5_1CILi1EEES8_S8_EEENS6_IJNS7_ILi64EEENS7_ILi128EEESB_EEENS_6half_tEfNS_4arch4Sm90ELb1ELb0ELb0ELb1ELb1ELb1ELb0ELb0ELi2ELi1ELi2ELi1ELb0EEENS1_21CollectiveEpilogueBwdISC_SD_SF_Li256ELb1ELb0ELi1EEENS1_25SingleTileBwdLPTSchedulerILb1ELi128ELb1EEEEEEEEEvNT_6ParamsE)
        .other          _ZN7cutlass13device_kernelIN5flash11enable_sm90INS1_16FlashAttnBwdSm90INS1_25CollectiveMainloopBwdSm90ILi2ELi2ELi2EN4cute5tupleIJNS5_1CILi1EEES8_S8_EEENS6_IJNS7_ILi64EEENS7_ILi128EEESB_EEENS_6half_tEfNS_4arch4Sm90ELb1ELb0ELb0ELb1ELb1ELb1ELb0ELb0ELi2ELi1ELi2ELi1ELb0EEENS1_21CollectiveEpilogueBwdISC_SD_SF_Li256ELb1ELb0ELi1EEENS1_25SingleTileBwdLPTSchedulerILb1ELi128ELb1EEEEEEEEEvNT_6ParamsE,@"STO_CUDA_ENTRY STV_DEFAULT"
_ZN7cutlass13device_kernelIN5flash11enable_sm90INS1_16FlashAttnBwdSm90INS1_25CollectiveMainloopBwdSm90ILi2ELi2ELi2EN4cute5tupleIJNS5_1CILi1EEES8_S8_EEENS6_IJNS7_ILi64EEENS7_ILi128EEESB_EEENS_6half_tEfNS_4arch4Sm90ELb1ELb0ELb0ELb1ELb1ELb1ELb0ELb0ELi2ELi1ELi2ELi1ELb0EEENS1_21CollectiveEpilogueBwdISC_SD_SF_Li256ELb1ELb0ELi1EEENS1_25SingleTileBwdLPTSchedulerILb1ELi128ELb1EEEEEEEEEvNT_6ParamsE:
        /* <DEDUP_REMOVED lines=24> */
.L_x_6748:
[----:B------:R-:W-:Y:S05]  /*0180*/  BSYNC B0 ;  /* 0x0000000000007941 */ /* 0x000fea0003800000 */
.L_x_6747:
        /* <DEDUP_REMOVED lines=37> */
.L_x_6749:
        /* <DEDUP_REMOVED lines=22> */
.L_x_6750:
[----:B------:R-:W-:Y:S01]  /*0540*/  PLOP3.LUT P0, PT, PT, PT, UP0, 0x80, 0x0 ;  /* 0x000000000000781c */ /* 0x000fe20003f0f008 */
[----:B------:R-:W-:Y:S01]  /*0550*/  NOP ;  /* 0x0000000000007918 */ /* 0x000fe20000000000 */
[----:B------:R-:W-:Y:S01]  /*0560*/  ULDC.64 UR46, c[0x0][0x208] ;  /* 0x00008200002e7ab9 */ /* 0x000fe20000000a00 */
[----:B------:R-:W-:Y:S01]  /*0570*/  BSSY B6, `(.L_x_6751) ;  /* 0x0000c04000067945 */ /* 0x000fe20003800000 */
[----:B-12-4-:R-:W-:Y:S09]  /*0580*/  BAR.SYNC.DEFER_BLOCKING 0x0 ;  /* 0x0000000000007b1d */ /* 0x016ff20000010000 */
[----:B------:R-:W-:Y:S05]  /*0590*/  @!P0 BRA `(.L_x_6752) ;  /* 0x00000078000c8947 */ /* 0x000fea0003800000 */
.L_x_6753:
        /* <DEDUP_REMOVED lines=32> */
.L_x_6754:
[----:B------:R-:W-:Y:S01]  /*07a0*/  ULDC UR8, c[0x0][0x8c4] ;  /* 0x0002310000087ab9 */ /* 0x000fe20000000800 */
[----:B------:R-:W-:Y:S01]  /*07b0*/  UMOV UR7, UR9 ;  /* 0x0000000900077c82 */ /* 0x000fe20008000000 */
[----:B------:R-:W-:-:S11]  /*07c0*/  UISETP.NE.AND UP0, UPT, UR8, 0x1, UPT ;  /* 0x000000010800788c */ /* 0x000fd6000bf05270 */
[----:B------:R-:W-:Y:S02]  /*07d0*/  @UP0 ULDC.64 UR10, c[0x0][0x8c8] ;  /* 0x00023200000a0ab9 */ /* 0x000fe40000000a00 */
[----:B------:R-:W-:-:S04]  /*07e0*/  UIMAD.WIDE.U32 UR4, UR9, UR10, URZ ;  /* 0x0000000a090472a5 */ /* 0x000fc8000f8e003f */
[----:B------:R-:W-:-:S04]  /*07f0*/  @UP0 USHF.R.U32.HI UR7, URZ, UR11, UR5 ;  /* 0x0000000b3f070299 */ /* 0x000fc80008011605 */
[----:B------:R-:W-:-:S12]  /*0800*/  UIMAD UR4, UR7, UR8, URZ ;  /* 0x00000008070472a4 */ /* 0x000fd8000f8e023f */
.L_x_6755:
        /* <DEDUP_REMOVED lines=23> */
.L_x_6756:
        /* <DEDUP_REMOVED lines=14> */
.L_x_6758:
[----:B------:R-:W-:-:S05]  /*0a60*/  ULDC UR4, c[0x0][0x8ec] ;  /* 0x00023b0000047ab9 */ /* 0x000fca0000000800 */
.L_x_6757:
        /* <DEDUP_REMOVED lines=23> */
.L_x_6760:
        /* <DEDUP_REMOVED lines=14> */
.L_x_6761:
        /* <DEDUP_REMOVED lines=11> */
.L_x_6762:
        /* <DEDUP_REMOVED lines=13> */
.L_x_6763:
        /* <DEDUP_REMOVED lines=103> */
.L_x_6766:
        /* <DEDUP_REMOVED lines=15> */
.L_x_6765:
        /* <DEDUP_REMOVED lines=22> */
.L_x_6768:
        /* <DEDUP_REMOVED lines=15> */
.L_x_6767:
        /* <DEDUP_REMOVED lines=8> */
.L_x_6931:
        /* <DEDUP_REMOVED lines=15> */
.L_x_6770:
        /* <DEDUP_REMOVED lines=102> */
.L_x_6782:
[----:B------:R-:W-:-:S13]  /*1fc0*/  ISETP.NE.AND P0, PT, R231, 0x3, PT ;  /* 0x00000003e700780c */ /* 0x000fda0003f05270 */
[----:B------:R-:W-:Y:S05]  /*1fd0*/  @!P0 BRA `(.L_x_6772) ;  /* 0x0000000000048947 */ /* 0x000fea0003800000 */
[----:B------:R-:W-:Y:S01]  /*1fe0*/  BPT.TRAP 0x1 ;  /* 0x000000040000795c */ /* 0x000fe20000300000 */
.L_x_6772:
[----:B------:R-:W-:Y:S01]  /*1ff0*/  IMAD R0, R3, 0x8, R228 ;  /* 0x0000000803007824 */ /* 0x000fe200078e02e4 */
[----:B------:R-:W-:-:S04]  /*2000*/  SHF.L.U32 R9, R4, 0x1f, RZ ;  /* 0x0000001f04097819 */ /* 0x000fc800000006ff */
[----:B------:R2:W3:Y:S01]  /*2010*/  SYNCS.PHASECHK.TRANS64.TRYWAIT P1, [R0+URZ+0x30810], R9 ;  /* 0x03081009000075a7 */ /* 0x0004e2000802017f */
[----:B------:R-:W-:Y:S05]  /*2020*/  @!P0 BRA `(.L_x_6773) ;  /* 0x0000000000048947 */ /* 0x000fea0003800000 */
[----:B------:R-:W-:Y:S01]  /*2030*/  BPT.TRAP 0x1 ;  /* 0x000000040000795c */ /* 0x000fe20000300000 */
.L_x_6773:
[----:B---3--:R-:W-:Y:S05]  /*2040*/  @P1 BRA `(.L_x_6774) ;  /* 0x0000000000081947 */ /* 0x008fea0003800000 */
[----:B------:R-:W3:Y:S02]  /*2050*/  SYNCS.PHASECHK.TRANS64.TRYWAIT P1, [R0+URZ+0x30810], R9 ;  /* 0x03081009000075a7 */ /* 0x000ee4000802017f */
[----:B---3--:R-:W-:Y:S05]  /*2060*/  @!P1 BRA `(.L_x_6775) ;  /* 0x000000a400889947 */ /* 0x008fea0003800000 */
.L_x_6774:
        /* <DEDUP_REMOVED lines=81> */
.L_x_6776:
[----:B------:R1:W1:Y:S01]  /*2580*/  SYNCS.PHASECHK.TRANS64.TRYWAIT P1, [R0+URZ+0x30830], R9 ;  /* 0x03083009000075a7 */ /* 0x000262000802017f */
[----:B------:R-:W-:Y:S05]  /*2590*/  @!P0 BRA `(.L_x_6777) ;  /* 0x0000000000048947 */ /* 0x000fea0003800000 */
[----:B------:R-:W-:Y:S01]  /*25a0*/  BPT.TRAP 0x1 ;  /* 0x000000040000795c */ /* 0x000fe20000300000 */
.L_x_6777:
[----:B------:R-:W-:-:S05]  /*25b0*/  VIADD R6, R228, 0x20000 ;  /* 0x00020000e4067836 */ /* 0x000fca0000000000 */
[----:B------:R-:W-:-:S04]  /*25c0*/  SHF.R.U32.HI R6, RZ, 0x4, R6 ;  /* 0x00000004ff067819 */ /* 0x000fc80000011606 */
[----:B------:R-:W-:-:S04]  /*25d0*/  LOP3.LUT R225, R6, 0x3fff, RZ, 0xc0, !PT ;  /* 0x00003fff06e17812 */ /* 0x000fc800078ec0ff */
[----:B------:R-:W-:Y:S01]  /*25e0*/  LOP3.LUT R6, R225, 0x10000, RZ, 0xfc, !PT ;  /* 0x00010000e1067812 */ /* 0x000fe200078efcff */
[----:B-1----:R-:W-:Y:S06]  /*25f0*/  @P1 BRA `(.L_x_6778) ;  /* 0x0000000000081947 */ /* 0x002fec0003800000 */
[----:B------:R-:W1:Y:S02]  /*2600*/  SYNCS.PHASECHK.TRANS64.TRYWAIT P1, [R0+URZ+0x30830], R9 ;  /* 0x03083009000075a7 */ /* 0x000e64000802017f */
[----:B-1----:R-:W-:Y:S05]  /*2610*/  @!P1 BRA `(.L_x_6779) ;  /* 0x000000a000309947 */ /* 0x002fea0003800000 */
.L_x_6778:
        /* <DEDUP_REMOVED lines=405> */
.L_x_6780:
        /* <DEDUP_REMOVED lines=49> */
.L_x_6781:
        /* <DEDUP_REMOVED lines=78> */
.L_x_6764:
        /* <DEDUP_REMOVED lines=162> */
.L_x_6784:
        /* <DEDUP_REMOVED lines=60> */
.L_x_6786:
[----:B------:R-:W-:Y:S05]  /*5540*/  BSYNC B0 ;  /* 0x0000000000007941 */ /* 0x000fea0003800000 */
.L_x_6785:
        /* <DEDUP_REMOVED lines=15> */
.L_x_6788:
[----:B------:R-:W-:Y:S05]  /*5640*/  BSYNC B0 ;  /* 0x0000000000007941 */ /* 0x000fea0003800000 */
.L_x_6787:
        /* <DEDUP_REMOVED lines=18> */
.L_x_6790:
[----:B------:R-:W-:Y:S05]  /*5770*/  BSYNC B0 ;  /* 0x0000000000007941 */ /* 0x000fea0003800000 */
.L_x_6789:
        /* <DEDUP_REMOVED lines=17> */
.L_x_6792:
[----:B------:R-:W-:Y:S05]  /*5890*/  BSYNC B0 ;  /* 0x0000000000007941 */ /* 0x000fea0003800000 */
.L_x_6791:
        /* <DEDUP_REMOVED lines=18> */
.L_x_6794:
[----:B------:R-:W-:Y:S05]  /*59c0*/  BSYNC B0 ;  /* 0x0000000000007941 */ /* 0x000fea0003800000 */
.L_x_6793:
        /* <DEDUP_REMOVED lines=18> */
.L_x_6796:
[----:B------:R-:W-:Y:S05]  /*5af0*/  BSYNC B0 ;  /* 0x0000000000007941 */ /* 0x000fea0003800000 */
.L_x_6795:
        /* <DEDUP_REMOVED lines=19> */
.L_x_6798:
[----:B------:R-:W-:Y:S05]  /*5c30*/  BSYNC B0 ;  /* 0x0000000000007941 */ /* 0x000fea0003800000 */
.L_x_6797:
        /* <DEDUP_REMOVED lines=18> */
.L_x_6800:
[----:B------:R-:W-:Y:S05]  /*5d60*/  BSYNC B0 ;  /* 0x0000000000007941 */ /* 0x000fea0003800000 */
.L_x_6799:
        /* <DEDUP_REMOVED lines=39> */
.L_x_6802:
[----:B------:R-:W-:Y:S05]  /*5fe0*/  BSYNC B0 ;  /* 0x0000000000007941 */ /* 0x000fea0003800000 */
.L_x_6801:
        /* <DEDUP_REMOVED lines=17> */
.L_x_6804:
[----:B------:R-:W-:Y:S05]  /*6100*/  BSYNC B0 ;  /* 0x0000000000007941 */ /* 0x000fea0003800000 */
.L_x_6803:
        /* <DEDUP_REMOVED lines=15> */
.L_x_6806:
[----:B------:R-:W-:Y:S05]  /*6200*/  BSYNC B0 ;  /* 0x0000000000007941 */ /* 0x000fea0003800000 */
.L_x_6805:
        /* <DEDUP_REMOVED lines=15> */
.L_x_6808:
[----:B------:R-:W-:Y:S05]  /*6300*/  BSYNC B0 ;  /* 0x0000000000007941 */ /* 0x000fea0003800000 */
.L_x_6807:
        /* <DEDUP_REMOVED lines=15> */
.L_x_6810:
[----:B------:R-:W-:Y:S05]  /*6400*/  BSYNC B0 ;  /* 0x0000000000007941 */ /* 0x000fea0003800000 */
.L_x_6809:
        /* <DEDUP_REMOVED lines=15> */
.L_x_6812:
[----:B------:R-:W-:Y:S05]  /*6500*/  BSYNC B0 ;  /* 0x0000000000007941 */ /* 0x000fea0003800000 */
.L_x_6811:
        /* <DEDUP_REMOVED lines=15> */
.L_x_6814:
[----:B------:R-:W-:Y:S05]  /*6600*/  BSYNC B0 ;  /* 0x0000000000007941 */ /* 0x000fea0003800000 */
.L_x_6813:
        /* <DEDUP_REMOVED lines=15> */
.L_x_6783:
        /* <DEDUP_REMOVED lines=41> */
.L_x_6815:
        /* <DEDUP_REMOVED lines=48> */
.L_x_6817:
[----:B------:R-:W-:Y:S05]  /*6c90*/  BSYNC B0 ;  /* 0x0000000000007941 */ /* 0x000fea0003800000 */
.L_x_6816:
        /* <DEDUP_REMOVED lines=16> */
.L_x_6819:
[----:B------:R-:W-:Y:S05]  /*6da0*/  BSYNC B0 ;  /* 0x0000000000007941 */ /* 0x000fea0003800000 */
.L_x_6818:
        /* <DEDUP_REMOVED lines=16> */
.L_x_6821:
[----:B------:R-:W-:Y:S05]  /*6eb0*/  BSYNC B0 ;  /* 0x0000000000007941 */ /* 0x000fea0003800000 */
.L_x_6820:
        /* <DEDUP_REMOVED lines=17> */
.L_x_6823:
[----:B------:R-:W-:Y:S05]  /*6fd0*/  BSYNC B0 ;  /* 0x0000000000007941 */ /* 0x000fea0003800000 */
.L_x_6822:
        /* <DEDUP_REMOVED lines=16> */
.L_x_6825:
[----:B------:R-:W-:Y:S05]  /*70e0*/  BSYNC B0 ;  /* 0x0000000000007941 */ /* 0x000fea0003800000 */
.L_x_6824:
        /* <DEDUP_REMOVED lines=17> */
.L_x_6827:
[----:B------:R-:W-:Y:S05]  /*7200*/  BSYNC B0 ;  /* 0x0000000000007941 */ /* 0x000fea0003800000 */
.L_x_6826:
        /* <DEDUP_REMOVED lines=18> */
.L_x_6829:
[----:B------:R-:W-:Y:S05]  /*7330*/  BSYNC B0 ;  /* 0x0000000000007941 */ /* 0x000fea0003800000 */
.L_x_6828:
        /* <DEDUP_REMOVED lines=17> */
.L_x_6831:
[----:B------:R-:W-:Y:S05]  /*7450*/  BSYNC B0 ;  /* 0x0000000000007941 */ /* 0x000fea0003800000 */
.L_x_6830:
        /* <DEDUP_REMOVED lines=38> */
.L_x_6833:
[----:B------:R-:W-:Y:S05]  /*76c0*/  BSYNC B0 ;  /* 0x0000000000007941 */ /* 0x000fea0003800000 */
.L_x_6832:
        /* <DEDUP_REMOVED lines=16> */
.L_x_6835:
[----:B------:R-:W-:Y:S05]  /*77d0*/  BSYNC B0 ;  /* 0x0000000000007941 */ /* 0x000fea0003800000 */
.L_x_6834:
        /* <DEDUP_REMOVED lines=15> */
.L_x_6837:
[----:B------:R-:W-:Y:S05]  /*78d0*/  BSYNC B0 ;  /* 0x0000000000007941 */ /* 0x000fea0003800000 */
.L_x_6836:
        /* <DEDUP_REMOVED lines=15> */
.L_x_6839:
[----:B------:R-:W-:Y:S05]  /*79d0*/  BSYNC B0 ;  /* 0x0000000000007941 */ /* 0x000fea0003800000 */
.L_x_6838:
        /* <DEDUP_REMOVED lines=15> */
.L_x_6841:
[----:B------:R-:W-:Y:S05]  /*7ad0*/  BSYNC B0 ;  /* 0x0000000000007941 */ /* 0x000fea0003800000 */
.L_x_6840:
        /* <DEDUP_REMOVED lines=15> */
.L_x_6843:
[----:B------:R-:W-:Y:S05]  /*7bd0*/  BSYNC B0 ;  /* 0x0000000000007941 */ /* 0x000fea0003800000 */
.L_x_6842:
        /* <DEDUP_REMOVED lines=15> */
.L_x_6845:
[----:B------:R-:W-:Y:S05]  /*7cd0*/  BSYNC B0 ;  /* 0x0000000000007941 */ /* 0x000fea0003800000 */
.L_x_6844:
        /* <DEDUP_REMOVED lines=15> */
.L_x_6752:
        /* <DEDUP_REMOVED lines=29> */
.L_x_6847:
[----:B------:R-:W-:Y:S01]  /*7fa0*/  ULDC UR9, c[0x0][0x8c4] ;  /* 0x0002310000097ab9 */ /* 0x000fe20000000800 */
[----:B------:R-:W-:Y:S01]  /*7fb0*/  UMOV UR7, UR8 ;  /* 0x0000000800077c82 */ /* 0x000fe20008000000 */
[----:B------:R-:W-:-:S11]  /*7fc0*/  UISETP.NE.AND UP0, UPT, UR9, 0x1, UPT ;  /* 0x000000010900788c */ /* 0x000fd6000bf05270 */
[----:B------:R-:W-:Y:S02]  /*7fd0*/  @UP0 ULDC.64 UR10, c[0x0][0x8c8] ;  /* 0x00023200000a0ab9 */ /* 0x000fe40000000a00 */
[----:B------:R-:W-:-:S04]  /*7fe0*/  UIMAD.WIDE.U32 UR4, UR8, UR10, URZ ;  /* 0x0000000a080472a5 */ /* 0x000fc8000f8e003f */
[----:B------:R-:W-:-:S04]  /*7ff0*/  @UP0 USHF.R.U32.HI UR7, URZ, UR11, UR5 ;  /* 0x0000000b3f070299 */ /* 0x000fc80008011605 */
[----:B------:R-:W-:-:S12]  /*8000*/  UIMAD UR4, UR7, UR9, URZ ;  /* 0x00000009070472a4 */ /* 0x000fd8000f8e023f */
.L_x_6848:
        /* <DEDUP_REMOVED lines=23> */
.L_x_6849:
        /* <DEDUP_REMOVED lines=13> */
.L_x_6851:
[----:B------:R-:W-:-:S05]  /*8250*/  ULDC UR4, c[0x0][0x8ec] ;  /* 0x00023b0000047ab9 */ /* 0x000fca0000000800 */
.L_x_6850:
        /* <DEDUP_REMOVED lines=48> */
.L_x_6852:
        /* <DEDUP_REMOVED lines=13> */
.L_x_6853:
        /* <DEDUP_REMOVED lines=12> */
.L_x_6854:
        /* <DEDUP_REMOVED lines=68> */
.L_x_6858:
[----:B------:R-:W2:Y:S04]  /*8b30*/  LDG.E.STRONG.GPU R4, desc[UR46][R2.64] ;  /* 0x0000002e02047981 */ /* 0x000ea8000c1ef900 */
[----:B--2---:R-:W-:Y:S01]  /*8b40*/  CCTL.IVALL ;  /* 0x00000000ff00798f */ /* 0x004fe20002000000 */
[----:B------:R-:W-:Y:S05]  /*8b50*/  YIELD ;  /* 0x0000000000007946 */ /* 0x000fea0003800000 */
[----:B------:R-:W-:-:S13]  /*8b60*/  ISETP.NE.AND P1, PT, R4, R5, PT ;  /* 0x000000050400720c */ /* 0x000fda0003f25270 */
[----:B------:R-:W-:Y:S05]  /*8b70*/  @P1 BRA `(.L_x_6858) ;  /* 0xfffffffc00ec1947 */ /* 0x000fea000383ffff */
.L_x_6857:
[----:B------:R-:W-:Y:S05]  /*8b80*/  BSYNC B0 ;  /* 0x0000000000007941 */ /* 0x000fea0003800000 */
.L_x_6856:
[----:B------:R-:W-:-:S03]  /*8b90*/  UMOV UR6, 0xffffffff ;  /* 0xffffffff00067882 */ /* 0x000fc60000000000 */
[----:B------:R-:W-:Y:S05]  /*8ba0*/  BRA.DIV UR6, `(.L_x_6859) ;  /* 0x0000003a06e07947 */ /* 0x000fea000b800000 */
[----:B------:R-:W-:Y:S01]  /*8bb0*/  NOP ;  /* 0x0000000000007918 */ /* 0x000fe20000000000 */
.L_x_6934:
        /* <DEDUP_REMOVED lines=22> */
.L_x_6861:
[----:B------:R-:W-:Y:S05]  /*8d20*/  BSYNC B0 ;  /* 0x0000000000007941 */ /* 0x000fea0003800000 */
.L_x_6860:
        /* <DEDUP_REMOVED lines=20> */
.L_x_6863:
[----:B------:R-:W-:Y:S05]  /*8e70*/  BSYNC B0 ;  /* 0x0000000000007941 */ /* 0x000fea0003800000 */
.L_x_6862:
[----:B------:R-:W-:Y:S06]  /*8e80*/  BAR.ARV 0xa, 0xa0 ;  /* 0x0282800000007b1d */ /* 0x000fec0000002000 */
[----:B------:R-:W-:Y:S04]  /*8e90*/  BSSY B0, `(.L_x_6864) ;  /* 0x0000003000007945 */ /* 0x000fe80003800000 */
[----:B------:R-:W-:Y:S05]  /*8ea0*/  @!P0 BRA `(.L_x_6865) ;  /* 0x0000000000048947 */ /* 0x000fea0003800000 */
[----:B------:R-:W-:-:S04]  /*8eb0*/  DEPBAR.LE SB0, 0x0 ;  /* 0x000080000000791a */ /* 0x000fc80000000000 */
.L_x_6865:
[----:B------:R-:W-:Y:S05]  /*8ec0*/  BSYNC B0 ;  /* 0x0000000000007941 */ /* 0x000fea0003800000 */
.L_x_6864:
        /* <DEDUP_REMOVED lines=19> */
.L_x_6867:
[----:B------:R-:W-:Y:S05]  /*9000*/  BSYNC B0 ;  /* 0x0000000000007941 */ /* 0x000fea0003800000 */
.L_x_6866:
[----:B------:R-:W-:Y:S01]  /*9010*/  UIADD3 UR7, UR13, 0x1, URZ ;  /* 0x000000010d077890 */ /* 0x000fe2000fffe03f */
[----:B------:R-:W-:Y:S11]  /*9020*/  BRA `(.L_x_6868) ;  /* 0x0000000000047947 */ /* 0x000ff60003800000 */
.L_x_6855:
[----:B------:R-:W-:-:S05]  /*9030*/  UMOV UR7, UR13 ;  /* 0x0000000d00077c82 */ /* 0x000fca0008000000 */
.L_x_6868:
        /* <DEDUP_REMOVED lines=16> */
.L_x_6893:
        /* <DEDUP_REMOVED lines=18> */
.L_x_6871:
[----:B------:R-:W2:Y:S04]  /*9260*/  LDG.E.STRONG.GPU R4, desc[UR46][R2.64] ;  /* 0x0000002e02047981 */ /* 0x000ea8000c1ef900 */
[----:B--2---:R-:W-:Y:S01]  /*9270*/  CCTL.IVALL ;  /* 0x00000000ff00798f */ /* 0x004fe20002000000 */
[----:B------:R-:W-:Y:S05]  /*9280*/  YIELD ;  /* 0x0000000000007946 */ /* 0x000fea0003800000 */
[----:B------:R-:W-:-:S13]  /*9290*/  ISETP.NE.AND P1, PT, R4, R5, PT ;  /* 0x000000050400720c */ /* 0x000fda0003f25270 */
[----:B------:R-:W-:Y:S05]  /*92a0*/  @P1 BRA `(.L_x_6871) ;  /* 0xfffffffc00ec1947 */ /* 0x000fea000383ffff */
.L_x_6870:
[----:B------:R-:W-:Y:S05]  /*92b0*/  BSYNC B0 ;  /* 0x0000000000007941 */ /* 0x000fea0003800000 */
.L_x_6869:
[----:B------:R-:W-:-:S03]  /*92c0*/  UMOV UR24, 0xffffffff ;  /* 0xffffffff00187882 */ /* 0x000fc60000000000 */
[----:B------:R-:W-:Y:S05]  /*92d0*/  BRA.DIV UR24, `(.L_x_6872) ;  /* 0x0000003618307947 */ /* 0x000fea000b800000 */
[----:B------:R-:W-:Y:S01]  /*92e0*/  NOP ;  /* 0x0000000000007918 */ /* 0x000fe20000000000 */
.L_x_6937:
        /* <DEDUP_REMOVED lines=19> */
.L_x_6874:
[----:B------:R-:W-:Y:S05]  /*9420*/  BSYNC B0 ;  /* 0x0000000000007941 */ /* 0x000fea0003800000 */
.L_x_6873:
        /* <DEDUP_REMOVED lines=15> */
.L_x_6876:
[----:B------:R-:W-:Y:S05]  /*9520*/  BSYNC B0 ;  /* 0x0000000000007941 */ /* 0x000fea0003800000 */
.L_x_6875:
[----:B------:R-:W-:Y:S06]  /*9530*/  BAR.ARV 0xa, 0xa0 ;  /* 0x0282800000007b1d */ /* 0x000fec0000002000 */
[----:B------:R-:W-:Y:S04]  /*9540*/  BSSY B0, `(.L_x_6877) ;  /* 0x0000003000007945 */ /* 0x000fe80003800000 */
[----:B------:R-:W-:Y:S05]  /*9550*/  @!P0 BRA `(.L_x_6878) ;  /* 0x0000000000048947 */ /* 0x000fea0003800000 */
[----:B------:R-:W-:-:S04]  /*9560*/  DEPBAR.LE SB0, 0x0 ;  /* 0x000080000000791a */ /* 0x000fc80000000000 */
.L_x_6878:
[----:B------:R-:W-:Y:S05]  /*9570*/  BSYNC B0 ;  /* 0x0000000000007941 */ /* 0x000fea0003800000 */
.L_x_6877:
        /* <DEDUP_REMOVED lines=19> */
.L_x_6880:
[----:B------:R-:W-:Y:S05]  /*96b0*/  BSYNC B0 ;  /* 0x0000000000007941 */ /* 0x000fea0003800000 */
.L_x_6879:
        /* <DEDUP_REMOVED lines=17> */
.L_x_6883:
[----:B------:R-:W2:Y:S04]  /*97d0*/  LDG.E.STRONG.GPU R4, desc[UR46][R2.64] ;  /* 0x0000002e02047981 */ /* 0x000ea8000c1ef900 */
[----:B--2---:R-:W-:Y:S01]  /*97e0*/  CCTL.IVALL ;  /* 0x00000000ff00798f */ /* 0x004fe20002000000 */
[----:B------:R-:W-:Y:S05]  /*97f0*/  YIELD ;  /* 0x0000000000007946 */ /* 0x000fea0003800000 */
[----:B------:R-:W-:-:S13]  /*9800*/  ISETP.NE.AND P1, PT, R4, R5, PT ;  /* 0x000000050400720c */ /* 0x000fda0003f25270 */
[----:B------:R-:W-:Y:S05]  /*9810*/  @P1 BRA `(.L_x_6883) ;  /* 0xfffffffc00ec1947 */ /* 0x000fea000383ffff */
.L_x_6882:
[----:B------:R-:W-:Y:S05]  /*9820*/  BSYNC B0 ;  /* 0x0000000000007941 */ /* 0x000fea0003800000 */
.L_x_6881:
[----:B------:R-:W-:-:S03]  /*9830*/  UMOV UR18, 0xffffffff ;  /* 0xffffffff00127882 */ /* 0x000fc60000000000 */
[----:B------:R-:W-:Y:S05]  /*9840*/  BRA.DIV UR18, `(.L_x_6884) ;  /* 0x0000002e12f07947 */ /* 0x000fea000b800000 */
[----:B------:R-:W-:Y:S01]  /*9850*/  NOP ;  /* 0x0000000000007918 */ /* 0x000fe20000000000 */
.L_x_6940:
        /* <DEDUP_REMOVED lines=15> */
.L_x_6886:
[----:B------:R-:W-:Y:S05]  /*9950*/  BSYNC B0 ;  /* 0x0000000000007941 */ /* 0x000fea0003800000 */
.L_x_6885:
        /* <DEDUP_REMOVED lines=15> */
.L_x_6888:
[----:B------:R-:W-:Y:S05]  /*9a50*/  BSYNC B0 ;  /* 0x0000000000007941 */ /* 0x000fea0003800000 */
.L_x_6887:
[----:B------:R-:W-:Y:S06]  /*9a60*/  BAR.ARV 0xa, 0xa0 ;  /* 0x0282800000007b1d */ /* 0x000fec0000002000 */
[----:B------:R-:W-:Y:S04]  /*9a70*/  BSSY B0, `(.L_x_6889) ;  /* 0x0000003000007945 */ /* 0x000fe80003800000 */
[----:B------:R-:W-:Y:S05]  /*9a80*/  @!P0 BRA `(.L_x_6890) ;  /* 0x0000000000048947 */ /* 0x000fea0003800000 */
[----:B------:R-:W-:-:S04]  /*9a90*/  DEPBAR.LE SB0, 0x0 ;  /* 0x000080000000791a */ /* 0x000fc80000000000 */
.L_x_6890:
[----:B------:R-:W-:Y:S05]  /*9aa0*/  BSYNC B0 ;  /* 0x0000000000007941 */ /* 0x000fea0003800000 */
.L_x_6889:
        /* <DEDUP_REMOVED lines=19> */
.L_x_6892:
[----:B------:R-:W-:Y:S05]  /*9be0*/  BSYNC B0 ;  /* 0x0000000000007941 */ /* 0x000fea0003800000 */
.L_x_6891:
[----:B------:R-:W-:Y:S02]  /*9bf0*/  UIADD3 UR7, UR7, 0x2, URZ ;  /* 0x0000000207077890 */ /* 0x000fe4000fffe03f */
[----:B------:R-:W-:Y:S02]  /*9c00*/  UIADD3 UR6, UR6, 0x4000, URZ ;  /* 0x0000400006067890 */ /* 0x000fe4000fffe03f */
[----:B------:R-:W-:-:S06]  /*9c10*/  UISETP.GE.AND UP0, UPT, UR7, UR12, UPT ;  /* 0x0000000c0700728c */ /* 0x000fcc000bf06270 */
[----:B------:R-:W-:-:S13]  /*9c20*/  PLOP3.LUT P1, PT, PT, PT, UP0, 0x80, 0x0 ;  /* 0x000000000000781c */ /* 0x000fda0003f2f008 */
[----:B------:R-:W-:Y:S05]  /*9c30*/  @!P1 BRA `(.L_x_6893) ;  /* 0xfffffff400409947 */ /* 0x000fea000383ffff */
[----:B------:R-:W-:Y:S05]  /*9c40*/  BRA `(.L_x_6759) ;  /* 0x0000002800587947 */ /* 0x000fea0003800000 */
.L_x_6846:
        /* <DEDUP_REMOVED lines=21> */
.L_x_6894:
[----:B------:R-:W1:Y:S01]  /*9da0*/  LDC R3, c[0x0][0x8c4] ;  /* 0x00023100ff037b82 */ /* 0x000e620000000800 */
[----:B------:R-:W-:Y:S01]  /*9db0*/  IMAD.MOV.U32 R0, RZ, RZ, R5 ;  /* 0x000000ffff007224 */ /* 0x000fe200078e0005 */
[----:B-1----:R-:W-:-:S13]  /*9dc0*/  ISETP.NE.AND P0, PT, R3, 0x1, PT ;  /* 0x000000010300780c */ /* 0x002fda0003f05270 */
[----:B------:R-:W1:Y:S02]  /*9dd0*/  @P0 LDC.64 R6, c[0x0][0x8c8] ;  /* 0x00023200ff060b82 */ /* 0x000e640000000a00 */
[----:B-1----:R-:W-:-:S05]  /*9de0*/  @P0 IMAD.HI.U32 R4, R5, R6, RZ ;  /* 0x0000000605040227 */ /* 0x002fca00078e00ff */
[----:B------:R-:W-:-:S05]  /*9df0*/  @P0 SHF.R.U32.HI R0, RZ, R7, R4 ;  /* 0x00000007ff000219 */ /* 0x000fca0000011604 */
[----:B------:R-:W-:-:S07]  /*9e00*/  IMAD R3, R0, R3, RZ ;  /* 0x0000000300037224 */ /* 0x000fce00078e02ff */
.L_x_6895:
        /* <DEDUP_REMOVED lines=23> */
.L_x_6896:
        /* <DEDUP_REMOVED lines=10> */
.L_x_6898:
[----:B------:R-:W1:Y:S02]  /*a020*/  LDC R4, c[0x0][0x8ec] ;  /* 0x00023b00ff047b82 */ /* 0x000e640000000800 */
.L_x_6897:
        /* <DEDUP_REMOVED lines=42> */
.L_x_6900:
        /* <DEDUP_REMOVED lines=20> */
.L_x_6901:
[----:B------:R-:W-:Y:S05]  /*a410*/  @!P0 BRA `(.L_x_6902) ;  /* 0x00000000000c8947 */ /* 0x000fea0003800000 */
[----:B------:R-:W2:Y:S04]  /*a420*/  LDG.E R5, desc[UR46][R2.64] ;  /* 0x0000002e02057981 */ /* 0x000ea8000c1e1900 */
[----:B------:R-:W2:Y:S02]  /*a430*/  LDG.E R0, desc[UR46][R2.64+0x4] ;  /* 0x0000042e02007981 */ /* 0x000ea4000c1e1900 */
[----:B--2---:R-:W-:-:S07]  /*a440*/  IMAD.IADD R0, R0, 0x1, -R5 ;  /* 0x0000000100007824 */ /* 0x004fce00078e0a05 */
.L_x_6902:
        /* <DEDUP_REMOVED lines=66> */
.L_x_6941:
        /* <DEDUP_REMOVED lines=15> */
.L_x_6905:
        /* <DEDUP_REMOVED lines=92> */
.L_x_6916:
[----:B-123--:R-:W-:-:S04]  /*af20*/  SHF.L.U32 R18, R10, 0x1f, RZ ;  /* 0x0000001f0a127819 */ /* 0x00efc800000006ff */
[----:B------:R-:W2:Y:S02]  /*af30*/  SYNCS.PHASECHK.TRANS64.TRYWAIT P1, [R15+URZ+0x30840], R18 ;  /* 0x030840120f0075a7 */ /* 0x000ea4000802017f */
[----:B--2---:R-:W-:Y:S05]  /*af40*/  @!P1 BRA `(.L_x_6908) ;  /* 0x0000001800609947 */ /* 0x004fea0003800000 */
.L_x_6942:
        /* <DEDUP_REMOVED lines=8> */
.L_x_6909:
        /* <DEDUP_REMOVED lines=37> */
.L_x_6943:
        /* <DEDUP_REMOVED lines=8> */
.L_x_6911:
        /* <DEDUP_REMOVED lines=37> */
.L_x_6944:
        /* <DEDUP_REMOVED lines=8> */
.L_x_6913:
        /* <DEDUP_REMOVED lines=31> */
.L_x_6946:
        /* <DEDUP_REMOVED lines=8> */
.L_x_6915:
        /* <DEDUP_REMOVED lines=37> */
.L_x_6907:
[----:B------:R-:W4:Y:S02]  /*ba30*/  LDL.LU R4, [R1+0x4] ;  /* 0x0000040001047983 */ /* 0x000f240000300800 */
[----:B----4-:R-:W-:Y:S02]  /*ba40*/  ISETP.NE.AND P1, PT, R4, RZ, PT ;  /* 0x000000ff0400720c */ /* 0x010fe40003f25270 */
[----:B------:R4:W5:Y:S11]  /*ba50*/  LDL R4, [R1] ;  /* 0x0000000001047983 */ /* 0x0009760000100800 */
[----:B----4-:R-:W-:Y:S05]  /*ba60*/  @!P1 BRA `(.L_x_6906) ;  /* 0x00000004005c9947 */ /* 0x010fea0003800000 */
[----:B------:R-:W-:-:S04]  /*ba70*/  SHF.L.U32 R12, R10, 0x1f, RZ ;  /* 0x0000001f0a0c7819 */ /* 0x000fc800000006ff */
[----:B------:R-:W4:Y:S02]  /*ba80*/  SYNCS.PHASECHK.TRANS64.TRYWAIT P1, [R15+URZ+0x30840], R12 ;  /* 0x0308400c0f0075a7 */ /* 0x000f24000802017f */
[----:B----4-:R-:W-:Y:S05]  /*ba90*/  @!P1 BRA `(.L_x_6917) ;  /* 0x0000000c00e09947 */ /* 0x010fea0003800000 */
.L_x_6947:
        /* <DEDUP_REMOVED lines=8> */
.L_x_6918:
        /* <DEDUP_REMOVED lines=34> */
.L_x_6948:
        /* <DEDUP_REMOVED lines=8> */
.L_x_6920:
        /* <DEDUP_REMOVED lines=34> */
.L_x_6906:
[----:B------:R-:W1:Y:S01]  /*bfe0*/  S2R R0, SR_TID.X ;  /* 0x0000000000007919 */ /* 0x000e620000002100 */
[----:B------:R-:W-:Y:S01]  /*bff0*/  IMAD R3, R16, 0x8, R15 ;  /* 0x0000000810037824 */ /* 0x000fe200078e020f */
[----:B-1----:R-:W-:Y:S02]  /*c000*/  LOP3.LUT R2, R0, 0x7f, RZ, 0xc0, !PT ;  /* 0x0000007f00027812 */ /* 0x002fe400078ec0ff */
[----:B------:R-:W-:Y:S02]  /*c010*/  SHF.L.U32 R0, R10, 0x1f, RZ ;  /* 0x0000001f0a007819 */ /* 0x000fe400000006ff */
[----:B------:R-:W-:Y:S02]  /*c020*/  ISETP.NE.AND P1, PT, R2, RZ, PT ;  /* 0x000000ff0200720c */ /* 0x000fe40003f25270 */
[----:B------:R-:W1:Y:S02]  /*c030*/  SYNCS.PHASECHK.TRANS64.TRYWAIT P0, [R3+URZ+0x30840], R0 ;  /* 0x03084000030075a7 */ /* 0x000e64000800017f */
[----:B-1----:R-:W-:Y:S09]  /*c040*/  @!P0 BRA `(.L_x_6921) ;  /* 0x00000008009c8947 */ /* 0x002ff20003800000 */
.L_x_6949:
[----:B------:R-:W-:Y:S05]  /*c050*/  @P1 BRA `(.L_x_6922) ;  /* 0x0000000000181947 */ /* 0x000fea0003800000 */
[----:B------:R-:W1:Y:S01]  /*c060*/  S2R R2, SR_TID.X ;  /* 0x0000000000027919 */ /* 0x000e620000002100 */
[----:B------:R-:W-:-:S04]  /*c070*/  IMAD.MOV.U32 R0, RZ, RZ, 0x4100 ;  /* 0x00004100ff007424 */ /* 0x000fc800078e00ff */
[----:B------:R1:W-:Y:S02]  /*c080*/  SYNCS.ARRIVE.TRANS64 RZ, [R3+URZ+0x30830], R0 ;  /* 0x0308300003ff79a7 */ /* 0x0003e4000800003f */
[----:B-1----:R-:W-:-:S13]  /*c090*/  LOP3.LUT P0, RZ, R2, 0x1f, RZ, 0xc0, !PT ;  /* 0x0000001f02ff7812 */ /* 0x002fda000780c0ff */
[----:B------:R-:W-:Y:S05]  /*c0a0*/  @!P0 BRA `(.L_x_6922) ;  /* 0x0000000000048947 */ /* 0x000fea0003800000 */
[----:B------:R-:W-:Y:S01]  /*c0b0*/  BPT.TRAP 0x1 ;  /* 0x000000040000795c */ /* 0x000fe20000300000 */
.L_x_6922:
        /* <DEDUP_REMOVED lines=41> */
.L_x_6903:
[----:B------:R-:W-:Y:S05]  /*c350*/  BSYNC B0 ;  /* 0x0000000000007941 */ /* 0x000fea0003800000 */
.L_x_6899:
[----:B------:R-:W-:-:S03]  /*c360*/  UMOV UR7, 0xffffffff ;  /* 0xffffffff00077882 */ /* 0x000fc60000000000 */
[----:B------:R-:W-:Y:S05]  /*c370*/  BRA.DIV UR7, `(.L_x_6923) ;  /* 0x0000000607e47947 */ /* 0x000fea000b800000 */
[----:B------:R-:W-:-:S13]  /*c380*/  ELECT P6, URZ, PT ;  /* 0x00000000003f782f */ /* 0x000fda00038c0000 */
.L_x_6952:
[----:B------:R-:W-:Y:S05]  /*c390*/  @!P6 BRA `(.L_x_6759) ;  /* 0x000000000084e947 */ /* 0x000fea0003800000 */
[----:B------:R-:W-:-:S06]  /*c3a0*/  ULOP3.LUT UR7, UR38, 0x2, URZ, 0xfc, !UPT ;  /* 0x0000000226077892 */ /* 0x000fcc000f8efc3f */
[----:B------:R-:W-:-:S05]  /*c3b0*/  IMAD.U32 R0, RZ, RZ, UR7 ;  /* 0x00000007ff007e24 */ /* 0x000fca000f8e00ff */
[----:B------:R-:W-:-:S13]  /*c3c0*/  ISETP.NE.AND P2, PT, R0, 0x3, PT ;  /* 0x000000030000780c */ /* 0x000fda0003f45270 */
[----:B------:R-:W-:Y:S05]  /*c3d0*/  @!P2 BRA `(.L_x_6924) ;  /* 0x000000000004a947 */ /* 0x000fea0003800000 */
[----:B------:R-:W-:Y:S01]  /*c3e0*/  BPT.TRAP 0x1 ;  /* 0x000000040000795c */ /* 0x000fe20000300000 */
.L_x_6924:
        /* <DEDUP_REMOVED lines=15> */
.L_x_6953:
[----:B------:R-:W2:Y:S02]  /*c4e0*/  SYNCS.PHASECHK.TRANS64.TRYWAIT P0, [R3+URZ], R0 ;  /* 0x00000000030075a7 */ /* 0x000ea4000800017f */
[----:B--2---:R-:W-:Y:S05]  /*c4f0*/  @!P0 BRA `(.L_x_6926) ;  /* 0x0000000400b88947 */ /* 0x004fea0003800000 */
.L_x_6954:
[----:B------:R-:W-:Y:S05]  /*c500*/  @!P2 BRA `(.L_x_6927) ;  /* 0x000000000004a947 */ /* 0x000fea0003800000 */
[----:B------:R-:W-:Y:S01]  /*c510*/  BPT.TRAP 0x1 ;  /* 0x000000040000795c */ /* 0x000fe20000300000 */
.L_x_6927:
[----:B--2---:R-:W-:-:S04]  /*c520*/  VIADD R3, R8, 0x30840 ;  /* 0x0003084008037836 */ /* 0x004fc80000000000 */
[----:B------:R-:W-:-:S04]  /*c530*/  IMAD R5, R2, 0x8, R3 ;  /* 0x0000000802057824 */ /* 0x000fc800078e0203 */
[----:B------:R-:W2:Y:S02]  /*c540*/  SYNCS.PHASECHK.TRANS64.TRYWAIT P0, [R5+URZ], R4 ;  /* 0x00000004050075a7 */ /* 0x000ea4000800017f */
[----:B--2---:R-:W-:Y:S05]  /*c550*/  @!P0 BRA `(.L_x_6928) ;  /* 0x0000000400b48947 */ /* 0x004fea0003800000 */
.L_x_6955:
[----:B------:R-:W-:-:S07]  /*c560*/  IMAD R3, R6, 0x8, R3 ;  /* 0x0000000806037824 */ /* 0x000fce00078e0203 */
.L_x_6929:
[----:B---3--:R3:W4:Y:S02]  /*c570*/  SYNCS.PHASECHK.TRANS64.TRYWAIT P0, [R3+URZ], R0 ;  /* 0x00000000030075a7 */ /* 0x008724000800017f */
[----:B----4-:R-:W-:Y:S05]  /*c580*/  @!P0 NANOSLEEP.SYNCS 0x989680 ;  /* 0x009896800000895d */ /* 0x010fea0003900000 */
[----:B------:R-:W4:Y:S02]  /*c590*/  @!P0 SYNCS.PHASECHK.TRANS64 P0, [R3+URZ], R0 ;  /* 0x00000000030085a7 */ /* 0x000f24000800007f */
[----:B----4-:R-:W-:Y:S05]  /*c5a0*/  @!P0 BRA `(.L_x_6929) ;  /* 0xfffffffc00f08947 */ /* 0x010fea000383ffff */
.L_x_6759:
[----:B------:R-:W-:Y:S05]  /*c5b0*/  BSYNC B6 ;  /* 0x0000000000067941 */ /* 0x000fea0003800000 */
.L_x_6751:
[----:B------:R-:W-:Y:S05]  /*c5c0*/  EXIT ;  /* 0x000000000000794d */ /* 0x000fea0003800000 */
.L_x_6769:
[----:B------:R-:W-:Y:S02]  /*c5d0*/  IMAD.MOV.U32 R12, RZ, RZ, RZ ;  /* 0x000000ffff0c7224 */ /* 0x000fe400078e00ff */
[----:B------:R-:W-:Y:S02]  /*c5e0*/  IMAD.MOV.U32 R11, RZ, RZ, 0x1f ;  /* 0x0000001fff0b7424 */ /* 0x000fe400078e00ff */
[----:B------:R-:W-:-:S07]  /*c5f0*/  IMAD.MOV.U32 R15, RZ, RZ, -0x1 ;  /* 0xffffffffff0f7424 */ /* 0x000fce00078e00ff */
[----:B------:R-:W-:Y:S05]  /*c600*/  WARPSYNC.COLLECTIVE R15, `(.L_x_6930) ;  /* 0x000000000f087348 */ /* 0x000fea0003c00000 */
[----:B------:R1:W2:Y:S02]  /*c610*/  SHFL.IDX P6, R14, R13, R12, R11 ;  /* 0x0000000c0d0e7389 */ /* 0x0002a400000c000b */
[----:B-12---:R-:W-:Y:S01]  /*c620*/  ENDCOLLECTIVE ;  /* 0x000000000000791b */ /* 0x006fe20003800000 */
.L_x_6930:
[----:B------:R-:W-:Y:S05]  /*c630*/  BRA `(.L_x_6931) ;  /* 0xffffff50008c7947 */ /* 0x000fea000383ffff */
.L_x_6771:
[----:B---3--:R3:W4:Y:S02]  /*c640*/  SYNCS.PHASECHK.TRANS64.TRYWAIT P0, [R228+URZ+0x30800], R9 ;  /* 0x03080009e40075a7 */ /* 0x008724000800017f */
[----:B----4-:R-:W-:Y:S05]  /*c650*/  @!P0 NANOSLEEP.SYNCS 0x989680 ;  /* 0x009896800000895d */ /* 0x010fea0003900000 */
[----:B------:R-:W4:Y:S02]  /*c660*/  @!P0 SYNCS.PHASECHK.TRANS64 P0, [R228+URZ+0x30800], R9 ;  /* 0x03080009e40085a7 */ /* 0x000f24000800007f */
[----:B----4-:R-:W-:Y:S05]  /*c670*/  @!P0 BRA `(.L_x_6771) ;  /* 0xfffffffc00f08947 */ /* 0x010fea000383ffff */
[----:B------:R-:W-:Y:S05]  /*c680*/  BRA `(.L_x_6770) ;  /* 0xffffff5000b47947 */ /* 0x000fea000383ffff */
.L_x_6775:
[----:B---3--:R3:W4:Y:S02]  /*c690*/  SYNCS.PHASECHK.TRANS64.TRYWAIT P1, [R0+URZ+0x30810], R9 ;  /* 0x03081009000075a7 */ /* 0x008724000802017f */
[----:B----4-:R-:W-:Y:S05]  /*c6a0*/  @!P1 NANOSLEEP.SYNCS 0x989680 ;  /* 0x009896800000995d */ /* 0x010fea0003900000 */
[----:B------:R-:W4:Y:S02]  /*c6b0*/  @!P1 SYNCS.PHASECHK.TRANS64 P1, [R0+URZ+0x30810], R9 ;  /* 0x03081009000095a7 */ /* 0x000f24000802007f */
[----:B----4-:R-:W-:Y:S05]  /*c6c0*/  @!P1 BRA `(.L_x_6775) ;  /* 0xfffffffc00f09947 */ /* 0x010fea000383ffff */
[----:B------:R-:W-:Y:S05]  /*c6d0*/  BRA `(.L_x_6774) ;  /* 0xffffff5800647947 */ /* 0x000fea000383ffff */
.L_x_6779:
[----:B------:R1:W1:Y:S02]  /*c6e0*/  SYNCS.PHASECHK.TRANS64.TRYWAIT P1, [R0+URZ+0x30830], R9 ;  /* 0x03083009000075a7 */ /* 0x000264000802017f */
[----:B-1----:R-:W-:Y:S05]  /*c6f0*/  @!P1 NANOSLEEP.SYNCS 0x989680 ;  /* 0x009896800000995d */ /* 0x002fea0003900000 */
[----:B------:R-:W1:Y:S02]  /*c700*/  @!P1 SYNCS.PHASECHK.TRANS64 P1, [R0+URZ+0x30830], R9 ;  /* 0x03083009000095a7 */ /* 0x000e64000802007f */
[----:B-1----:R-:W-:Y:S05]  /*c710*/  @!P1 BRA `(.L_x_6779) ;  /* 0xfffffffc00f09947 */ /* 0x002fea000383ffff */
[----:B------:R-:W-:Y:S05]  /*c720*/  BRA `(.L_x_6778) ;  /* 0xffffff5c00bc7947 */ /* 0x000fea000383ffff */
.L_x_6859:
[----:B------:R-:W-:Y:S01]  /*c730*/  BSSY B0, `(.L_x_6932) ;  /* 0x0000005000007945 */ /* 0x000fe20003800000 */
[----:B------:R-:W-:-:S07]  /*c740*/  IMAD.MOV.U32 R15, RZ, RZ, -0x1 ;  /* 0xffffffffff0f7424 */ /* 0x000fce00078e00ff */
[----:B------:R-:W-:Y:S05]  /*c750*/  WARPSYNC.COLLECTIVE R15, `(.L_x_6933) ;  /* 0x000000000f087348 */ /* 0x000fea0003c00000 */
[----:B------:R-:W-:Y:S01]  /*c760*/  NOP ;  /* 0x0000000000007918 */ /* 0x000fe20000000000 */
[----:B------:R-:W-:Y:S01]  /*c770*/  ENDCOLLECTIVE ;  /* 0x000000000000791b */ /* 0x000fe20003800000 */
.L_x_6933:
[----:B------:R-:W-:Y:S05]  /*c780*/  BSYNC B0 ;  /* 0x0000000000007941 */ /* 0x000fea0003800000 */
.L_x_6932:
[----:B------:R-:W-:Y:S05]  /*c790*/  BRA `(.L_x_6934) ;  /* 0xffffffc400087947 */ /* 0x000fea000383ffff */
.L_x_6872:
[----:B------:R-:W-:Y:S01]  /*c7a0*/  BSSY B0, `(.L_x_6935) ;  /* 0x0000005000007945 */ /* 0x000fe20003800000 */
[----:B------:R-:W-:-:S07]  /*c7b0*/  IMAD.MOV.U32 R15, RZ, RZ, -0x1 ;  /* 0xffffffffff0f7424 */ /* 0x000fce00078e00ff */
[----:B------:R-:W-:Y:S05]  /*c7c0*/  WARPSYNC.COLLECTIVE R15, `(.L_x_6936) ;  /* 0x000000000f087348 */ /* 0x000fea0003c00000 */
[----:B------:R-:W-:Y:S01]  /*c7d0*/  NOP ;  /* 0x0000000000007918 */ /* 0x000fe20000000000 */
[----:B------:R-:W-:Y:S01]  /*c7e0*/  ENDCOLLECTIVE ;  /* 0x000000000000791b */ /* 0x000fe20003800000 */
.L_x_6936:
[----:B------:R-:W-:Y:S05]  /*c7f0*/  BSYNC B0 ;  /* 0x0000000000007941 */ /* 0x000fea0003800000 */
.L_x_6935:
[----:B------:R-:W-:Y:S05]  /*c800*/  BRA `(.L_x_6937) ;  /* 0xffffffc800b87947 */ /* 0x000fea000383ffff */
.L_x_6884:
[----:B------:R-:W-:Y:S01]  /*c810*/  BSSY B0, `(.L_x_6938) ;  /* 0x0000005000007945 */ /* 0x000fe20003800000 */
[----:B------:R-:W-:-:S07]  /*c820*/  IMAD.MOV.U32 R15, RZ, RZ, -0x1 ;  /* 0xffffffffff0f7424 */ /* 0x000fce00078e00ff */
[----:B------:R-:W-:Y:S05]  /*c830*/  WARPSYNC.COLLECTIVE R15, `(.L_x_6939) ;  /* 0x000000000f087348 */ /* 0x000fea0003c00000 */
[----:B------:R-:W-:Y:S01]  /*c840*/  NOP ;  /* 0x0000000000007918 */ /* 0x000fe20000000000 */
[----:B------:R-:W-:Y:S01]  /*c850*/  ENDCOLLECTIVE ;  /* 0x000000000000791b */ /* 0x000fe20003800000 */
.L_x_6939:
[----:B------:R-:W-:Y:S05]  /*c860*/  BSYNC B0 ;  /* 0x0000000000007941 */ /* 0x000fea0003800000 */
.L_x_6938:
[----:B------:R-:W-:Y:S05]  /*c870*/  BRA `(.L_x_6940) ;  /* 0xffffffcc00f87947 */ /* 0x000fea000383ffff */
.L_x_6904:
[----:B-1----:R1:W2:Y:S02]  /*c880*/  SYNCS.PHASECHK.TRANS64.TRYWAIT P0, [R15+URZ+0x30820], R2 ;  /* 0x030820020f0075a7 */ /* 0x0022a4000800017f */
[----:B--2---:R-:W-:Y:S05]  /*c890*/  @!P0 NANOSLEEP.SYNCS 0x989680 ;  /* 0x009896800000895d */ /* 0x004fea0003900000 */
[----:B------:R-:W2:Y:S02]  /*c8a0*/  @!P0 SYNCS.PHASECHK.TRANS64 P0, [R15+URZ+0x30820], R2 ;  /* 0x030820020f0085a7 */ /* 0x000ea4000800007f */
[----:B--2---:R-:W-:Y:S05]  /*c8b0*/  @!P0 BRA `(.L_x_6904) ;  /* 0xfffffffc00f08947 */ /* 0x004fea000383ffff */
[----:B------:R-:W-:Y:S05]  /*c8c0*/  BRA `(.L_x_6941) ;  /* 0xffffffdc00e87947 */ /* 0x000fea000383ffff */
.L_x_6908:
[----:B--2---:R2:W3:Y:S02]  /*c8d0*/  SYNCS.PHASECHK.TRANS64.TRYWAIT P1, [R15+URZ+0x30840], R18 ;  /* 0x030840120f0075a7 */ /* 0x0044e4000802017f */
[----:B---3--:R-:W-:Y:S05]  /*c8e0*/  @!P1 NANOSLEEP.SYNCS 0x989680 ;  /* 0x009896800000995d */ /* 0x008fea0003900000 */
[----:B------:R-:W3:Y:S02]  /*c8f0*/  @!P1 SYNCS.PHASECHK.TRANS64 P1, [R15+URZ+0x30840], R18 ;  /* 0x030840120f0095a7 */ /* 0x000ee4000802007f */
[----:B---3--:R-:W-:Y:S05]  /*c900*/  @!P1 BRA `(.L_x_6908) ;  /* 0xfffffffc00f09947 */ /* 0x008fea000383ffff */
[----:B------:R-:W-:Y:S05]  /*c910*/  BRA `(.L_x_6942) ;  /* 0xffffffe4008c7947 */ /* 0x000fea000383ffff */
.L_x_6910:
[----:B-1----:R1:W3:Y:S02]  /*c920*/  SYNCS.PHASECHK.TRANS64.TRYWAIT P1, [R15+URZ+0x30828], R18 ;  /* 0x030828120f0075a7 */ /* 0x0022e4000802017f */
[----:B---3--:R-:W-:Y:S05]  /*c930*/  @!P1 NANOSLEEP.SYNCS 0x989680 ;  /* 0x009896800000995d */ /* 0x008fea0003900000 */
[----:B------:R-:W3:Y:S02]  /*c940*/  @!P1 SYNCS.PHASECHK.TRANS64 P1, [R15+URZ+0x30828], R18 ;  /* 0x030828120f0095a7 */ /* 0x000ee4000802007f */
[----:B---3--:R-:W-:Y:S05]  /*c950*/  @!P1 BRA `(.L_x_6910) ;  /* 0xfffffffc00f09947 */ /* 0x008fea000383ffff */
[----:B------:R-:W-:Y:S05]  /*c960*/  BRA `(.L_x_6943) ;  /* 0xffffffe8002c7947 */ /* 0x000fea000383ffff */
.L_x_6912:
[----:B---3--:R3:W4:Y:S02]  /*c970*/  SYNCS.PHASECHK.TRANS64.TRYWAIT P1, [R15+URZ+0x30848], R18 ;  /* 0x030848120f0075a7 */ /* 0x008724000802017f */
[----:B----4-:R-:W-:Y:S05]  /*c980*/  @!P1 NANOSLEEP.SYNCS 0x989680 ;  /* 0x009896800000995d */ /* 0x010fea0003900000 */
[----:B------:R-:W4:Y:S02]  /*c990*/  @!P1 SYNCS.PHASECHK.TRANS64 P1, [R15+URZ+0x30848], R18 ;  /* 0x030848120f0095a7 */ /* 0x000f24000802007f */
[----:B----4-:R-:W-:Y:S05]  /*c9a0*/  @!P1 BRA `(.L_x_6912) ;  /* 0xfffffffc00f09947 */ /* 0x010fea000383ffff */
[----:B------:R-:W-:Y:S05]  /*c9b0*/  BRA `(.L_x_6944) ;  /* 0xffffffe800cc7947 */ /* 0x000fea000383ffff */
.L_x_6914:
[----:B------:R-:W-:-:S07]  /*c9c0*/  SHF.L.U32 R4, R10, 0x1f, RZ ;  /* 0x0000001f0a047819 */ /* 0x000fce00000006ff */
.L_x_6945:
[----:B----4-:R4:W1:Y:S02]  /*c9d0*/  SYNCS.PHASECHK.TRANS64.TRYWAIT P1, [R15+URZ+0x30820], R4 ;  /* 0x030820040f0075a7 */ /* 0x010864000802017f */
[----:B-1----:R-:W-:Y:S05]  /*c9e0*/  @!P1 NANOSLEEP.SYNCS 0x989680 ;  /* 0x009896800000995d */ /* 0x002fea0003900000 */
[----:B------:R-:W1:Y:S02]  /*c9f0*/  @!P1 SYNCS.PHASECHK.TRANS64 P1, [R15+URZ+0x30820], R4 ;  /* 0x030820040f0095a7 */ /* 0x000e64000802007f */
[----:B-1----:R-:W-:Y:S05]  /*ca00*/  @!P1 BRA `(.L_x_6945) ;  /* 0xfffffffc00f09947 */ /* 0x002fea000383ffff */
[----:B------:R-:W-:Y:S05]  /*ca10*/  BRA `(.L_x_6946) ;  /* 0xffffffec00507947 */ /* 0x000fea000383ffff */
.L_x_6917:
[----:B----4-:R4:W1:Y:S02]  /*ca20*/  SYNCS.PHASECHK.TRANS64.TRYWAIT P1, [R15+URZ+0x30840], R12 ;  /* 0x0308400c0f0075a7 */ /* 0x010864000802017f */
[----:B-1----:R-:W-:Y:S05]  /*ca30*/  @!P1 NANOSLEEP.SYNCS 0x989680 ;  /* 0x009896800000995d */ /* 0x002fea0003900000 */
[----:B------:R-:W1:Y:S02]  /*ca40*/  @!P1 SYNCS.PHASECHK.TRANS64 P1, [R15+URZ+0x30840], R12 ;  /* 0x0308400c0f0095a7 */ /* 0x000e64000802007f */
[----:B-1----:R-:W-:Y:S05]  /*ca50*/  @!P1 BRA `(.L_x_6917) ;  /* 0xfffffffc00f09947 */ /* 0x002fea000383ffff */
[----:B------:R-:W-:Y:S05]  /*ca60*/  BRA `(.L_x_6947) ;  /* 0xfffffff0000c7947 */ /* 0x000fea000383ffff */
.L_x_6919:
[----:B-1----:R1:W2:Y:S02]  /*ca70*/  SYNCS.PHASECHK.TRANS64.TRYWAIT P1, [R15+URZ+0x30828], R12 ;  /* 0x0308280c0f0075a7 */ /* 0x0022a4000802017f */
[----:B--2---:R-:W-:Y:S05]  /*ca80*/  @!P1 NANOSLEEP.SYNCS 0x989680 ;  /* 0x009896800000995d */ /* 0x004fea0003900000 */
[----:B------:R-:W2:Y:S02]  /*ca90*/  @!P1 SYNCS.PHASECHK.TRANS64 P1, [R15+URZ+0x30828], R12 ;  /* 0x0308280c0f0095a7 */ /* 0x000ea4000802007f */
[----:B--2---:R-:W-:Y:S05]  /*caa0*/  @!P1 BRA `(.L_x_6919) ;  /* 0xfffffffc00f09947 */ /* 0x004fea000383ffff */
[----:B------:R-:W-:Y:S05]  /*cab0*/  BRA `(.L_x_6948) ;  /* 0xfffffff000a07947 */ /* 0x000fea000383ffff */
.L_x_6921:
[----:B------:R1:W1:Y:S02]  /*cac0*/  SYNCS.PHASECHK.TRANS64.TRYWAIT P0, [R3+URZ+0x30840], R0 ;  /* 0x03084000030075a7 */ /* 0x000264000800017f */
[----:B-1----:R-:W-:Y:S05]  /*cad0*/  @!P0 NANOSLEEP.SYNCS 0x989680 ;  /* 0x009896800000895d */ /* 0x002fea0003900000 */
[----:B------:R-:W1:Y:S02]  /*cae0*/  @!P0 SYNCS.PHASECHK.TRANS64 P0, [R3+URZ+0x30840], R0 ;  /* 0x03084000030085a7 */ /* 0x000e64000800007f */
[----:B-1----:R-:W-:Y:S05]  /*caf0*/  @!P0 BRA `(.L_x_6921) ;  /* 0xfffffffc00f08947 */ /* 0x002fea000383ffff */
[----:B------:R-:W-:Y:S05]  /*cb00*/  BRA `(.L_x_6949) ;  /* 0xfffffff400507947 */ /* 0x000fea000383ffff */
.L_x_6923:
[----:B------:R-:W-:Y:S01]  /*cb10*/  BSSY B0, `(.L_x_6950) ;  /* 0x0000006000007945 */ /* 0x000fe20003800000 */
[----:B------:R-:W-:-:S07]  /*cb20*/  IMAD.MOV.U32 R15, RZ, RZ, -0x1 ;  /* 0xffffffffff0f7424 */ /* 0x000fce00078e00ff */
[----:B------:R-:W-:Y:S05]  /*cb30*/  WARPSYNC.COLLECTIVE R15, `(.L_x_6951) ;  /* 0x000000000f0c7348 */ /* 0x000fea0003c00000 */
[----:B------:R-:W-:Y:S02]  /*cb40*/  ELECT P6, UR62, PT ;  /* 0x00000000003e782f */ /* 0x000fe400038c0000 */
[----:B------:R-:W-:Y:S01]  /*cb50*/  MOV R14, UR62 ;  /* 0x0000003e000e7c02 */ /* 0x000fe20008000f00 */
[----:B------:R-:W-:Y:S10]  /*cb60*/  ENDCOLLECTIVE ;  /* 0x000000000000791b */ /* 0x000ff40003800000 */
.L_x_6951:
[----:B------:R-:W-:Y:S05]  /*cb70*/  BSYNC B0 ;  /* 0x0000000000007941 */ /* 0x000fea0003800000 */
.L_x_6950:
[----:B------:R-:W-:Y:S05]  /*cb80*/  BRA `(.L_x_6952) ;  /* 0xfffffff800007947 */ /* 0x000fea000383ffff */
.L_x_6925:
[----:B-1----:R1:W2:Y:S02]  /*cb90*/  SYNCS.PHASECHK.TRANS64.TRYWAIT P0, [R7+URZ], R4 ;  /* 0x00000004070075a7 */ /* 0x0022a4000800017f */
[----:B--2---:R-:W-:Y:S05]  /*cba0*/  @!P0 NANOSLEEP.SYNCS 0x989680 ;  /* 0x009896800000895d */ /* 0x004fea0003900000 */
[----:B------:R-:W2:Y:S02]  /*cbb0*/  @!P0 SYNCS.PHASECHK.TRANS64 P0, [R7+URZ], R4 ;  /* 0x00000004070085a7 */ /* 0x000ea4000800007f */
[----:B--2---:R-:W-:Y:S05]  /*cbc0*/  @!P0 BRA `(.L_x_6925) ;  /* 0xfffffffc00f08947 */ /* 0x004fea000383ffff */
[----:B------:R-:W-:Y:S05]  /*cbd0*/  BRA `(.L_x_6953) ;  /* 0xfffffff800407947 */ /* 0x000fea000383ffff */
.L_x_6926:
[----:B--2---:R2:W3:Y:S02]  /*cbe0*/  SYNCS.PHASECHK.TRANS64.TRYWAIT P0, [R3+URZ], R0 ;  /* 0x00000000030075a7 */ /* 0x0044e4000800017f */
[----:B---3--:R-:W-:Y:S05]  /*cbf0*/  @!P0 NANOSLEEP.SYNCS 0x989680 ;  /* 0x009896800000895d */ /* 0x008fea0003900000 */
[----:B------:R-:W3:Y:S02]  /*cc00*/  @!P0 SYNCS.PHASECHK.TRANS64 P0, [R3+URZ], R0 ;  /* 0x00000000030085a7 */ /* 0x000ee4000800007f */
[----:B---3--:R-:W-:Y:S05]  /*cc10*/  @!P0 BRA `(.L_x_6926) ;  /* 0xfffffffc00f08947 */ /* 0x008fea000383ffff */
[----:B------:R-:W-:Y:S05]  /*cc20*/  BRA `(.L_x_6954) ;  /* 0xfffffff800347947 */ /* 0x000fea000383ffff */
.L_x_6928:
[----:B--2---:R2:W3:Y:S02]  /*cc30*/  SYNCS.PHASECHK.TRANS64.TRYWAIT P0, [R5+URZ], R4 ;  /* 0x00000004050075a7 */ /* 0x0044e4000800017f */
[----:B---3--:R-:W-:Y:S05]  /*cc40*/  @!P0 NANOSLEEP.SYNCS 0x989680 ;  /* 0x009896800000895d */ /* 0x008fea0003900000 */
[----:B------:R-:W3:Y:S02]  /*cc50*/  @!P0 SYNCS.PHASECHK.TRANS64 P0, [R5+URZ], R4 ;  /* 0x00000004050085a7 */ /* 0x000ee4000800007f */
[----:B---3--:R-:W-:Y:S05]  /*cc60*/  @!P0 BRA `(.L_x_6928) ;  /* 0xfffffffc00f08947 */ /* 0x008fea000383ffff */
[----:B------:R-:W-:Y:S05]  /*cc70*/  BRA `(.L_x_6955) ;  /* 0xfffffff800387947 */ /* 0x000fea000383ffff */
.L_x_6956:
        /* <DEDUP_REMOVED lines=16> */
.L_x_7339:


//--------------------- .text._ZN7cutlass13device_kernelIN5flash11enable_sm90INS1_16FlashAttnBwdSm90INS1_25CollectiveMainloopBwdSm90ILi2ELi2ELi2EN4cute5tupleIJNS5_1CILi1EEES8_S8_EEENS6_IJNS7_ILi64EEENS7_ILi128EEESB_EEENS_6half_tEfNS_4arch4Sm90ELb1ELb0ELb0ELb1ELb0ELb1ELb0ELb0ELi2ELi1ELi2ELi1ELb0EEENS1_24CollectiveEpilogueBwdGQAISC_fSF_Li256ELb1ELb0EEENS1_25SingleTileBwdLPTSchedulerILb1ELi128ELb0EEEEEEEEEvNT_6ParamsE --------------------------
	.section	.text._ZN7cutlass13device_kernelIN5flash11enable_sm90INS1_16FlashAttnBwdSm90INS1_25CollectiveMainloopBwdSm90ILi2ELi2ELi2EN4cute5tupleIJNS5_1CILi1EEES8_S8_EEENS6_IJNS7_ILi64EEENS7_ILi128EEESB_EEENS_6half_tEfNS_4arch4Sm90ELb1ELb0ELb0ELb1ELb0ELb1ELb0ELb0ELi2ELi1ELi2ELi1ELb0EEENS1_24CollectiveEpilogueBwdGQAISC_fSF_Li256ELb1ELb0EEENS1_25SingleTileBwdLPTSchedulerILb1ELi128ELb0EEEEEEEEEvNT_6ParamsE,"ax",@progbits
	.align	128
.text._ZN7cutlass13device_kernelIN5flash11enable_sm90INS1_16FlashAttnBwdSm90INS1_25CollectiveMainloopBwdSm90ILi2ELi2ELi2EN4cute5tupleIJNS5_1CILi1EEES8_S8_EEENS6_IJNS7_ILi64EEENS7_ILi128EEESB_EEENS_6half_tEfNS_4arch4Sm90ELb1ELb0ELb0ELb1ELb0ELb1ELb0ELb0ELi2ELi1ELi2ELi1ELb0EEENS1_24CollectiveEpilogueBwdGQAISC_fSF_Li256ELb1ELb0EEENS1_25SingleTileBwdLPTSchedulerILb1ELi128ELb0EEEEEEEEEvNT_6ParamsE:
        .type           _ZN7cutlass13device_kernelIN5flash11enable_sm90INS1_16FlashAttnBwdSm90INS1_25CollectiveMainloopBwdSm90ILi2ELi2ELi2EN4cute5tupleIJNS5_1CILi1EEES8_S8_EEENS6_IJNS7_ILi64EEENS7_ILi128EEESB_EEENS_6half_tEfNS_4arch4Sm90ELb1ELb0ELb0ELb1ELb0ELb1ELb0ELb0ELi2ELi1ELi2ELi1ELb0EEENS1_24CollectiveEpilogueBwdGQAISC_fSF_Li256ELb1ELb0EEENS1_25SingleTileBwdLPTSchedulerILb1ELi128ELb0EEEEEEEEEvNT_6ParamsE,@function
        .size           _ZN7cutlass13device_kernelIN5flash11enable_sm90INS1_16FlashAttnBwdSm90INS1_25CollectiveMainloopBwdSm90ILi2ELi2ELi2EN4cute5tupleIJNS5_1CILi1EEES8_S8_EEENS6_IJNS7_ILi64EEENS7_ILi128EEESB_EEENS_6half_tEfNS_4arch4Sm90ELb1ELb0ELb0ELb1ELb0ELb1ELb0ELb0ELi2ELi1ELi2ELi1ELb0EEENS1_24CollectiveEpilogueBwdGQAISC_fSF_Li256ELb1ELb0EEENS1_25SingleTileBwdLPTSchedulerILb1ELi128ELb0EEEEEEEEEvNT_6ParamsE,(.L_x_7340 - _ZN7cutlass13device_kernelIN5flash11enable_sm90INS1_16FlashAttnBwdSm90INS1_25CollectiveMainloopBwdSm90ILi2ELi2ELi2EN4cute5tupleIJNS5_1CILi1EEES8_S8_EEENS6_IJNS7_ILi64EEENS7_ILi128EEESB_EEENS_6half_tEfNS_4arch4Sm90ELb1ELb0ELb0ELb1ELb0ELb1ELb0ELb0ELi2ELi1ELi2ELi1ELb0EEENS1_24CollectiveEpilogueBwdGQAISC_fSF_Li256ELb1ELb0EEENS1_25SingleTileBwdLPTSchedulerILb1ELi128ELb0EEEEEEEEEvNT_6ParamsE)
        .other          _ZN7cutlass13device_kernelIN5flash11enable_sm90INS1_16FlashAttnBwdSm90INS1_25CollectiveMainloopBwdSm90ILi2ELi2ELi2EN4cute5tupleIJNS5_1CILi1EEES8_S8_EEENS6_IJNS7_ILi64EEENS7_ILi128EEESB_EEENS_6half_tEfNS_4arch4Sm90ELb1ELb0ELb0ELb1ELb0ELb1ELb0ELb0ELi2ELi1ELi2ELi1ELb0EEENS1_24CollectiveEpilogueBwdGQAISC_fSF_Li256ELb1ELb0EEENS1_25SingleTileBwdLPTSchedulerILb1ELi128ELb0EEEEEEEEEvNT_6ParamsE,@"STO_CUDA_ENTRY STV_DEFAULT"
_ZN7cutlass13device_kernelIN5flash11enable_sm90INS1_16FlashAttnBwdSm90INS1_25CollectiveMainloopBwdSm90ILi2ELi2ELi2EN4cute5tupleIJNS5_1CILi1EEES8_S8_EEENS6_IJNS7_ILi64EEENS7_ILi128EEESB_EEENS_6half_tEfNS_4arch4Sm90ELb1ELb0ELb0ELb1ELb0ELb1ELb0ELb0ELi2ELi1ELi2ELi1ELb0EEENS1_24CollectiveEpilogueBwdGQAISC_fSF_Li256ELb1ELb0EEENS1_25SingleTileBwdLPTSchedulerILb1ELi128ELb0EEEEEEEEEvNT_6ParamsE:
        /* <DEDUP_REMOVED lines=24> */
.L_x_6958:
[----:B------:R-:W-:Y:S05]  /*0180*/  BSYNC B0 ;  /* 0x0000000000007941 */ /* 0x000fea0003800000 */
.L_x_6957:
        /* <DEDUP_REMOVED lines=37> */
.L_x_6959:
        /* <DEDUP_REMOVED lines=22> */
.L_x_6960:
[----:B------:R-:W-:Y:S01]  /*0540*/  PLOP3.LUT P0, PT, PT, PT, UP0, 0x80, 0x0 ;  /* 0x000000000000781c */ /* 0x000fe20003f0f008 */
[----:B------:R-:W-:Y:S01]  /*0550*/  NOP ;  /* 0x0000000000007918 */ /* 0x000fe20000000000 */
[----:B------:R-:W-:Y:S01]  /*0560*/  ULDC.64 UR46, c[0x0][0x208] ;  /* 0x00008200002e7ab9 */ /* 0x000fe20000000a00 */
[----:B------:R-:W-:Y:S01]  /*0570*/  BSSY B6, `(.L_x_6961) ;  /* 0x00008a0000067945 */ /* 0x000fe20003800000 */
[----:B-12-4-:R-:W-:Y:S09]  /*0580*/  BAR.SYNC.DEFER_BLOCKING 0x0 ;  /* 0x0000000000007b1d */ /* 0x016ff20000010000 */
[----:B------:R-:W-:Y:S05]  /*0590*/  @!P0 BRA `(.L_x_6962) ;  /* 0x0000004800bc8947 */ /* 0x000fea0003800000 */
.L_x_6963:
        /* <DEDUP_REMOVED lines=32> */
.L_x_6964:
[----:B------:R-:W-:Y:S01]  /*07a0*/  ULDC UR7, c[0x0][0x8cc] ;  /* 0x0002330000077ab9 */ /* 0x000fe20000000800 */
[----:B------:R-:W-:Y:S01]  /*07b0*/  UMOV UR36, UR10 ;  /* 0x0000000a00247c82 */ /* 0x000fe20008000000 */
[----:B------:R-:W-:-:S11]  /*07c0*/  UISETP.NE.AND UP0, UPT, UR7, 0x1, UPT ;  /* 0x000000010700788c */ /* 0x000fd6000bf05270 */
[----:B------:R-:W-:Y:S02]  /*07d0*/  @UP0 ULDC.64 UR8, c[0x0][0x8d0] ;  /* 0x0002340000080ab9 */ /* 0x000fe40000000a00 */
[----:B------:R-:W-:-:S04]  /*07e0*/  UIMAD.WIDE.U32 UR4, UR10, UR8, URZ ;  /* 0x000000080a0472a5 */ /* 0x000fc8000f8e003f */
[----:B------:R-:W-:-:S04]  /*07f0*/  @UP0 USHF.R.U32.HI UR36, URZ, UR9, UR5 ;  /* 0x000000093f240299 */ /* 0x000fc80008011605 */
[----:B------:R-:W-:-:S12]  /*0800*/  UIMAD UR4, UR36, UR7, URZ ;  /* 0x00000007240472a4 */ /* 0x000fd8000f8e023f */
.L_x_6965:
        /* <DEDUP_REMOVED lines=23> */
.L_x_6966:
        /* <DEDUP_REMOVED lines=14> */
.L_x_6968:
[----:B------:R-:W-:-:S05]  /*0a60*/  ULDC UR4, c[0x0][0x8f4] ;  /* 0x00023d0000047ab9 */ /* 0x000fca0000000800 */
.L_x_6967:
        /* <DEDUP_REMOVED lines=20> */
.L_x_6970:
        /* <DEDUP_REMOVED lines=14> */
.L_x_6971:
        /* <DEDUP_REMOVED lines=11> */
.L_x_6972:
        /* <DEDUP_REMOVED lines=13> */
.L_x_6973:
        /* <DEDUP_REMOVED lines=101> */
.L_x_6976:
        /* <DEDUP_REMOVED lines=15> */
.L_x_6975:
        /* <DEDUP_REMOVED lines=22> */
.L_x_6978:
        /* <DEDUP_REMOVED lines=15> */
.L_x_6977:
        /* <DEDUP_REMOVED lines=8> */
.L_x_7064:
        /* <DEDUP_REMOVED lines=15> */
.L_x_6980:
        /* <DEDUP_REMOVED lines=102> */
.L_x_6992:
[----:B------:R-:W-:-:S13]  /*1f70*/  ISETP.NE.AND P0, PT, R231, 0x3, PT ;  /* 0x00000003e700780c */ /* 0x000fda0003f05270 */
[----:B------:R-:W-:Y:S05]  /*1f80*/  @!P0 BRA `(.L_x_6982) ;  /* 0x0000000000048947 */ /* 0x000fea0003800000 */
[----:B------:R-:W-:Y:S01]  /*1f90*/  BPT.TRAP 0x1 ;  /* 0x000000040000795c */ /* 0x000fe20000300000 */
.L_x_6982:
[----:B------:R-:W-:Y:S01]  /*1fa0*/  IMAD R0, R3, 0x8, R228 ;  /* 0x0000000803007824 */ /* 0x000fe200078e02e4 */
[----:B------:R-:W-:-:S04]  /*1fb0*/  SHF.L.U32 R9, R4, 0x1f, RZ ;  /* 0x0000001f04097819 */ /* 0x000fc800000006ff */
[----:B------:R2:W3:Y:S01]  /*1fc0*/  SYNCS.PHASECHK.TRANS64.TRYWAIT P1, [R0+URZ+0x30810], R9 ;  /* 0x03081009000075a7 */ /* 0x0004e2000802017f */
[----:B------:R-:W-:Y:S05]  /*1fd0*/  @!P0 BRA `(.L_x_6983) ;  /* 0x0000000000048947 */ /* 0x000fea0003800000 */
[----:B------:R-:W-:Y:S01]  /*1fe0*/  BPT.TRAP 0x1 ;  /* 0x000000040000795c */ /* 0x000fe20000300000 */
.L_x_6983:
[----:B---3--:R-:W-:Y:S05]  /*1ff0*/  @P1 BRA `(.L_x_6984) ;  /* 0x0000000000081947 */ /* 0x008fea0003800000 */
[----:B------:R-:W3:Y:S02]  /*2000*/  SYNCS.PHASECHK.TRANS64.TRYWAIT P1, [R0+URZ+0x30810], R9 ;  /* 0x03081009000075a7 */ /* 0x000ee4000802017f */
[----:B---3--:R-:W-:Y:S05]  /*2010*/  @!P1 BRA `(.L_x_6985) ;  /* 0x00000070000c9947 */ /* 0x008fea0003800000 */
.L_x_6984:
        /* <DEDUP_REMOVED lines=81> */
.L_x_6986:
[----:B------:R1:W1:Y:S01]  /*2530*/  SYNCS.PHASECHK.TRANS64.TRYWAIT P1, [R0+URZ+0x30830], R9 ;  /* 0x03083009000075a7 */ /* 0x000262000802017f */
[----:B------:R-:W-:Y:S05]  /*2540*/  @!P0 BRA `(.L_x_6987) ;  /* 0x0000000000048947 */ /* 0x000fea0003800000 */
[----:B------:R-:W-:Y:S01]  /*2550*/  BPT.TRAP 0x1 ;  /* 0x000000040000795c */ /* 0x000fe20000300000 */
.L_x_6987:
[----:B------:R-:W-:-:S05]  /*2560*/  VIADD R6, R228, 0x20000 ;  /* 0x00020000e4067836 */ /* 0x000fca0000000000 */
[----:B------:R-:W-:-:S04]  /*2570*/  SHF.R.U32.HI R6, RZ, 0x4, R6 ;  /* 0x00000004ff067819 */ /* 0x000fc80000011606 */
[----:B------:R-:W-:-:S04]  /*2580*/  LOP3.LUT R225, R6, 0x3fff, RZ, 0xc0, !PT ;  /* 0x00003fff06e17812 */ /* 0x000fc800078ec0ff */
[----:B------:R-:W-:Y:S01]  /*2590*/  LOP3.LUT R6, R225, 0x10000, RZ, 0xfc, !PT ;  /* 0x00010000e1067812 */ /* 0x000fe200078efcff */
[----:B-1----:R-:W-:Y:S06]  /*25a0*/  @P1 BRA `(.L_x_6988) ;  /* 0x0000000000081947 */ /* 0x002fec0003800000 */
[----:B------:R-:W1:Y:S02]  /*25b0*/  SYNCS.PHASECHK.TRANS64.TRYWAIT P1, [R0+URZ+0x30830], R9 ;  /* 0x03083009000075a7 */ /* 0x000e64000802017f */
[----:B-1----:R-:W-:Y:S05]  /*25c0*/  @!P1 BRA `(.L_x_6989) ;  /* 0x0000006800b49947 */ /* 0x002fea0003800000 */
.L_x_6988:
        /* <DEDUP_REMOVED lines=406> */
.L_x_6990:
        /* <DEDUP_REMOVED lines=49> */
.L_x_6991:
        /* <DEDUP_REMOVED lines=78> */
.L_x_6974:
        /* <DEDUP_REMOVED lines=103> */
.L_x_6995:
[----:B------:R-:W-:Y:S01]  /*4d90*/  @P0 ELECT P1, URZ, PT ;  /* 0x00000000003f082f */ /* 0x000fe20003820000 */
[----:B------:R2:W-:-:S12]  /*4da0*/  UBLKRED.G.S.ADD.F32.RN [UR6], [UR4], UR5, desc[UR8] ;  /* 0x00000806040073bb */ /* 0x0005d800080a1405 */
[----:B------:R-:W-:Y:S02]  /*4db0*/  @P1 PLOP3.LUT P0, PT, P1, PT, PT, 0x8, 0x0 ;  /* 0x000000000000181c */ /* 0x000fe40000f0e170 */
[----:B------:R-:W-:-:S11]  /*4dc0*/  PLOP3.LUT P1, PT, PT, PT, PT, 0x8, 0x0 ;  /* 0x000000000000781c */ /* 0x000fd60003f2e170 */
[----:B--2---:R-:W-:Y:S05]  /*4dd0*/  @P0 BRA.U.ANY `(.L_x_6995) ;  /* 0xfffffffd00ec0947 */ /* 0x004fea000393ffff */
[----:B------:R0:W-:Y:S01]  /*4de0*/  UTMACMDFLUSH ;  /* 0x00000000000079b7 */ /* 0x0001e20000000000 */
[----:B------:R-:W-:-:S04]  /*4df0*/  DEPBAR.LE SB0, 0x0 ;  /* 0x000080000000791a */ /* 0x000fc80000000000 */
.L_x_6994:
[----:B------:R-:W-:Y:S05]  /*4e00*/  BSYNC B0 ;  /* 0x0000000000007941 */ /* 0x000fea0003800000 */
.L_x_6993:
        /* <DEDUP_REMOVED lines=32> */
.L_x_6996:
        /* <DEDUP_REMOVED lines=8> */
.L_x_6962:
        /* <DEDUP_REMOVED lines=29> */
.L_x_6998:
[----:B------:R-:W-:Y:S01]  /*5260*/  ULDC UR9, c[0x0][0x8cc] ;  /* 0x0002330000097ab9 */ /* 0x000fe20000000800 */
[----:B------:R-:W-:Y:S01]  /*5270*/  UMOV UR7, UR8 ;  /* 0x0000000800077c82 */ /* 0x000fe20008000000 */
[----:B------:R-:W-:-:S11]  /*5280*/  UISETP.NE.AND UP0, UPT, UR9, 0x1, UPT ;  /* 0x000000010900788c */ /* 0x000fd6000bf05270 */
[----:B------:R-:W-:Y:S02]  /*5290*/  @UP0 ULDC.64 UR10, c[0x0][0x8d0] ;  /* 0x00023400000a0ab9 */ /* 0x000fe40000000a00 */
[----:B------:R-:W-:-:S04]  /*52a0*/  UIMAD.WIDE.U32 UR4, UR8, UR10, URZ ;  /* 0x0000000a080472a5 */ /* 0x000fc8000f8e003f */
[----:B------:R-:W-:-:S04]  /*52b0*/  @UP0 USHF.R.U32.HI UR7, URZ, UR11, UR5 ;  /* 0x0000000b3f070299 */ /* 0x000fc80008011605 */
[----:B------:R-:W-:-:S12]  /*52c0*/  UIMAD UR4, UR7, UR9, URZ ;  /* 0x00000009070472a4 */ /* 0x000fd8000f8e023f */
.L_x_6999:
        /* <DEDUP_REMOVED lines=23> */
.L_x_7000:
        /* <DEDUP_REMOVED lines=13> */
.L_x_7002:
[----:B------:R-:W-:-:S05]  /*5510*/  ULDC UR4, c[0x0][0x8f4] ;  /* 0x00023d0000047ab9 */ /* 0x000fca0000000800 */
.L_x_7001:
        /* <DEDUP_REMOVED lines=46> */
.L_x_7003:
        /* <DEDUP_REMOVED lines=13> */
.L_x_7004:
        /* <DEDUP_REMOVED lines=12> */
.L_x_7005:
        /* <DEDUP_REMOVED lines=54> */
.L_x_7008:
[----:B------:R-:W-:Y:S05]  /*5cf0*/  BSYNC B0 ;  /* 0x0000000000007941 */ /* 0x000fea0003800000 */
.L_x_7007:
        /* <DEDUP_REMOVED lines=19> */
.L_x_7010:
[----:B------:R-:W-:Y:S05]  /*5e30*/  BSYNC B0 ;  /* 0x0000000000007941 */ /* 0x000fea0003800000 */
.L_x_7009:
[----:B------:R-:W-:Y:S06]  /*5e40*/  BAR.ARV 0xa, 0xa0 ;  /* 0x0282800000007b1d */ /* 0x000fec0000002000 */
[----:B------:R-:W-:Y:S04]  /*5e50*/  BSSY B0, `(.L_x_7011) ;  /* 0x0000003000007945 */ /* 0x000fe80003800000 */
[----:B------:R-:W-:Y:S05]  /*5e60*/  @!P0 BRA `(.L_x_7012) ;  /* 0x0000000000048947 */ /* 0x000fea0003800000 */
[----:B------:R-:W-:-:S04]  /*5e70*/  DEPBAR.LE SB0, 0x0 ;  /* 0x000080000000791a */ /* 0x000fc80000000000 */
.L_x_7012:
[----:B------:R-:W-:Y:S05]  /*5e80*/  BSYNC B0 ;  /* 0x0000000000007941 */ /* 0x000fea0003800000 */
.L_x_7011:
[----:B------:R-:W-:Y:S06]  /*5e90*/  BAR.ARV 0xb, 0xa0 ;  /* 0x02c2800000007b1d */ /* 0x000fec0000002000 */
[----:B------:R-:W-:Y:S01]  /*5ea0*/  UIADD3 UR18, UR12, 0x1, URZ ;  /* 0x000000010c127890 */ /* 0x000fe2000fffe03f */
[----:B------:R-:W-:Y:S11]  /*5eb0*/  BRA `(.L_x_7013) ;  /* 0x0000000000047947 */ /* 0x000ff60003800000 */
.L_x_7006:
[----:B------:R-:W-:-:S05]  /*5ec0*/  UMOV UR18, UR12 ;  /* 0x0000000c00127c82 */ /* 0x000fca0008000000 */
.L_x_7013:
        /* <DEDUP_REMOVED lines=22> */
.L_x_7026:
        /* <DEDUP_REMOVED lines=20> */
.L_x_7015:
[----:B------:R-:W-:Y:S05]  /*6170*/  BSYNC B0 ;  /* 0x0000000000007941 */ /* 0x000fea0003800000 */
.L_x_7014:
        /* <DEDUP_REMOVED lines=13> */
.L_x_7017:
[----:B------:R-:W-:Y:S05]  /*6250*/  BSYNC B0 ;  /* 0x0000000000007941 */ /* 0x000fea0003800000 */
.L_x_7016:
[----:B------:R-:W-:Y:S06]  /*6260*/  BAR.ARV 0xa, 0xa0 ;  /* 0x0282800000007b1d */ /* 0x000fec0000002000 */
[----:B------:R-:W-:Y:S04]  /*6270*/  BSSY B0, `(.L_x_7018) ;  /* 0x0000003000007945 */ /* 0x000fe80003800000 */
[----:B------:R-:W-:Y:S05]  /*6280*/  @!P0 BRA `(.L_x_7019) ;  /* 0x0000000000048947 */ /* 0x000fea0003800000 */
[----:B------:R-:W-:-:S04]  /*6290*/  DEPBAR.LE SB0, 0x0 ;  /* 0x000080000000791a */ /* 0x000fc80000000000 */
.L_x_7019:
[----:B------:R-:W-:Y:S05]  /*62a0*/  BSYNC B0 ;  /* 0x0000000000007941 */ /* 0x000fea0003800000 */
.L_x_7018:
        /* <DEDUP_REMOVED lines=13> */
.L_x_7021:
[----:B------:R-:W-:Y:S05]  /*6380*/  BSYNC B0 ;  /* 0x0000000000007941 */ /* 0x000fea0003800000 */
.L_x_7020:
        /* <DEDUP_REMOVED lines=13> */
.L_x_7023:
[----:B------:R-:W-:Y:S05]  /*6460*/  BSYNC B0 ;  /* 0x0000000000007941 */ /* 0x000fea0003800000 */
.L_x_7022:
[----:B------:R-:W-:Y:S01]  /*6470*/  UIADD3 UR18, UR18, 0x2, URZ ;  /* 0x0000000212127890 */ /* 0x000fe2000fffe03f */
[----:B------:R-:W-:Y:S06]  /*6480*/  BAR.ARV 0xa, 0xa0 ;  /* 0x0282800000007b1d */ /* 0x000fec0000002000 */
[----:B------:R-:W-:Y:S01]  /*6490*/  UISETP.GE.AND UP0, UPT, UR18, UR7, UPT ;  /* 0x000000071200728c */ /* 0x000fe2000bf06270 */
[----:B------:R-:W-:Y:S04]  /*64a0*/  BSSY B0, `(.L_x_7024) ;  /* 0x0000003000007945 */ /* 0x000fe80003800000 */
[----:B------:R-:W-:Y:S06]  /*64b0*/  @!P0 BRA `(.L_x_7025) ;  /* 0x0000000000048947 */ /* 0x000fec0003800000 */
[----:B------:R-:W-:-:S04]  /*64c0*/  DEPBAR.LE SB0, 0x0 ;  /* 0x000080000000791a */ /* 0x000fc80000000000 */
.L_x_7025:
[----:B------:R-:W-:Y:S05]  /*64d0*/  BSYNC B0 ;  /* 0x0000000000007941 */ /* 0x000fea0003800000 */
.L_x_7024:
[----:B------:R-:W-:Y:S06]  /*64e0*/  BAR.ARV 0xb, 0xa0 ;  /* 0x02c2800000007b1d */ /* 0x000fec0000002000 */
[----:B------:R-:W-:Y:S01]  /*64f0*/  PLOP3.LUT P1, PT, PT, PT, UP0, 0x80, 0x0 ;  /* 0x000000000000781c */ /* 0x000fe20003f2f008 */
[----:B------:R-:W-:Y:S02]  /*6500*/  UIADD3 UR26, UR26, 0x4000, URZ ;  /* 0x000040001a1a7890 */ /* 0x000fe4000fffe03f */
[----:B------:R-:W-:-:S10]  /*6510*/  UIADD3 UR6, UR6, 0x4000, URZ ;  /* 0x0000400006067890 */ /* 0x000fd4000fffe03f */
[----:B------:R-:W-:Y:S05]  /*6520*/  @!P1 BRA `(.L_x_7026) ;  /* 0xfffffff800c09947 */ /* 0x000fea000383ffff */
[----:B------:R-:W-:Y:S05]  /*6530*/  BRA `(.L_x_6969) ;  /* 0x00000028008c7947 */ /* 0x000fea0003800000 */
.L_x_6997:
        /* <DEDUP_REMOVED lines=22> */
.L_x_7027:
[----:B------:R-:W-:Y:S01]  /*66a0*/  ULDC UR9, c[0x0][0x8cc] ;  /* 0x0002330000097ab9 */ /* 0x000fe20000000800 */
[----:B------:R-:W-:Y:S01]  /*66b0*/  UMOV UR7, UR8 ;  /* 0x0000000800077c82 */ /* 0x000fe20008000000 */
[----:B------:R-:W-:-:S11]  /*66c0*/  UISETP.NE.AND UP0, UPT, UR9, 0x1, UPT ;  /* 0x000000010900788c */ /* 0x000fd6000bf05270 */
[----:B------:R-:W-:Y:S02]  /*66d0*/  @UP0 ULDC.64 UR10, c[0x0][0x8d0] ;  /* 0x00023400000a0ab9 */ /* 0x000fe40000000a00 */
[----:B------:R-:W-:-:S04]  /*66e0*/  UIMAD.WIDE.U32 UR4, UR8, UR10, URZ ;  /* 0x0000000a080472a5 */ /* 0x000fc8000f8e003f */
[----:B------:R-:W-:-:S04]  /*66f0*/  @UP0 USHF.R.U32.HI UR7, URZ, UR11, UR5 ;  /* 0x0000000b3f070299 */ /* 0x000fc80008011605 */
[----:B------:R-:W-:-:S12]  /*6700*/  UIMAD UR4, UR7, UR9, URZ ;  /* 0x00000009070472a4 */ /* 0x000fd8000f8e023f */
.L_x_7028:
        /* <DEDUP_REMOVED lines=23> */
.L_x_7029:
        /* <DEDUP_REMOVED lines=14> */
.L_x_7031:
[----:B------:R-:W-:-:S05]  /*6960*/  ULDC UR4, c[0x0][0x8f4] ;  /* 0x00023d0000047ab9 */ /* 0x000fca0000000800 */
.L_x_7030:
        /* <DEDUP_REMOVED lines=60> */
.L_x_7033:
        /* <DEDUP_REMOVED lines=12> */
.L_x_7034:
[----:B------:R-:W-:Y:S05]  /*6df0*/  @!P2 BRA `(.L_x_7035) ;  /* 0x000000000014a947 */ /* 0x000fea0003800000 */
[----:B------:R-:W-:Y:S02]  /*6e00*/  IMAD.U32 R2, RZ, RZ, UR14 ;  /* 0x0000000eff027e24 */ /* 0x000fe4000f8e00ff */
[----:B------:R-:W-:-:S05]  /*6e10*/  IMAD.U32 R3, RZ, RZ, UR15 ;  /* 0x0000000fff037e24 */ /* 0x000fca000f8e00ff */
[----:B------:R-:W2:Y:S04]  /*6e20*/  LDG.E R5, desc[UR46][R2.64] ;  /* 0x0000002e02057981 */ /* 0x000ea8000c1e1900 */
[----:B------:R-:W2:Y:S02]  /*6e30*/  LDG.E R4, desc[UR46][R2.64+0x4] ;  /* 0x0000042e02047981 */ /* 0x000ea4000c1e1900 */
[----:B--2---:R-:W-:-:S07]  /*6e40*/  IMAD.IADD R4, R4, 0x1, -R5 ;  /* 0x0000000104047824 */ /* 0x004fce00078e0a05 */
.L_x_7035:
        /* <DEDUP_REMOVED lines=62> */
.L_x_7065:
        /* <DEDUP_REMOVED lines=15> */
.L_x_7038:
        /* <DEDUP_REMOVED lines=92> */
.L_x_7049:
[----:B-123--:R-:W-:-:S04]  /*78e0*/  SHF.L.U32 R18, R10, 0x1f, RZ ;  /* 0x0000001f0a127819 */ /* 0x00efc800000006ff */
[----:B------:R-:W2:Y:S02]  /*78f0*/  SYNCS.PHASECHK.TRANS64.TRYWAIT P1, [R15+URZ+0x30840], R18 ;  /* 0x030840120f0075a7 */ /* 0x000ea4000802017f */
[----:B--2---:R-:W-:Y:S05]  /*7900*/  @!P1 BRA `(.L_x_7041) ;  /* 0x00000018000c9947 */ /* 0x004fea0003800000 */
.L_x_7066:
        /* <DEDUP_REMOVED lines=8> */
.L_x_7042:
        /* <DEDUP_REMOVED lines=37> */
.L_x_7067:
        /* <DEDUP_REMOVED lines=8> */
.L_x_7044:
        /* <DEDUP_REMOVED lines=37> */
.L_x_7068:
        /* <DEDUP_REMOVED lines=8> */
.L_x_7046:
        /* <DEDUP_REMOVED lines=31> */
.L_x_7070:
        /* <DEDUP_REMOVED lines=8> */
.L_x_7048:
        /* <DEDUP_REMOVED lines=37> */
.L_x_7040:
[----:B------:R-:W4:Y:S02]  /*83f0*/  LDL.LU R4, [R1+0x4] ;  /* 0x0000040001047983 */ /* 0x000f240000300800 */
[----:B----4-:R-:W-:Y:S02]  /*8400*/  ISETP.NE.AND P1, PT, R4, RZ, PT ;  /* 0x000000ff0400720c */ /* 0x010fe40003f25270 */
[----:B------:R4:W5:Y:S11]  /*8410*/  LDL R4, [R1] ;  /* 0x0000000001047983 */ /* 0x0009760000100800 */
[----:B----4-:R-:W-:Y:S05]  /*8420*/  @!P1 BRA `(.L_x_7039) ;  /* 0x00000004005c9947 */ /* 0x010fea0003800000 */
[----:B------:R-:W-:-:S04]  /*8430*/  SHF.L.U32 R12, R10, 0x1f, RZ ;  /* 0x0000001f0a0c7819 */ /* 0x000fc800000006ff */
[----:B------:R-:W4:Y:S02]  /*8440*/  SYNCS.PHASECHK.TRANS64.TRYWAIT P1, [R15+URZ+0x30840], R12 ;  /* 0x0308400c0f0075a7 */ /* 0x000f24000802017f */
[----:B----4-:R-:W-:Y:S05]  /*8450*/  @!P1 BRA `(.L_x_7050) ;  /* 0x0000000c008c9947 */ /* 0x010fea0003800000 */
.L_x_7071:
        /* <DEDUP_REMOVED lines=8> */
.L_x_7051:
        /* <DEDUP_REMOVED lines=34> */
.L_x_7072:
        /* <DEDUP_REMOVED lines=8> */
.L_x_7053:
        /* <DEDUP_REMOVED lines=34> */
.L_x_7039:
[----:B------:R-:W1:Y:S01]  /*89a0*/  S2R R0, SR_TID.X ;  /* 0x0000000000007919 */ /* 0x000e620000002100 */
[----:B------:R-:W-:Y:S01]  /*89b0*/  IMAD R3, R16, 0x8, R15 ;  /* 0x0000000810037824 */ /* 0x000fe200078e020f */
[----:B-1----:R-:W-:Y:S02]  /*89c0*/  LOP3.LUT R2, R0, 0x7f, RZ, 0xc0, !PT ;  /* 0x0000007f00027812 */ /* 0x002fe400078ec0ff */
[----:B------:R-:W-:Y:S02]  /*89d0*/  SHF.L.U32 R0, R10, 0x1f, RZ ;  /* 0x0000001f0a007819 */ /* 0x000fe400000006ff */
[----:B------:R-:W-:Y:S02]  /*89e0*/  ISETP.NE.AND P1, PT, R2, RZ, PT ;  /* 0x000000ff0200720c */ /* 0x000fe40003f25270 */
[----:B------:R-:W1:Y:S02]  /*89f0*/  SYNCS.PHASECHK.TRANS64.TRYWAIT P0, [R3+URZ+0x30840], R0 ;  /* 0x03084000030075a7 */ /* 0x000e64000800017f */
[----:B-1----:R-:W-:Y:S09]  /*8a00*/  @!P0 BRA `(.L_x_7054) ;  /* 0x0000000800488947 */ /* 0x002ff20003800000 */
.L_x_7073:
[----:B------:R-:W-:Y:S05]  /*8a10*/  @P1 BRA `(.L_x_7055) ;  /* 0x0000000000181947 */ /* 0x000fea0003800000 */
[----:B------:R-:W1:Y:S01]  /*8a20*/  S2R R2, SR_TID.X ;  /* 0x0000000000027919 */ /* 0x000e620000002100 */
[----:B------:R-:W-:-:S04]  /*8a30*/  IMAD.MOV.U32 R0, RZ, RZ, 0x4100 ;  /* 0x00004100ff007424 */ /* 0x000fc800078e00ff */
[----:B------:R1:W-:Y:S02]  /*8a40*/  SYNCS.ARRIVE.TRANS64 RZ, [R3+URZ+0x30830], R0 ;  /* 0x0308300003ff79a7 */ /* 0x0003e4000800003f */
[----:B-1----:R-:W-:-:S13]  /*8a50*/  LOP3.LUT P0, RZ, R2, 0x1f, RZ, 0xc0, !PT ;  /* 0x0000001f02ff7812 */ /* 0x002fda000780c0ff */
[----:B------:R-:W-:Y:S05]  /*8a60*/  @!P0 BRA `(.L_x_7055) ;  /* 0x0000000000048947 */ /* 0x000fea0003800000 */
[----:B------:R-:W-:Y:S01]  /*8a70*/  BPT.TRAP 0x1 ;  /* 0x000000040000795c */ /* 0x000fe20000300000 */
.L_x_7055:
        /* <DEDUP_REMOVED lines=41> */
.L_x_7036:
[----:B------:R-:W-:Y:S05]  /*8d10*/  BSYNC B0 ;  /* 0x0000000000007941 */ /* 0x000fea0003800000 */
.L_x_7032:
[----:B------:R-:W-:-:S03]  /*8d20*/  UMOV UR7, 0xffffffff ;  /* 0xffffffff00077882 */ /* 0x000fc60000000000 */
[----:B------:R-:W-:Y:S05]  /*8d30*/  BRA.DIV UR7, `(.L_x_7056) ;  /* 0x0000000607907947 */ /* 0x000fea000b800000 */
[----:B------:R-:W-:-:S13]  /*8d40*/  ELECT P6, URZ, PT ;  /* 0x00000000003f782f */ /* 0x000fda00038c0000 */
.L_x_7076:
[----:B------:R-:W-:Y:S05]  /*8d50*/  @!P6 BRA `(.L_x_6969) ;  /* 0x000000000084e947 */ /* 0x000fea0003800000 */
[----:B------:R-:W-:-:S06]  /*8d60*/  ULOP3.LUT UR7, UR38, 0x2, URZ, 0xfc, !UPT ;  /* 0x0000000226077892 */ /* 0x000fcc000f8efc3f */
[----:B------:R-:W-:-:S05]  /*8d70*/  IMAD.U32 R0, RZ, RZ, UR7 ;  /* 0x00000007ff007e24 */ /* 0x000fca000f8e00ff */
[----:B------:R-:W-:-:S13]  /*8d80*/  ISETP.NE.AND P2, PT, R0, 0x3, PT ;  /* 0x000000030000780c */ /* 0x000fda0003f45270 */
[----:B------:R-:W-:Y:S05]  /*8d90*/  @!P2 BRA `(.L_x_7057) ;  /* 0x000000000004a947 */ /* 0x000fea0003800000 */
[----:B------:R-:W-:Y:S01]  /*8da0*/  BPT.TRAP 0x1 ;  /* 0x000000040000795c */ /* 0x000fe20000300000 */
.L_x_7057:
        /* <DEDUP_REMOVED lines=15> */
.L_x_7077:
[----:B------:R-:W2:Y:S02]  /*8ea0*/  SYNCS.PHASECHK.TRANS64.TRYWAIT P0, [R3+URZ], R0 ;  /* 0x00000000030075a7 */ /* 0x000ea4000800017f */
[----:B--2---:R-:W-:Y:S05]  /*8eb0*/  @!P0 BRA `(.L_x_7059) ;  /* 0x0000000400648947 */ /* 0x004fea0003800000 */
.L_x_7078:
[----:B------:R-:W-:Y:S05]  /*8ec0*/  @!P2 BRA `(.L_x_7060) ;  /* 0x000000000004a947 */ /* 0x000fea0003800000 */
[----:B------:R-:W-:Y:S01]  /*8ed0*/  BPT.TRAP 0x1 ;  /* 0x000000040000795c */ /* 0x000fe20000300000 */
.L_x_7060:
[----:B--2---:R-:W-:-:S04]  /*8ee0*/  VIADD R3, R8, 0x30840 ;  /* 0x0003084008037836 */ /* 0x004fc80000000000 */
[----:B------:R-:W-:-:S04]  /*8ef0*/  IMAD R5, R2, 0x8, R3 ;  /* 0x0000000802057824 */ /* 0x000fc800078e0203 */
[----:B------:R-:W2:Y:S02]  /*8f00*/  SYNCS.PHASECHK.TRANS64.TRYWAIT P0, [R5+URZ], R4 ;  /* 0x00000004050075a7 */ /* 0x000ea4000800017f */
[----:B--2---:R-:W-:Y:S05]  /*8f10*/  @!P0 BRA `(.L_x_7061) ;  /* 0x0000000400608947 */ /* 0x004fea0003800000 */
.L_x_7079:
[----:B------:R-:W-:-:S07]  /*8f20*/  IMAD R3, R6, 0x8, R3 ;  /* 0x0000000806037824 */ /* 0x000fce00078e0203 */
.L_x_7062:
[----:B---3--:R3:W4:Y:S02]  /*8f30*/  SYNCS.PHASECHK.TRANS64.TRYWAIT P0, [R3+URZ], R0 ;  /* 0x00000000030075a7 */ /* 0x008724000800017f */
[----:B----4-:R-:W-:Y:S05]  /*8f40*/  @!P0 NANOSLEEP.SYNCS 0x989680 ;  /* 0x009896800000895d */ /* 0x010fea0003900000 */
[----:B------:R-:W4:Y:S02]  /*8f50*/  @!P0 SYNCS.PHASECHK.TRANS64 P0, [R3+URZ], R0 ;  /* 0x00000000030085a7 */ /* 0x000f24000800007f */
[----:B----4-:R-:W-:Y:S05]  /*8f60*/  @!P0 BRA `(.L_x_7062) ;  /* 0xfffffffc00f08947 */ /* 0x010fea000383ffff */
.L_x_6969:
[----:B------:R-:W-:Y:S05]  /*8f70*/  BSYNC B6 ;  /* 0x0000000000067941 */ /* 0x000fea0003800000 */
.L_x_6961:
[----:B------:R-:W-:Y:S05]  /*8f80*/  EXIT ;  /* 0x000000000000794d */ /* 0x000fea0003800000 */
.L_x_6979:
[----:B------:R-:W-:Y:S02]  /*8f90*/  IMAD.MOV.U32 R12, RZ, RZ, RZ ;  /* 0x000000ffff0c7224 */ /* 0x000fe400078e00ff */
[----:B------:R-:W-:Y:S02]  /*8fa0*/  IMAD.MOV.U32 R11, RZ, RZ, 0x1f ;  /* 0x0000001fff0b7424 */ /* 0x000fe400078e00ff */
[----:B------:R-:W-:-:S07]  /*8fb0*/  IMAD.MOV.U32 R15, RZ, RZ, -0x1 ;  /* 0xffffffffff0f7424 */ /* 0x000fce00078e00ff */
[----:B------:R-:W-:Y:S05]  /*8fc0*/  WARPSYNC.COLLECTIVE R15, `(.L_x_7063) ;  /* 0x000000000f087348 */ /* 0x000fea0003c00000 */
[----:B------:R1:W2:Y:S02]  /*8fd0*/  SHFL.IDX P6, R14, R13, R12, R11 ;  /* 0x0000000c0d0e7389 */ /* 0x0002a400000c000b */
[----:B-12---:R-:W-:Y:S01]  /*8fe0*/  ENDCOLLECTIVE ;  /* 0x000000000000791b */ /* 0x006fe20003800000 */
.L_x_7063:
[----:B------:R-:W-:Y:S05]  /*8ff0*/  BRA `(.L_x_7064) ;  /* 0xffffff8800087947 */ /* 0x000fea000383ffff */
.L_x_6981:
[----:B---3--:R3:W4:Y:S02]  /*9000*/  SYNCS.PHASECHK.TRANS64.TRYWAIT P0, [R228+URZ+0x30800], R9 ;  /* 0x03080009e40075a7 */ /* 0x008724000800017f */
[----:B----4-:R-:W-:Y:S05]  /*9010*/  @!P0 NANOSLEEP.SYNCS 0x989680 ;  /* 0x009896800000895d */ /* 0x010fea0003900000 */
[----:B------:R-:W4:Y:S02]  /*9020*/  @!P0 SYNCS.PHASECHK.TRANS64 P0, [R228+URZ+0x30800], R9 ;  /* 0x03080009e40085a7 */ /* 0x000f24000800007f */
[----:B----4-:R-:W-:Y:S05]  /*9030*/  @!P0 BRA `(.L_x_6981) ;  /* 0xfffffffc00f08947 */ /* 0x010fea000383ffff */
[----:B------:R-:W-:Y:S05]  /*9040*/  BRA `(.L_x_6980) ;  /* 0xffffff8800307947 */ /* 0x000fea000383ffff */
.L_x_6985:
[----:B---3--:R3:W4:Y:S02]  /*9050*/  SYNCS.PHASECHK.TRANS64.TRYWAIT P1, [R0+URZ+0x30810], R9 ;  /* 0x03081009000075a7 */ /* 0x008724000802017f */
[----:B----4-:R-:W-:Y:S05]  /*9060*/  @!P1 NANOSLEEP.SYNCS 0x989680 ;  /* 0x009896800000995d */ /* 0x010fea0003900000 */
[----:B------:R-:W4:Y:S02]  /*9070*/  @!P1 SYNCS.PHASECHK.TRANS64 P1, [R0+URZ+0x30810], R9 ;  /* 0x03081009000095a7 */ /* 0x000f24000802007f */
[----:B----4-:R-:W-:Y:S05]  /*9080*/  @!P1 BRA `(.L_x_6985) ;  /* 0xfffffffc00f09947 */ /* 0x010fea000383ffff */
[----:B------:R-:W-:Y:S05]  /*9090*/  BRA `(.L_x_6984) ;  /* 0xffffff8c00e07947 */ /* 0x000fea000383ffff */
.L_x_6989:
[----:B------:R1:W1:Y:S02]  /*90a0*/  SYNCS.PHASECHK.TRANS64.TRYWAIT P1, [R0+URZ+0x30830], R9 ;  /* 0x03083009000075a7 */ /* 0x000264000802017f */
[----:B-1----:R-:W-:Y:S05]  /*90b0*/  @!P1 NANOSLEEP.SYNCS 0x989680 ;  /* 0x009896800000995d */ /* 0x002fea0003900000 */
[----:B------:R-:W1:Y:S02]  /*90c0*/  @!P1 SYNCS.PHASECHK.TRANS64 P1, [R0+URZ+0x30830], R9 ;  /* 0x03083009000095a7 */ /* 0x000e64000802007f */
[----:B-1----:R-:W-:Y:S05]  /*90d0*/  @!P1 BRA `(.L_x_6989) ;  /* 0xfffffffc00f09947 */ /* 0x002fea000383ffff */
[----:B------:R-:W-:Y:S05]  /*90e0*/  BRA `(.L_x_6988) ;  /* 0xffffff9400387947 */ /* 0x000fea000383ffff */
.L_x_7037:
[----:B-1----:R1:W2:Y:S02]  /*90f0*/  SYNCS.PHASECHK.TRANS64.TRYWAIT P0, [R15+URZ+0x30820], R2 ;  /* 0x030820020f0075a7 */ /* 0x0022a4000800017f */
[----:B--2---:R-:W-:Y:S05]  /*9100*/  @!P0 NANOSLEEP.SYNCS 0x989680 ;  /* 0x009896800000895d */ /* 0x004fea0003900000 */
[----:B------:R-:W2:Y:S02]  /*9110*/  @!P0 SYNCS.PHASECHK.TRANS64 P0, [R15+URZ+0x30820], R2 ;  /* 0x030820020f0085a7 */ /* 0x000ea4000800007f */
[----:B--2---:R-:W-:Y:S05]  /*9120*/  @!P0 BRA `(.L_x_7037) ;  /* 0xfffffffc00f08947 */ /* 0x004fea000383ffff */
[----:B------:R-:W-:Y:S05]  /*9130*/  BRA `(.L_x_7065) ;  /* 0xffffffe0003c7947 */ /* 0x000fea000383ffff */
.L_x_7041:
[----:B--2---:R2:W3:Y:S02]  /*9140*/  SYNCS.PHASECHK.TRANS64.TRYWAIT P1, [R15+URZ+0x30840], R18 ;  /* 0x030840120f0075a7 */ /* 0x0044e4000802017f */
[----:B---3--:R-:W-:Y:S05]  /*9150*/  @!P1 NANOSLEEP.SYNCS 0x989680 ;  /* 0x009896800000995d */ /* 0x008fea0003900000 */
[----:B------:R-:W3:Y:S02]  /*9160*/  @!P1 SYNCS.PHASECHK.TRANS64 P1, [R15+URZ+0x30840], R18 ;  /* 0x030840120f0095a7 */ /* 0x000ee4000802007f */
[----:B---3--:R-:W-:Y:S05]  /*9170*/  @!P1 BRA `(.L_x_7041) ;  /* 0xfffffffc00f09947 */ /* 0x008fea000383ffff */
[----:B------:R-:W-:Y:S05]  /*9180*/  BRA `(.L_x_7066) ;  /* 0xffffffe400e07947 */ /* 0x000fea000383ffff */
.L_x_7043:
[----:B-1----:R1:W3:Y:S02]  /*9190*/  SYNCS.PHASECHK.TRANS64.TRYWAIT P1, [R15+URZ+0x30828], R18 ;  /* 0x030828120f0075a7 */ /* 0x0022e4000802017f */
[----:B---3--:R-:W-:Y:S05]  /*91a0*/  @!P1 NANOSLEEP.SYNCS 0x989680 ;  /* 0x009896800000995d */ /* 0x008fea0003900000 */
[----:B------:R-:W3:Y:S02]  /*91b0*/  @!P1 SYNCS.PHASECHK.TRANS64 P1, [R15+URZ+0x30828], R18 ;  /* 0x030828120f0095a7 */ /* 0x000ee4000802007f */
[----:B---3--:R-:W-:Y:S05]  /*91c0*/  @!P1 BRA `(.L_x_7043) ;  /* 0xfffffffc00f09947 */ /* 0x008fea000383ffff */
[----:B------:R-:W-:Y:S05]  /*91d0*/  BRA `(.L_x_7067) ;  /* 0xffffffe800807947 */ /* 0x000fea000383ffff */
.L_x_7045:
[----:B---3--:R3:W4:Y:S02]  /*91e0*/  SYNCS.PHASECHK.TRANS64.TRYWAIT P1, [R15+URZ+0x30848], R18 ;  /* 0x030848120f0075a7 */ /* 0x008724000802017f */
[----:B----4-:R-:W-:Y:S05]  /*91f0*/  @!P1 NANOSLEEP.SYNCS 0x989680 ;  /* 0x009896800000995d */ /* 0x010fea0003900000 */
[----:B------:R-:W4:Y:S02]  /*9200*/  @!P1 SYNCS.PHASECHK.TRANS64 P1, [R15+URZ+0x30848], R18 ;  /* 0x030848120f0095a7 */ /* 0x000f24000802007f */
[----:B----4-:R-:W-:Y:S05]  /*9210*/  @!P1 BRA `(.L_x_7045) ;  /* 0xfffffffc00f09947 */ /* 0x010fea000383ffff */
[----:B------:R-:W-:Y:S05]  /*9220*/  BRA `(.L_x_7068) ;  /* 0xffffffec00207947 */ /* 0x000fea000383ffff */
.L_x_7047:
[----:B------:R-:W-:-:S07]  /*9230*/  SHF.L.U32 R4, R10, 0x1f, RZ ;  /* 0x0000001f0a047819 */ /* 0x000fce00000006ff */
.L_x_7069:
[----:B----4-:R4:W1:Y:S02]  /*9240*/  SYNCS.PHASECHK.TRANS64.TRYWAIT P1, [R15+URZ+0x30820], R4 ;  /* 0x030820040f0075a7 */ /* 0x010864000802017f */
[----:B-1----:R-:W-:Y:S05]  /*9250*/  @!P1 NANOSLEEP.SYNCS 0x989680 ;  /* 0x009896800000995d */ /* 0x002fea0003900000 */
[----:B------:R-:W1:Y:S02]  /*9260*/  @!P1 SYNCS.PHASECHK.TRANS64 P1, [R15+URZ+0x30820], R4 ;  /* 0x030820040f0095a7 */ /* 0x000e64000802007f */
[----:B-1----:R-:W-:Y:S05]  /*9270*/  @!P1 BRA `(.L_x_7069) ;  /* 0xfffffffc00f09947 */ /* 0x002fea000383ffff */
[----:B------:R-:W-:Y:S05]  /*9280*/  BRA `(.L_x_7070) ;  /* 0xffffffec00a47947 */ /* 0x000fea000383ffff */
.L_x_7050:
[----:B----4-:R4:W1:Y:S02]  /*9290*/  SYNCS.PHASECHK.TRANS64.TRYWAIT P1, [R15+URZ+0x30840], R12 ;  /* 0x0308400c0f0075a7 */ /* 0x010864000802017f */
[----:B-1----:R-:W-:Y:S05]  /*92a0*/  @!P1 NANOSLEEP.SYNCS 0x989680 ;  /* 0x009896800000995d */ /* 0x002fea0003900000 */
[----:B------:R-:W1:Y:S02]  /*92b0*/  @!P1 SYNCS.PHASECHK.TRANS64 P1, [R15+URZ+0x30840], R12 ;  /* 0x0308400c0f0095a7 */ /* 0x000e64000802007f */
[----:B-1----:R-:W-:Y:S05]  /*92c0*/  @!P1 BRA `(.L_x_7050) ;  /* 0xfffffffc00f09947 */ /* 0x002fea000383ffff */
[----:B------:R-:W-:Y:S05]  /*92d0*/  BRA `(.L_x_7071) ;  /* 0xfffffff000607947 */ /* 0x000fea000383ffff */
.L_x_7052:
[----:B-1----:R1:W2:Y:S02]  /*92e0*/  SYNCS.PHASECHK.TRANS64.TRYWAIT P1, [R15+URZ+0x30828], R12 ;  /* 0x0308280c0f0075a7 */ /* 0x0022a4000802017f */
[----:B--2---:R-:W-:Y:S05]  /*92f0*/  @!P1 NANOSLEEP.SYNCS 0x989680 ;  /* 0x009896800000995d */ /* 0x004fea0003900000 */
[----:B------:R-:W2:Y:S02]  /*9300*/  @!P1 SYNCS.PHASECHK.TRANS64 P1, [R15+URZ+0x30828], R12 ;  /* 0x0308280c0f0095a7 */ /* 0x000ea4000802007f */
[----:B--2---:R-:W-:Y:S05]  /*9310*/  @!P1 BRA `(.L_x_7052) ;  /* 0xfffffffc00f09947 */ /* 0x004fea000383ffff */
[----:B------:R-:W-:Y:S05]  /*9320*/  BRA `(.L_x_7072) ;  /* 0xfffffff000f47947 */ /* 0x000fea000383ffff */
.L_x_7054:
[----:B------:R1:W1:Y:S02]  /*9330*/  SYNCS.PHASECHK.TRANS64.TRYWAIT P0, [R3+URZ+0x30840], R0 ;  /* 0x03084000030075a7 */ /* 0x000264000800017f */
[----:B-1----:R-:W-:Y:S05]  /*9340*/  @!P0 NANOSLEEP.SYNCS 0x989680 ;  /* 0x009896800000895d */ /* 0x002fea0003900000 */
[----:B------:R-:W1:Y:S02]  /*9350*/  @!P0 SYNCS.PHASECHK.TRANS64 P0, [R3+URZ+0x30840], R0 ;  /* 0x03084000030085a7 */ /* 0x000e64000800007f */
[----:B-1----:R-:W-:Y:S05]  /*9360*/  @!P0 BRA `(.L_x_7054) ;  /* 0xfffffffc00f08947 */ /* 0x002fea000383ffff */
[----:B------:R-:W-:Y:S05]  /*9370*/  BRA `(.L_x_7073) ;  /* 0xfffffff400a47947 */ /* 0x000fea000383ffff */
.L_x_7056:
[----:B------:R-:W-:Y:S01]  /*9380*/  BSSY B0, `(.L_x_7074) ;  /* 0x0000006000007945 */ /* 0x000fe20003800000 */
[----:B------:R-:W-:-:S07]  /*9390*/  IMAD.MOV.U32 R15, RZ, RZ, -0x1 ;  /* 0xffffffffff0f7424 */ /* 0x000fce00078e00ff */
[----:B------:R-:W-:Y:S05]  /*93a0*/  WARPSYNC.COLLECTIVE R15, `(.L_x_7075) ;  /* 0x000000000f0c7348 */ /* 0x000fea0003c00000 */
[----:B------:R-:W-:Y:S02]  /*93b0*/  ELECT P6, UR62, PT ;  /* 0x00000000003e782f */ /* 0x000fe400038c0000 */
[----:B------:R-:W-:Y:S01]  /*93c0*/  MOV R14, UR62 ;  /* 0x0000003e000e7c02 */ /* 0x000fe20008000f00 */
[----:B------:R-:W-:Y:S10]  /*93d0*/  ENDCOLLECTIVE ;  /* 0x000000000000791b */ /* 0x000ff40003800000 */
.L_x_7075:
[----:B------:R-:W-:Y:S05]  /*93e0*/  BSYNC B0 ;  /* 0x0000000000007941 */ /* 0x000fea0003800000 */
.L_x_7074:
[----:B------:R-:W-:Y:S05]  /*93f0*/  BRA `(.L_x_7076) ;  /* 0xfffffff800547947 */ /* 0x000fea000383ffff */
.L_x_7058:
[----:B-1----:R1:W2:Y:S02]  /*9400*/  SYNCS.PHASECHK.TRANS64.TRYWAIT P0, [R7+URZ], R4 ;  /* 0x00000004070075a7 */ /* 0x0022a4000800017f */
[----:B--2---:R-:W-:Y:S05]  /*9410*/  @!P0 NANOSLEEP.SYNCS 0x989680 ;  /* 0x009896800000895d */ /* 0x004fea0003900000 */
[----:B------:R-:W2:Y:S02]  /*9420*/  @!P0 SYNCS.PHASECHK.TRANS64 P0, [R7+URZ], R4 ;  /* 0x00000004070085a7 */ /* 0x000ea4000800007f */
[----:B--2---:R-:W-:Y:S05]  /*9430*/  @!P0 BRA `(.L_x_7058) ;  /* 0xfffffffc00f08947 */ /* 0x004fea000383ffff */
[----:B------:R-:W-:Y:S05]  /*9440*/  BRA `(.L_x_7077) ;  /* 0xfffffff800947947 */ /* 0x000fea000383ffff */
.L_x_7059:
[----:B--2---:R2:W3:Y:S02]  /*9450*/  SYNCS.PHASECHK.TRANS64.TRYWAIT P0, [R3+URZ], R0 ;  /* 0x00000000030075a7 */ /* 0x0044e4000800017f */
[----:B---3--:R-:W-:Y:S05]  /*9460*/  @!P0 NANOSLEEP.SYNCS 0x989680 ;  /* 0x009896800000895d */ /* 0x008fea0003900000 */
[----:B------:R-:W3:Y:S02]  /*9470*/  @!P0 SYNCS.PHASECHK.TRANS64 P0, [R3+URZ], R0 ;  /* 0x00000000030085a7 */ /* 0x000ee4000800007f */
[----:B---3--:R-:W-:Y:S05]  /*9480*/  @!P0 BRA `(.L_x_7059) ;  /* 0xfffffffc00f08947 */ /* 0x008fea000383ffff */
[----:B------:R-:W-:Y:S05]  /*9490*/  BRA `(.L_x_7078) ;  /* 0xfffffff800887947 */ /* 0x000fea000383ffff */
.L_x_7061:
[----:B--2---:R2:W3:Y:S02]  /*94a0*/  SYNCS.PHASECHK.TRANS64.TRYWAIT P0, [R5+URZ], R4 ;  /* 0x00000004050075a7 */ /* 0x0044e4000800017f */
[----:B---3--:R-:W-:Y:S05]  /*94b0*/  @!P0 NANOSLEEP.SYNCS 0x989680 ;  /* 0x009896800000895d */ /* 0x008fea0003900000 */
[----:B------:R-:W3:Y:S02]  /*94c0*/  @!P0 SYNCS.PHASECHK.TRANS64 P0, [R5+URZ], R4 ;  /* 0x00000004050085a7 */ /* 0x000ee4000800007f */
[----:B---3--:R-:W-:Y:S05]  /*94d0*/  @!P0 BRA `(.L_x_7061) ;  /* 0xfffffffc00f08947 */ /* 0x008fea000383ffff */
[----:B------:R-:W-:Y:S05]  /*94e0*/  BRA `(.L_x_7079) ;  /* 0xfffffff8008c7947 */ /* 0x000fea000383ffff */
.L_x_7080:
        /* <DEDUP_REMOVED lines=9> */
.L_x_7340:


//--------------------- .text._ZN7cutlass13device_kernelIN5flash32FlashAttnBwdPostprocessConvertdQIN4cute5tupleIJNS3_1CILi128EEES6_EEENS_6half_tEfNS_4arch4Sm90ELi256ENS3_8TiledMMAINS3_8MMA_AtomIJNS3_4SM904GMMA26MMA_64x128x16_F32F16F16_RSILNSE_5MajorE0ELSG_1ELNSE_7ScaleInE1ELSH_1EEEEEENS3_6LayoutINS4_IJNS5_ILi2EEENS5_ILi1EEESM_EEENS4_IJSM_NS5_ILi0EEESO_EEEEENS4_IJNS3_10UnderscoreESR_SR_EEEEELb0EEEEEvNT_6ParamsE --------------------------
	.section	.text._ZN7cutlass13device_kernelIN5flash32FlashAttnBwdPostprocessConvertdQIN4cute5tupleIJNS3_1CILi128EEES6_EEENS_6half_tEfNS_4arch4Sm90ELi256ENS3_8TiledMMAINS3_8MMA_AtomIJNS3_4SM904GMMA26MMA_64x128x16_F32F16F16_RSILNSE_5MajorE0ELSG_1ELNSE_7ScaleInE1ELSH_1EEEEEENS3_6LayoutINS4_IJNS5_ILi2EEENS5_ILi1EEESM_EEENS4_IJSM_NS5_ILi0EEESO_EEEEENS4_IJNS3_10UnderscoreESR_SR_EEEEELb0EEEEEvNT_6ParamsE,"ax",@progbits
	.align	128
.text._ZN7cutlass13device_kernelIN5flash32FlashAttnBwdPostprocessConvertdQIN4cute5tupleIJNS3_1CILi128EEES6_EEENS_6half_tEfNS_4arch4Sm90ELi256ENS3_8TiledMMAINS3_8MMA_AtomIJNS3_4SM904GMMA26MMA_64x128x16_F32F16F16_RSILNSE_5MajorE0ELSG_1ELNSE_7ScaleInE1ELSH_1EEEEEENS3_6LayoutINS4_IJNS5_ILi2EEENS5_ILi1EEESM_EEENS4_IJSM_NS5_ILi0EEESO_EEEEENS4_IJNS3_10UnderscoreESR_SR_EEEEELb0EEEEEvNT_6ParamsE:
        .type           _ZN7cutlass13device_kernelIN5flash32FlashAttnBwdPostprocessConvertdQIN4cute5tupleIJNS3_1CILi128EEES6_EEENS_6half_tEfNS_4arch4Sm90ELi256ENS3_8TiledMMAINS3_8MMA_AtomIJNS3_4SM904GMMA26MMA_64x128x16_F32F16F16_RSILNSE_5MajorE0ELSG_1ELNSE_7ScaleInE1ELSH_1EEEEEENS3_6LayoutINS4_IJNS5_ILi2EEENS5_ILi1EEESM_EEENS4_IJSM_NS5_ILi0EEESO_EEEEENS4_IJNS3_10UnderscoreESR_SR_EEEEELb0EEEEEvNT_6ParamsE,@function
        .size           _ZN7cutlass13device_kernelIN5flash32FlashAttnBwdPostprocessConvertdQIN4cute5tupleIJNS3_1CILi128EEES6_EEENS_6half_tEfNS_4arch4Sm90ELi256ENS3_8TiledMMAINS3_8MMA_AtomIJNS3_4SM904GMMA26MMA_64x128x16_F32F16F16_RSILNSE_5MajorE0ELSG_1ELNSE_7ScaleInE1ELSH_1EEEEEENS3_6LayoutINS4_IJNS5_ILi2EEENS5_ILi1EEESM_EEENS4_IJSM_NS5_ILi0EEESO_EEEEENS4_IJNS3_10UnderscoreESR_SR_EEEEELb0EEEEEvNT_6ParamsE,(.L_x_7341 - _ZN7cutlass13device_kernelIN5flash32FlashAttnBwdPostprocessConvertdQIN4cute5tupleIJNS3_1CILi128EEES6_EEENS_6half_tEfNS_4arch4Sm90ELi256ENS3_8TiledMMAINS3_8MMA_AtomIJNS3_4SM904GMMA26MMA_64x128x16_F32F16F16_RSILNSE_5MajorE0ELSG_1ELNSE_7ScaleInE1ELSH_1EEEEEENS3_6LayoutINS4_IJNS5_ILi2EEENS5_ILi1EEESM_EEENS4_IJSM_NS5_ILi0EEESO_EEEEENS4_IJNS3_10UnderscoreESR_SR_EEEEELb0EEEEEvNT_6ParamsE)
        .other          _ZN7cutlass13device_kernelIN5flash32FlashAttnBwdPostprocessConvertdQIN4cute5tupleIJNS3_1CILi128EEES6_EEENS_6half_tEfNS_4arch4Sm90ELi256ENS3_8TiledMMAINS3_8MMA_AtomIJNS3_4SM904GMMA26MMA_64x128x16_F32F16F16_RSILNSE_5MajorE0ELSG_1ELNSE_7ScaleInE1ELSH_1EEEEEENS3_6LayoutINS4_IJNS5_ILi2EEENS5_ILi1EEESM_EEENS4_IJSM_NS5_ILi0EEESO_EEEEENS4_IJNS3_10UnderscoreESR_SR_EEEEELb0EEEEEvNT_6ParamsE,@"STO_CUDA_ENTRY STV_DEFAULT"
_ZN7cutlass13device_kernelIN5flash32FlashAttnBwdPostprocessConvertdQIN4cute5tupleIJNS3_1CILi128EEES6_EEENS_6half_tEfNS_4arch4Sm90ELi256ENS3_8TiledMMAINS3_8MMA_AtomIJNS3_4SM904GMMA26MMA_64x128x16_F32F16F16_RSILNSE_5MajorE0ELSG_1ELNSE_7ScaleInE1ELSH_1EEEEEENS3_6LayoutINS4_IJNS5_ILi2EEENS5_ILi1EEESM_EEENS4_IJSM_NS5_ILi0EEESO_EEEEENS4_IJNS3_10UnderscoreESR_SR_EEEEELb0EEEEEvNT_6ParamsE:
[----:B------:R-:W-:Y:S08]  /*0000*/  LDC R1, c[0x0][0x28] ;  /* 0x00000a00ff017b82 */ /* 0x000ff00000000800 */
[----:B------:R-:W0:Y:S01]  /*0010*/  LDC.64 R4, c[0x0][0x278] ;  /* 0x00009e00ff047b82 */ /* 0x000e220000000a00 */
[----:B------:R-:W1:Y:S01]  /*0020*/  S2R R15, SR_CTAID.Z ;  /* 0x00000000000f7919 */ /* 0x000e620000002700 */
[----:B------:R-:W-:-:S06]  /*0030*/  ULDC.64 UR8, c[0x0][0x208] ;  /* 0x0000820000087ab9 */ /* 0x000fcc0000000a00 */
[----:B------:R-:W2:Y:S08]  /*0040*/  LDC.64 R10, c[0x0][0x270] ;  /* 0x00009c00ff0a7b82 */ /* 0x000eb00000000a00 */
[----:B------:R-:W1:Y:S01]  /*0050*/  LDC.64 R2, c[0x0][0x270] ;  /* 0x00009c00ff027b82 */ /* 0x000e620000000a00 */
[----:B0-----:R-:W-:-:S04]  /*0060*/  ISETP.NE.U32.AND P2, PT, R4, RZ, PT ;  /* 0x000000ff0400720c */ /* 0x001fc80003f45070 */
[----:B------:R-:W-:Y:S02]  /*0070*/  ISETP.NE.AND.EX P2, PT, R5, RZ, PT, P2 ;  /* 0x000000ff0500720c */ /* 0x000fe40003f45320 */
[----:B--2---:R-:W-:-:S04]  /*0080*/  ISETP.NE.U32.AND P1, PT, R10, RZ, PT ;  /* 0x000000ff0a00720c */ /* 0x004fc80003f25070 */
[----:B------:R-:W-:Y:S01]  /*0090*/  ISETP.NE.AND.EX P1, PT, R11, RZ, PT, P1 ;  /* 0x000000ff0b00720c */ /* 0x000fe20003f25310 */
[----:B------:R-:W-:Y:S01]  /*00a0*/  ULDC UR4, c[0x0][0x240] ;  /* 0x0000900000047ab9 */ /* 0x000fe20000000800 */
[----:B-1----:R-:W-:-:S05]  /*00b0*/  IMAD.WIDE R2, R15, 0x4, R2 ;  /* 0x000000040f027825 */ /* 0x002fca00078e0202 */
[----:B------:R-:W0:Y:S01]  /*00c0*/  @P2 LDC.64 R4, c[0x0][0x278] ;  /* 0x00009e00ff042b82 */ /* 0x000e220000000a00 */
[----:B------:R-:W-:-:S05]  /*00d0*/  IMAD.U32 R0, RZ, RZ, UR4 ;  /* 0x00000004ff007e24 */ /* 0x000fca000f8e00ff */
[----:B------:R1:W5:Y:S01]  /*00e0*/  @P1 LDG.E R9, desc[UR8][R2.64] ;  /* 0x0000000802091981 */ /* 0x000362000c1e1900 */
[----:B0-----:R-:W-:-:S05]  /*00f0*/  @P2 IMAD.WIDE R4, R15, 0x4, R4 ;  /* 0x000000040f042825 */ /* 0x001fca00078e0204 */
[----:B------:R1:W5:Y:S01]  /*0100*/  @P2 LDG.E R0, desc[UR8][R4.64] ;  /* 0x0000000804002981 */ /* 0x000362000c1e1900 */
[----:B------:R-:W-:Y:S01]  /*0110*/  ISETP.NE.U32.AND P0, PT, R10, RZ, PT ;  /* 0x000000ff0a00720c */ /* 0x000fe20003f05070 */
[----:B------:R-:W0:Y:S03]  /*0120*/  S2R R6, SR_CTAID.X ;  /* 0x0000000000067919 */ /* 0x000e260000002500 */
[----:B------:R-:W-:Y:S01]  /*0130*/  ISETP.NE.AND.EX P0, PT, R11, RZ, PT, P0 ;  /* 0x000000ff0b00720c */ /* 0x000fe20003f05300 */
[----:B0-----:R-:W-:Y:S01]  /*0140*/  IMAD.SHL.U32 R11, R6, 0x80, RZ ;  /* 0x00000080060b7824 */ /* 0x001fe200078e00ff */
[----:B-1----:R-:W-:Y:S11]  /*0150*/  @P2 BRA `(.L_x_7081) ;  /* 0x0000000000102947 */ /* 0x002ff60003800000 */
[----:B------:R-:W-:Y:S05]  /*0160*/  @!P1 BRA `(.L_x_7081) ;  /* 0x00000000000c9947 */ /* 0x000fea0003800000 */
[----:B------:R-:W2:Y:S04]  /*0170*/  LDG.E R5, desc[UR8][R2.64] ;  /* 0x0000000802057981 */ /* 0x000ea8000c1e1900 */
[----:B-----5:R-:W2:Y:S02]  /*0180*/  LDG.E R0, desc[UR8][R2.64+0x4] ;  /* 0x0000040802007981 */ /* 0x020ea4000c1e1900 */
[----:B--2---:R-:W-:-:S07]  /*0190*/  IADD3 R0, -R5, R0, RZ ;  /* 0x0000000005007210 */ /* 0x004fce0007ffe1ff */
.L_x_7081:
[----:B-----5:R-:W-:-:S13]  /*01a0*/  ISETP.LE.AND P2, PT, R0, R11, PT ;  /* 0x0000000b0000720c */ /* 0x020fda0003f43270 */
[----:B------:R-:W-:Y:S05]  /*01b0*/  @P0 EXIT P2 ;  /* 0x000000000000094d */ /* 0x000fea0001000000 */
[----:B------:R-:W0:Y:S01]  /*01c0*/  S2R R10, SR_CTAID.Y ;  /* 0x00000000000a7919 */ /* 0x000e220000002600 */
[C---:B------:R-:W-:Y:S01]  /*01d0*/  @P1 IMAD R2, R15.reuse, 0x80, R9 ;  /* 0x000000800f021824 */ /* 0x040fe200078e0209 */
[----:B------:R-:W1:Y:S01]  /*01e0*/  LDC.64 R18, c[0x0][0x228] ;  /* 0x00008a00ff127b82 */ /* 0x000e620000000a00 */
[----:B------:R-:W-:Y:S01]  /*01f0*/  SHF.L.U32 R13, R6, 0xe, RZ ;  /* 0x0000000e060d7819 */ /* 0x000fe200000006ff */
[----:B------:R-:W2:Y:S01]  /*0200*/  S2R R17, SR_TID.X ;  /* 0x0000000000117919 */ /* 0x000ea20000002100 */
[----:B------:R-:W-:Y:S01]  /*0210*/  SEL R8, R15, RZ, !P0 ;  /* 0x000000ff0f087207 */ /* 0x000fe20004000000 */
[----:B------:R-:W-:Y:S01]  /*0220*/  BSSY B0, `(.L_x_7082) ;  /* 0x0000031000007945 */ /* 0x000fe20003800000 */
[----:B------:R-:W-:Y:S01]  /*0230*/  @P1 SHF.R.S32.HI R3, RZ, 0x1f, R2 ;  /* 0x0000001fff031819 */ /* 0x000fe20000011402 */
[----:B------:R-:W3:Y:S02]  /*0240*/  S2R R12, SR_CgaCtaId ;  /* 0x00000000000c7919 */ /* 0x000ee40000008800 */
[----:B------:R-:W4:Y:S01]  /*0250*/  LDC.64 R20, c[0x0][0x230] ;  /* 0x00008c00ff147b82 */ /* 0x000f220000000a00 */
[----:B------:R-:W-:-:S05]  /*0260*/  @P1 LEA.HI R3, R3, R2, RZ, 0x7 ;  /* 0x0000000203031211 */ /* 0x000fca00078f38ff */
[----:B------:R-:W-:Y:S02]  /*0270*/  @P1 IMAD.SHL.U32 R3, R3, 0x80, RZ ;  /* 0x0000008003031824 */ /* 0x000fe400078e00ff */
[----:B------:R-:W5:Y:S03]  /*0280*/  LDC.64 R22, c[0x0][0x210] ;  /* 0x00008400ff167b82 */ /* 0x000f660000000a00 */
[----:B------:R-:W-:Y:S02]  /*0290*/  @P1 LOP3.LUT R5, R3, 0xffffc000, RZ, 0xc0, !PT ;  /* 0xffffc00003051812 */ /* 0x000fe400078ec0ff */
[----:B------:R-:W-:Y:S02]  /*02a0*/  CS2R R2, SRZ ;  /* 0x0000000000027805 */ /* 0x000fe4000001ff00 */
[--C-:B------:R-:W-:Y:S01]  /*02b0*/  @P1 SHF.R.S32.HI R3, RZ, 0x1f, R5.reuse ;  /* 0x0000001fff031819 */ /* 0x100fe20000011405 */
[----:B------:R-:W-:Y:S01]  /*02c0*/  @P1 IMAD.MOV.U32 R2, RZ, RZ, R5 ;  /* 0x000000ffff021224 */ /* 0x000fe200078e0005 */
[----:B------:R-:W-:-:S04]  /*02d0*/  SHF.R.S32.HI R5, RZ, 0x1f, R15 ;  /* 0x0000001fff057819 */ /* 0x000fc8000001140f */
[C---:B------:R-:W-:Y:S02]  /*02e0*/  IADD3 R2, P2, R13.reuse, R2, RZ ;  /* 0x000000020d027210 */ /* 0x040fe40007f5e0ff */
[----:B0-----:R-:W-:Y:S02]  /*02f0*/  SHF.R.S32.HI R7, RZ, 0x1f, R10 ;  /* 0x0000001fff077819 */ /* 0x001fe4000001140a */
[----:B------:R-:W-:Y:S02]  /*0300*/  LEA.HI.X.SX32 R3, R13, R3, 0x1, P2 ;  /* 0x000000030d037211 */ /* 0x000fe400010f0eff */
[----:B------:R-:W-:Y:S01]  /*0310*/  SEL R5, R5, RZ, !P0 ;  /* 0x000000ff05057207 */ /* 0x000fe20004000000 */
[-C--:B-1----:R-:W-:Y:S01]  /*0320*/  IMAD R4, R7, R18.reuse, RZ ;  /* 0x0000001207047224 */ /* 0x082fe200078e02ff */
[----:B--2---:R-:W-:Y:S01]  /*0330*/  ISETP.NE.AND P0, PT, R17, RZ, PT ;  /* 0x000000ff1100720c */ /* 0x004fe20003f05270 */
[----:B------:R-:W-:-:S04]  /*0340*/  IMAD.WIDE.U32 R2, R10, R18, R2 ;  /* 0x000000120a027225 */ /* 0x000fc800078e0002 */
[----:B------:R-:W-:Y:S02]  /*0350*/  IMAD R13, R10, R19, R4 ;  /* 0x000000130a0d7224 */ /* 0x000fe400078e0204 */
[-C--:B----4-:R-:W-:Y:S02]  /*0360*/  IMAD R4, R5, R20.reuse, RZ ;  /* 0x0000001405047224 */ /* 0x090fe400078e02ff */
[----:B------:R-:W-:Y:S02]  /*0370*/  IMAD.IADD R3, R3, 0x1, R13 ;  /* 0x0000000103037824 */ /* 0x000fe400078e020d */
[C---:B------:R-:W-:Y:S02]  /*0380*/  IMAD R13, R8.reuse, R21, R4 ;  /* 0x00000015080d7224 */ /* 0x040fe400078e0204 */
[----:B------:R-:W-:-:S05]  /*0390*/  IMAD.WIDE.U32 R2, R8, R20, R2 ;  /* 0x0000001408027225 */ /* 0x000fca00078e0002 */
[----:B------:R-:W-:Y:S02]  /*03a0*/  IADD3 R3, R3, R13, RZ ;  /* 0x0000000d03037210 */ /* 0x000fe40007ffe0ff */
[----:B-----5:R-:W-:-:S04]  /*03b0*/  LEA R22, P2, R2, R22, 0x2 ;  /* 0x0000001602167211 */ /* 0x020fc800078410ff */
[----:B------:R-:W-:Y:S01]  /*03c0*/  LEA.HI.X R3, R2, R23, R3, 0x2, P2 ;  /* 0x0000001702037211 */ /* 0x000fe200010f1403 */
[----:B---3--:R-:W-:Y:S08]  /*03d0*/  @P0 BRA `(.L_x_7083) ;  /* 0x0000000000540947 */ /* 0x008ff00003800000 */
[----:B------:R-:W0:Y:S01]  /*03e0*/  S2UR UR7, SR_CgaCtaId ;  /* 0x00000000000779c3 */ /* 0x000e220000008800 */
[----:B------:R-:W-:Y:S01]  /*03f0*/  UMOV UR6, 0x400 ;  /* 0x0000040000067882 */ /* 0x000fe20000000000 */
[----:B------:R-:W-:Y:S01]  /*0400*/  UMOV UR4, 0x1 ;  /* 0x0000000100047882 */ /* 0x000fe20000000000 */
[----:B------:R-:W-:Y:S01]  /*0410*/  IMAD.MOV.U32 R2, RZ, RZ, 0x10000 ;  /* 0x00010000ff027424 */ /* 0x000fe200078e00ff */
        /* <DEDUP_REMOVED lines=12> */
.L_x_7084:
[----:B------:R-:W-:Y:S01]  /*04e0*/  @P0 ELECT P2, URZ, PT ;  /* 0x00000000003f082f */ /* 0x000fe20003840000 */
[----:B------:R1:W-:-:S12]  /*04f0*/  UBLKCP.S.G [UR6], [UR4], UR10 ;  /* 0x00000006040073ba */ /* 0x0003d8000800020a */
[----:B------:R-:W-:Y:S02]  /*0500*/  @P2 PLOP3.LUT P0, PT, P2, PT, PT, 0x8, 0x0 ;  /* 0x000000000000281c */ /* 0x000fe4000170e170 */
[----:B------:R-:W-:-:S11]  /*0510*/  PLOP3.LUT P2, PT, PT, PT, PT, 0x8, 0x0 ;  /* 0x000000000000781c */ /* 0x000fd60003f4e170 */
[----:B-1----:R-:W-:Y:S05]  /*0520*/  @P0 BRA.U.ANY `(.L_x_7084) ;  /* 0xfffffffd00ec0947 */ /* 0x002fea000393ffff */
.L_x_7083:
[----:B------:R-:W-:Y:S05]  /*0530*/  BSYNC B0 ;  /* 0x0000000000007941 */ /* 0x000fea0003800000 */
.L_x_7082:
[----:B------:R-:W-:Y:S01]  /*0540*/  BAR.SYNC.DEFER_BLOCKING 0x0 ;  /* 0x0000000000007b1d */ /* 0x000fe20000010000 */
[----:B------:R-:W-:Y:S02]  /*0550*/  MOV R57, 0x400 ;  /* 0x0000040000397802 */ /* 0x000fe40000000f00 */
[----:B------:R-:W-:Y:S02]  /*0560*/  CS2R R78, SRZ ;  /* 0x00000000004e7805 */ /* 0x000fe4000001ff00 */
[----:B0-----:R-:W-:Y:S01]  /*0570*/  SHF.L.U32 R2, RZ, 0x1f, RZ ;  /* 0x0000001fff027819 */ /* 0x001fe200000006ff */
[--C-:B------:R-:W-:Y:S01]  /*0580*/  @P1 IMAD.MOV.U32 R78, RZ, RZ, R9.reuse ;  /* 0x000000ffff4e1224 */ /* 0x100fe200078e0009 */
[----:B------:R-:W-:Y:S02]  /*0590*/  LEA R57, R12, R57, 0x18 ;  /* 0x000000390c397211 */ /* 0x000fe400078ec0ff */
[----:B------:R-:W-:-:S07]  /*05a0*/  @P1 SHF.R.S32.HI R79, RZ, 0x1f, R9 ;  /* 0x0000001fff4f1819 */ /* 0x000fce0000011409 */
.L_x_7085:
[----:B0-----:R0:W1:Y:S02]  /*05b0*/  SYNCS.PHASECHK.TRANS64.TRYWAIT P0, [R57+URZ+0x18000], R2 ;  /* 0x01800002390075a7 */ /* 0x001064000800017f */
[----:B-1----:R-:W-:Y:S05]  /*05c0*/  @!P0 NANOSLEEP.SYNCS 0x989680 ;  /* 0x009896800000895d */ /* 0x002fea0003900000 */
[----:B------:R-:W1:Y:S02]  /*05d0*/  @!P0 SYNCS.PHASECHK.TRANS64 P0, [R57+URZ+0x18000], R2 ;  /* 0x01800002390085a7 */ /* 0x000e64000800007f */
[----:B-1----:R-:W-:Y:S05]  /*05e0*/  @!P0 BRA `(.L_x_7085) ;  /* 0xfffffffc00f08947 */ /* 0x002fea000383ffff */
[----:B0-----:R-:W-:Y:S01]  /*05f0*/  SHF.R.S32.HI R2, RZ, 0x1f, R17 ;  /* 0x0000001fff027819 */ /* 0x001fe20000011411 */
[----:B------:R-:W-:Y:S01]  /*0600*/  ULDC UR4, c[0x0][0x268] ;  /* 0x00009a0000047ab9 */ /* 0x000fe20000000800 */
[----:B------:R-:W-:Y:S01]  /*0610*/  VIADDMNMX R0, R0, -R11, 0x80, PT ;  /* 0x0000008000007446 */ /* 0x000fe2000380090b */
[----:B------:R-:W-:Y:S01]  /*0620*/  ULDC.64 UR6, c[0x0][0x258] ;  /* 0x0000960000067ab9 */ /* 0x000fe20000000a00 */
[CC--:B------:R-:W-:Y:S01]  /*0630*/  LEA.HI R3, R2.reuse, R17.reuse, RZ, 0x7 ;  /* 0x0000001102037211 */ /* 0x0c0fe200078f38ff */
[----:B------:R-:W-:Y:S01]  /*0640*/  IMAD R7, R7, UR6, RZ ;  /* 0x0000000607077c24 */ /* 0x000fe2000f8e02ff */
[----:B------:R-:W-:Y:S01]  /*0650*/  LEA.HI R9, R2, R17, RZ, 0x4 ;  /* 0x0000001102097211 */ /* 0x000fe200078f20ff */
[----:B------:R-:W-:Y:S01]  /*0660*/  BSSY B0, `(.L_x_7086) ;  /* 0x00000d1000007945 */ /* 0x000fe20003800000 */
[----:B------:R-:W-:Y:S02]  /*0670*/  LOP3.LUT R4, R3, 0xfffff80, RZ, 0xc0, !PT ;  /* 0x0fffff8003047812 */ /* 0x000fe400078ec0ff */
[----:B------:R-:W-:-:S02]  /*0680*/  SHF.R.S32.HI R25, RZ, 0x7, R3 ;  /* 0x00000007ff197819 */ /* 0x000fc40000011403 */
[-C--:B------:R-:W-:Y:S02]  /*0690*/  IADD3 R4, -R4, R17.reuse, RZ ;  /* 0x0000001104047210 */ /* 0x080fe40007ffe1ff */
[----:B------:R-:W-:Y:S02]  /*06a0*/  LOP3.LUT R3, R9, 0xfffffff0, RZ, 0xc0, !PT ;  /* 0xfffffff009037812 */ /* 0x000fe400078ec0ff */
[----:B------:R-:W-:Y:S01]  /*06b0*/  LEA.HI R2, R2, R17, RZ, 0x5 ;  /* 0x0000001102027211 */ /* 0x000fe200078f28ff */
[----:B------:R-:W-:Y:S01]  /*06c0*/  IMAD R4, R25, 0x800, R4 ;  /* 0x0000080019047824 */ /* 0x000fe200078e0204 */
[----:B------:R-:W-:Y:S01]  /*06d0*/  SHF.R.S32.HI R9, RZ, 0x4, R9 ;  /* 0x00000004ff097819 */ /* 0x000fe20000011409 */
[----:B------:R-:W-:Y:S02]  /*06e0*/  IMAD.IADD R3, R17, 0x1, -R3 ;  /* 0x0000000111037824 */ /* 0x000fe400078e0a03 */
[----:B------:R-:W-:Y:S01]  /*06f0*/  IMAD.SHL.U32 R80, R4, 0x4, RZ ;  /* 0x0000000404507824 */ /* 0x000fe200078e00ff */
[C---:B------:R-:W-:Y:S01]  /*0700*/  SHF.L.U32 R11, R9.reuse, 0x6, RZ ;  /* 0x00000006090b7819 */ /* 0x040fe200000006ff */
[----:B------:R-:W-:Y:S01]  /*0710*/  IMAD.SHL.U32 R16, R2, 0x20, RZ ;  /* 0x0000002002107824 */ /* 0x000fe200078e00ff */
[----:B------:R-:W-:Y:S01]  /*0720*/  SHF.R.S32.HI R4, RZ, 0x1f, R3 ;  /* 0x0000001fff047819 */ /* 0x000fe20000011403 */
[----:B------:R-:W-:Y:S01]  /*0730*/  IMAD.SHL.U32 R24, R9, 0x8, RZ ;  /* 0x0000000809187824 */ /* 0x000fe200078e00ff */
[----:B------:R-:W-:-:S02]  /*0740*/  LEA R80, R80, R57, 0x2 ;  /* 0x0000003950507211 */ /* 0x000fc400078e10ff */
[----:B------:R-:W-:Y:S02]  /*0750*/  LEA.HI R4, R4, R3, RZ, 0x3 ;  /* 0x0000000304047211 */ /* 0x000fe400078f18ff */
[----:B------:R-:W-:Y:S01]  /*0760*/  LOP3.LUT R23, R11, 0x1c0, RZ, 0xc0, !PT ;  /* 0x000001c00b177812 */ /* 0x000fe200078ec0ff */
[----:B------:R-:W0:Y:S01]  /*0770*/  LDS.128 R40, [R80] ;  /* 0x0000000050287984 */ /* 0x000e220000000c00 */
[----:B------:R-:W-:Y:S02]  /*0780*/  LOP3.LUT R2, R4, 0xfffffff8, RZ, 0xc0, !PT ;  /* 0xfffffff804027812 */ /* 0x000fe400078ec0ff */
[----:B------:R-:W-:Y:S01]  /*0790*/  LOP3.LUT R21, R16, 0x7ffffc00, RZ, 0xc0, !PT ;  /* 0x7ffffc0010157812 */ /* 0x000fe200078ec0ff */
[----:B------:R-:W1:Y:S01]  /*07a0*/  LDS.128 R44, [R80+0x800] ;  /* 0x00080000502c7984 */ /* 0x000e620000000c00 */
[----:B------:R-:W-:Y:S01]  /*07b0*/  SHF.R.S32.HI R26, RZ, 0x3, R4 ;  /* 0x00000003ff1a7819 */ /* 0x000fe20000011404 */
[----:B------:R-:W-:Y:S01]  /*07c0*/  IMAD.IADD R2, R3, 0x1, -R2 ;  /* 0x0000000103027824 */ /* 0x000fe200078e0a02 */
[----:B------:R-:W-:Y:S01]  /*07d0*/  SHF.R.U32.HI R29, RZ, 0x3, R23 ;  /* 0x00000003ff1d7819 */ /* 0x000fe20000011617 */
[----:B------:R-:W2:Y:S01]  /*07e0*/  LDS.128 R12, [R80+0x1000] ;  /* 0x00100000500c7984 */ /* 0x000ea20000000c00 */
[----:B------:R-:W-:Y:S01]  /*07f0*/  LEA R34, R26, R25, 0x4 ;  /* 0x000000191a227211 */ /* 0x000fe200078e20ff */
[C---:B------:R-:W-:Y:S01]  /*0800*/  IMAD.SHL.U32 R20, R2.reuse, 0x8, RZ ;  /* 0x0000000802147824 */ /* 0x040fe200078e00ff */
[----:B------:R-:W-:Y:S01]  /*0810*/  SHF.L.U32 R11, R2, 0x6, RZ ;  /* 0x00000006020b7819 */ /* 0x000fe200000006ff */
[----:B------:R-:W3:Y:S01]  /*0820*/  LDS.128 R52, [R80+0x1800] ;  /* 0x0018000050347984 */ /* 0x000ee20000000c00 */
[----:B------:R-:W-:Y:S01]  /*0830*/  IMAD R32, R26, 0x200, R21 ;  /* 0x000002001a207824 */ /* 0x000fe200078e0215 */
[----:B------:R-:W-:-:S02]  /*0840*/  R2P PR, R2, 0x6 ;  /* 0x0000000602007804 */ /* 0x000fc40000000000 */
[----:B------:R-:W4:Y:S01]  /*0850*/  LDS.128 R16, [R80+0x2000] ;  /* 0x0020000050107984 */ /* 0x000f220000000c00 */
[----:B------:R-:W-:Y:S02]  /*0860*/  LOP3.LUT R11, R11, 0x1c0, RZ, 0xc0, !PT ;  /* 0x000001c00b0b7812 */ /* 0x000fe400078ec0ff */
[----:B------:R-:W-:Y:S01]  /*0870*/  LOP3.LUT R28, R23, 0x38, R20, 0xf8, !PT ;  /* 0x00000038171c7812 */ /* 0x000fe200078ef814 */
[----:B------:R-:W-:Y:S01]  /*0880*/  LDS.128 R36, [R80+0x4800] ;  /* 0x0048000050247984 */ /* 0x000fe20000000c00 */
[----:B------:R-:W-:Y:S02]  /*0890*/  LOP3.LUT R4, R11, 0x8, R24, 0xf8, !PT ;  /* 0x000000080b047812 */ /* 0x000fe400078ef818 */
[----:B------:R-:W-:Y:S01]  /*08a0*/  SHF.R.U32.HI R11, RZ, 0x3, R11 ;  /* 0x00000003ff0b7819 */ /* 0x000fe2000001160b */
[----:B------:R-:W5:Y:S01]  /*08b0*/  LDS.128 R20, [R80+0x2800] ;  /* 0x0028000050147984 */ /* 0x000f620000000c00 */
[----:B------:R-:W-:Y:S02]  /*08c0*/  LOP3.LUT R33, R28, R29, RZ, 0x3c, !PT ;  /* 0x0000001d1c217212 */ /* 0x000fe400078e3cff */
[----:B------:R-:W-:Y:S01]  /*08d0*/  LOP3.LUT R11, R4, R11, RZ, 0x3c, !PT ;  /* 0x0000000b040b7212 */ /* 0x000fe200078e3cff */
[----:B------:R-:W5:Y:S02]  /*08e0*/  LDS.128 R24, [R80+0x3000] ;  /* 0x0030000050187984 */ /* 0x000f640000000c00 */
[----:B------:R-:W-:-:S02]  /*08f0*/  IMAD.U32 R4, R34, 0x200, R33 ;  /* 0x0000020022047824 */ /* 0x000fc400078e0021 */
[----:B------:R-:W5:Y:S01]  /*0900*/  LDS.128 R28, [R80+0x3800] ;  /* 0x00380000501c7984 */ /* 0x000f620000000c00 */
[----:B------:R-:W-:-:S03]  /*0910*/  IMAD.IADD R2, R11, 0x1, R32 ;  /* 0x000000010b027824 */ /* 0x000fc600078e0220 */
[----:B------:R-:W5:Y:S01]  /*0920*/  LDS.128 R32, [R80+0x4000] ;  /* 0x0040000050207984 */ /* 0x000f620000000c00 */
[----:B0-----:R-:W-:Y:S01]  /*0930*/  FMUL.FTZ R11, R40, UR4 ;  /* 0x00000004280b7c20 */ /* 0x001fe20008410000 */
[----:B------:R-:W-:Y:S01]  /*0940*/  FMUL.FTZ R56, R41, UR4 ;  /* 0x0000000429387c20 */ /* 0x000fe20008410000 */
[----:B------:R-:W-:Y:S01]  /*0950*/  FMUL.FTZ R58, R42, UR4 ;  /* 0x000000042a3a7c20 */ /* 0x000fe20008410000 */
[----:B------:R-:W-:Y:S01]  /*0960*/  FMUL.FTZ R61, R43, UR4 ;  /* 0x000000042b3d7c20 */ /* 0x000fe20008410000 */
[----:B-1----:R-:W-:Y:S01]  /*0970*/  FMUL.FTZ R59, R44, UR4 ;  /* 0x000000042c3b7c20 */ /* 0x002fe20008410000 */
[----:B------:R-:W-:Y:S01]  /*0980*/  FMUL.FTZ R64, R45, UR4 ;  /* 0x000000042d407c20 */ /* 0x000fe20008410000 */
[----:B------:R-:W0:Y:S01]  /*0990*/  LDS.128 R40, [R80+0x5000] ;  /* 0x0050000050287984 */ /* 0x000e220000000c00 */
[----:B------:R-:W-:Y:S01]  /*09a0*/  FMUL.FTZ R60, R46, UR4 ;  /* 0x000000042e3c7c20 */ /* 0x000fe20008410000 */
[----:B------:R-:W-:Y:S01]  /*09b0*/  FMUL.FTZ R63, R47, UR4 ;  /* 0x000000042f3f7c20 */ /* 0x000fe20008410000 */
[----:B--2---:R-:W-:Y:S01]  /*09c0*/  FMUL.FTZ R62, R12, UR4 ;  /* 0x000000040c3e7c20 */ /* 0x004fe20008410000 */
[----:B------:R-:W1:Y:S01]  /*09d0*/  LDS.128 R44, [R80+0x5800] ;  /* 0x00580000502c7984 */ /* 0x000e620000000c00 */
[----:B------:R-:W-:Y:S01]  /*09e0*/  FMUL.FTZ R67, R13, UR4 ;  /* 0x000000040d437c20 */ /* 0x000fe20008410000 */
[----:B------:R-:W-:Y:S01]  /*09f0*/  FMUL.FTZ R65, R14, UR4 ;  /* 0x000000040e417c20 */ /* 0x000fe20008410000 */
[----:B------:R-:W-:Y:S01]  /*0a00*/  FMUL.FTZ R68, R15, UR4 ;  /* 0x000000040f447c20 */ /* 0x000fe20008410000 */
[----:B------:R-:W2:Y:S01]  /*0a10*/  LDS.128 R48, [R80+0x6000] ;  /* 0x0060000050307984 */ /* 0x000ea20000000c00 */
[----:B---3--:R-:W-:Y:S01]  /*0a20*/  FMUL.FTZ R66, R52, UR4 ;  /* 0x0000000434427c20 */ /* 0x008fe20008410000 */
[----:B------:R-:W-:Y:S01]  /*0a30*/  FMUL.FTZ R71, R53, UR4 ;  /* 0x0000000435477c20 */ /* 0x000fe20008410000 */
[----:B------:R-:W-:Y:S01]  /*0a40*/  FMUL.FTZ R69, R54, UR4 ;  /* 0x0000000436457c20 */ /* 0x000fe20008410000 */
[----:B------:R-:W3:Y:S01]  /*0a50*/  LDS.128 R12, [R80+0x6800] ;  /* 0x00680000500c7984 */ /* 0x000ee20000000c00 */
[----:B------:R-:W-:Y:S01]  /*0a60*/  FMUL.FTZ R72, R55, UR4 ;  /* 0x0000000437487c20 */ /* 0x000fe20008410000 */
[----:B----4-:R-:W-:Y:S01]  /*0a70*/  FMUL.FTZ R70, R16, UR4 ;  /* 0x0000000410467c20 */ /* 0x010fe20008410000 */
[----:B------:R-:W-:Y:S01]  /*0a80*/  FMUL.FTZ R75, R17, UR4 ;  /* 0x00000004114b7c20 */ /* 0x000fe20008410000 */
[----:B------:R-:W4:Y:S01]  /*0a90*/  LDS.128 R52, [R80+0x7000] ;  /* 0x0070000050347984 */ /* 0x000f220000000c00 */
[----:B------:R-:W-:Y:S01]  /*0aa0*/  FMUL.FTZ R73, R18, UR4 ;  /* 0x0000000412497c20 */ /* 0x000fe20008410000 */
[----:B------:R-:W-:Y:S01]  /*0ab0*/  FMUL.FTZ R74, R19, UR4 ;  /* 0x00000004134a7c20 */ /* 0x000fe20008410000 */
[----:B-----5:R-:W-:Y:S01]  /*0ac0*/  FMUL.FTZ R77, R21, UR4 ;  /* 0x00000004154d7c20 */ /* 0x020fe20008410000 */
[----:B------:R-:W5:Y:S01]  /*0ad0*/  LDS.128 R16, [R80+0x7800] ;  /* 0x0078000050107984 */ /* 0x000f620000000c00 */
        /* <DEDUP_REMOVED lines=14> */
[----:B------:R-:W-:Y:S01]  /*0bc0*/  FMUL.FTZ R31, R31, UR4 ;  /* 0x000000041f1f7c20 */ /* 0x000fe20008410000 */
[----:B------:R-:W-:Y:S01]  /*0bd0*/  F2FP.F16.F32.PACK_AB R74, R77, R20 ;  /* 0x000000144d4a723e */ /* 0x000fe200000000ff */
[----:B------:R-:W-:Y:S01]  /*0be0*/  FMUL.FTZ R29, R29, UR4 ;  /* 0x000000041d1d7c20 */ /* 0x000fe20008410000 */
[----:B------:R-:W-:Y:S01]  /*0bf0*/  F2FP.F16.F32.PACK_AB R20, R25, R22 ;  /* 0x000000161914723e */ /* 0x000fe200000000ff */
[----:B------:R-:W-:Y:S01]  /*0c00*/  FMUL.FTZ R35, R35, UR4 ;  /* 0x0000000423237c20 */ /* 0x000fe20008410000 */
[----:B0-----:R-:W-:Y:S01]  /*0c10*/  FMUL.FTZ R36, R40, UR4 ;  /* 0x0000000428247c20 */ /* 0x001fe20008410000 */
[----:B------:R-:W-:Y:S01]  /*0c20*/  FMUL.FTZ R38, R42, UR4 ;  /* 0x000000042a267c20 */ /* 0x000fe20008410000 */
[----:B------:R-:W-:Y:S01]  /*0c30*/  F2FP.F16.F32.PACK_AB R22, R29, R24 ;  /* 0x000000181d16723e */ /* 0x000fe200000000ff */
[----:B------:R-:W-:Y:S01]  /*0c40*/  FMUL.FTZ R37, R37, UR4 ;  /* 0x0000000425257c20 */ /* 0x000fe20008410000 */
[----:B-1----:R-:W-:Y:S01]  /*0c50*/  FMUL.FTZ R40, R44, UR4 ;  /* 0x000000042c287c20 */ /* 0x002fe20008410000 */
[----:B------:R-:W-:Y:S01]  /*0c60*/  FMUL.FTZ R42, R46, UR4 ;  /* 0x000000042e2a7c20 */ /* 0x000fe20008410000 */
[----:B------:R-:W-:Y:S01]  /*0c70*/  FMUL.FTZ R43, R43, UR4 ;  /* 0x000000042b2b7c20 */ /* 0x000fe20008410000 */
[----:B------:R-:W-:Y:S01]  /*0c80*/  FMUL.FTZ R33, R33, UR4 ;  /* 0x0000000421217c20 */ /* 0x000fe20008410000 */
[----:B--2---:R-:W-:Y:S01]  /*0c90*/  FMUL.FTZ R44, R48, UR4 ;  /* 0x00000004302c7c20 */ /* 0x004fe20008410000 */
[----:B------:R-:W-:Y:S01]  /*0ca0*/  FMUL.FTZ R46, R50, UR4 ;  /* 0x00000004322e7c20 */ /* 0x000fe20008410000 */
[----:B------:R-:W-:Y:S01]  /*0cb0*/  FMUL.FTZ R39, R39, UR4 ;  /* 0x0000000427277c20 */ /* 0x000fe20008410000 */
[----:B------:R-:W-:Y:S01]  /*0cc0*/  FMUL.FTZ R45, R45, UR4 ;  /* 0x000000042d2d7c20 */ /* 0x000fe20008410000 */
[----:B---3--:R-:W-:Y:S01]  /*0cd0*/  FMUL.FTZ R48, R12, UR4 ;  /* 0x000000040c307c20 */ /* 0x008fe20008410000 */
[----:B------:R-:W-:Y:S01]  /*0ce0*/  F2FP.F16.F32.PACK_AB R12, R56, R11 ;  /* 0x0000000b380c723e */ /* 0x000fe200000000ff */
[----:B------:R-:W-:Y:S01]  /*0cf0*/  HFMA2.MMA R56, -RZ, RZ, 0, 1.9073486328125e-06 ;  /* 0x00000020ff387435 */ /* 0x000fe200000001ff */
[----:B------:R-:W-:Y:S01]  /*0d00*/  FMUL.FTZ R50, R14, UR4 ;  /* 0x000000040e327c20 */ /* 0x000fe20008410000 */
[----:B------:R-:W-:Y:S01]  /*0d10*/  F2FP.F16.F32.PACK_AB R14, R64, R59 ;  /* 0x0000003b400e723e */ /* 0x000fe200000000ff */
[----:B------:R-:W-:Y:S01]  /*0d20*/  VIADD R11, R57, 0x10000 ;  /* 0x00010000390b7836 */ /* 0x000fe20000000000 */
[----:B------:R-:W-:Y:S01]  /*0d30*/  F2FP.F16.F32.PACK_AB R64, R67, R62 ;  /* 0x0000003e4340723e */ /* 0x000fe200000000ff */
[----:B----4-:R-:W-:Y:S01]  /*0d40*/  FMUL.FTZ R85, R53, UR4 ;  /* 0x0000000435557c20 */ /* 0x010fe20008410000 */
[----:B------:R-:W-:Y:S01]  /*0d50*/  F2FP.F16.F32.PACK_AB R67, R72, R69 ;  /* 0x000000454843723e */ /* 0x000fe200000000ff */
[----:B------:R-:W-:Y:S01]  /*0d60*/  FMUL.FTZ R53, R54, UR4 ;  /* 0x0000000436357c20 */ /* 0x000fe20008410000 */
[----:B------:R-:W-:Y:S01]  /*0d70*/  F2FP.F16.F32.PACK_AB R72, R75, R70 ;  /* 0x000000464b48723e */ /* 0x000fe200000000ff */
[----:B------:R-:W-:Y:S01]  /*0d80*/  FMUL.FTZ R81, R13, UR4 ;  /* 0x000000040d517c20 */ /* 0x000fe20008410000 */
[----:B------:R-:W-:Y:S01]  /*0d90*/  F2FP.F16.F32.PACK_AB R75, R76, R21 ;  /* 0x000000154c4b723e */ /* 0x000fe200000000ff */
[----:B------:R-:W-:Y:S01]  /*0da0*/  FMUL.FTZ R83, R15, UR4 ;  /* 0x000000040f537c20 */ /* 0x000fe20008410000 */
[----:B------:R-:W-:Y:S01]  /*0db0*/  F2FP.F16.F32.PACK_AB R21, R27, R23 ;  /* 0x000000171b15723e */ /* 0x000fe200000000ff */
[----:B------:R-:W-:Y:S01]  /*0dc0*/  IMAD.MOV.U32 R27, RZ, RZ, 0x40 ;  /* 0x00000040ff1b7424 */ /* 0x000fe200078e00ff */
[----:B------:R-:W-:Y:S01]  /*0dd0*/  SEL R56, R56, 0xffffffe0, !P1 ;  /* 0xffffffe038387807 */ /* 0x000fe20004800000 */
[----:B------:R-:W-:Y:S01]  /*0de0*/  FMUL.FTZ R54, R55, UR4 ;  /* 0x0000000437367c20 */ /* 0x000fe20008410000 */
[----:B------:R-:W-:Y:S01]  /*0df0*/  LEA R25, R2, R11, 0x1 ;  /* 0x0000000b02197211 */ /* 0x000fe200078e08ff */
[----:B------:R-:W-:Y:S01]  /*0e00*/  FMUL.FTZ R41, R41, UR4 ;  /* 0x0000000429297c20 */ /* 0x000fe20008410000 */
[----:B------:R-:W-:Y:S01]  /*0e10*/  F2FP.F16.F32.PACK_AB R23, R31, R26 ;  /* 0x0000001a1f17723e */ /* 0x000fe200000000ff */
[----:B------:R-:W-:Y:S01]  /*0e20*/  FMUL.FTZ R47, R47, UR4 ;  /* 0x000000042f2f7c20 */ /* 0x000fe20008410000 */
[----:B------:R-:W-:Y:S01]  /*0e30*/  SEL R26, R27, 0xffffffc0, !P2 ;  /* 0xffffffc01b1a7807 */ /* 0x000fe20005000000 */
[----:B------:R-:W-:-:S02]  /*0e40*/  IMAD.IADD R24, R25, 0x1, R56 ;  /* 0x0000000119187824 */ /* 0x000fc400078e0238 */
[----:B------:R-:W-:Y:S01]  /*0e50*/  FMUL.FTZ R51, R51, UR4 ;  /* 0x0000000433337c20 */ /* 0x000fe20008410000 */
[----:B------:R-:W-:Y:S01]  /*0e60*/  F2FP.F16.F32.PACK_AB R13, R61, R58 ;  /* 0x0000003a3d0d723e */ /* 0x000fe200000000ff */
[--C-:B------:R-:W-:Y:S01]  /*0e70*/  IMAD R2, R2, 0x2, R57.reuse ;  /* 0x0000000202027824 */ /* 0x100fe200078e0239 */
[----:B------:R-:W-:Y:S01]  /*0e80*/  F2FP.F16.F32.PACK_AB R15, R63, R60 ;  /* 0x0000003c3f0f723e */ /* 0x000fe200000000ff */
[----:B-----5:R-:W-:Y:S01]  /*0e90*/  FMUL.FTZ R55, R18, UR4 ;  /* 0x0000000412377c20 */ /* 0x020fe20008410000 */
[----:B------:R-:W-:Y:S01]  /*0ea0*/  FMUL.FTZ R49, R49, UR4 ;  /* 0x0000000431317c20 */ /* 0x000fe20008410000 */
[----:B------:R-:W-:Y:S01]  /*0eb0*/  F2FP.F16.F32.PACK_AB R65, R68, R65 ;  /* 0x000000414441723e */ /* 0x000fe200000000ff */
[----:B------:R-:W-:Y:S01]  /*0ec0*/  IMAD.IADD R18, R24, 0x1, R26 ;  /* 0x0000000118127824 */ /* 0x000fe200078e021a */
[----:B------:R-:W-:Y:S01]  /*0ed0*/  F2FP.F16.F32.PACK_AB R66, R71, R66 ;  /* 0x000000424742723e */ /* 0x000fe200000000ff */
[----:B------:R-:W-:Y:S01]  /*0ee0*/  FMUL.FTZ R52, R52, UR4 ;  /* 0x0000000434347c20 */ /* 0x000fe20008410000 */
[----:B------:R-:W-:Y:S01]  /*0ef0*/  IADD3 R25, R25, R26, RZ ;  /* 0x0000001a19197210 */ /* 0x000fe20007ffe0ff */
[----:B------:R-:W-:Y:S01]  /*0f00*/  FMUL.FTZ R16, R16, UR4 ;  /* 0x0000000410107c20 */ /* 0x000fe20008410000 */
[----:B------:R-:W-:Y:S01]  /*0f10*/  F2FP.F16.F32.PACK_AB R29, R35, R30 ;  /* 0x0000001e231d723e */ /* 0x000fe200000000ff */
[----:B------:R-:W-:Y:S01]  /*0f20*/  FMUL.FTZ R17, R17, UR4 ;  /* 0x0000000411117c20 */ /* 0x000fe20008410000 */
[----:B------:R-:W-:Y:S01]  /*0f30*/  FMUL.FTZ R26, R19, UR4 ;  /* 0x00000004131a7c20 */ /* 0x000fe20008410000 */
[----:B------:R-:W-:Y:S01]  /*0f40*/  F2FP.F16.F32.PACK_AB R30, R37, R32 ;  /* 0x00000020251e723e */ /* 0x000fe200000000ff */
[----:B------:R-:W-:Y:S01]  /*0f50*/  STSM.16.M88.4 [R2+0x10000], R12 ;  /* 0x0100000c02007844 */ /* 0x000fe20000000200 */
[----:B------:R-:W-:Y:S01]  /*0f60*/  F2FP.F16.F32.PACK_AB R37, R43, R38 ;  /* 0x000000262b25723e */ /* 0x000fe200000000ff */
[C---:B------:R-:W-:Y:S01]  /*0f70*/  IMAD R57, R4.reuse, 0x2, R57 ;  /* 0x0000000204397824 */ /* 0x040fe200078e0239 */
[----:B------:R-:W-:Y:S01]  /*0f80*/  F2FP.F16.F32.PACK_AB R28, R33, R28 ;  /* 0x0000001c211c723e */ /* 0x000fe200000000ff */
[----:B------:R-:W-:Y:S01]  /*0f90*/  STSM.16.M88.4 [R24], R64 ;  /* 0x0000004018007844 */ /* 0x000fe20000000200 */
[----:B------:R-:W-:Y:S01]  /*0fa0*/  F2FP.F16.F32.PACK_AB R31, R39, R34 ;  /* 0x00000022271f723e */ /* 0x000fe200000000ff */
[----:B------:R-:W-:Y:S01]  /*0fb0*/  ULDC UR4, c[0x0][0x244] ;  /* 0x0000910000047ab9 */ /* 0x000fe20000000800 */
[----:B------:R-:W-:Y:S01]  /*0fc0*/  F2FP.F16.F32.PACK_AB R38, R45, R40 ;  /* 0x000000282d26723e */ /* 0x000fe200000000ff */
[----:B------:R-:W-:Y:S01]  /*0fd0*/  STSM.16.M88.4 [R25], R72 ;  /* 0x0000004819007844 */ /* 0x000fe20000000200 */
[----:B------:R-:W-:Y:S01]  /*0fe0*/  F2FP.F16.F32.PACK_AB R36, R41, R36 ;  /* 0x000000242924723e */ /* 0x000fe200000000ff */
[----:B------:R-:W-:Y:S01]  /*0ff0*/  IMAD R11, R4, 0x2, R11 ;  /* 0x00000002040b7824 */ /* 0x000fe200078e020b */
        /* <DEDUP_REMOVED lines=13> */
[----:B0-----:R-:W-:Y:S01]  /*10d0*/  IMAD R23, R10, UR7, R7 ;  /* 0x000000070a177c24 */ /* 0x001fe2000f8e0207 */
[----:B------:R-:W-:Y:S01]  /*10e0*/  SHF.L.U32 R20, R3, 0x3, RZ ;  /* 0x0000000303147819 */ /* 0x000fe200000006ff */
[C---:B------:R-:W-:Y:S01]  /*10f0*/  VIADD R3, R9.reuse, 0x10 ;  /* 0x0000001009037836 */ /* 0x040fe20000000000 */
[C---:B------:R-:W-:Y:S01]  /*1100*/  IADD3 R16, P1, R9.reuse, R78, RZ ;  /* 0x0000004e09107210 */ /* 0x040fe20007f3e0ff */
[----:B------:R2:W-:Y:S01]  /*1110*/  STSM.16.M88.4 [R18+0x4000], R52 ;  /* 0x0040003412007844 */ /* 0x0005e20000000200 */
[----:B------:R-:W-:Y:S01]  /*1120*/  BAR.SYNC.DEFER_BLOCKING 0x0 ;  /* 0x0000000000007b1d */ /* 0x000fe20000010000 */
[----:B------:R-:W-:Y:S01]  /*1130*/  ISETP.GE.AND P0, PT, R20, UR4, PT ;  /* 0x0000000414007c0c */ /* 0x000fe2000bf06270 */
[C---:B------:R-:W-:Y:S01]  /*1140*/  VIADD R7, R9.reuse, 0x20 ;  /* 0x0000002009077836 */ /* 0x040fe20000000000 */
[--C-:B------:R-:W-:Y:S02]  /*1150*/  SHF.R.S32.HI R21, RZ, 0x1f, R20.reuse ;  /* 0x0000001fff157819 */ /* 0x100fe40000011414 */
[----:B------:R-:W-:Y:S01]  /*1160*/  LEA.HI.X.SX32 R17, R9, R79, 0x1, P1 ;  /* 0x0000004f09117211 */ /* 0x000fe200008f0eff */
[----:B------:R-:W-:Y:S01]  /*1170*/  ULDC.64 UR4, c[0x0][0x260] ;  /* 0x0000980000047ab9 */ /* 0x000fe20000000a00 */
[-C--:B------:R-:W-:Y:S01]  /*1180*/  ISETP.GE.OR P6, PT, R3, R0.reuse, P0 ;  /* 0x000000000300720c */ /* 0x080fe200007c6670 */
[----:B-1----:R-:W-:Y:S01]  /*1190*/  IMAD.WIDE.U32 R2, R10, UR6, R20 ;  /* 0x000000060a027c25 */ /* 0x002fe2000f8e0014 */
[----:B------:R-:W-:-:S02]  /*11a0*/  ISETP.GE.OR P1, PT, R9, R0, P0 ;  /* 0x000000000900720c */ /* 0x000fc40000726670 */
[----:B------:R-:W-:Y:S01]  /*11b0*/  IADD3 R19, R9, 0x30, RZ ;  /* 0x0000003009137810 */ /* 0x000fe20007ffe0ff */
[----:B------:R-:W-:Y:S01]  /*11c0*/  IMAD R5, R5, UR4, RZ ;  /* 0x0000000405057c24 */ /* 0x000fe2000f8e02ff */
[----:B------:R-:W-:Y:S01]  /*11d0*/  IADD3 R3, R3, R23, RZ ;  /* 0x0000001703037210 */ /* 0x000fe20007ffe0ff */
[----:B------:R-:W-:Y:S01]  /*11e0*/  VIADD R21, R9, 0x60 ;  /* 0x0000006009157836 */ /* 0x000fe20000000000 */
[-C--:B------:R-:W-:Y:S01]  /*11f0*/  ISETP.GE.OR P5, PT, R7, R0.reuse, P0 ;  /* 0x000000000700720c */ /* 0x080fe200007a6670 */
[----:B------:R-:W-:Y:S01]  /*1200*/  VIADD R7, R9, 0x40 ;  /* 0x0000004009077836 */ /* 0x000fe20000000000 */
[-C--:B------:R-:W-:Y:S01]  /*1210*/  ISETP.GE.OR P4, PT, R19, R0.reuse, P0 ;  /* 0x000000001300720c */ /* 0x080fe20000786670 */
[C---:B------:R-:W-:Y:S01]  /*1220*/  VIADD R19, R9.reuse, 0x50 ;  /* 0x0000005009137836 */ /* 0x040fe20000000000 */
[----:B------:R-:W-:Y:S01]  /*1230*/  IADD3 R23, R9, 0x70, RZ ;  /* 0x0000007009177810 */ /* 0x000fe20007ffe0ff */
[C---:B------:R-:W-:Y:S01]  /*1240*/  IMAD R5, R8.reuse, UR5, R5 ;  /* 0x0000000508057c24 */ /* 0x040fe2000f8e0205 */
[-C--:B------:R-:W-:Y:S01]  /*1250*/  ISETP.GE.OR P3, PT, R7, R0.reuse, P0 ;  /* 0x000000000700720c */ /* 0x080fe20000766670 */
[----:B------:R-:W-:Y:S01]  /*1260*/  IMAD.WIDE.U32 R2, R8, UR4, R2 ;  /* 0x0000000408027c25 */ /* 0x000fe2000f8e0002 */
[----:B------:R-:W-:Y:S01]  /*1270*/  ISETP.GE.OR P2, PT, R19, R0, P0 ;  /* 0x000000001300720c */ /* 0x000fe20000746670 */
[----:B------:R2:W0:Y:S02]  /*1280*/  LDS.128 R12, [R57+0x13800] ;  /* 0x01380000390c7984 */ /* 0x0004240000000c00 */
[----:B------:R-:W-:-:S04]  /*1290*/  IMAD.WIDE R6, R6, 0x80, R16 ;  /* 0x0000008006067825 */ /* 0x000fc800078e0210 */
[----:B------:R-:W-:Y:S01]  /*12a0*/  IMAD.IADD R5, R3, 0x1, R5 ;  /* 0x0000000103057824 */ /* 0x000fe200078e0205 */
[----:B------:R-:W-:Y:S06]  /*12b0*/  @P1 BRA `(.L_x_7087) ;  /* 0x00000000002c1947 */ /* 0x000fec0003800000 */
[----:B------:R-:W1:Y:S01]  /*12c0*/  LDS.128 R8, [R11] ;  /* 0x000000000b087984 */ /* 0x000e620000000c00 */
[----:B------:R-:W-:Y:S01]  /*12d0*/  ULDC.64 UR4, c[0x0][0x250] ;  /* 0x0000940000047ab9 */ /* 0x000fe20000000a00 */
[----:B------:R-:W-:Y:S02]  /*12e0*/  IMAD.MOV.U32 R4, RZ, RZ, R2 ;  /* 0x000000ffff047224 */ /* 0x000fe400078e0002 */
[----:B------:R-:W-:Y:S02]  /*12f0*/  IMAD R19, R7, UR4, RZ ;  /* 0x0000000407137c24 */ /* 0x000fe4000f8e02ff */
[----:B------:R-:W-:-:S04]  /*1300*/  IMAD.WIDE.U32 R16, R6, UR4, R4 ;  /* 0x0000000406107c25 */ /* 0x000fc8000f8e0004 */
[----:B------:R-:W-:Y:S01]  /*1310*/  IMAD R19, R6, UR5, R19 ;  /* 0x0000000506137c24 */ /* 0x000fe2000f8e0213 */
[----:B------:R-:W-:Y:S02]  /*1320*/  ULDC.64 UR4, c[0x0][0x238] ;  /* 0x00008e0000047ab9 */ /* 0x000fe40000000a00 */
[----:B--2---:R-:W-:Y:S02]  /*1330*/  LEA R18, P1, R16, UR4, 0x1 ;  /* 0x0000000410127c11 */ /* 0x004fe4000f8208ff */
[----:B------:R-:W-:-:S04]  /*1340*/  IADD3 R17, R17, R19, RZ ;  /* 0x0000001311117210 */ /* 0x000fc80007ffe0ff */
[----:B------:R-:W-:-:S05]  /*1350*/  LEA.HI.X R19, R16, UR5, R17, 0x1, P1 ;  /* 0x0000000510137c11 */ /* 0x000fca00088f0c11 */
[----:B-1----:R1:W-:Y:S02]  /*1360*/  STG.E.128 desc[UR8][R18.64], R8 ;  /* 0x0000000812007986 */ /* 0x0023e4000c101d08 */
.L_x_7087:
[----:B------:R-:W-:Y:S05]  /*1370*/  BSYNC B0 ;  /* 0x0000000000007941 */ /* 0x000fea0003800000 */
.L_x_7086:
[----:B-1----:R1:W3:Y:S01]  /*1380*/  LDS.128 R8, [R57+0x10800] ;  /* 0x0108000039087984 */ /* 0x0022e20000000c00 */
[----:B------:R-:W-:Y:S01]  /*1390*/  BSSY B0, `(.L_x_7088) ;  /* 0x0000011000007945 */ /* 0x000fe20003800000 */
[-C--:B------:R-:W-:Y:S02]  /*13a0*/  ISETP.GE.OR P1, PT, R21, R0.reuse, P0 ;  /* 0x000000001500720c */ /* 0x080fe40000726670 */
[----:B------:R-:W-:Y:S01]  /*13b0*/  ISETP.GE.OR P0, PT, R23, R0, P0 ;  /* 0x000000001700720c */ /* 0x000fe20000706670 */
[----:B------:R-:W-:-:S12]  /*13c0*/  @P6 BRA `(.L_x_7089) ;  /* 0x0000000000346947 */ /* 0x000fd80003800000 */
        /* <DEDUP_REMOVED lines=12> */
[----:B---3--:R4:W-:Y:S02]  /*1490*/  STG.E.128 desc[UR8][R18.64], R8 ;  /* 0x0000000812007986 */ /* 0x0089e4000c101d08 */
.L_x_7089:
[----:B------:R-:W-:Y:S05]  /*14a0*/  BSYNC B0 ;  /* 0x0000000000007941 */ /* 0x000fea0003800000 */
.L_x_7088:
[----:B---34-:R3:W4:Y:S01]  /*14b0*/  LDS.128 R8, [R57+0x11000] ;  /* 0x0110000039087984 */ /* 0x0187220000000c00 */
[----:B------:R-:W-:Y:S04]  /*14c0*/  BSSY B0, `(.L_x_7090) ;  /* 0x000000f000007945 */ /* 0x000fe80003800000 */
        /* <DEDUP_REMOVED lines=13> */
[----:B----4-:R2:W-:Y:S02]  /*15a0*/  STG.E.128 desc[UR8][R18.64], R8 ;  /* 0x0000000812007986 */ /* 0x0105e4000c101d08 */
.L_x_7091:
[----:B------:R-:W-:Y:S05]  /*15b0*/  BSYNC B0 ;  /* 0x0000000000007941 */ /* 0x000fea0003800000 */
.L_x_7090:
[----:B--2-4-:R2:W4:Y:S01]  /*15c0*/  LDS.128 R8, [R57+0x11800] ;  /* 0x0118000039087984 */ /* 0x0145220000000c00 */
[----:B------:R-:W-:Y:S04]  /*15d0*/  BSSY B0, `(.L_x_7092) ;  /* 0x000000f000007945 */ /* 0x000fe80003800000 */
[----:B------:R-:W-:Y:S05]  /*15e0*/  @P4 BRA `(.L_x_7093) ;  /* 0x0000000000344947 */ /* 0x000fea0003800000 */
[----:B------:R-:W-:Y:S01]  /*15f0*/  IADD3 R19, P4, R6, 0x30, RZ ;  /* 0x0000003006137810 */ /* 0x000fe20007f9e0ff */
[----:B------:R-:W-:Y:S01]  /*1600*/  ULDC.64 UR4, c[0x0][0x250] ;  /* 0x0000940000047ab9 */ /* 0x000fe20000000a00 */
[----:B------:R-:W-:Y:S01]  /*1610*/  MOV R17, R5 ;  /* 0x0000000500117202 */ /* 0x000fe20000000f00 */
[----:B------:R-:W-:Y:S01]  /*1620*/  IMAD.MOV.U32 R16, RZ, RZ, R2 ;  /* 0x000000ffff107224 */ /* 0x000fe200078e0002 */
[----:B------:R-:W-:-:S03]  /*1630*/  IADD3.X R0, RZ, R7, RZ, P4, !PT ;  /* 0x00000007ff007210 */ /* 0x000fc600027fe4ff */
        /* <DEDUP_REMOVED lines=8> */
.L_x_7093:
[----:B------:R-:W-:Y:S05]  /*16c0*/  BSYNC B0 ;  /* 0x0000000000007941 */ /* 0x000fea0003800000 */
.L_x_7092:
[----:B----4-:R4:W0:Y:S01]  /*16d0*/  LDS.128 R8, [R57+0x12000] ;  /* 0x0120000039087984 */ /* 0x0108220000000c00 */
        /* <DEDUP_REMOVED lines=14> */
[----:B0-----:R0:W-:Y:S02]  /*17c0*/  STG.E.128 desc[UR8][R18.64], R8 ;  /* 0x0000000812007986 */ /* 0x0011e4000c101d08 */
.L_x_7095:
[----:B------:R-:W-:Y:S05]  /*17d0*/  BSYNC B0 ;  /* 0x0000000000007941 */ /* 0x000fea0003800000 */
.L_x_7094:
[----:B0-----:R0:W0:Y:S01]  /*17e0*/  LDS.128 R8, [R57+0x12800] ;  /* 0x0128000039087984 */ /* 0x0010220000000c00 */
        /* <DEDUP_REMOVED lines=15> */
.L_x_7097:
[----:B------:R-:W-:Y:S05]  /*18e0*/  BSYNC B0 ;  /* 0x0000000000007941 */ /* 0x000fea0003800000 */
.L_x_7096:
        /* <DEDUP_REMOVED lines=16> */
.L_x_7099:
[----:B------:R-:W-:Y:S05]  /*19f0*/  BSYNC B0 ;  /* 0x0000000000007941 */ /* 0x000fea0003800000 */
.L_x_7098:
[----:B------:R-:W-:Y:S05]  /*1a00*/  @P0 EXIT ;  /* 0x000000000000094d */ /* 0x000fea0003800000 */
[----:B0-----:R-:W-:Y:S01]  /*1a10*/  IADD3 R9, P0, R6, 0x70, RZ ;  /* 0x0000007006097810 */ /* 0x001fe20007f1e0ff */
[----:B------:R-:W-:Y:S01]  /*1a20*/  ULDC.64 UR4, c[0x0][0x250] ;  /* 0x0000940000047ab9 */ /* 0x000fe20000000a00 */
[----:B------:R-:W-:Y:S02]  /*1a30*/  IMAD.MOV.U32 R3, RZ, RZ, R5 ;  /* 0x000000ffff037224 */ /* 0x000fe400078e0005 */
[----:B------:R-:W-:Y:S01]  /*1a40*/  IADD3.X R6, RZ, R7, RZ, P0, !PT ;  /* 0x00000007ff067210 */ /* 0x000fe200007fe4ff */
[----:B------:R-:W-:-:S04]  /*1a50*/  IMAD.WIDE.U32 R2, R9, UR4, R2 ;  /* 0x0000000409027c25 */ /* 0x000fc8000f8e0002 */
[----:B------:R-:W-:-:S04]  /*1a60*/  IMAD R6, R6, UR4, RZ ;  /* 0x0000000406067c24 */ /* 0x000fc8000f8e02ff */
[----:B------:R-:W-:Y:S01]  /*1a70*/  IMAD R9, R9, UR5, R6 ;  /* 0x0000000509097c24 */ /* 0x000fe2000f8e0206 */
[----:B------:R-:W-:Y:S02]  /*1a80*/  ULDC.64 UR4, c[0x0][0x238] ;  /* 0x00008e0000047ab9 */ /* 0x000fe40000000a00 */
[----:B------:R-:W-:Y:S02]  /*1a90*/  LEA R4, P0, R2, UR4, 0x1 ;  /* 0x0000000402047c11 */ /* 0x000fe4000f8008ff */
[----:B------:R-:W-:-:S04]  /*1aa0*/  IADD3 R3, R3, R9, RZ ;  /* 0x0000000903037210 */ /* 0x000fc80007ffe0ff */
[----:B------:R-:W-:-:S05]  /*1ab0*/  LEA.HI.X R5, R2, UR5, R3, 0x1, P0 ;  /* 0x0000000502057c11 */ /* 0x000fca00080f0c03 */
[----:B------:R-:W-:Y:S01]  /*1ac0*/  STG.E.128 desc[UR8][R4.64], R12 ;  /* 0x0000000c04007986 */ /* 0x000fe2000c101d08 */
[----:B------:R-:W-:Y:S05]  /*1ad0*/  EXIT ;  /* 0x000000000000794d */ /* 0x000fea0003800000 */
.L_x_7100:
        /* <DEDUP_REMOVED lines=10> */
.L_x_7341:


//--------------------- .text._ZN7cutlass13device_kernelIN5flash32FlashAttnBwdPostprocessConvertdQIN4cute5tupleIJNS3_1CILi64EEENS5_ILi128EEEEEENS_6half_tEfNS_4arch4Sm90ELi256ENS3_8TiledMMAINS3_8MMA_AtomIJNS3_4SM904GMMA25MMA_64x64x16_F32F16F16_SSILNSF_5MajorE0ELSH_1ELNSF_7ScaleInE1ELSI_1EEEEEENS3_6LayoutINS4_IJNS5_ILi1EEENS5_ILi2EEESM_EEENS4_IJNS5_ILi0EEESM_SP_EEEEENS4_IJNS3_10UnderscoreESS_SS_EEEEELb0EEEEEvNT_6ParamsE --------------------------
	.section	.text._ZN7cutlass13device_kernelIN5flash32FlashAttnBwdPostprocessConvertdQIN4cute5tupleIJNS3_1CILi64EEENS5_ILi128EEEEEENS_6half_tEfNS_4arch4Sm90ELi256ENS3_8TiledMMAINS3_8MMA_AtomIJNS3_4SM904GMMA25MMA_64x64x16_F32F16F16_SSILNSF_5MajorE0ELSH_1ELNSF_7ScaleInE1ELSI_1EEEEEENS3_6LayoutINS4_IJNS5_ILi1EEENS5_ILi2EEESM_EEENS4_IJNS5_ILi0EEESM_SP_EEEEENS4_IJNS3_10UnderscoreESS_SS_EEEEELb0EEEEEvNT_6ParamsE,"ax",@progbits
	.align	128
.text._ZN7cutlass13device_kernelIN5flash32FlashAttnBwdPostprocessConvertdQIN4cute5tupleIJNS3_1CILi64EEENS5_ILi128EEEEEENS_6half_tEfNS_4arch4Sm90ELi256ENS3_8TiledMMAINS3_8MMA_AtomIJNS3_4SM904GMMA25MMA_64x64x16_F32F16F16_SSILNSF_5MajorE0ELSH_1ELNSF_7ScaleInE1ELSI_1EEEEEENS3_6LayoutINS4_IJNS5_ILi1EEENS5_ILi2EEESM_EEENS4_IJNS5_ILi0EEESM_SP_EEEEENS4_IJNS3_10UnderscoreESS_SS_EEEEELb0EEEEEvNT_6ParamsE:
        .type           _ZN7cutlass13device_kernelIN5flash32FlashAttnBwdPostprocessConvertdQIN4cute5tupleIJNS3_1CILi64EEENS5_ILi128EEEEEENS_6half_tEfNS_4arch4Sm90ELi256ENS3_8TiledMMAINS3_8MMA_AtomIJNS3_4SM904GMMA25MMA_64x64x16_F32F16F16_SSILNSF_5MajorE0ELSH_1ELNSF_7ScaleInE1ELSI_1EEEEEENS3_6LayoutINS4_IJNS5_ILi1EEENS5_ILi2EEESM_EEENS4_IJNS5_ILi0EEESM_SP_EEEEENS4_IJNS3_10UnderscoreESS_SS_EEEEELb0EEEEEvNT_6ParamsE,@function
        .size           _ZN7cutlass13device_kernelIN5flash32FlashAttnBwdPostprocessConvertdQIN4cute5tupleIJNS3_1CILi64EEENS5_ILi128EEEEEENS_6half_tEfNS_4arch4Sm90ELi256ENS3_8TiledMMAINS3_8MMA_AtomIJNS3_4SM904GMMA25MMA_64x64x16_F32F16F16_SSILNSF_5MajorE0ELSH_1ELNSF_7ScaleInE1ELSI_1EEEEEENS3_6LayoutINS4_IJNS5_ILi1EEENS5_ILi2EEESM_EEENS4_IJNS5_ILi0EEESM_SP_EEEEENS4_IJNS3_10UnderscoreESS_SS_EEEEELb0EEEEEvNT_6ParamsE,(.L_x_7342 - _ZN7cutlass13device_kernelIN5flash32FlashAttnBwdPostprocessConvertdQIN4cute5tupleIJNS3_1CILi64EEENS5_ILi128EEEEEENS_6half_tEfNS_4arch4Sm90ELi256ENS3_8TiledMMAINS3_8MMA_AtomIJNS3_4SM904GMMA25MMA_64x64x16_F32F16F16_SSILNSF_5MajorE0ELSH_1ELNSF_7ScaleInE1ELSI_1EEEEEENS3_6LayoutINS4_IJNS5_ILi1EEENS5_ILi2EEESM_EEENS4_IJNS5_ILi0EEESM_SP_EEEEENS4_IJNS3_10UnderscoreESS_SS_EEEEELb0EEEEEvNT_6ParamsE)
        .other          _ZN7cutlass13device_kernelIN5flash32FlashAttnBwdPostprocessConvertdQIN4cute5tupleIJNS3_1CILi64EEENS5_ILi128EEEEEENS_6half_tEfNS_4arch4Sm90ELi256ENS3_8TiledMMAINS3_8MMA_AtomIJNS3_4SM904GMMA25MMA_64x64x16_F32F16F16_SSILNSF_5MajorE0ELSH_1ELNSF_7ScaleInE1ELSI_1EEEEEENS3_6LayoutINS4_IJNS5_ILi1EEENS5_ILi2EEESM_EEENS4_IJNS5_ILi0EEESM_SP_EEEEENS4_IJNS3_10UnderscoreESS_SS_EEEEELb0EEEEEvNT_6ParamsE,@"STO_CUDA_ENTRY STV_DEFAULT"
_ZN7cutlass13device_kernelIN5flash32FlashAttnBwdPostprocessConvertdQIN4cute5tupleIJNS3_1CILi64EEENS5_ILi128EEEEEENS_6half_tEfNS_4arch4Sm90ELi256ENS3_8TiledMMAINS3_8MMA_AtomIJNS3_4SM904GMMA25MMA_64x64x16_F32F16F16_SSILNSF_5MajorE0ELSH_1ELNSF_7ScaleInE1ELSI_1EEEEEENS3_6LayoutINS4_IJNS5_ILi1EEENS5_ILi2EEESM_EEENS4_IJNS5_ILi0EEESM_SP_EEEEENS4_IJNS3_10UnderscoreESS_SS_EEEEELb0EEEEEvNT_6ParamsE:
        /* <DEDUP_REMOVED lines=25> */
[----:B--2---:R-:W-:-:S07]  /*0190*/  IMAD.IADD R43, R43, 0x1, -R0 ;  /* 0x000000012b2b7824 */ /* 0x004fce00078e0a00 */
.L_x_7101:
[----:B-----5:R-:W-:-:S13]  /*01a0*/  ISETP.LE.AND P2, PT, R43, R42, PT ;  /* 0x0000002a2b00720c */ /* 0x020fda0003f43270 */
[----:B------:R-:W-:Y:S05]  /*01b0*/  @P0 EXIT P2 ;  /* 0x000000000000094d */ /* 0x000fea0001000000 */
[----:B------:R-:W0:Y:S01]  /*01c0*/  S2R R6, SR_CTAID.Y ;  /* 0x0000000000067919 */ /* 0x000e220000002600 */
[----:B------:R-:W-:Y:S01]  /*01d0*/  @P1 IMAD R0, R13, 0x40, R9 ;  /* 0x000000400d001824 */ /* 0x000fe200078e0209 */
[----:B------:R-:W1:Y:S01]  /*01e0*/  LDC.64 R14, c[0x0][0x228] ;  /* 0x00008a00ff0e7b82 */ /* 0x000e620000000a00 */
[----:B------:R-:W-:Y:S01]  /*01f0*/  CS2R R10, SRZ ;  /* 0x00000000000a7805 */ /* 0x000fe2000001ff00 */
[----:B------:R-:W-:Y:S01]  /*0200*/  IMAD.SHL.U32 R7, R3, 0x2000, RZ ;  /* 0x0000200003077824 */ /* 0x000fe200078e00ff */
[----:B------:R-:W2:Y:S01]  /*0210*/  S2R R8, SR_CgaCtaId ;  /* 0x0000000000087919 */ /* 0x000ea20000008800 */
[----:B------:R-:W-:Y:S01]  /*0220*/  @P1 SHF.R.S32.HI R5, RZ, 0x1f, R0 ;  /* 0x0000001fff051819 */ /* 0x000fe20000011400 */
[----:B------:R-:W-:Y:S01]  /*0230*/  BSSY B0, `(.L_x_7102) ;  /* 0x0000030000007945 */ /* 0x000fe20003800000 */
[----:B------:R-:W-:Y:S02]  /*0240*/  SEL R4, R13, RZ, !P0 ;  /* 0x000000ff0d047207 */ /* 0x000fe40004000000 */
[----:B------:R-:W-:Y:S01]  /*0250*/  @P1 LEA.HI R5, R5, R0, RZ, 0x6 ;  /* 0x0000000005051211 */ /* 0x000fe200078f30ff */
[----:B------:R-:W3:Y:S01]  /*0260*/  LDC.64 R16, c[0x0][0x230] ;  /* 0x00008c00ff107b82 */ /* 0x000ee20000000a00 */
[----:B------:R-:W4:Y:S02]  /*0270*/  S2R R0, SR_TID.X ;  /* 0x0000000000007919 */ /* 0x000f240000002100 */
[----:B------:R-:W-:-:S04]  /*0280*/  @P1 SHF.L.U32 R5, R5, 0x7, RZ ;  /* 0x0000000705051819 */ /* 0x000fc800000006ff */
[----:B------:R-:W-:Y:S01]  /*0290*/  @P1 LOP3.LUT R5, R5, 0xffffe000, RZ, 0xc0, !PT ;  /* 0xffffe00005051812 */ /* 0x000fe200078ec0ff */
[----:B------:R-:W5:Y:S03]  /*02a0*/  LDC.64 R18, c[0x0][0x210] ;  /* 0x00008400ff127b82 */ /* 0x000f660000000a00 */
[--C-:B------:R-:W-:Y:S01]  /*02b0*/  @P1 SHF.R.S32.HI R11, RZ, 0x1f, R5.reuse ;  /* 0x0000001fff0b1819 */ /* 0x100fe20000011405 */
[----:B------:R-:W-:-:S05]  /*02c0*/  @P1 IMAD.MOV.U32 R10, RZ, RZ, R5 ;  /* 0x000000ffff0a1224 */ /* 0x000fca00078e0005 */
[C---:B------:R-:W-:Y:S02]  /*02d0*/  IADD3 R10, P2, R7.reuse, R10, RZ ;  /* 0x0000000a070a7210 */ /* 0x040fe40007f5e0ff */
[----:B0-----:R-:W-:Y:S02]  /*02e0*/  SHF.R.S32.HI R5, RZ, 0x1f, R6 ;  /* 0x0000001fff057819 */ /* 0x001fe40000011406 */
[----:B------:R-:W-:Y:S02]  /*02f0*/  LEA.HI.X.SX32 R11, R7, R11, 0x1, P2 ;  /* 0x0000000b070b7211 */ /* 0x000fe400010f0eff */
[----:B------:R-:W-:Y:S01]  /*0300*/  SHF.R.S32.HI R7, RZ, 0x1f, R13 ;  /* 0x0000001fff077819 */ /* 0x000fe2000001140d */
[-C--:B-1----:R-:W-:Y:S02]  /*0310*/  IMAD R2, R5, R14.reuse, RZ ;  /* 0x0000000e05027224 */ /* 0x082fe400078e02ff */
[----:B------:R-:W-:Y:S01]  /*0320*/  IMAD.WIDE.U32 R10, R6, R14, R10 ;  /* 0x0000000e060a7225 */ /* 0x000fe200078e000a */
[----:B------:R-:W-:-:S03]  /*0330*/  SEL R7, R7, RZ, !P0 ;  /* 0x000000ff07077207 */ /* 0x000fc60004000000 */
[----:B------:R-:W-:Y:S01]  /*0340*/  IMAD R15, R6, R15, R2 ;  /* 0x0000000f060f7224 */ /* 0x000fe200078e0202 */
[----:B----4-:R-:W-:Y:S01]  /*0350*/  ISETP.NE.AND P0, PT, R0, RZ, PT ;  /* 0x000000ff0000720c */ /* 0x010fe20003f05270 */
[-C--:B---3--:R-:W-:Y:S02]  /*0360*/  IMAD R2, R7, R16.reuse, RZ ;  /* 0x0000001007027224 */ /* 0x088fe400078e02ff */
[----:B------:R-:W-:Y:S02]  /*0370*/  IMAD.IADD R11, R11, 0x1, R15 ;  /* 0x000000010b0b7824 */ /* 0x000fe400078e020f */
[C---:B------:R-:W-:Y:S02]  /*0380*/  IMAD R13, R4.reuse, R17, R2 ;  /* 0x00000011040d7224 */ /* 0x040fe400078e0202 */
[----:B------:R-:W-:-:S04]  /*0390*/  IMAD.WIDE.U32 R10, R4, R16, R10 ;  /* 0x00000010040a7225 */ /* 0x000fc800078e000a */
[----:B------:R-:W-:Y:S01]  /*03a0*/  IMAD.IADD R2, R11, 0x1, R13 ;  /* 0x000000010b027824 */ /* 0x000fe200078e020d */
[----:B-----5:R-:W-:-:S04]  /*03b0*/  LEA R18, P2, R10, R18, 0x2 ;  /* 0x000000120a127211 */ /* 0x020fc800078410ff */
[----:B------:R-:W-:Y:S01]  /*03c0*/  LEA.HI.X R2, R10, R19, R2, 0x2, P2 ;  /* 0x000000130a027211 */ /* 0x000fe200010f1402 */
[----:B--2---:R-:W-:Y:S08]  /*03d0*/  @P0 BRA `(.L_x_7103) ;  /* 0x0000000000540947 */ /* 0x004ff00003800000 */
[----:B------:R-:W0:Y:S01]  /*03e0*/  S2UR UR7, SR_CgaCtaId ;  /* 0x00000000000779c3 */ /* 0x000e220000008800 */
[----:B------:R-:W-:Y:S01]  /*03f0*/  UMOV UR6, 0x400 ;  /* 0x0000040000067882 */ /* 0x000fe20000000000 */
[----:B------:R-:W-:Y:S01]  /*0400*/  UMOV UR4, 0x1 ;  /* 0x0000000100047882 */ /* 0x000fe20000000000 */
[----:B------:R-:W-:Y:S01]  /*0410*/  HFMA2.MMA R10, -RZ, RZ, 0, -0.0 ;  /* 0x00008000ff0a7435 */ /* 0x000fe200000001ff */
        /* <DEDUP_REMOVED lines=12> */
.L_x_7104:
[----:B------:R-:W-:Y:S01]  /*04e0*/  @P0 ELECT P2, URZ, PT ;  /* 0x00000000003f082f */ /* 0x000fe20003840000 */
[----:B------:R1:W-:-:S12]  /*04f0*/  UBLKCP.S.G [UR6], [UR4], UR10 ;  /* 0x00000006040073ba */ /* 0x0003d8000800020a */
[----:B------:R-:W-:Y:S02]  /*0500*/  @P2 PLOP3.LUT P0, PT, P2, PT, PT, 0x8, 0x0 ;  /* 0x000000000000281c */ /* 0x000fe4000170e170 */
[----:B------:R-:W-:-:S11]  /*0510*/  PLOP3.LUT P2, PT, PT, PT, PT, 0x8, 0x0 ;  /* 0x000000000000781c */ /* 0x000fd60003f4e170 */
[----:B-1----:R-:W-:Y:S05]  /*0520*/  @P0 BRA.U.ANY `(.L_x_7104) ;  /* 0xfffffffd00ec0947 */ /* 0x002fea000393ffff */
.L_x_7103:
[----:B------:R-:W-:Y:S05]  /*0530*/  BSYNC B0 ;  /* 0x0000000000007941 */ /* 0x000fea0003800000 */
.L_x_7102:
[----:B------:R-:W-:Y:S01]  /*0540*/  BAR.SYNC.DEFER_BLOCKING 0x0 ;  /* 0x0000000000007b1d */ /* 0x000fe20000010000 */
[----:B------:R-:W-:Y:S02]  /*0550*/  MOV R41, 0x400 ;  /* 0x0000040000297802 */ /* 0x000fe40000000f00 */
[----:B------:R-:W-:Y:S02]  /*0560*/  CS2R R50, SRZ ;  /* 0x0000000000327805 */ /* 0x000fe4000001ff00 */
[----:B------:R-:W-:Y:S01]  /*0570*/  SHF.L.U32 R2, RZ, 0x1f, RZ ;  /* 0x0000001fff027819 */ /* 0x000fe200000006ff */
[--C-:B------:R-:W-:Y:S01]  /*0580*/  @P1 IMAD.MOV.U32 R50, RZ, RZ, R9.reuse ;  /* 0x000000ffff321224 */ /* 0x100fe200078e0009 */
[----:B------:R-:W-:Y:S02]  /*0590*/  LEA R41, R8, R41, 0x18 ;  /* 0x0000002908297211 */ /* 0x000fe400078ec0ff */
[----:B------:R-:W-:-:S07]  /*05a0*/  @P1 SHF.R.S32.HI R51, RZ, 0x1f, R9 ;  /* 0x0000001fff331819 */ /* 0x000fce0000011409 */
.L_x_7105:
[----:B-1----:R1:W2:Y:S02]  /*05b0*/  SYNCS.PHASECHK.TRANS64.TRYWAIT P0, [R41+URZ+0xc000], R2 ;  /* 0x00c00002290075a7 */ /* 0x0022a4000800017f */
[----:B--2---:R-:W-:Y:S05]  /*05c0*/  @!P0 NANOSLEEP.SYNCS 0x989680 ;  /* 0x009896800000895d */ /* 0x004fea0003900000 */
[----:B------:R-:W2:Y:S02]  /*05d0*/  @!P0 SYNCS.PHASECHK.TRANS64 P0, [R41+URZ+0xc000], R2 ;  /* 0x00c00002290085a7 */ /* 0x000ea4000800007f */
[----:B--2---:R-:W-:Y:S05]  /*05e0*/  @!P0 BRA `(.L_x_7105) ;  /* 0xfffffffc00f08947 */ /* 0x004fea000383ffff */
[----:B------:R-:W-:Y:S01]  /*05f0*/  SHF.R.S32.HI R9, RZ, 0x1f, R0 ;  /* 0x0000001fff097819 */ /* 0x000fe20000011400 */
[----:B------:R-:W-:Y:S01]  /*0600*/  ULDC UR4, c[0x0][0x268] ;  /* 0x00009a0000047ab9 */ /* 0x000fe20000000800 */
[----:B------:R-:W-:Y:S01]  /*0610*/  VIADDMNMX R43, R43, -R42, 0x40, PT ;  /* 0x000000402b2b7446 */ /* 0x000fe2000380092a */
[----:B------:R-:W-:Y:S01]  /*0620*/  ULDC.64 UR6, c[0x0][0x258] ;  /* 0x0000960000067ab9 */ /* 0x000fe20000000a00 */
[-C--:B-1----:R-:W-:Y:S01]  /*0630*/  LEA.HI R2, R9, R0.reuse, RZ, 0x7 ;  /* 0x0000000009027211 */ /* 0x082fe200078f38ff */
[----:B------:R-:W-:Y:S01]  /*0640*/  IMAD R5, R5, UR6, RZ ;  /* 0x0000000605057c24 */ /* 0x000fe2000f8e02ff */
[----:B------:R-:W-:Y:S01]  /*0650*/  LEA.HI R40, R9, R0, RZ, 0x4 ;  /* 0x0000000009287211 */ /* 0x000fe200078f20ff */
[----:B------:R-:W-:Y:S01]  /*0660*/  BSSY B0, `(.L_x_7106) ;  /* 0x0000092000007945 */ /* 0x000fe20003800000 */
[----:B------:R-:W-:Y:S02]  /*0670*/  LOP3.LUT R11, R2, 0xfffff80, RZ, 0xc0, !PT ;  /* 0x0fffff80020b7812 */ /* 0x000fe400078ec0ff */
[----:B------:R-:W-:-:S02]  /*0680*/  LOP3.LUT R13, R40, 0xfffffff0, RZ, 0xc0, !PT ;  /* 0xfffffff0280d7812 */ /* 0x000fc400078ec0ff */
[----:B------:R-:W-:Y:S01]  /*0690*/  SHF.R.S32.HI R2, RZ, 0x7, R2 ;  /* 0x00000007ff027819 */ /* 0x000fe20000011402 */
[C---:B------:R-:W-:Y:S01]  /*06a0*/  IMAD.IADD R11, R0.reuse, 0x1, -R11 ;  /* 0x00000001000b7824 */ /* 0x040fe200078e0a0b */
[----:B------:R-:W-:Y:S01]  /*06b0*/  LEA.HI R12, R9, R0, RZ, 0x5 ;  /* 0x00000000090c7211 */ /* 0x000fe200078f28ff */
[----:B------:R-:W-:Y:S01]  /*06c0*/  IMAD.IADD R0, R0, 0x1, -R13 ;  /* 0x0000000100007824 */ /* 0x000fe200078e0a0d */
[----:B------:R-:W-:Y:S01]  /*06d0*/  SHF.R.S32.HI R40, RZ, 0x4, R40 ;  /* 0x00000004ff287819 */ /* 0x000fe20000011428 */
[----:B------:R-:W-:Y:S01]  /*06e0*/  IMAD.SHL.U32 R28, R2, 0x1000, RZ ;  /* 0x00001000021c7824 */ /* 0x000fe200078e00ff */
[--C-:B------:R-:W-:Y:S02]  /*06f0*/  SHF.R.S32.HI R24, RZ, 0x5, R12.reuse ;  /* 0x00000005ff187819 */ /* 0x100fe4000001140c */
[----:B------:R-:W-:Y:S01]  /*0700*/  SHF.R.S32.HI R17, RZ, 0x1f, R12 ;  /* 0x0000001fff117819 */ /* 0x000fe2000001140c */
[----:B------:R-:W-:Y:S01]  /*0710*/  IMAD R8, R11, 0x4, R28 ;  /* 0x000000040b087824 */ /* 0x000fe200078e021c */
[----:B------:R-:W-:Y:S01]  /*0720*/  SHF.R.S32.HI R21, RZ, 0x1f, R0 ;  /* 0x0000001fff157819 */ /* 0x000fe20000011400 */
[C---:B------:R-:W-:Y:S01]  /*0730*/  IMAD.SHL.U32 R30, R40.reuse, 0x40, RZ ;  /* 0x00000040281e7824 */ /* 0x040fe200078e00ff */
[----:B------:R-:W-:Y:S01]  /*0740*/  LEA.HI R20, R17, R24, RZ, 0x2 ;  /* 0x0000001811147211 */ /* 0x000fe200078f10ff */
[----:B------:R-:W-:Y:S01]  /*0750*/  IMAD.SHL.U32 R49, R40, 0x8, RZ ;  /* 0x0000000828317824 */ /* 0x000fe200078e00ff */
[----:B------:R-:W-:-:S02]  /*0760*/  LEA.HI R52, R21, R0, RZ, 0x3 ;  /* 0x0000000015347211 */ /* 0x000fc400078f18ff */
[----:B------:R-:W-:Y:S02]  /*0770*/  LOP3.LUT R25, R20, 0x3ffffc, RZ, 0xc0, !PT ;  /* 0x003ffffc14197812 */ /* 0x000fe400078ec0ff */
[----:B------:R-:W-:Y:S02]  /*0780*/  LEA R53, R8, R41, 0x2 ;  /* 0x0000002908357211 */ /* 0x000fe400078e10ff */
[----:B------:R-:W-:Y:S01]  /*0790*/  LOP3.LUT R29, R52, 0xfffffff8, RZ, 0xc0, !PT ;  /* 0xfffffff8341d7812 */ /* 0x000fe200078ec0ff */
[----:B------:R-:W-:Y:S01]  /*07a0*/  IMAD.IADD R45, R24, 0x1, -R25 ;  /* 0x00000001182d7824 */ /* 0x000fe200078e0a19 */
[----:B------:R-:W-:Y:S01]  /*07b0*/  LOP3.LUT R48, R30, 0x1c0, RZ, 0xc0, !PT ;  /* 0x000001c01e307812 */ /* 0x000fe200078ec0ff */
[----:B0-----:R-:W0:Y:S01]  /*07c0*/  LDS.128 R8, [R53] ;  /* 0x0000000035087984 */ /* 0x001e220000000c00 */
[----:B------:R-:W-:Y:S01]  /*07d0*/  SHF.R.S32.HI R52, RZ, 0x3, R52 ;  /* 0x00000003ff347819 */ /* 0x000fe20000011434 */
[----:B------:R-:W-:Y:S01]  /*07e0*/  IMAD.IADD R44, R0, 0x1, -R29 ;  /* 0x00000001002c7824 */ /* 0x000fe200078e0a1d */
[----:B------:R-:W-:Y:S01]  /*07f0*/  LEA R45, R45, R28, 0xa ;  /* 0x0000001c2d2d7211 */ /* 0x000fe200078e50ff */
[----:B------:R-:W1:Y:S02]  /*0800*/  LDS.128 R12, [R53+0x800] ;  /* 0x00080000350c7984 */ /* 0x000e640000000c00 */
[----:B------:R-:W-:Y:S01]  /*0810*/  IMAD.SHL.U32 R46, R44, 0x40, RZ ;  /* 0x000000402c2e7824 */ /* 0x000fe200078e00ff */
[----:B------:R-:W-:Y:S01]  /*0820*/  LEA R45, R52, R45, 0x9 ;  /* 0x0000002d342d7211 */ /* 0x000fe200078e48ff */
[----:B------:R-:W2:Y:S01]  /*0830*/  LDS.128 R16, [R53+0x1000] ;  /* 0x0010000035107984 */ /* 0x000ea20000000c00 */
[C---:B------:R-:W-:Y:S01]  /*0840*/  IMAD.SHL.U32 R47, R44.reuse, 0x8, RZ ;  /* 0x000000082c2f7824 */ /* 0x040fe200078e00ff */
[----:B------:R-:W-:Y:S01]  /*0850*/  R2P PR, R44, 0x6 ;  /* 0x000000062c007804 */ /* 0x000fe20000000000 */
[----:B------:R-:W-:Y:S01]  /*0860*/  IMAD R2, R52, 0x8, R2 ;  /* 0x0000000834027824 */ /* 0x000fe200078e0202 */
[----:B------:R-:W3:Y:S01]  /*0870*/  LDS.128 R24, [R53+0x2000] ;  /* 0x0020000035187984 */ /* 0x000ee20000000c00 */
[----:B------:R-:W-:-:S02]  /*0880*/  LOP3.LUT R46, R46, 0x1c0, RZ, 0xc0, !PT ;  /* 0x000001c02e2e7812 */ /* 0x000fc400078ec0ff */
[----:B------:R-:W-:Y:S01]  /*0890*/  LOP3.LUT R47, R48, 0x38, R47, 0xf8, !PT ;  /* 0x00000038302f7812 */ /* 0x000fe200078ef82f */
[----:B------:R-:W4:Y:S01]  /*08a0*/  LDS.128 R28, [R53+0x2800] ;  /* 0x00280000351c7984 */ /* 0x000f220000000c00 */
[----:B------:R-:W-:Y:S02]  /*08b0*/  LOP3.LUT R49, R46, 0x8, R49, 0xf8, !PT ;  /* 0x000000082e317812 */ /* 0x000fe400078ef831 */
[----:B------:R-:W-:Y:S01]  /*08c0*/  SHF.R.U32.HI R46, RZ, 0x3, R46 ;  /* 0x00000003ff2e7819 */ /* 0x000fe2000001162e */
[----:B------:R-:W5:Y:S01]  /*08d0*/  LDS.128 R20, [R53+0x1800] ;  /* 0x0018000035147984 */ /* 0x000f620000000c00 */
[----:B------:R-:W-:Y:S02]  /*08e0*/  SHF.R.U32.HI R48, RZ, 0x3, R48 ;  /* 0x00000003ff307819 */ /* 0x000fe40000011630 */
[----:B------:R-:W-:Y:S01]  /*08f0*/  LOP3.LUT R46, R49, R46, RZ, 0x3c, !PT ;  /* 0x0000002e312e7212 */ /* 0x000fe200078e3cff */
[----:B------:R-:W5:Y:S01]  /*0900*/  LDS.128 R32, [R53+0x3000] ;  /* 0x0030000035207984 */ /* 0x000f620000000c00 */
[----:B------:R-:W-:-:S03]  /*0910*/  LOP3.LUT R47, R47, R48, RZ, 0x3c, !PT ;  /* 0x000000302f2f7212 */ /* 0x000fc600078e3cff */
[----:B------:R-:W5:Y:S01]  /*0920*/  LDS.128 R36, [R53+0x3800] ;  /* 0x0038000035247984 */ /* 0x000f620000000c00 */
[----:B------:R-:W-:Y:S02]  /*0930*/  IMAD.IADD R44, R46, 0x1, R45 ;  /* 0x000000012e2c7824 */ /* 0x000fe400078e022d */
[----:B------:R-:W-:Y:S02]  /*0940*/  IMAD.U32 R2, R2, 0x200, R47 ;  /* 0x0000020002027824 */ /* 0x000fe400078e002f */
[----:B0-----:R-:W-:Y:S01]  /*0950*/  FMUL.FTZ R45, R9, UR4 ;  /* 0x00000004092d7c20 */ /* 0x001fe20008410000 */
[----:B------:R-:W-:Y:S01]  /*0960*/  FMUL.FTZ R46, R11, UR4 ;  /* 0x000000040b2e7c20 */ /* 0x000fe20008410000 */
[----:B------:R-:W-:Y:S01]  /*0970*/  FMUL.FTZ R9, R10, UR4 ;  /* 0x000000040a097c20 */ /* 0x000fe20008410000 */
        /* <DEDUP_REMOVED lines=8> */
[----:B------:R-:W-:Y:S01]  /*0a00*/  F2FP.F16.F32.PACK_AB R10, R13, R10 ;  /* 0x0000000a0d0a723e */ /* 0x000fe200000000ff */
[----:B---3--:R-:W-:Y:S01]  /*0a10*/  FMUL.FTZ R18, R24, UR4 ;  /* 0x0000000418127c20 */ /* 0x008fe20008410000 */
[----:B------:R-:W-:Y:S01]  /*0a20*/  FMUL.FTZ R17, R17, UR4 ;  /* 0x0000000411117c20 */ /* 0x000fe20008410000 */
[----:B------:R-:W-:Y:S01]  /*0a30*/  F2FP.F16.F32.PACK_AB R13, R19, R14 ;  /* 0x0000000e130d723e */ /* 0x000fe200000000ff */
[----:B------:R-:W-:Y:S01]  /*0a40*/  FMUL.FTZ R25, R25, UR4 ;  /* 0x0000000419197c20 */ /* 0x000fe20008410000 */
[----:B----4-:R-:W-:Y:S01]  /*0a50*/  FMUL.FTZ R24, R30, UR4 ;  /* 0x000000041e187c20 */ /* 0x010fe20008410000 */
[----:B------:R-:W-:Y:S01]  /*0a60*/  FMUL.FTZ R31, R31, UR4 ;  /* 0x000000041f1f7c20 */ /* 0x000fe20008410000 */
[----:B------:R-:W-:Y:S01]  /*0a70*/  FMUL.FTZ R29, R29, UR4 ;  /* 0x000000041d1d7c20 */ /* 0x000fe20008410000 */
[----:B------:R-:W-:Y:S01]  /*0a80*/  F2FP.F16.F32.PACK_AB R8, R45, R8 ;  /* 0x000000082d08723e */ /* 0x000fe200000000ff */
[----:B-----5:R-:W-:Y:S01]  /*0a90*/  FMUL.FTZ R15, R20, UR4 ;  /* 0x00000004140f7c20 */ /* 0x020fe20008410000 */
[----:B------:R-:W-:Y:S01]  /*0aa0*/  FMUL.FTZ R20, R21, UR4 ;  /* 0x0000000415147c20 */ /* 0x000fe20008410000 */
[----:B------:R-:W-:Y:S01]  /*0ab0*/  FMUL.FTZ R21, R26, UR4 ;  /* 0x000000041a157c20 */ /* 0x000fe20008410000 */
[----:B------:R-:W-:Y:S01]  /*0ac0*/  FMUL.FTZ R26, R27, UR4 ;  /* 0x000000041b1a7c20 */ /* 0x000fe20008410000 */
[----:B------:R-:W-:Y:S01]  /*0ad0*/  FMUL.FTZ R27, R32, UR4 ;  /* 0x00000004201b7c20 */ /* 0x000fe20008410000 */
[----:B------:R-:W-:Y:S01]  /*0ae0*/  F2FP.F16.F32.PACK_AB R19, R31, R24 ;  /* 0x000000181f13723e */ /* 0x000fe200000000ff */
[----:B------:R-:W-:Y:S01]  /*0af0*/  FMUL.FTZ R32, R33, UR4 ;  /* 0x0000000421207c20 */ /* 0x000fe20008410000 */
[----:B------:R-:W-:Y:S01]  /*0b00*/  HFMA2.MMA R24, -RZ, RZ, 0, 1.9073486328125e-06 ;  /* 0x00000020ff187435 */ /* 0x000fe200000001ff */
[----:B------:R-:W-:Y:S01]  /*0b10*/  FMUL.FTZ R16, R22, UR4 ;  /* 0x0000000416107c20 */ /* 0x000fe20008410000 */
[----:B------:R-:W-:Y:S01]  /*0b20*/  FMUL.FTZ R23, R23, UR4 ;  /* 0x0000000417177c20 */ /* 0x000fe20008410000 */
[----:B------:R-:W-:Y:S01]  /*0b30*/  FMUL.FTZ R33, R38, UR4 ;  /* 0x0000000426217c20 */ /* 0x000fe20008410000 */
[----:B------:R-:W-:Y:S01]  /*0b40*/  FMUL.FTZ R38, R39, UR4 ;  /* 0x0000000427267c20 */ /* 0x000fe20008410000 */
[----:B------:R-:W-:Y:S01]  /*0b50*/  VIADD R39, R41, 0x8000 ;  /* 0x0000800029277836 */ /* 0x000fe20000000000 */
[----:B------:R-:W-:Y:S01]  /*0b60*/  F2FP.F16.F32.PACK_AB R14, R20, R15 ;  /* 0x0000000f140e723e */ /* 0x000fe200000000ff */
[----:B------:R-:W-:Y:S01]  /*0b70*/  FMUL.FTZ R22, R28, UR4 ;  /* 0x000000041c167c20 */ /* 0x000fe20008410000 */
[----:B------:R-:W-:Y:S01]  /*0b80*/  F2FP.F16.F32.PACK_AB R15, R23, R16 ;  /* 0x00000010170f723e */ /* 0x000fe200000000ff */
[----:B------:R-:W-:Y:S01]  /*0b90*/  IMAD R23, R44, 0x2, R39 ;  /* 0x000000022c177824 */ /* 0x000fe200078e0227 */
[----:B------:R-:W-:Y:S01]  /*0ba0*/  SEL R24, R24, 0xffffffe0, !P1 ;  /* 0xffffffe018187807 */ /* 0x000fe20004800000 */
[----:B------:R-:W-:Y:S01]  /*0bb0*/  FMUL.FTZ R28, R34, UR4 ;  /* 0x00000004221c7c20 */ /* 0x000fe20008410000 */
[----:B------:R-:W-:Y:S01]  /*0bc0*/  FMUL.FTZ R35, R35, UR4 ;  /* 0x0000000423237c20 */ /* 0x000fe20008410000 */
[----:B------:R-:W-:Y:S01]  /*0bd0*/  FMUL.FTZ R30, R36, UR4 ;  /* 0x00000004241e7c20 */ /* 0x000fe20008410000 */
[----:B------:R-:W-:Y:S01]  /*0be0*/  FMUL.FTZ R37, R37, UR4 ;  /* 0x0000000425257c20 */ /* 0x000fe20008410000 */
[C---:B------:R-:W-:Y:S01]  /*0bf0*/  VIADD R45, R23.reuse, 0x40 ;  /* 0x00000040172d7836 */ /* 0x040fe20000000000 */
[----:B------:R-:W-:Y:S01]  /*0c00*/  F2FP.F16.F32.PACK_AB R9, R46, R9 ;  /* 0x000000092e09723e */ /* 0x000fe200000000ff */
[----:B------:R-:W-:Y:S01]  /*0c10*/  @P2 VIADD R45, R23, 0xffffffc0 ;  /* 0xffffffc0172d2836 */ /* 0x000fe20000000000 */
[----:B------:R-:W-:Y:S01]  /*0c20*/  F2FP.F16.F32.PACK_AB R11, R48, R11 ;  /* 0x0000000b300b723e */ /* 0x000fe200000000ff */
[--C-:B------:R-:W-:Y:S01]  /*0c30*/  IMAD R44, R44, 0x2, R41.reuse ;  /* 0x000000022c2c7824 */ /* 0x100fe200078e0229 */
[----:B------:R-:W-:Y:S01]  /*0c40*/  F2FP.F16.F32.PACK_AB R20, R32, R27 ;  /* 0x0000001b2014723e */ /* 0x000fe200000000ff */
[----:B------:R-:W-:Y:S01]  /*0c50*/  IMAD R41, R2, 0x2, R41 ;  /* 0x0000000202297824 */ /* 0x000fe200078e0229 */
[----:B------:R-:W-:Y:S01]  /*0c60*/  F2FP.F16.F32.PACK_AB R12, R17, R12 ;  /* 0x0000000c110c723e */ /* 0x000fe200000000ff */
[----:B------:R-:W-:Y:S01]  /*0c70*/  ULDC UR4, c[0x0][0x244] ;  /* 0x0000910000047ab9 */ /* 0x000fe20000000800 */
[----:B------:R-:W-:Y:S01]  /*0c80*/  F2FP.F16.F32.PACK_AB R16, R25, R18 ;  /* 0x000000121910723e */ /* 0x000fe200000000ff */
[----:B------:R0:W-:Y:S01]  /*0c90*/  STSM.16.M88.4 [R44+0x8000], R8 ;  /* 0x008000082c007844 */ /* 0x0001e20000000200 */
[----:B------:R-:W-:-:S02]  /*0ca0*/  IADD3 R32, R23, R24, RZ ;  /* 0x0000001817207210 */ /* 0x000fc40007ffe0ff */
[----:B------:R-:W-:Y:S02]  /*0cb0*/  F2FP.F16.F32.PACK_AB R17, R26, R21 ;  /* 0x000000151a11723e */ /* 0x000fe400000000ff */
[----:B------:R-:W-:Y:S01]  /*0cc0*/  F2FP.F16.F32.PACK_AB R18, R29, R22 ;  /* 0x000000161d12723e */ /* 0x000fe200000000ff */
[----:B------:R1:W-:Y:S01]  /*0cd0*/  STSM.16.M88.4 [R32], R12 ;  /* 0x0000000c20007844 */ /* 0x0003e20000000200 */
[----:B------:R-:W-:Y:S01]  /*0ce0*/  F2FP.F16.F32.PACK_AB R23, R38, R33 ;  /* 0x000000212617723e */ /* 0x000fe200000000ff */
[----:B------:R-:W-:Y:S01]  /*0cf0*/  IMAD.IADD R33, R24, 0x1, R45 ;  /* 0x0000000118217824 */ /* 0x000fe200078e022d */
[----:B------:R-:W-:Y:S01]  /*0d00*/  F2FP.F16.F32.PACK_AB R21, R35, R28 ;  /* 0x0000001c2315723e */ /* 0x000fe200000000ff */
[----:B------:R1:W-:Y:S01]  /*0d10*/  STSM.16.M88.4 [R45], R16 ;  /* 0x000000102d007844 */ /* 0x0003e20000000200 */
[----:B------:R-:W-:Y:S01]  /*0d20*/  F2FP.F16.F32.PACK_AB R22, R37, R30 ;  /* 0x0000001e2516723e */ /* 0x000fe200000000ff */
[----:B------:R-:W-:Y:S01]  /*0d30*/  IMAD.SHL.U32 R30, R0, 0x8, RZ ;  /* 0x00000008001e7824 */ /* 0x000fe200078e00ff */
[----:B------:R-:W-:-:S02]  /*0d40*/  IADD3 R28, P0, R40, R50, RZ ;  /* 0x00000032281c7210 */ /* 0x000fc40007f1e0ff */
[C---:B------:R-:W-:Y:S01]  /*0d50*/  IADD3 R0, R40.reuse, 0x10, RZ ;  /* 0x0000001028007810 */ /* 0x040fe20007ffe0ff */
[----:B------:R1:W-:Y:S01]  /*0d60*/  STSM.16.M88.4 [R33], R20 ;  /* 0x0000001421007844 */ /* 0x0003e20000000200 */
[----:B------:R-:W-:Y:S01]  /*0d70*/  LEA.HI.X.SX32 R29, R40, R51, 0x1, P0 ;  /* 0x00000033281d7211 */ /* 0x000fe200000f0eff */
[----:B0-----:R-:W-:Y:S01]  /*0d80*/  IMAD R11, R6, UR7, R5 ;  /* 0x00000007060b7c24 */ /* 0x001fe2000f8e0205 */
[----:B------:R-:W-:Y:S01]  /*0d90*/  BAR.SYNC.DEFER_BLOCKING 0x0 ;  /* 0x0000000000007b1d */ /* 0x000fe20000010000 */
[----:B------:R-:W-:Y:S01]  /*0da0*/  ISETP.GE.AND P0, PT, R30, UR4, PT ;  /* 0x000000041e007c0c */ /* 0x000fe2000bf06270 */
[C---:B------:R-:W-:Y:S01]  /*0db0*/  VIADD R5, R40.reuse, 0x20 ;  /* 0x0000002028057836 */ /* 0x040fe20000000000 */
[--C-:B------:R-:W-:Y:S02]  /*0dc0*/  SHF.R.S32.HI R31, RZ, 0x1f, R30.reuse ;  /* 0x0000001fff1f7819 */ /* 0x100fe4000001141e */
[CC--:B------:R-:W-:Y:S01]  /*0dd0*/  ISETP.GE.OR P3, PT, R40.reuse, R43.reuse, P0 ;  /* 0x0000002b2800720c */ /* 0x0c0fe20000766670 */
[----:B------:R-:W-:Y:S01]  /*0de0*/  ULDC.64 UR4, c[0x0][0x260] ;  /* 0x0000980000047ab9 */ /* 0x000fe20000000a00 */
[----:B------:R-:W-:Y:S01]  /*0df0*/  VIADD R40, R40, 0x30 ;  /* 0x0000003028287836 */ /* 0x000fe20000000000 */
[-C--:B------:R-:W-:Y:S01]  /*0e00*/  ISETP.GE.OR P1, PT, R5, R43.reuse, P0 ;  /* 0x0000002b0500720c */ /* 0x080fe20000726670 */
[----:B------:R-:W-:Y:S01]  /*0e10*/  IMAD.WIDE.U32 R8, R6, UR6, R30 ;  /* 0x0000000606087c25 */ /* 0x000fe2000f8e001e */
[----:B------:R-:W-:-:S02]  /*0e20*/  ISETP.GE.OR P2, PT, R0, R43, P0 ;  /* 0x0000002b0000720c */ /* 0x000fc40000746670 */
[----:B------:R-:W-:Y:S01]  /*0e30*/  ISETP.GE.OR P0, PT, R40, R43, P0 ;  /* 0x0000002b2800720c */ /* 0x000fe20000706670 */
[----:B------:R-:W-:Y:S02]  /*0e40*/  IMAD R7, R7, UR4, RZ ;  /* 0x0000000407077c24 */ /* 0x000fe4000f8e02ff */
[----:B------:R-:W-:Y:S02]  /*0e50*/  IMAD.IADD R9, R9, 0x1, R11 ;  /* 0x0000000109097824 */ /* 0x000fe400078e020b */
[C---:B------:R-:W-:Y:S02]  /*0e60*/  IMAD R11, R4.reuse, UR5, R7 ;  /* 0x00000005040b7c24 */ /* 0x040fe4000f8e0207 */
[----:B------:R-:W-:Y:S01]  /*0e70*/  IMAD.WIDE.U32 R4, R4, UR4, R8 ;  /* 0x0000000404047c25 */ /* 0x000fe2000f8e0008 */
[----:B------:R-:W-:-:S03]  /*0e80*/  LEA R8, R2, R39, 0x1 ;  /* 0x0000002702087211 */ /* 0x000fc600078e08ff */
[----:B------:R-:W-:Y:S01]  /*0e90*/  IMAD.WIDE R6, R3, 0x40, R28 ;  /* 0x0000004003067825 */ /* 0x000fe200078e021c */
[----:B------:R1:W0:Y:S03]  /*0ea0*/  LDS.128 R24, [R41+0x9800] ;  /* 0x0098000029187984 */ /* 0x0002260000000c00 */
[----:B------:R-:W-:Y:S01]  /*0eb0*/  IMAD.IADD R3, R5, 0x1, R11 ;  /* 0x0000000105037824 */ /* 0x000fe200078e020b */
[----:B------:R-:W-:Y:S06]  /*0ec0*/  @P3 BRA `(.L_x_7107) ;  /* 0x00000000002c3947 */ /* 0x000fec0003800000 */
[----:B------:R-:W2:Y:S01]  /*0ed0*/  LDS.128 R8, [R8] ;  /* 0x0000000008087984 */ /* 0x000ea20000000c00 */
[----:B------:R-:W-:Y:S01]  /*0ee0*/  ULDC.64 UR4, c[0x0][0x250] ;  /* 0x0000940000047ab9 */ /* 0x000fe20000000a00 */
[----:B------:R-:W-:Y:S02]  /*0ef0*/  IMAD.MOV.U32 R2, RZ, RZ, R4 ;  /* 0x000000ffff027224 */ /* 0x000fe400078e0004 */
[----:B-1----:R-:W-:Y:S02]  /*0f00*/  IMAD R15, R7, UR4, RZ ;  /* 0x00000004070f7c24 */ /* 0x002fe4000f8e02ff */
[----:B------:R-:W-:-:S04]  /*0f10*/  IMAD.WIDE.U32 R12, R6, UR4, R2 ;  /* 0x00000004060c7c25 */ /* 0x000fc8000f8e0002 */
[----:B------:R-:W-:Y:S01]  /*0f20*/  IMAD R15, R6, UR5, R15 ;  /* 0x00000005060f7c24 */ /* 0x000fe2000f8e020f */
[----:B------:R-:W-:Y:S02]  /*0f30*/  ULDC.64 UR4, c[0x0][0x238] ;  /* 0x00008e0000047ab9 */ /* 0x000fe40000000a00 */
[----:B------:R-:W-:Y:S01]  /*0f40*/  LEA R14, P3, R12, UR4, 0x1 ;  /* 0x000000040c0e7c11 */ /* 0x000fe2000f8608ff */
[----:B------:R-:W-:-:S05]  /*0f50*/  IMAD.IADD R13, R13, 0x1, R15 ;  /* 0x000000010d0d7824 */ /* 0x000fca00078e020f */
[----:B------:R-:W-:-:S05]  /*0f60*/  LEA.HI.X R15, R12, UR5, R13, 0x1, P3 ;  /* 0x000000050c0f7c11 */ /* 0x000fca00098f0c0d */
[----:B--2---:R2:W-:Y:S02]  /*0f70*/  STG.E.128 desc[UR8][R14.64], R8 ;  /* 0x000000080e007986 */ /* 0x0045e4000c101d08 */
.L_x_7107:
[----:B------:R-:W-:Y:S05]  /*0f80*/  BSYNC B0 ;  /* 0x0000000000007941 */ /* 0x000fea0003800000 */
.L_x_7106:
[----:B--2---:R2:W3:Y:S01]  /*0f90*/  LDS.128 R8, [R41+0x8800] ;  /* 0x0088000029087984 */ /* 0x0044e20000000c00 */
[----:B------:R-:W-:Y:S04]  /*0fa0*/  BSSY B0, `(.L_x_7108) ;  /* 0x000000f000007945 */ /* 0x000fe80003800000 */
[----:B------:R-:W-:Y:S05]  /*0fb0*/  @P2 BRA `(.L_x_7109) ;  /* 0x0000000000342947 */ /* 0x000fea0003800000 */
[----:B-1----:R-:W-:Y:S01]  /*0fc0*/  IADD3 R15, P2, R6, 0x10, RZ ;  /* 0x00000010060f7810 */ /* 0x002fe20007f5e0ff */
        /* <DEDUP_REMOVED lines=12> */
.L_x_7109:
[----:B------:R-:W-:Y:S05]  /*1090*/  BSYNC B0 ;  /* 0x0000000000007941 */ /* 0x000fea0003800000 */
.L_x_7108:
[----:B---34-:R3:W4:Y:S01]  /*10a0*/  LDS.128 R8, [R41+0x9000] ;  /* 0x0090000029087984 */ /* 0x0187220000000c00 */
        /* <DEDUP_REMOVED lines=14> */
[----:B----4-:R1:W-:Y:S02]  /*1190*/  STG.E.128 desc[UR8][R14.64], R8 ;  /* 0x000000080e007986 */ /* 0x0103e4000c101d08 */
.L_x_7111:
[----:B------:R-:W-:Y:S05]  /*11a0*/  BSYNC B0 ;  /* 0x0000000000007941 */ /* 0x000fea0003800000 */
.L_x_7110:
[----:B------:R-:W-:Y:S05]  /*11b0*/  @P0 EXIT ;  /* 0x000000000000094d */ /* 0x000fea0003800000 */
[----:B------:R-:W-:Y:S01]  /*11c0*/  IADD3 R5, P0, R6, 0x30, RZ ;  /* 0x0000003006057810 */ /* 0x000fe20007f1e0ff */
[----:B------:R-:W-:Y:S01]  /*11d0*/  ULDC.64 UR4, c[0x0][0x250] ;  /* 0x0000940000047ab9 */ /* 0x000fe20000000a00 */
[----:B------:R-:W-:Y:S02]  /*11e0*/  IMAD.MOV.U32 R2, RZ, RZ, R4 ;  /* 0x000000ffff027224 */ /* 0x000fe400078e0004 */
[----:B------:R-:W-:Y:S02]  /*11f0*/  IADD3.X R6, RZ, R7, RZ, P0, !PT ;  /* 0x00000007ff067210 */ /* 0x000fe400007fe4ff */
[----:B------:R-:W-:-:S04]  /*1200*/  IMAD.WIDE.U32 R2, R5, UR4, R2 ;  /* 0x0000000405027c25 */ /* 0x000fc8000f8e0002 */
[----:B------:R-:W-:-:S04]  /*1210*/  IMAD R6, R6, UR4, RZ ;  /* 0x0000000406067c24 */ /* 0x000fc8000f8e02ff */
[----:B------:R-:W-:Y:S01]  /*1220*/  IMAD R5, R5, UR5, R6 ;  /* 0x0000000505057c24 */ /* 0x000fe2000f8e0206 */
[----:B------:R-:W-:Y:S02]  /*1230*/  ULDC.64 UR4, c[0x0][0x238] ;  /* 0x00008e0000047ab9 */ /* 0x000fe40000000a00 */
[----:B------:R-:W-:Y:S01]  /*1240*/  LEA R4, P0, R2, UR4, 0x1 ;  /* 0x0000000402047c11 */ /* 0x000fe2000f8008ff */
[----:B------:R-:W-:-:S05]  /*1250*/  IMAD.IADD R3, R3, 0x1, R5 ;  /* 0x0000000103037824 */ /* 0x000fca00078e0205 */
[----:B------:R-:W-:-:S05]  /*1260*/  LEA.HI.X R5, R2, UR5, R3, 0x1, P0 ;  /* 0x0000000502057c11 */ /* 0x000fca00080f0c03 */
[----:B0-----:R-:W-:Y:S01]  /*1270*/  STG.E.128 desc[UR8][R4.64], R24 ;  /* 0x0000001804007986 */ /* 0x001fe2000c101d08 */
[----:B------:R-:W-:Y:S05]  /*1280*/  EXIT ;  /* 0x000000000000794d */ /* 0x000fea0003800000 */
.L_x_7112:
        /* <DEDUP_REMOVED lines=15> */
.L_x_7342:


//--------------------- .text._ZN7cutlass13device_kernelIN5flash11enable_sm90INS1_16FlashAttnBwdSm90INS1_25CollectiveMainloopBwdSm90ILi2ELi2ELi2EN4cute5tupleIJNS5_1CILi1EEES8_S8_EEENS6_IJNS7_ILi64EEENS7_ILi128EEESB_EEENS_6half_tEfNS_4arch4Sm90ELb1ELb0ELb0ELb1ELb1ELb1ELb0ELb0ELi2ELi1ELi2ELi1ELb0EEENS1_24CollectiveEpilogueBwdGQAISC_fSF_Li256ELb1ELb1EEENS1_25SingleTileBwdLPTSchedulerILb1ELi128ELb1EEEEEEEEEvNT_6ParamsE --------------------------
	.section	.text._ZN7cutlass13device_kernelIN5flash11enable_sm90INS1_16FlashAttnBwdSm90INS1_25CollectiveMainloopBwdSm90ILi2ELi2ELi2EN4cute5tupleIJNS5_1CILi1EEES8_S8_EEENS6_IJNS7_ILi64EEENS7_ILi128EEESB_EEENS_6half_tEfNS_4arch4Sm90ELb1ELb0ELb0ELb1ELb1ELb1ELb0ELb0ELi2ELi1ELi2ELi1ELb0EEENS1_24CollectiveEpilogueBwdGQAISC_fSF_Li256ELb1ELb1EEENS1_25SingleTileBwdLPTSchedulerILb1ELi128ELb1EEEEEEEEEvNT_6ParamsE,"ax",@progbits
	.align	128
.text._ZN7cutlass13device_kernelIN5flash11enable_sm90INS1_16FlashAttnBwdSm90INS1_25CollectiveMainloopBwdSm90ILi2ELi2ELi2EN4cute5tupleIJNS5_1CILi1EEES8_S8_EEENS6_IJNS7_ILi64EEENS7_ILi128EEESB_EEENS_6half_tEfNS_4arch4Sm90ELb1ELb0ELb0ELb1ELb1ELb1ELb0ELb0ELi2ELi1ELi2ELi1ELb0EEENS1_24CollectiveEpilogueBwdGQAISC_fSF_Li256ELb1ELb1EEENS1_25SingleTileBwdLPTSchedulerILb1ELi128ELb1EEEEEEEEEvNT_6ParamsE:
        .type           _ZN7cutlass13device_kernelIN5flash11enable_sm90INS1_16FlashAttnBwdSm90INS1_25CollectiveMainloopBwdSm90ILi2ELi2ELi2EN4cute5tupleIJNS5_1CILi1EEES8_S8_EEENS6_IJNS7_ILi64EEENS7_ILi128EEESB_EEENS_6half_tEfNS_4arch4Sm90ELb1ELb0ELb0ELb1ELb1ELb1ELb0ELb0ELi2ELi1ELi2ELi1ELb0EEENS1_24CollectiveEpilogueBwdGQAISC_fSF_Li256ELb1ELb1EEENS1_25SingleTileBwdLPTSchedulerILb1ELi128ELb1EEEEEEEEEvNT_6ParamsE,@function
        .size           _ZN7cutlass13device_kernelIN5flash11enable_sm90INS1_16FlashAttnBwdSm90INS1_25CollectiveMainloopBwdSm90ILi2ELi2ELi2EN4cute5tupleIJNS5_1CILi1EEES8_S8_EEENS6_IJNS7_ILi64EEENS7_ILi128EEESB_EEENS_6half_tEfNS_4arch4Sm90ELb1ELb0ELb0ELb1ELb1ELb1ELb0ELb0ELi2ELi1ELi2ELi1ELb0EEENS1_24CollectiveEpilogueBwdGQAISC_fSF_Li256ELb1ELb1EEENS1_25SingleTileBwdLPTSchedulerILb1ELi128ELb1EEEEEEEEEvNT_6ParamsE,(.L_x_7343 - _ZN7cutlass13device_kernelIN5flash11enable_sm90INS1_16FlashAttnBwdSm90INS1_25CollectiveMainloopBwdSm90ILi2ELi2ELi2EN4cute5tupleIJNS5_1CILi1EEES8_S8_EEENS6_IJNS7_ILi64EEENS7_ILi128EEESB_EEENS_6half_tEfNS_4arch4Sm90ELb1ELb0ELb0ELb1ELb1ELb1ELb0ELb0ELi2ELi1ELi2ELi1ELb0EEENS1_24CollectiveEpilogueBwdGQAISC_fSF_Li256ELb1ELb1EEENS1_25SingleTileBwdLPTSchedulerILb1ELi128ELb1EEEEEEEEEvNT_6ParamsE)
        .other          _ZN7cutlass13device_kernelIN5flash11enable_sm90INS1_16FlashAttnBwdSm90INS1_25CollectiveMainloopBwdSm90ILi2ELi2ELi2EN4cute5tupleIJNS5_1CILi1EEES8_S8_EEENS6_IJNS7_ILi64EEENS7_ILi128EEESB_EEENS_6half_tEfNS_4arch4Sm90ELb1ELb0ELb0ELb1ELb1ELb1ELb0ELb0ELi2ELi1ELi2ELi1ELb0EEENS1_24CollectiveEpilogueBwdGQAISC_fSF_Li256ELb1ELb1EEENS1_25SingleTileBwdLPTSchedulerILb1ELi128ELb1EEEEEEEEEvNT_6ParamsE,@"STO_CUDA_ENTRY STV_DEFAULT"
_ZN7cutlass13device_kernelIN5flash11enable_sm90INS1_16FlashAttnBwdSm90INS1_25CollectiveMainloopBwdSm90ILi2ELi2ELi2EN4cute5tupleIJNS5_1CILi1EEES8_S8_EEENS6_IJNS7_ILi64EEENS7_ILi128EEESB_EEENS_6half_tEfNS_4arch4Sm90ELb1ELb0ELb0ELb1ELb1ELb1ELb0ELb0ELi2ELi1ELi2ELi1ELb0EEENS1_24CollectiveEpilogueBwdGQAISC_fSF_Li256ELb1ELb1EEENS1_25SingleTileBwdLPTSchedulerILb1ELi128ELb1EEEEEEEEEvNT_6ParamsE:
        /* <DEDUP_REMOVED lines=24> */
.L_x_7114:
[----:B------:R-:W-:Y:S05]  /*0180*/  BSYNC B0 ;  /* 0x0000000000007941 */ /* 0x000fea0003800000 */
.L_x_7113:
        /* <DEDUP_REMOVED lines=37> */
.L_x_7115:
        /* <DEDUP_REMOVED lines=22> */
.L_x_7116:
[----:B------:R-:W-:Y:S01]  /*0540*/  PLOP3.LUT P0, PT, PT, PT, UP0, 0x80, 0x0 ;  /* 0x000000000000781c */ /* 0x000fe20003f0f008 */
[----:B------:R-:W-:Y:S01]  /*0550*/  NOP ;  /* 0x0000000000007918 */ /* 0x000fe20000000000 */
[----:B------:R-:W-:Y:S01]  /*0560*/  ULDC.64 UR46, c[0x0][0x208] ;  /* 0x00008200002e7ab9 */ /* 0x000fe20000000a00 */
[----:B------:R-:W-:Y:S01]  /*0570*/  BSSY B6, `(.L_x_7117) ;  /* 0x0000980000067945 */ /* 0x000fe20003800000 */
[----:B-12-4-:R-:W-:Y:S09]  /*0580*/  BAR.SYNC.DEFER_BLOCKING 0x0 ;  /* 0x0000000000007b1d */ /* 0x016ff20000010000 */
[----:B------:R-:W-:Y:S05]  /*0590*/  @!P0 BRA `(.L_x_7118) ;  /* 0x0000004c00fc8947 */ /* 0x000fea0003800000 */
.L_x_7119:
        /* <DEDUP_REMOVED lines=32> */
.L_x_7120:
[----:B------:R-:W-:Y:S01]  /*07a0*/  ULDC UR8, c[0x0][0x8cc] ;  /* 0x0002330000087ab9 */ /* 0x000fe20000000800 */
[----:B------:R-:W-:Y:S01]  /*07b0*/  UMOV UR7, UR9 ;  /* 0x0000000900077c82 */ /* 0x000fe20008000000 */
[----:B------:R-:W-:-:S11]  /*07c0*/  UISETP.NE.AND UP0, UPT, UR8, 0x1, UPT ;  /* 0x000000010800788c */ /* 0x000fd6000bf05270 */
[----:B------:R-:W-:Y:S02]  /*07d0*/  @UP0 ULDC.64 UR10, c[0x0][0x8d0] ;  /* 0x00023400000a0ab9 */ /* 0x000fe40000000a00 */
[----:B------:R-:W-:-:S04]  /*07e0*/  UIMAD.WIDE.U32 UR4, UR9, UR10, URZ ;  /* 0x0000000a090472a5 */ /* 0x000fc8000f8e003f */
[----:B------:R-:W-:-:S04]  /*07f0*/  @UP0 USHF.R.U32.HI UR7, URZ, UR11, UR5 ;  /* 0x0000000b3f070299 */ /* 0x000fc80008011605 */
[----:B------:R-:W-:-:S12]  /*0800*/  UIMAD UR4, UR7, UR8, URZ ;  /* 0x00000008070472a4 */ /* 0x000fd8000f8e023f */
.L_x_7121:
        /* <DEDUP_REMOVED lines=23> */
.L_x_7122:
        /* <DEDUP_REMOVED lines=14> */
.L_x_7124:
[----:B------:R-:W-:-:S05]  /*0a60*/  ULDC UR4, c[0x0][0x8f4] ;  /* 0x00023d0000047ab9 */ /* 0x000fca0000000800 */
.L_x_7123:
        /* <DEDUP_REMOVED lines=22> */
.L_x_7126:
        /* <DEDUP_REMOVED lines=14> */
.L_x_7127:
        /* <DEDUP_REMOVED lines=11> */
.L_x_7128:
        /* <DEDUP_REMOVED lines=13> */
.L_x_7129:
        /* <DEDUP_REMOVED lines=101> */
.L_x_7132:
        /* <DEDUP_REMOVED lines=15> */
.L_x_7131:
        /* <DEDUP_REMOVED lines=22> */
.L_x_7134:
        /* <DEDUP_REMOVED lines=15> */
.L_x_7133:
        /* <DEDUP_REMOVED lines=8> */
.L_x_7250:
        /* <DEDUP_REMOVED lines=15> */
.L_x_7136:
        /* <DEDUP_REMOVED lines=102> */
.L_x_7148:
[----:B------:R-:W-:-:S13]  /*1f90*/  ISETP.NE.AND P0, PT, R231, 0x3, PT ;  /* 0x00000003e700780c */ /* 0x000fda0003f05270 */
[----:B------:R-:W-:Y:S05]  /*1fa0*/  @!P0 BRA `(.L_x_7138) ;  /* 0x0000000000048947 */ /* 0x000fea0003800000 */
[----:B------:R-:W-:Y:S01]  /*1fb0*/  BPT.TRAP 0x1 ;  /* 0x000000040000795c */ /* 0x000fe20000300000 */
.L_x_7138:
[----:B------:R-:W-:Y:S01]  /*1fc0*/  IMAD R0, R3, 0x8, R228 ;  /* 0x0000000803007824 */ /* 0x000fe200078e02e4 */
[----:B------:R-:W-:-:S04]  /*1fd0*/  SHF.L.U32 R9, R4, 0x1f, RZ ;  /* 0x0000001f04097819 */ /* 0x000fc800000006ff */
[----:B------:R2:W3:Y:S01]  /*1fe0*/  SYNCS.PHASECHK.TRANS64.TRYWAIT P1, [R0+URZ+0x30810], R9 ;  /* 0x03081009000075a7 */ /* 0x0004e2000802017f */
[----:B------:R-:W-:Y:S05]  /*1ff0*/  @!P0 BRA `(.L_x_7139) ;  /* 0x0000000000048947 */ /* 0x000fea0003800000 */
[----:B------:R-:W-:Y:S01]  /*2000*/  BPT.TRAP 0x1 ;  /* 0x000000040000795c */ /* 0x000fe20000300000 */
.L_x_7139:
[----:B---3--:R-:W-:Y:S05]  /*2010*/  @P1 BRA `(.L_x_7140) ;  /* 0x0000000000081947 */ /* 0x008fea0003800000 */
[----:B------:R-:W3:Y:S02]  /*2020*/  SYNCS.PHASECHK.TRANS64.TRYWAIT P1, [R0+URZ+0x30810], R9 ;  /* 0x03081009000075a7 */ /* 0x000ee4000802017f */
[----:B---3--:R-:W-:Y:S05]  /*2030*/  @!P1 BRA `(.L_x_7141) ;  /* 0x0000007c00849947 */ /* 0x008fea0003800000 */
.L_x_7140:
        /* <DEDUP_REMOVED lines=81> */
.L_x_7142:
[----:B------:R1:W1:Y:S01]  /*2550*/  SYNCS.PHASECHK.TRANS64.TRYWAIT P1, [R0+URZ+0x30830], R9 ;  /* 0x03083009000075a7 */ /* 0x000262000802017f */
[----:B------:R-:W-:Y:S05]  /*2560*/  @!P0 BRA `(.L_x_7143) ;  /* 0x0000000000048947 */ /* 0x000fea0003800000 */
[----:B------:R-:W-:Y:S01]  /*2570*/  BPT.TRAP 0x1 ;  /* 0x000000040000795c */ /* 0x000fe20000300000 */
.L_x_7143:
[----:B------:R-:W-:-:S05]  /*2580*/  VIADD R6, R228, 0x20000 ;  /* 0x00020000e4067836 */ /* 0x000fca0000000000 */
[----:B------:R-:W-:-:S04]  /*2590*/  SHF.R.U32.HI R6, RZ, 0x4, R6 ;  /* 0x00000004ff067819 */ /* 0x000fc80000011606 */
[----:B------:R-:W-:-:S04]  /*25a0*/  LOP3.LUT R225, R6, 0x3fff, RZ, 0xc0, !PT ;  /* 0x00003fff06e17812 */ /* 0x000fc800078ec0ff */
[----:B------:R-:W-:Y:S01]  /*25b0*/  LOP3.LUT R6, R225, 0x10000, RZ, 0xfc, !PT ;  /* 0x00010000e1067812 */ /* 0x000fe200078efcff */
[----:B-1----:R-:W-:Y:S06]  /*25c0*/  @P1 BRA `(.L_x_7144) ;  /* 0x0000000000081947 */ /* 0x002fec0003800000 */
[----:B------:R-:W1:Y:S02]  /*25d0*/  SYNCS.PHASECHK.TRANS64.TRYWAIT P1, [R0+URZ+0x30830], R9 ;  /* 0x03083009000075a7 */ /* 0x000e64000802017f */
[----:B-1----:R-:W-:Y:S05]  /*25e0*/  @!P1 BRA `(.L_x_7145) ;  /* 0x00000078002c9947 */ /* 0x002fea0003800000 */
.L_x_7144:
        /* <DEDUP_REMOVED lines=406> */
.L_x_7146:
        /* <DEDUP_REMOVED lines=49> */
.L_x_7147:
        /* <DEDUP_REMOVED lines=78> */
.L_x_7130:
        /* <DEDUP_REMOVED lines=111> */
.L_x_7151:
[----:B------:R-:W2:Y:S04]  /*4e30*/  LDG.E.STRONG.GPU R4, desc[UR46][R2.64] ;  /* 0x0000002e02047981 */ /* 0x000ea8000c1ef900 */
[----:B--2---:R-:W-:Y:S01]  /*4e40*/  CCTL.IVALL ;  /* 0x00000000ff00798f */ /* 0x004fe20002000000 */
[----:B------:R-:W-:Y:S05]  /*4e50*/  YIELD ;  /* 0x0000000000007946 */ /* 0x000fea0003800000 */
[----:B------:R-:W-:-:S13]  /*4e60*/  ISETP.NE.AND P0, PT, R4, UR17, PT ;  /* 0x0000001104007c0c */ /* 0x000fda000bf05270 */
[----:B------:R-:W-:Y:S05]  /*4e70*/  @P0 BRA `(.L_x_7151) ;  /* 0xfffffffc00ec0947 */ /* 0x000fea000383ffff */
.L_x_7150:
[----:B------:R-:W-:Y:S05]  /*4e80*/  BSYNC B0 ;  /* 0x0000000000007941 */ /* 0x000fea0003800000 */
.L_x_7149:
[----:B------:R-:W-:-:S03]  /*4e90*/  UMOV UR4, 0xffffffff ;  /* 0xffffffff00047882 */ /* 0x000fc60000000000 */
[----:B------:R-:W-:Y:S05]  /*4ea0*/  BRA.DIV UR4, `(.L_x_7152) ;  /* 0x0000005204107947 */ /* 0x000fea000b800000 */
[----:B------:R-:W-:Y:S01]  /*4eb0*/  NOP ;  /* 0x0000000000007918 */ /* 0x000fe20000000000 */
.L_x_7253:
        /* <DEDUP_REMOVED lines=15> */
.L_x_7155:
[----:B------:R-:W-:Y:S01]  /*4fb0*/  @P0 ELECT P2, URZ, PT ;  /* 0x00000000003f082f */ /* 0x000fe20003840000 */
[----:B------:R2:W-:-:S12]  /*4fc0*/  UBLKRED.G.S.ADD.F32.RN [UR4], [UR8], UR9, desc[UR10] ;  /* 0x00000a04080073bb */ /* 0x0005d800080a1409 */
[----:B------:R-:W-:Y:S02]  /*4fd0*/  @P2 PLOP3.LUT P0, PT, P2, PT, PT, 0x8, 0x0 ;  /* 0x000000000000281c */ /* 0x000fe4000170e170 */
[----:B------:R-:W-:-:S11]  /*4fe0*/  PLOP3.LUT P2, PT, PT, PT, PT, 0x8, 0x0 ;  /* 0x000000000000781c */ /* 0x000fd60003f4e170 */
[----:B--2---:R-:W-:Y:S05]  /*4ff0*/  @P0 BRA.U.ANY `(.L_x_7155) ;  /* 0xfffffffd00ec0947 */ /* 0x004fea000393ffff */
[----:B------:R0:W-:Y:S01]  /*5000*/  UTMACMDFLUSH ;  /* 0x00000000000079b7 */ /* 0x0001e20000000000 */
[----:B------:R-:W-:-:S04]  /*5010*/  DEPBAR.LE SB0, 0x0 ;  /* 0x000080000000791a */ /* 0x000fc80000000000 */
.L_x_7154:
[----:B------:R-:W-:Y:S05]  /*5020*/  BSYNC B0 ;  /* 0x0000000000007941 */ /* 0x000fea0003800000 */
.L_x_7153:
        /* <DEDUP_REMOVED lines=14> */
.L_x_7157:
[----:B------:R-:W-:Y:S05]  /*5110*/  BSYNC B0 ;  /* 0x0000000000007941 */ /* 0x000fea0003800000 */
.L_x_7156:
        /* <DEDUP_REMOVED lines=24> */
.L_x_7160:
[----:B-12---:R-:W2:Y:S04]  /*52a0*/  LDG.E.STRONG.GPU R0, desc[UR46][R2.64] ;  /* 0x0000002e02007981 */ /* 0x006ea8000c1ef900 */
[----:B--2---:R-:W-:Y:S01]  /*52b0*/  CCTL.IVALL ;  /* 0x00000000ff00798f */ /* 0x004fe20002000000 */
[----:B------:R-:W-:Y:S05]  /*52c0*/  YIELD ;  /* 0x0000000000007946 */ /* 0x000fea0003800000 */
[----:B------:R-:W-:-:S13]  /*52d0*/  ISETP.NE.AND P0, PT, R0, UR17, PT ;  /* 0x0000001100007c0c */ /* 0x000fda000bf05270 */
[----:B------:R-:W-:Y:S05]  /*52e0*/  @P0 BRA `(.L_x_7160) ;  /* 0xfffffffc00ec0947 */ /* 0x000fea000383ffff */
.L_x_7159:
[----:B------:R-:W-:Y:S05]  /*52f0*/  BSYNC B0 ;  /* 0x0000000000007941 */ /* 0x000fea0003800000 */
.L_x_7158:
[----:B------:R-:W-:-:S03]  /*5300*/  UMOV UR4, 0xffffffff ;  /* 0xffffffff00047882 */ /* 0x000fc60000000000 */
[----:B------:R-:W-:Y:S05]  /*5310*/  BRA.DIV UR4, `(.L_x_7161) ;  /* 0x0000004e04107947 */ /* 0x000fea000b800000 */
[----:B------:R-:W-:Y:S01]  /*5320*/  NOP ;  /* 0x0000000000007918 */ /* 0x000fe20000000000 */
.L_x_7256:
        /* <DEDUP_REMOVED lines=16> */
.L_x_7164:
[----:B------:R-:W-:Y:S01]  /*5430*/  @P0 ELECT P2, URZ, PT ;  /* 0x00000000003f082f */ /* 0x000fe20003840000 */
[----:B------:R3:W-:-:S12]  /*5440*/  UBLKRED.G.S.ADD.F32.RN [UR4], [UR8], UR6, desc[UR10] ;  /* 0x00000a04080073bb */ /* 0x0007d800080a1406 */
[----:B------:R-:W-:Y:S02]  /*5450*/  @P2 PLOP3.LUT P0, PT, P2, PT, PT, 0x8, 0x0 ;  /* 0x000000000000281c */ /* 0x000fe4000170e170 */
[----:B------:R-:W-:-:S11]  /*5460*/  PLOP3.LUT P2, PT, PT, PT, PT, 0x8, 0x0 ;  /* 0x000000000000781c */ /* 0x000fd60003f4e170 */
[----:B---3--:R-:W-:Y:S05]  /*5470*/  @P0 BRA.U.ANY `(.L_x_7164) ;  /* 0xfffffffd00ec0947 */ /* 0x008fea000393ffff */
[----:B------:R0:W-:Y:S01]  /*5480*/  UTMACMDFLUSH ;  /* 0x00000000000079b7 */ /* 0x0001e20000000000 */
[----:B------:R-:W-:-:S04]  /*5490*/  DEPBAR.LE SB0, 0x0 ;  /* 0x000080000000791a */ /* 0x000fc80000000000 */
.L_x_7163:
[----:B------:R-:W-:Y:S05]  /*54a0*/  BSYNC B0 ;  /* 0x0000000000007941 */ /* 0x000fea0003800000 */
.L_x_7162:
        /* <DEDUP_REMOVED lines=14> */
.L_x_7118:
        /* <DEDUP_REMOVED lines=29> */
.L_x_7166:
[----:B------:R-:W-:Y:S01]  /*5760*/  ULDC UR9, c[0x0][0x8cc] ;  /* 0x0002330000097ab9 */ /* 0x000fe20000000800 */
[----:B------:R-:W-:Y:S01]  /*5770*/  UMOV UR7, UR8 ;  /* 0x0000000800077c82 */ /* 0x000fe20008000000 */
[----:B------:R-:W-:-:S11]  /*5780*/  UISETP.NE.AND UP0, UPT, UR9, 0x1, UPT ;  /* 0x000000010900788c */ /* 0x000fd6000bf05270 */
[----:B------:R-:W-:Y:S02]  /*5790*/  @UP0 ULDC.64 UR10, c[0x0][0x8d0] ;  /* 0x00023400000a0ab9 */ /* 0x000fe40000000a00 */
[----:B------:R-:W-:-:S04]  /*57a0*/  UIMAD.WIDE.U32 UR4, UR8, UR10, URZ ;  /* 0x0000000a080472a5 */ /* 0x000fc8000f8e003f */
[----:B------:R-:W-:-:S04]  /*57b0*/  @UP0 USHF.R.U32.HI UR7, URZ, UR11, UR5 ;  /* 0x0000000b3f070299 */ /* 0x000fc80008011605 */
[----:B------:R-:W-:-:S12]  /*57c0*/  UIMAD UR4, UR7, UR9, URZ ;  /* 0x00000009070472a4 */ /* 0x000fd8000f8e023f */
.L_x_7167:
        /* <DEDUP_REMOVED lines=23> */
.L_x_7168:
        /* <DEDUP_REMOVED lines=13> */
.L_x_7170:
[----:B------:R-:W-:-:S05]  /*5a10*/  ULDC UR4, c[0x0][0x8f4] ;  /* 0x00023d0000047ab9 */ /* 0x000fca0000000800 */
.L_x_7169:
        /* <DEDUP_REMOVED lines=48> */
.L_x_7171:
        /* <DEDUP_REMOVED lines=13> */
.L_x_7172:
        /* <DEDUP_REMOVED lines=12> */
.L_x_7173:
        /* <DEDUP_REMOVED lines=68> */
.L_x_7177:
[----:B------:R-:W2:Y:S04]  /*62f0*/  LDG.E.STRONG.GPU R4, desc[UR46][R2.64] ;  /* 0x0000002e02047981 */ /* 0x000ea8000c1ef900 */
[----:B--2---:R-:W-:Y:S01]  /*6300*/  CCTL.IVALL ;  /* 0x00000000ff00798f */ /* 0x004fe20002000000 */
[----:B------:R-:W-:Y:S05]  /*6310*/  YIELD ;  /* 0x0000000000007946 */ /* 0x000fea0003800000 */
[----:B------:R-:W-:-:S13]  /*6320*/  ISETP.NE.AND P1, PT, R4, R5, PT ;  /* 0x000000050400720c */ /* 0x000fda0003f25270 */
[----:B------:R-:W-:Y:S05]  /*6330*/  @P1 BRA `(.L_x_7177) ;  /* 0xfffffffc00ec1947 */ /* 0x000fea000383ffff */
.L_x_7176:
[----:B------:R-:W-:Y:S05]  /*6340*/  BSYNC B0 ;  /* 0x0000000000007941 */ /* 0x000fea0003800000 */
.L_x_7175:
[----:B------:R-:W-:-:S03]  /*6350*/  UMOV UR6, 0xffffffff ;  /* 0xffffffff00067882 */ /* 0x000fc60000000000 */
[----:B------:R-:W-:Y:S05]  /*6360*/  BRA.DIV UR6, `(.L_x_7178) ;  /* 0x0000003e06187947 */ /* 0x000fea000b800000 */
[----:B------:R-:W-:Y:S01]  /*6370*/  NOP ;  /* 0x0000000000007918 */ /* 0x000fe20000000000 */
.L_x_7259:
        /* <DEDUP_REMOVED lines=22> */
.L_x_7180:
[----:B------:R-:W-:Y:S05]  /*64e0*/  BSYNC B0 ;  /* 0x0000000000007941 */ /* 0x000fea0003800000 */
.L_x_7179:
        /* <DEDUP_REMOVED lines=20> */
.L_x_7182:
[----:B------:R-:W-:Y:S05]  /*6630*/  BSYNC B0 ;  /* 0x0000000000007941 */ /* 0x000fea0003800000 */
.L_x_7181:
[----:B------:R-:W-:Y:S06]  /*6640*/  BAR.ARV 0xa, 0xa0 ;  /* 0x0282800000007b1d */ /* 0x000fec0000002000 */
[----:B------:R-:W-:Y:S04]  /*6650*/  BSSY B0, `(.L_x_7183) ;  /* 0x0000003000007945 */ /* 0x000fe80003800000 */
[----:B------:R-:W-:Y:S05]  /*6660*/  @!P0 BRA `(.L_x_7184) ;  /* 0x0000000000048947 */ /* 0x000fea0003800000 */
[----:B------:R-:W-:-:S04]  /*6670*/  DEPBAR.LE SB0, 0x0 ;  /* 0x000080000000791a */ /* 0x000fc80000000000 */
.L_x_7184:
[----:B------:R-:W-:Y:S05]  /*6680*/  BSYNC B0 ;  /* 0x0000000000007941 */ /* 0x000fea0003800000 */
.L_x_7183:
        /* <DEDUP_REMOVED lines=19> */
.L_x_7186:
[----:B------:R-:W-:Y:S05]  /*67c0*/  BSYNC B0 ;  /* 0x0000000000007941 */ /* 0x000fea0003800000 */
.L_x_7185:
[----:B------:R-:W-:Y:S01]  /*67d0*/  UIADD3 UR7, UR13, 0x1, URZ ;  /* 0x000000010d077890 */ /* 0x000fe2000fffe03f */
[----:B------:R-:W-:Y:S11]  /*67e0*/  BRA `(.L_x_7187) ;  /* 0x0000000000047947 */ /* 0x000ff60003800000 */
.L_x_7174:
[----:B------:R-:W-:-:S05]  /*67f0*/  UMOV UR7, UR13 ;  /* 0x0000000d00077c82 */ /* 0x000fca0008000000 */
.L_x_7187:
        /* <DEDUP_REMOVED lines=16> */
.L_x_7212:
        /* <DEDUP_REMOVED lines=18> */
.L_x_7190:
[----:B------:R-:W2:Y:S04]  /*6a20*/  LDG.E.STRONG.GPU R4, desc[UR46][R2.64] ;  /* 0x0000002e02047981 */ /* 0x000ea8000c1ef900 */
[----:B--2---:R-:W-:Y:S01]  /*6a30*/  CCTL.IVALL ;  /* 0x00000000ff00798f */ /* 0x004fe20002000000 */
[----:B------:R-:W-:Y:S05]  /*6a40*/  YIELD ;  /* 0x0000000000007946 */ /* 0x000fea0003800000 */
[----:B------:R-:W-:-:S13]  /*6a50*/  ISETP.NE.AND P1, PT, R4, R5, PT ;  /* 0x000000050400720c */ /* 0x000fda0003f25270 */
[----:B------:R-:W-:Y:S05]  /*6a60*/  @P1 BRA `(.L_x_7190) ;  /* 0xfffffffc00ec1947 */ /* 0x000fea000383ffff */
.L_x_7189:
[----:B------:R-:W-:Y:S05]  /*6a70*/  BSYNC B0 ;  /* 0x0000000000007941 */ /* 0x000fea0003800000 */
.L_x_7188:
[----:B------:R-:W-:-:S03]  /*6a80*/  UMOV UR24, 0xffffffff ;  /* 0xffffffff00187882 */ /* 0x000fc60000000000 */
[----:B------:R-:W-:Y:S05]  /*6a90*/  BRA.DIV UR24, `(.L_x_7191) ;  /* 0x0000003618687947 */ /* 0x000fea000b800000 */
[----:B------:R-:W-:Y:S01]  /*6aa0*/  NOP ;  /* 0x0000000000007918 */ /* 0x000fe20000000000 */
.L_x_7262:
        /* <DEDUP_REMOVED lines=19> */
.L_x_7193:
[----:B------:R-:W-:Y:S05]  /*6be0*/  BSYNC B0 ;  /* 0x0000000000007941 */ /* 0x000fea0003800000 */
.L_x_7192:
        /* <DEDUP_REMOVED lines=15> */
.L_x_7195:
[----:B------:R-:W-:Y:S05]  /*6ce0*/  BSYNC B0 ;  /* 0x0000000000007941 */ /* 0x000fea0003800000 */
.L_x_7194:
[----:B------:R-:W-:Y:S06]  /*6cf0*/  BAR.ARV 0xa, 0xa0 ;  /* 0x0282800000007b1d */ /* 0x000fec0000002000 */
[----:B------:R-:W-:Y:S04]  /*6d00*/  BSSY B0, `(.L_x_7196) ;  /* 0x0000003000007945 */ /* 0x000fe80003800000 */
[----:B------:R-:W-:Y:S05]  /*6d10*/  @!P0 BRA `(.L_x_7197) ;  /* 0x0000000000048947 */ /* 0x000fea0003800000 */
[----:B------:R-:W-:-:S04]  /*6d20*/  DEPBAR.LE SB0, 0x0 ;  /* 0x000080000000791a */ /* 0x000fc80000000000 */
.L_x_7197:
[----:B------:R-:W-:Y:S05]  /*6d30*/  BSYNC B0 ;  /* 0x0000000000007941 */ /* 0x000fea0003800000 */
.L_x_7196:
        /* <DEDUP_REMOVED lines=19> */
.L_x_7199:
[----:B------:R-:W-:Y:S05]  /*6e70*/  BSYNC B0 ;  /* 0x0000000000007941 */ /* 0x000fea0003800000 */
.L_x_7198:
        /* <DEDUP_REMOVED lines=17> */
.L_x_7202:
[----:B------:R-:W2:Y:S04]  /*6f90*/  LDG.E.STRONG.GPU R4, desc[UR46][R2.64] ;  /* 0x0000002e02047981 */ /* 0x000ea8000c1ef900 */
[----:B--2---:R-:W-:Y:S01]  /*6fa0*/  CCTL.IVALL ;  /* 0x00000000ff00798f */ /* 0x004fe20002000000 */
[----:B------:R-:W-:Y:S05]  /*6fb0*/  YIELD ;  /* 0x0000000000007946 */ /* 0x000fea0003800000 */
[----:B------:R-:W-:-:S13]  /*6fc0*/  ISETP.NE.AND P1, PT, R4, R5, PT ;  /* 0x000000050400720c */ /* 0x000fda0003f25270 */
[----:B------:R-:W-:Y:S05]  /*6fd0*/  @P1 BRA `(.L_x_7202) ;  /* 0xfffffffc00ec1947 */ /* 0x000fea000383ffff */
.L_x_7201:
[----:B------:R-:W-:Y:S05]  /*6fe0*/  BSYNC B0 ;  /* 0x0000000000007941 */ /* 0x000fea0003800000 */
.L_x_7200:
[----:B------:R-:W-:-:S03]  /*6ff0*/  UMOV UR18, 0xffffffff ;  /* 0xffffffff00127882 */ /* 0x000fc60000000000 */
[----:B------:R-:W-:Y:S05]  /*7000*/  BRA.DIV UR18, `(.L_x_7203) ;  /* 0x0000003212287947 */ /* 0x000fea000b800000 */
[----:B------:R-:W-:Y:S01]  /*7010*/  NOP ;  /* 0x0000000000007918 */ /* 0x000fe20000000000 */
.L_x_7265:
        /* <DEDUP_REMOVED lines=15> */
.L_x_7205:
[----:B------:R-:W-:Y:S05]  /*7110*/  BSYNC B0 ;  /* 0x0000000000007941 */ /* 0x000fea0003800000 */
.L_x_7204:
        /* <DEDUP_REMOVED lines=15> */
.L_x_7207:
[----:B------:R-:W-:Y:S05]  /*7210*/  BSYNC B0 ;  /* 0x0000000000007941 */ /* 0x000fea0003800000 */
.L_x_7206:
[----:B------:R-:W-:Y:S06]  /*7220*/  BAR.ARV 0xa, 0xa0 ;  /* 0x0282800000007b1d */ /* 0x000fec0000002000 */
[----:B------:R-:W-:Y:S04]  /*7230*/  BSSY B0, `(.L_x_7208) ;  /* 0x0000003000007945 */ /* 0x000fe80003800000 */
[----:B------:R-:W-:Y:S05]  /*7240*/  @!P0 BRA `(.L_x_7209) ;  /* 0x0000000000048947 */ /* 0x000fea0003800000 */
[----:B------:R-:W-:-:S04]  /*7250*/  DEPBAR.LE SB0, 0x0 ;  /* 0x000080000000791a */ /* 0x000fc80000000000 */
.L_x_7209:
[----:B------:R-:W-:Y:S05]  /*7260*/  BSYNC B0 ;  /* 0x0000000000007941 */ /* 0x000fea0003800000 */
.L_x_7208:
        /* <DEDUP_REMOVED lines=19> */
.L_x_7211:
[----:B------:R-:W-:Y:S05]  /*73a0*/  BSYNC B0 ;  /* 0x0000000000007941 */ /* 0x000fea0003800000 */
.L_x_7210:
[----:B------:R-:W-:Y:S02]  /*73b0*/  UIADD3 UR7, UR7, 0x2, URZ ;  /* 0x0000000207077890 */ /* 0x000fe4000fffe03f */
[----:B------:R-:W-:Y:S02]  /*73c0*/  UIADD3 UR6, UR6, 0x4000, URZ ;  /* 0x0000400006067890 */ /* 0x000fe4000fffe03f */
[----:B------:R-:W-:-:S06]  /*73d0*/  UISETP.GE.AND UP0, UPT, UR7, UR12, UPT ;  /* 0x0000000c0700728c */ /* 0x000fcc000bf06270 */
[----:B------:R-:W-:-:S13]  /*73e0*/  PLOP3.LUT P1, PT, PT, PT, UP0, 0x80, 0x0 ;  /* 0x000000000000781c */ /* 0x000fda0003f2f008 */
[----:B------:R-:W-:Y:S05]  /*73f0*/  @!P1 BRA `(.L_x_7212) ;  /* 0xfffffff400409947 */ /* 0x000fea000383ffff */
[----:B------:R-:W-:Y:S05]  /*7400*/  BRA `(.L_x_7125) ;  /* 0x0000002800587947 */ /* 0x000fea0003800000 */
.L_x_7165:
        /* <DEDUP_REMOVED lines=21> */
.L_x_7213:
[----:B------:R-:W1:Y:S01]  /*7560*/  LDC R3, c[0x0][0x8cc] ;  /* 0x00023300ff037b82 */ /* 0x000e620000000800 */
[----:B------:R-:W-:Y:S01]  /*7570*/  IMAD.MOV.U32 R0, RZ, RZ, R5 ;  /* 0x000000ffff007224 */ /* 0x000fe200078e0005 */
[----:B-1----:R-:W-:-:S13]  /*7580*/  ISETP.NE.AND P0, PT, R3, 0x1, PT ;  /* 0x000000010300780c */ /* 0x002fda0003f05270 */
[----:B------:R-:W1:Y:S02]  /*7590*/  @P0 LDC.64 R6, c[0x0][0x8d0] ;  /* 0x00023400ff060b82 */ /* 0x000e640000000a00 */
[----:B-1----:R-:W-:-:S05]  /*75a0*/  @P0 IMAD.HI.U32 R4, R5, R6, RZ ;  /* 0x0000000605040227 */ /* 0x002fca00078e00ff */
[----:B------:R-:W-:-:S05]  /*75b0*/  @P0 SHF.R.U32.HI R0, RZ, R7, R4 ;  /* 0x00000007ff000219 */ /* 0x000fca0000011604 */
[----:B------:R-:W-:-:S07]  /*75c0*/  IMAD R3, R0, R3, RZ ;  /* 0x0000000300037224 */ /* 0x000fce00078e02ff */
.L_x_7214:
        /* <DEDUP_REMOVED lines=23> */
.L_x_7215:
        /* <DEDUP_REMOVED lines=10> */
.L_x_7217:
[----:B------:R-:W2:Y:S02]  /*77e0*/  LDC R4, c[0x0][0x8f4] ;  /* 0x00023d00ff047b82 */ /* 0x000ea40000000800 */
.L_x_7216:
        /* <DEDUP_REMOVED lines=42> */
.L_x_7219:
        /* <DEDUP_REMOVED lines=20> */
.L_x_7220:
[----:B------:R-:W-:Y:S05]  /*7bd0*/  @!P0 BRA `(.L_x_7221) ;  /* 0x00000000000c8947 */ /* 0x000fea0003800000 */
[----:B------:R-:W2:Y:S04]  /*7be0*/  LDG.E R5, desc[UR46][R2.64] ;  /* 0x0000002e02057981 */ /* 0x000ea8000c1e1900 */
[----:B------:R-:W2:Y:S02]  /*7bf0*/  LDG.E R0, desc[UR46][R2.64+0x4] ;  /* 0x0000042e02007981 */ /* 0x000ea4000c1e1900 */
[----:B--2---:R-:W-:-:S07]  /*7c00*/  IMAD.IADD R0, R0, 0x1, -R5 ;  /* 0x0000000100007824 */ /* 0x004fce00078e0a05 */
.L_x_7221:
        /* <DEDUP_REMOVED lines=66> */
.L_x_7266:
        /* <DEDUP_REMOVED lines=15> */
.L_x_7224:
        /* <DEDUP_REMOVED lines=92> */
.L_x_7235:
[----:B-123--:R-:W-:-:S04]  /*86e0*/  SHF.L.U32 R18, R10, 0x1f, RZ ;  /* 0x0000001f0a127819 */ /* 0x00efc800000006ff */
[----:B------:R-:W2:Y:S02]  /*86f0*/  SYNCS.PHASECHK.TRANS64.TRYWAIT P1, [R15+URZ+0x30840], R18 ;  /* 0x030840120f0075a7 */ /* 0x000ea4000802017f */
[----:B--2---:R-:W-:Y:S05]  /*8700*/  @!P1 BRA `(.L_x_7227) ;  /* 0x0000001800989947 */ /* 0x004fea0003800000 */
.L_x_7267:
        /* <DEDUP_REMOVED lines=8> */
.L_x_7228:
        /* <DEDUP_REMOVED lines=37> */
.L_x_7268:
        /* <DEDUP_REMOVED lines=8> */
.L_x_7230:
        /* <DEDUP_REMOVED lines=37> */
.L_x_7269:
        /* <DEDUP_REMOVED lines=8> */
.L_x_7232:
        /* <DEDUP_REMOVED lines=31> */
.L_x_7271:
        /* <DEDUP_REMOVED lines=8> */
.L_x_7234:
        /* <DEDUP_REMOVED lines=37> */
.L_x_7226:
[----:B------:R-:W4:Y:S02]  /*91f0*/  LDL.LU R4, [R1+0x4] ;  /* 0x0000040001047983 */ /* 0x000f240000300800 */
[----:B----4-:R-:W-:Y:S02]  /*9200*/  ISETP.NE.AND P1, PT, R4, RZ, PT ;  /* 0x000000ff0400720c */ /* 0x010fe40003f25270 */
[----:B------:R4:W5:Y:S11]  /*9210*/  LDL R4, [R1] ;  /* 0x0000000001047983 */ /* 0x0009760000100800 */
[----:B----4-:R-:W-:Y:S05]  /*9220*/  @!P1 BRA `(.L_x_7225) ;  /* 0x00000004005c9947 */ /* 0x010fea0003800000 */
[----:B------:R-:W-:-:S04]  /*9230*/  SHF.L.U32 R12, R10, 0x1f, RZ ;  /* 0x0000001f0a0c7819 */ /* 0x000fc800000006ff */
[----:B------:R-:W4:Y:S02]  /*9240*/  SYNCS.PHASECHK.TRANS64.TRYWAIT P1, [R15+URZ+0x30840], R12 ;  /* 0x0308400c0f0075a7 */ /* 0x000f24000802017f */
[----:B----4-:R-:W-:Y:S05]  /*9250*/  @!P1 BRA `(.L_x_7236) ;  /* 0x0000001000189947 */ /* 0x010fea0003800000 */
.L_x_7272:
        /* <DEDUP_REMOVED lines=8> */
.L_x_7237:
        /* <DEDUP_REMOVED lines=34> */
.L_x_7273:
        /* <DEDUP_REMOVED lines=8> */
.L_x_7239:
        /* <DEDUP_REMOVED lines=34> */
.L_x_7225:
[----:B------:R-:W1:Y:S01]  /*97a0*/  S2R R0, SR_TID.X ;  /* 0x0000000000007919 */ /* 0x000e620000002100 */
[----:B------:R-:W-:Y:S01]  /*97b0*/  IMAD R3, R16, 0x8, R15 ;  /* 0x0000000810037824 */ /* 0x000fe200078e020f */
[----:B-1----:R-:W-:Y:S02]  /*97c0*/  LOP3.LUT R2, R0, 0x7f, RZ, 0xc0, !PT ;  /* 0x0000007f00027812 */ /* 0x002fe400078ec0ff */
[----:B------:R-:W-:Y:S02]  /*97d0*/  SHF.L.U32 R0, R10, 0x1f, RZ ;  /* 0x0000001f0a007819 */ /* 0x000fe400000006ff */
[----:B------:R-:W-:Y:S02]  /*97e0*/  ISETP.NE.AND P1, PT, R2, RZ, PT ;  /* 0x000000ff0200720c */ /* 0x000fe40003f25270 */
[----:B------:R-:W1:Y:S02]  /*97f0*/  SYNCS.PHASECHK.TRANS64.TRYWAIT P0, [R3+URZ+0x30840], R0 ;  /* 0x03084000030075a7 */ /* 0x000e64000800017f */
[----:B-1----:R-:W-:Y:S09]  /*9800*/  @!P0 BRA `(.L_x_7240) ;  /* 0x0000000800d48947 */ /* 0x002ff20003800000 */
.L_x_7274:
[----:B------:R-:W-:Y:S05]  /*9810*/  @P1 BRA `(.L_x_7241) ;  /* 0x0000000000181947 */ /* 0x000fea0003800000 */
[----:B------:R-:W1:Y:S01]  /*9820*/  S2R R2, SR_TID.X ;  /* 0x0000000000027919 */ /* 0x000e620000002100 */
[----:B------:R-:W-:-:S04]  /*9830*/  IMAD.MOV.U32 R0, RZ, RZ, 0x4100 ;  /* 0x00004100ff007424 */ /* 0x000fc800078e00ff */
[----:B------:R1:W-:Y:S02]  /*9840*/  SYNCS.ARRIVE.TRANS64 RZ, [R3+URZ+0x30830], R0 ;  /* 0x0308300003ff79a7 */ /* 0x0003e4000800003f */
[----:B-1----:R-:W-:-:S13]  /*9850*/  LOP3.LUT P0, RZ, R2, 0x1f, RZ, 0xc0, !PT ;  /* 0x0000001f02ff7812 */ /* 0x002fda000780c0ff */
[----:B------:R-:W-:Y:S05]  /*9860*/  @!P0 BRA `(.L_x_7241) ;  /* 0x0000000000048947 */ /* 0x000fea0003800000 */
[----:B------:R-:W-:Y:S01]  /*9870*/  BPT.TRAP 0x1 ;  /* 0x000000040000795c */ /* 0x000fe20000300000 */
.L_x_7241:
        /* <DEDUP_REMOVED lines=41> */
.L_x_7222:
[----:B------:R-:W-:Y:S05]  /*9b10*/  BSYNC B0 ;  /* 0x0000000000007941 */ /* 0x000fea0003800000 */
.L_x_7218:
[----:B------:R-:W-:-:S03]  /*9b20*/  UMOV UR7, 0xffffffff ;  /* 0xffffffff00077882 */ /* 0x000fc60000000000 */
[----:B------:R-:W-:Y:S05]  /*9b30*/  BRA.DIV UR7, `(.L_x_7242) ;  /* 0x0000000a071c7947 */ /* 0x000fea000b800000 */
[----:B------:R-:W-:-:S13]  /*9b40*/  ELECT P6, URZ, PT ;  /* 0x00000000003f782f */ /* 0x000fda00038c0000 */
.L_x_7277:
[----:B------:R-:W-:Y:S05]  /*9b50*/  @!P6 BRA `(.L_x_7125) ;  /* 0x000000000084e947 */ /* 0x000fea0003800000 */
[----:B------:R-:W-:-:S06]  /*9b60*/  ULOP3.LUT UR7, UR38, 0x2, URZ, 0xfc, !UPT ;  /* 0x0000000226077892 */ /* 0x000fcc000f8efc3f */
[----:B------:R-:W-:-:S05]  /*9b70*/  IMAD.U32 R0, RZ, RZ, UR7 ;  /* 0x00000007ff007e24 */ /* 0x000fca000f8e00ff */
[----:B------:R-:W-:-:S13]  /*9b80*/  ISETP.NE.AND P2, PT, R0, 0x3, PT ;  /* 0x000000030000780c */ /* 0x000fda0003f45270 */
[----:B------:R-:W-:Y:S05]  /*9b90*/  @!P2 BRA `(.L_x_7243) ;  /* 0x000000000004a947 */ /* 0x000fea0003800000 */
[----:B------:R-:W-:Y:S01]  /*9ba0*/  BPT.TRAP 0x1 ;  /* 0x000000040000795c */ /* 0x000fe20000300000 */
.L_x_7243:
        /* <DEDUP_REMOVED lines=15> */
.L_x_7278:
[----:B------:R-:W2:Y:S02]  /*9ca0*/  SYNCS.PHASECHK.TRANS64.TRYWAIT P0, [R3+URZ], R0 ;  /* 0x00000000030075a7 */ /* 0x000ea4000800017f */
[----:B--2---:R-:W-:Y:S05]  /*9cb0*/  @!P0 BRA `(.L_x_7245) ;  /* 0x0000000400f08947 */ /* 0x004fea0003800000 */
.L_x_7279:
[----:B------:R-:W-:Y:S05]  /*9cc0*/  @!P2 BRA `(.L_x_7246) ;  /* 0x000000000004a947 */ /* 0x000fea0003800000 */
[----:B------:R-:W-:Y:S01]  /*9cd0*/  BPT.TRAP 0x1 ;  /* 0x000000040000795c */ /* 0x000fe20000300000 */
.L_x_7246:
[----:B--2---:R-:W-:-:S04]  /*9ce0*/  VIADD R3, R8, 0x30840 ;  /* 0x0003084008037836 */ /* 0x004fc80000000000 */
[----:B------:R-:W-:-:S04]  /*9cf0*/  IMAD R5, R2, 0x8, R3 ;  /* 0x0000000802057824 */ /* 0x000fc800078e0203 */
[----:B------:R-:W2:Y:S02]  /*9d00*/  SYNCS.PHASECHK.TRANS64.TRYWAIT P0, [R5+URZ], R4 ;  /* 0x00000004050075a7 */ /* 0x000ea4000800017f */
[----:B--2---:R-:W-:Y:S05]  /*9d10*/  @!P0 BRA `(.L_x_7247) ;  /* 0x0000000400ec8947 */ /* 0x004fea0003800000 */
.L_x_7280:
[----:B------:R-:W-:-:S07]  /*9d20*/  IMAD R3, R6, 0x8, R3 ;  /* 0x0000000806037824 */ /* 0x000fce00078e0203 */
.L_x_7248:
[----:B---3--:R3:W4:Y:S02]  /*9d30*/  SYNCS.PHASECHK.TRANS64.TRYWAIT P0, [R3+URZ], R0 ;  /* 0x00000000030075a7 */ /* 0x008724000800017f */
[----:B----4-:R-:W-:Y:S05]  /*9d40*/  @!P0 NANOSLEEP.SYNCS 0x989680 ;  /* 0x009896800000895d */ /* 0x010fea0003900000 */
[----:B------:R-:W4:Y:S02]  /*9d50*/  @!P0 SYNCS.PHASECHK.TRANS64 P0, [R3+URZ], R0 ;  /* 0x00000000030085a7 */ /* 0x000f24000800007f */
[----:B----4-:R-:W-:Y:S05]  /*9d60*/  @!P0 BRA `(.L_x_7248) ;  /* 0xfffffffc00f08947 */ /* 0x010fea000383ffff */
.L_x_7125:
[----:B------:R-:W-:Y:S05]  /*9d70*/  BSYNC B6 ;  /* 0x0000000000067941 */ /* 0x000fea0003800000 */
.L_x_7117:
[----:B------:R-:W-:Y:S05]  /*9d80*/  EXIT ;  /* 0x000000000000794d */ /* 0x000fea0003800000 */
.L_x_7135:
[----:B------:R-:W-:Y:S02]  /*9d90*/  IMAD.MOV.U32 R12, RZ, RZ, RZ ;  /* 0x000000ffff0c7224 */ /* 0x000fe400078e00ff */
[----:B------:R-:W-:Y:S02]  /*9da0*/  IMAD.MOV.U32 R11, RZ, RZ, 0x1f ;  /* 0x0000001fff0b7424 */ /* 0x000fe400078e00ff */
[----:B------:R-:W-:-:S07]  /*9db0*/  IMAD.MOV.U32 R15, RZ, RZ, -0x1 ;  /* 0xffffffffff0f7424 */ /* 0x000fce00078e00ff */
[----:B------:R-:W-:Y:S05]  /*9dc0*/  WARPSYNC.COLLECTIVE R15, `(.L_x_7249) ;  /* 0x000000000f087348 */ /* 0x000fea0003c00000 */
[----:B------:R1:W2:Y:S02]  /*9dd0*/  SHFL.IDX P6, R14, R13, R12, R11 ;  /* 0x0000000c0d0e7389 */ /* 0x0002a400000c000b */
[----:B-12---:R-:W-:Y:S01]  /*9de0*/  ENDCOLLECTIVE ;  /* 0x000000000000791b */ /* 0x006fe20003800000 */
.L_x_7249:
[----:B------:R-:W-:Y:S05]  /*9df0*/  BRA `(.L_x_7250) ;  /* 0xffffff7800907947 */ /* 0x000fea000383ffff */
.L_x_7137:
[----:B---3--:R3:W4:Y:S02]  /*9e00*/  SYNCS.PHASECHK.TRANS64.TRYWAIT P0, [R228+URZ+0x30800], R9 ;  /* 0x03080009e40075a7 */ /* 0x008724000800017f */
[----:B----4-:R-:W-:Y:S05]  /*9e10*/  @!P0 NANOSLEEP.SYNCS 0x989680 ;  /* 0x009896800000895d */ /* 0x010fea0003900000 */
[----:B------:R-:W4:Y:S02]  /*9e20*/  @!P0 SYNCS.PHASECHK.TRANS64 P0, [R228+URZ+0x30800], R9 ;  /* 0x03080009e40085a7 */ /* 0x000f24000800007f */
[----:B----4-:R-:W-:Y:S05]  /*9e30*/  @!P0 BRA `(.L_x_7137) ;  /* 0xfffffffc00f08947 */ /* 0x010fea000383ffff */
[----:B------:R-:W-:Y:S05]  /*9e40*/  BRA `(.L_x_7136) ;  /* 0xffffff7800b87947 */ /* 0x000fea000383ffff */
.L_x_7141:
[----:B---3--:R3:W4:Y:S02]  /*9e50*/  SYNCS.PHASECHK.TRANS64.TRYWAIT P1, [R0+URZ+0x30810], R9 ;  /* 0x03081009000075a7 */ /* 0x008724000802017f */
[----:B----4-:R-:W-:Y:S05]  /*9e60*/  @!P1 NANOSLEEP.SYNCS 0x989680 ;  /* 0x009896800000995d */ /* 0x010fea0003900000 */
[----:B------:R-:W4:Y:S02]  /*9e70*/  @!P1 SYNCS.PHASECHK.TRANS64 P1, [R0+URZ+0x30810], R9 ;  /* 0x03081009000095a7 */ /* 0x000f24000802007f */
[----:B----4-:R-:W-:Y:S05]  /*9e80*/  @!P1 BRA `(.L_x_7141) ;  /* 0xfffffffc00f09947 */ /* 0x010fea000383ffff */
[----:B------:R-:W-:Y:S05]  /*9e90*/  BRA `(.L_x_7140) ;  /* 0xffffff8000687947 */ /* 0x000fea000383ffff */
.L_x_7145:
[----:B------:R1:W1:Y:S02]  /*9ea0*/  SYNCS.PHASECHK.TRANS64.TRYWAIT P1, [R0+URZ+0x30830], R9 ;  /* 0x03083009000075a7 */ /* 0x000264000802017f */
[----:B-1----:R-:W-:Y:S05]  /*9eb0*/  @!P1 NANOSLEEP.SYNCS 0x989680 ;  /* 0x009896800000995d */ /* 0x002fea0003900000 */
[----:B------:R-:W1:Y:S02]  /*9ec0*/  @!P1 SYNCS.PHASECHK.TRANS64 P1, [R0+URZ+0x30830], R9 ;  /* 0x03083009000095a7 */ /* 0x000e64000802007f */
[----:B-1----:R-:W-:Y:S05]  /*9ed0*/  @!P1 BRA `(.L_x_7145) ;  /* 0xfffffffc00f09947 */ /* 0x002fea000383ffff */
[----:B------:R-:W-:Y:S05]  /*9ee0*/  BRA `(.L_x_7144) ;  /* 0xffffff8400c07947 */ /* 0x000fea000383ffff */
.L_x_7152:
[----:B------:R-:W-:Y:S01]  /*9ef0*/  BSSY B0, `(.L_x_7251) ;  /* 0x0000005000007945 */ /* 0x000fe20003800000 */
[----:B------:R-:W-:-:S07]  /*9f00*/  IMAD.MOV.U32 R15, RZ, RZ, -0x1 ;  /* 0xffffffffff0f7424 */ /* 0x000fce00078e00ff */
[----:B-1----:R-:W-:Y:S05]  /*9f10*/  WARPSYNC.COLLECTIVE R15, `(.L_x_7252) ;  /* 0x000000000f087348 */ /* 0x002fea0003c00000 */
[----:B------:R-:W-:Y:S01]  /*9f20*/  NOP ;  /* 0x0000000000007918 */ /* 0x000fe20000000000 */
[----:B-1----:R-:W-:Y:S01]  /*9f30*/  ENDCOLLECTIVE ;  /* 0x000000000000791b */ /* 0x002fe20003800000 */
.L_x_7252:
[----:B------:R-:W-:Y:S05]  /*9f40*/  BSYNC B0 ;  /* 0x0000000000007941 */ /* 0x000fea0003800000 */
.L_x_7251:
[----:B------:R-:W-:Y:S05]  /*9f50*/  BRA `(.L_x_7253) ;  /* 0xffffffac00d87947 */ /* 0x000fea000383ffff */
.L_x_7161:
[----:B------:R-:W-:Y:S01]  /*9f60*/  BSSY B0, `(.L_x_7254) ;  /* 0x0000005000007945 */ /* 0x000fe20003800000 */
[----:B------:R-:W-:-:S07]  /*9f70*/  IMAD.MOV.U32 R15, RZ, RZ, -0x1 ;  /* 0xffffffffff0f7424 */ /* 0x000fce00078e00ff */
[----:B-12---:R-:W-:Y:S05]  /*9f80*/  WARPSYNC.COLLECTIVE R15, `(.L_x_7255) ;  /* 0x000000000f087348 */ /* 0x006fea0003c00000 */
[----:B------:R-:W-:Y:S01]  /*9f90*/  NOP ;  /* 0x0000000000007918 */ /* 0x000fe20000000000 */
[----:B-12---:R-:W-:Y:S01]  /*9fa0*/  ENDCOLLECTIVE ;  /* 0x000000000000791b */ /* 0x006fe20003800000 */
.L_x_7255:
[----:B------:R-:W-:Y:S05]  /*9fb0*/  BSYNC B0 ;  /* 0x0000000000007941 */ /* 0x000fea0003800000 */
.L_x_7254:
[----:B------:R-:W-:Y:S05]  /*9fc0*/  BRA `(.L_x_7256) ;  /* 0xffffffb000d87947 */ /* 0x000fea000383ffff */
.L_x_7178:
[----:B------:R-:W-:Y:S01]  /*9fd0*/  BSSY B0, `(.L_x_7257) ;  /* 0x0000005000007945 */ /* 0x000fe20003800000 */
[----:B------:R-:W-:-:S07]  /*9fe0*/  IMAD.MOV.U32 R15, RZ, RZ, -0x1 ;  /* 0xffffffffff0f7424 */ /* 0x000fce00078e00ff */
[----:B------:R-:W-:Y:S05]  /*9ff0*/  WARPSYNC.COLLECTIVE R15, `(.L_x_7258) ;  /* 0x000000000f087348 */ /* 0x000fea0003c00000 */
[----:B------:R-:W-:Y:S01]  /*a000*/  NOP ;  /* 0x0000000000007918 */ /* 0x000fe20000000000 */
[----:B------:R-:W-:Y:S01]  /*a010*/  ENDCOLLECTIVE ;  /* 0x000000000000791b */ /* 0x000fe20003800000 */
.L_x_7258:
[----:B------:R-:W-:Y:S05]  /*a020*/  BSYNC B0 ;  /* 0x0000000000007941 */ /* 0x000fea0003800000 */
.L_x_7257:
[----:B------:R-:W-:Y:S05]  /*a030*/  BRA `(.L_x_7259) ;  /* 0xffffffc000d07947 */ /* 0x000fea000383ffff */
.L_x_7191:
[----:B------:R-:W-:Y:S01]  /*a040*/  BSSY B0, `(.L_x_7260) ;  /* 0x0000005000007945 */ /* 0x000fe20003800000 */
[----:B------:R-:W-:-:S07]  /*a050*/  IMAD.MOV.U32 R15, RZ, RZ, -0x1 ;  /* 0xffffffffff0f7424 */ /* 0x000fce00078e00ff */
[----:B------:R-:W-:Y:S05]  /*a060*/  WARPSYNC.COLLECTIVE R15, `(.L_x_7261) ;  /* 0x000000000f087348 */ /* 0x000fea0003c00000 */
[----:B------:R-:W-:Y:S01]  /*a070*/  NOP ;  /* 0x0000000000007918 */ /* 0x000fe20000000000 */
[----:B------:R-:W-:Y:S01]  /*a080*/  ENDCOLLECTIVE ;  /* 0x000000000000791b */ /* 0x000fe20003800000 */
.L_x_7261:
[----:B------:R-:W-:Y:S05]  /*a090*/  BSYNC B0 ;  /* 0x0000000000007941 */ /* 0x000fea0003800000 */
.L_x_7260:
[----:B------:R-:W-:Y:S05]  /*a0a0*/  BRA `(.L_x_7262) ;  /* 0xffffffc800807947 */ /* 0x000fea000383ffff */
.L_x_7203:
[----:B------:R-:W-:Y:S01]  /*a0b0*/  BSSY B0, `(.L_x_7263) ;  /* 0x0000005000007945 */ /* 0x000fe20003800000 */
[----:B------:R-:W-:-:S07]  /*a0c0*/  IMAD.MOV.U32 R15, RZ, RZ, -0x1 ;  /* 0xffffffffff0f7424 */ /* 0x000fce00078e00ff */
[----:B------:R-:W-:Y:S05]  /*a0d0*/  WARPSYNC.COLLECTIVE R15, `(.L_x_7264) ;  /* 0x000000000f087348 */ /* 0x000fea0003c00000 */
[----:B------:R-:W-:Y:S01]  /*a0e0*/  NOP ;  /* 0x0000000000007918 */ /* 0x000fe20000000000 */
[----:B------:R-:W-:Y:S01]  /*a0f0*/  ENDCOLLECTIVE ;  /* 0x000000000000791b */ /* 0x000fe20003800000 */
.L_x_7264:
[----:B------:R-:W-:Y:S05]  /*a100*/  BSYNC B0 ;  /* 0x0000000000007941 */ /* 0x000fea0003800000 */
.L_x_7263:
[----:B------:R-:W-:Y:S05]  /*a110*/  BRA `(.L_x_7265) ;  /* 0xffffffcc00c07947 */ /* 0x000fea000383ffff */
.L_x_7223:
[----:B-1----:R1:W2:Y:S02]  /*a120*/  SYNCS.PHASECHK.TRANS64.TRYWAIT P0, [R15+URZ+0x30820], R2 ;  /* 0x030820020f0075a7 */ /* 0x0022a4000800017f */
[----:B--2---:R-:W-:Y:S05]  /*a130*/  @!P0 NANOSLEEP.SYNCS 0x989680 ;  /* 0x009896800000895d */ /* 0x004fea0003900000 */
[----:B------:R-:W2:Y:S02]  /*a140*/  @!P0 SYNCS.PHASECHK.TRANS64 P0, [R15+URZ+0x30820], R2 ;  /* 0x030820020f0085a7 */ /* 0x000ea4000800007f */
[----:B--2---:R-:W-:Y:S05]  /*a150*/  @!P0 BRA `(.L_x_7223) ;  /* 0xfffffffc00f08947 */ /* 0x004fea000383ffff */
[----:B------:R-:W-:Y:S05]  /*a160*/  BRA `(.L_x_7266) ;  /* 0xffffffdc00b07947 */ /* 0x000fea000383ffff */
.L_x_7227:
[----:B--2---:R2:W3:Y:S02]  /*a170*/  SYNCS.PHASECHK.TRANS64.TRYWAIT P1, [R15+URZ+0x30840], R18 ;  /* 0x030840120f0075a7 */ /* 0x0044e4000802017f */
[----:B---3--:R-:W-:Y:S05]  /*a180*/  @!P1 NANOSLEEP.SYNCS 0x989680 ;  /* 0x009896800000995d */ /* 0x008fea0003900000 */
[----:B------:R-:W3:Y:S02]  /*a190*/  @!P1 SYNCS.PHASECHK.TRANS64 P1, [R15+URZ+0x30840], R18 ;  /* 0x030840120f0095a7 */ /* 0x000ee4000802007f */
[----:B---3--:R-:W-:Y:S05]  /*a1a0*/  @!P1 BRA `(.L_x_7227) ;  /* 0xfffffffc00f09947 */ /* 0x008fea000383ffff */
[----:B------:R-:W-:Y:S05]  /*a1b0*/  BRA `(.L_x_7267) ;  /* 0xffffffe400547947 */ /* 0x000fea000383ffff */
.L_x_7229:
[----:B-1----:R1:W3:Y:S02]  /*a1c0*/  SYNCS.PHASECHK.TRANS64.TRYWAIT P1, [R15+URZ+0x30828], R18 ;  /* 0x030828120f0075a7 */ /* 0x0022e4000802017f */
[----:B---3--:R-:W-:Y:S05]  /*a1d0*/  @!P1 NANOSLEEP.SYNCS 0x989680 ;  /* 0x009896800000995d */ /* 0x008fea0003900000 */
[----:B------:R-:W3:Y:S02]  /*a1e0*/  @!P1 SYNCS.PHASECHK.TRANS64 P1, [R15+URZ+0x30828], R18 ;  /* 0x030828120f0095a7 */ /* 0x000ee4000802007f */
[----:B---3--:R-:W-:Y:S05]  /*a1f0*/  @!P1 BRA `(.L_x_7229) ;  /* 0xfffffffc00f09947 */ /* 0x008fea000383ffff */
[----:B------:R-:W-:Y:S05]  /*a200*/  BRA `(.L_x_7268) ;  /* 0xffffffe400f47947 */ /* 0x000fea000383ffff */
.L_x_7231:
[----:B---3--:R3:W4:Y:S02]  /*a210*/  SYNCS.PHASECHK.TRANS64.TRYWAIT P1, [R15+URZ+0x30848], R18 ;  /* 0x030848120f0075a7 */ /* 0x008724000802017f */
[----:B----4-:R-:W-:Y:S05]  /*a220*/  @!P1 NANOSLEEP.SYNCS 0x989680 ;  /* 0x009896800000995d */ /* 0x010fea0003900000 */
[----:B------:R-:W4:Y:S02]  /*a230*/  @!P1 SYNCS.PHASECHK.TRANS64 P1, [R15+URZ+0x30848], R18 ;  /* 0x030848120f0095a7 */ /* 0x000f24000802007f */
[----:B----4-:R-:W-:Y:S05]  /*a240*/  @!P1 BRA `(.L_x_7231) ;  /* 0xfffffffc00f09947 */ /* 0x010fea000383ffff */
[----:B------:R-:W-:Y:S05]  /*a250*/  BRA `(.L_x_7269) ;  /* 0xffffffe800947947 */ /* 0x000fea000383ffff */
.L_x_7233:
[----:B------:R-:W-:-:S07]  /*a260*/  SHF.L.U32 R4, R10, 0x1f, RZ ;  /* 0x0000001f0a047819 */ /* 0x000fce00000006ff */
.L_x_7270:
[----:B----4-:R4:W1:Y:S02]  /*a270*/  SYNCS.PHASECHK.TRANS64.TRYWAIT P1, [R15+URZ+0x30820], R4 ;  /* 0x030820040f0075a7 */ /* 0x010864000802017f */
[----:B-1----:R-:W-:Y:S05]  /*a280*/  @!P1 NANOSLEEP.SYNCS 0x989680 ;  /* 0x009896800000995d */ /* 0x002fea0003900000 */
[----:B------:R-:W1:Y:S02]  /*a290*/  @!P1 SYNCS.PHASECHK.TRANS64 P1, [R15+URZ+0x30820], R4 ;  /* 0x030820040f0095a7 */ /* 0x000e64000802007f */
[----:B-1----:R-:W-:Y:S05]  /*a2a0*/  @!P1 BRA `(.L_x_7270) ;  /* 0xfffffffc00f09947 */ /* 0x002fea000383ffff */
[----:B------:R-:W-:Y:S05]  /*a2b0*/  BRA `(.L_x_7271) ;  /* 0xffffffec00187947 */ /* 0x000fea000383ffff */
.L_x_7236:
[----:B----4-:R4:W1:Y:S02]  /*a2c0*/  SYNCS.PHASECHK.TRANS64.TRYWAIT P1, [R15+URZ+0x30840], R12 ;  /* 0x0308400c0f0075a7 */ /* 0x010864000802017f */
[----:B-1----:R-:W-:Y:S05]  /*a2d0*/  @!P1 NANOSLEEP.SYNCS 0x989680 ;  /* 0x009896800000995d */ /* 0x002fea0003900000 */
[----:B------:R-:W1:Y:S02]  /*a2e0*/  @!P1 SYNCS.PHASECHK.TRANS64 P1, [R15+URZ+0x30840], R12 ;  /* 0x0308400c0f0095a7 */ /* 0x000e64000802007f */
[----:B-1----:R-:W-:Y:S05]  /*a2f0*/  @!P1 BRA `(.L_x_7236) ;  /* 0xfffffffc00f09947 */ /* 0x002fea000383ffff */
[----:B------:R-:W-:Y:S05]  /*a300*/  BRA `(.L_x_7272) ;  /* 0xffffffec00d47947 */ /* 0x000fea000383ffff */
.L_x_7238:
[----:B-1----:R1:W2:Y:S02]  /*a310*/  SYNCS.PHASECHK.TRANS64.TRYWAIT P1, [R15+URZ+0x30828], R12 ;  /* 0x0308280c0f0075a7 */ /* 0x0022a4000802017f */
[----:B--2---:R-:W-:Y:S05]  /*a320*/  @!P1 NANOSLEEP.SYNCS 0x989680 ;  /* 0x009896800000995d */ /* 0x004fea0003900000 */
[----:B------:R-:W2:Y:S02]  /*a330*/  @!P1 SYNCS.PHASECHK.TRANS64 P1, [R15+URZ+0x30828], R12 ;  /* 0x0308280c0f0095a7 */ /* 0x000ea4000802007f */
[----:B--2---:R-:W-:Y:S05]  /*a340*/  @!P1 BRA `(.L_x_7238) ;  /* 0xfffffffc00f09947 */ /* 0x004fea000383ffff */
[----:B------:R-:W-:Y:S05]  /*a350*/  BRA `(.L_x_7273) ;  /* 0xfffffff000687947 */ /* 0x000fea000383ffff */
.L_x_7240:
[----:B------:R1:W1:Y:S02]  /*a360*/  SYNCS.PHASECHK.TRANS64.TRYWAIT P0, [R3+URZ+0x30840], R0 ;  /* 0x03084000030075a7 */ /* 0x000264000800017f */
[----:B-1----:R-:W-:Y:S05]  /*a370*/  @!P0 NANOSLEEP.SYNCS 0x989680 ;  /* 0x009896800000895d */ /* 0x002fea0003900000 */
[----:B------:R-:W1:Y:S02]  /*a380*/  @!P0 SYNCS.PHASECHK.TRANS64 P0, [R3+URZ+0x30840], R0 ;  /* 0x03084000030085a7 */ /* 0x000e64000800007f */
[----:B-1----:R-:W-:Y:S05]  /*a390*/  @!P0 BRA `(.L_x_7240) ;  /* 0xfffffffc00f08947 */ /* 0x002fea000383ffff */
[----:B------:R-:W-:Y:S05]  /*a3a0*/  BRA `(.L_x_7274) ;  /* 0xfffffff400187947 */ /* 0x000fea000383ffff */
.L_x_7242:
[----:B------:R-:W-:Y:S01]  /*a3b0*/  BSSY B0, `(.L_x_7275) ;  /* 0x0000006000007945 */ /* 0x000fe20003800000 */
[----:B------:R-:W-:-:S07]  /*a3c0*/  IMAD.MOV.U32 R15, RZ, RZ, -0x1 ;  /* 0xffffffffff0f7424 */ /* 0x000fce00078e00ff */
[----:B------:R-:W-:Y:S05]  /*a3d0*/  WARPSYNC.COLLECTIVE R15, `(.L_x_7276) ;  /* 0x000000000f0c7348 */ /* 0x000fea0003c00000 */
[----:B------:R-:W-:Y:S02]  /*a3e0*/  ELECT P6, UR62, PT ;  /* 0x00000000003e782f */ /* 0x000fe400038c0000 */
[----:B------:R-:W-:Y:S01]  /*a3f0*/  MOV R14, UR62 ;  /* 0x0000003e000e7c02 */ /* 0x000fe20008000f00 */
[----:B------:R-:W-:Y:S10]  /*a400*/  ENDCOLLECTIVE ;  /* 0x000000000000791b */ /* 0x000ff40003800000 */
.L_x_7276:
[----:B------:R-:W-:Y:S05]  /*a410*/  BSYNC B0 ;  /* 0x0000000000007941 */ /* 0x000fea0003800000 */
.L_x_7275:
[----:B------:R-:W-:Y:S05]  /*a420*/  BRA `(.L_x_7277) ;  /* 0xfffffff400c87947 */ /* 0x000fea000383ffff */
.L_x_7244:
[----:B-1----:R1:W2:Y:S02]  /*a430*/  SYNCS.PHASECHK.TRANS64.TRYWAIT P0, [R7+URZ], R4 ;  /* 0x00000004070075a7 */ /* 0x0022a4000800017f */
[----:B--2---:R-:W-:Y:S05]  /*a440*/  @!P0 NANOSLEEP.SYNCS 0x989680 ;  /* 0x009896800000895d */ /* 0x004fea0003900000 */
[----:B------:R-:W2:Y:S02]  /*a450*/  @!P0 SYNCS.PHASECHK.TRANS64 P0, [R7+URZ], R4 ;  /* 0x00000004070085a7 */ /* 0x000ea4000800007f */
[----:B--2---:R-:W-:Y:S05]  /*a460*/  @!P0 BRA `(.L_x_7244) ;  /* 0xfffffffc00f08947 */ /* 0x004fea000383ffff */
[----:B------:R-:W-:Y:S05]  /*a470*/  BRA `(.L_x_7278) ;  /* 0xfffffff800087947 */ /* 0x000fea000383ffff */
.L_x_7245:
[----:B--2---:R2:W3:Y:S02]  /*a480*/  SYNCS.PHASECHK.TRANS64.TRYWAIT P0, [R3+URZ], R0 ;  /* 0x00000000030075a7 */ /* 0x0044e4000800017f */
[----:B---3--:R-:W-:Y:S05]  /*a490*/  @!P0 NANOSLEEP.SYNCS 0x989680 ;  /* 0x009896800000895d */ /* 0x008fea0003900000 */
[----:B------:R-:W3:Y:S02]  /*a4a0*/  @!P0 SYNCS.PHASECHK.TRANS64 P0, [R3+URZ], R0 ;  /* 0x00000000030085a7 */ /* 0x000ee4000800007f */
[----:B---3--:R-:W-:Y:S05]  /*a4b0*/  @!P0 BRA `(.L_x_7245) ;  /* 0xfffffffc00f08947 */ /* 0x008fea000383ffff */
[----:B------:R-:W-:Y:S05]  /*a4c0*/  BRA `(.L_x_7279) ;  /* 0xfffffff400fc7947 */ /* 0x000fea000383ffff */
.L_x_7247:
[----:B--2---:R2:W3:Y:S02]  /*a4d0*/  SYNCS.PHASECHK.TRANS64.TRYWAIT P0, [R5+URZ], R4 ;  /* 0x00000004050075a7 */ /* 0x0044e4000800017f */
[----:B---3--:R-:W-:Y:S05]  /*a4e0*/  @!P0 NANOSLEEP.SYNCS 0x989680 ;  /* 0x009896800000895d */ /* 0x008fea0003900000 */
[----:B------:R-:W3:Y:S02]  /*a4f0*/  @!P0 SYNCS.PHASECHK.TRANS64 P0, [R5+URZ], R4 ;  /* 0x00000004050085a7 */ /* 0x000ee4000800007f */
[----:B---3--:R-:W-:Y:S05]  /*a500*/  @!P0 BRA `(.L_x_7247) ;  /* 0xfffffffc00f08947 */ /* 0x008fea000383ffff */
[----:B------:R-:W-:Y:S05]  /*a510*/  BRA `(.L_x_7280) ;  /* 0xfffffff800007947 */ /* 0x000fea000383ffff */
.L_x_7281:
        /* <DEDUP_REMOVED lines=14> */
.L_x_7343:


//--------------------- .text._ZN7cutlass13device_kernelIN5flash22FlashAttnBwdPreprocessIN4cute5tupleIJNS3_1CILi64EEENS5_ILi128EEEEEENS_6half_tEfNS_4arch4Sm90ELb1ELb1EEEEEvNT_6ParamsE --------------------------
	.section	.text._ZN7cutlass13device_kernelIN5flash22FlashAttnBwdPreprocessIN4cute5tupleIJNS3_1CILi64EEENS5_ILi128EEEEEENS_6half_tEfNS_4arch4Sm90ELb1ELb1EEEEEvNT_6ParamsE,"ax",@progbits
	.align	128
.text._ZN7cutlass13device_kernelIN5flash22FlashAttnBwdPreprocessIN4cute5tupleIJNS3_1CILi64EEENS5_ILi128EEEEEENS_6half_tEfNS_4arch4Sm90ELb1ELb1EEEEEvNT_6ParamsE:
        .type           _ZN7cutlass13device_kernelIN5flash22FlashAttnBwdPreprocessIN4cute5tupleIJNS3_1CILi64EEENS5_ILi128EEEEEENS_6half_tEfNS_4arch4Sm90ELb1ELb1EEEEEvNT_6ParamsE,@function
        .size           _ZN7cutlass13device_kernelIN5flash22FlashAttnBwdPreprocessIN4cute5tupleIJNS3_1CILi64EEENS5_ILi128EEEEEENS_6half_tEfNS_4arch4Sm90ELb1ELb1EEEEEvNT_6ParamsE,(.L_x_7344 - _ZN7cutlass13device_kernelIN5flash22FlashAttnBwdPreprocessIN4cute5tupleIJNS3_1CILi64EEENS5_ILi128EEEEEENS_6half_tEfNS_4arch4Sm90ELb1ELb1EEEEEvNT_6ParamsE)
        .other          _ZN7cutlass13device_kernelIN5flash22FlashAttnBwdPreprocessIN4cute5tupleIJNS3_1CILi64EEENS5_ILi128EEEEEENS_6half_tEfNS_4arch4Sm90ELb1ELb1EEEEEvNT_6ParamsE,@"STO_CUDA_ENTRY STV_DEFAULT"
_ZN7cutlass13device_kernelIN5flash22FlashAttnBwdPreprocessIN4cute5tupleIJNS3_1CILi64EEENS5_ILi128EEEEEENS_6half_tEfNS_4arch4Sm90ELb1ELb1EEEEEvNT_6ParamsE:
        /* <DEDUP_REMOVED lines=11> */
[----:B------:R-:W-:Y:S01]  /*00b0*/  ISETP.NE.U32.AND P2, PT, R4, RZ, PT ;  /* 0x000000ff0400720c */ /* 0x000fe20003f45070 */
[----:B-1----:R-:W-:-:S04]  /*00c0*/  IMAD.WIDE R6, R0, 0x4, R6 ;  /* 0x0000000400067825 */ /* 0x002fc800078e0206 */
[----:B------:R-:W0:Y:S01]  /*00d0*/  @P1 LDC.64 R8, c[0x0][0x2f8] ;  /* 0x0000be00ff081b82 */ /* 0x000e220000000a00 */
[----:B------:R-:W-:-:S05]  /*00e0*/  MOV R4, UR6 ;  /* 0x0000000600047c02 */ /* 0x000fca0008000f00 */
[----:B------:R1:W5:Y:S01]  /*00f0*/  @P0 LDG.E R48, desc[UR4][R6.64] ;  /* 0x0000000406300981 */ /* 0x000362000c1e1900 */
[----:B------:R-:W-:Y:S01]  /*0100*/  ISETP.NE.AND.EX P2, PT, R5, RZ, PT, P2 ;  /* 0x000000ff0500720c */ /* 0x000fe20003f45320 */
[----:B------:R-:W2:Y:S01]  /*0110*/  S2R R2, SR_CTAID.X ;  /* 0x0000000000027919 */ /* 0x000ea20000002500 */
[----:B------:R-:W3:Y:S01]  /*0120*/  S2R R3, SR_TID.X ;  /* 0x0000000000037919 */ /* 0x000ee20000002100 */
[----:B0-----:R-:W-:-:S05]  /*0130*/  @P1 IMAD.WIDE R8, R0, 0x4, R8 ;  /* 0x0000000400081825 */ /* 0x001fca00078e0208 */
[----:B------:R1:W5:Y:S01]  /*0140*/  @P1 LDG.E R4, desc[UR4][R8.64] ;  /* 0x0000000408041981 */ /* 0x000362000c1e1900 */
[----:B--2---:R-:W-:Y:S01]  /*0150*/  SHF.L.U32 R5, R2, 0x6, RZ ;  /* 0x0000000602057819 */ /* 0x004fe200000006ff */
[----:B---3--:R-:W-:Y:S06]  /*0160*/  @P1 BRA `(.L_x_7282) ;  /* 0x0000000000101947 */ /* 0x008fec0003800000 */
[----:B------:R-:W-:Y:S05]  /*0170*/  @!P0 BRA `(.L_x_7282) ;  /* 0x00000000000c8947 */ /* 0x000fea0003800000 */
[----:B-1----:R-:W2:Y:S04]  /*0180*/  LDG.E R9, desc[UR4][R6.64] ;  /* 0x0000000406097981 */ /* 0x002ea8000c1e1900 */
[----:B-----5:R-:W2:Y:S02]  /*0190*/  LDG.E R4, desc[UR4][R6.64+0x4] ;  /* 0x0000040406047981 */ /* 0x020ea4000c1e1900 */
[----:B--2---:R-:W-:-:S07]  /*01a0*/  IADD3 R4, -R9, R4, RZ ;  /* 0x0000000409047210 */ /* 0x004fce0007ffe1ff */
.L_x_7282:
[----:B-----5:R-:W-:-:S13]  /*01b0*/  ISETP.LE.AND P1, PT, R4, R5, PT ;  /* 0x000000050400720c */ /* 0x020fda0003f23270 */
[----:B------:R-:W-:Y:S05]  /*01c0*/  @P2 EXIT P1 ;  /* 0x000000000000294d */ /* 0x000fea0000800000 */
[----:B------:R-:W0:Y:S01]  /*01d0*/  S2UR UR6, SR_CTAID.Y ;  /* 0x00000000000679c3 */ /* 0x000e220000002600 */
[----:B------:R-:W-:Y:S01]  /*01e0*/  ISETP.GT.AND P1, PT, R3, 0x3f, PT ;  /* 0x0000003f0300780c */ /* 0x000fe20003f24270 */
[----:B------:R-:W-:Y:S01]  /*01f0*/  BSSY B0, `(.L_x_7283) ;  /* 0x0000026000007945 */ /* 0x000fe20003800000 */
[----:B------:R-:W-:Y:S02]  /*0200*/  IADD3 R47, -R5, R4, RZ ;  /* 0x00000004052f7210 */ /* 0x000fe40007ffe1ff */
[----:B------:R-:W-:Y:S02]  /*0210*/  CS2R R14, SRZ ;  /* 0x00000000000e7805 */ /* 0x000fe4000001ff00 */
[----:B-1----:R-:W-:Y:S02]  /*0220*/  SHF.R.S32.HI R6, RZ, 0x1f, R3 ;  /* 0x0000001fff067819 */ /* 0x002fe40000011403 */
[----:B------:R-:W-:Y:S01]  /*0230*/  ISETP.GE.OR P4, PT, R3, R47, P1 ;  /* 0x0000002f0300720c */ /* 0x000fe20000f86670 */
[----:B------:R-:W1:Y:S01]  /*0240*/  LDC.64 R10, c[0x0][0x230] ;  /* 0x00008c00ff0a7b82 */ /* 0x000e620000000a00 */
[----:B------:R-:W-:-:S02]  /*0250*/  LEA.HI R7, R6, R3, RZ, 0x4 ;  /* 0x0000000306077211 */ /* 0x000fc400078f20ff */
[----:B------:R-:W-:Y:S02]  /*0260*/  SHF.R.S32.HI R41, RZ, 0x1f, R0 ;  /* 0x0000001fff297819 */ /* 0x000fe40000011400 */
[----:B------:R-:W-:Y:S02]  /*0270*/  LOP3.LUT R8, R7, 0xfffffff0, RZ, 0xc0, !PT ;  /* 0xfffffff007087812 */ /* 0x000fe400078ec0ff */
[----:B------:R-:W-:Y:S02]  /*0280*/  SHF.R.S32.HI R6, RZ, 0x4, R7 ;  /* 0x00000004ff067819 */ /* 0x000fe40000011407 */
[----:B------:R-:W-:Y:S02]  /*0290*/  IADD3 R45, -R8, R3, RZ ;  /* 0x00000003082d7210 */ /* 0x000fe40007ffe1ff */
[----:B------:R-:W-:Y:S02]  /*02a0*/  @P0 SHF.R.S32.HI R15, RZ, 0x1f, R48 ;  /* 0x0000001fff0f0819 */ /* 0x000fe40000011430 */
[----:B------:R-:W-:-:S02]  /*02b0*/  @P0 MOV R14, R48 ;  /* 0x00000030000e0202 */ /* 0x000fc40000000f00 */
[----:B------:R-:W-:Y:S01]  /*02c0*/  ISETP.GE.AND P3, PT, R6, R47, PT ;  /* 0x0000002f0600720c */ /* 0x000fe20003f66270 */
[----:B0-----:R-:W-:Y:S01]  /*02d0*/  USHF.R.S32.HI UR7, URZ, 0x1f, UR6 ;  /* 0x0000001f3f077899 */ /* 0x001fe20008011406 */
[----:B------:R-:W-:Y:S02]  /*02e0*/  SEL R7, R0, RZ, !P2 ;  /* 0x000000ff00077207 */ /* 0x000fe40005000000 */
[----:B------:R-:W-:Y:S02]  /*02f0*/  MOV R40, 0x7f800000 ;  /* 0x7f80000000287802 */ /* 0x000fe40000000f00 */
[----:B------:R-:W-:Y:S02]  /*0300*/  SHF.L.U32 R8, R45, 0x3, RZ ;  /* 0x000000032d087819 */ /* 0x000fe400000006ff */
[----:B------:R-:W-:Y:S01]  /*0310*/  SEL R41, R41, RZ, !P2 ;  /* 0x000000ff29297207 */ /* 0x000fe20005000000 */
[----:B------:R-:W-:Y:S06]  /*0320*/  @P4 BRA `(.L_x_7284) ;  /* 0x0000000000484947 */ /* 0x000fec0003800000 */
[----:B------:R-:W0:Y:S01]  /*0330*/  LDC.64 R18, c[0x0][0x290] ;  /* 0x0000a400ff127b82 */ /* 0x000e220000000a00 */
[----:B------:R-:W-:Y:S01]  /*0340*/  SHF.R.S32.HI R13, RZ, 0x1f, R5 ;  /* 0x0000001fff0d7819 */ /* 0x000fe20000011405 */
[----:B------:R-:W-:Y:S01]  /*0350*/  ULDC.64 UR8, c[0x0][0x298] ;  /* 0x0000a60000087ab9 */ /* 0x000fe20000000a00 */
[--C-:B------:R-:W-:Y:S02]  /*0360*/  SHF.R.S32.HI R16, RZ, 0x1f, R3.reuse ;  /* 0x0000001fff107819 */ /* 0x100fe40000011403 */
[----:B------:R-:W-:-:S04]  /*0370*/  IADD3 R12, P2, P4, R14, R5, R3 ;  /* 0x000000050e0c7210 */ /* 0x000fc80007c5e003 */
[----:B------:R-:W-:Y:S01]  /*0380*/  IADD3.X R13, R15, R13, R16, P2, P4 ;  /* 0x0000000d0f0d7210 */ /* 0x000fe200017e8410 */
[C---:B0-----:R-:W-:Y:S02]  /*0390*/  IMAD R16, R18.reuse, UR7, RZ ;  /* 0x0000000712107c24 */ /* 0x041fe4000f8e02ff */
        /* <DEDUP_REMOVED lines=11> */
.L_x_7284:
[----:B------:R-:W-:Y:S05]  /*0450*/  BSYNC B0 ;  /* 0x0000000000007941 */ /* 0x000fea0003800000 */
.L_x_7283:
[----:B------:R-:W-:Y:S01]  /*0460*/  ULDC UR8, c[0x0][0x21c] ;  /* 0x0000870000087ab9 */ /* 0x000fe20000000800 */
[----:B0-----:R-:W0:Y:S01]  /*0470*/  LDC.64 R16, c[0x0][0x250] ;  /* 0x00009400ff107b82 */ /* 0x001e220000000a00 */
[----:B------:R-:W-:Y:S02]  /*0480*/  ISETP.LT.AND P6, PT, R8, UR8, !P3 ;  /* 0x0000000808007c0c */ /* 0x000fe4000dfc1270 */
[----:B------:R-:W-:Y:S02]  /*0490*/  SHF.R.S32.HI R42, RZ, 0x1f, R6 ;  /* 0x0000001fff2a7819 */ /* 0x000fe40000011406 */
[----:B------:R-:W-:Y:S01]  /*04a0*/  IADD3 R36, P2, R6, R14, RZ ;  /* 0x0000000e06247210 */ /* 0x000fe20007f5e0ff */
[----:B-1----:R-:W-:Y:S01]  /*04b0*/  IMAD R14, R10, UR7, RZ ;  /* 0x000000070a0e7c24 */ /* 0x002fe2000f8e02ff */
[----:B------:R-:W-:Y:S02]  /*04c0*/  SHF.R.S32.HI R9, RZ, 0x1f, R8 ;  /* 0x0000001fff097819 */ /* 0x000fe40000011408 */
[----:B------:R-:W-:Y:S01]  /*04d0*/  IADD3.X R37, R42, R15, RZ, P2, !PT ;  /* 0x0000000f2a257210 */ /* 0x000fe200017fe4ff */
[----:B------:R-:W-:Y:S01]  /*04e0*/  IMAD R11, R11, UR6, R14 ;  /* 0x000000060b0b7c24 */ /* 0x000fe2000f8e020e */
[----:B------:R-:W-:Y:S01]  /*04f0*/  ISETP.GE.AND P2, PT, R8, UR8, PT ;  /* 0x0000000808007c0c */ /* 0x000fe2000bf46270 */
[----:B------:R-:W-:Y:S01]  /*0500*/  IMAD.WIDE.U32 R14, R10, UR6, R8 ;  /* 0x000000060a0e7c25 */ /* 0x000fe2000f8e0008 */
[----:B------:R-:W-:Y:S01]  /*0510*/  IADD3 R44, R6, 0x10, RZ ;  /* 0x00000010062c7810 */ /* 0x000fe20007ffe0ff */
[----:B------:R-:W1:Y:S01]  /*0520*/  @P6 LDC.64 R12, c[0x0][0x228] ;  /* 0x00008a00ff0c6b82 */ /* 0x000e620000000a00 */
[----:B------:R-:W-:Y:S01]  /*0530*/  ULDC.64 UR8, c[0x0][0x238] ;  /* 0x00008e0000087ab9 */ /* 0x000fe20000000a00 */
[----:B------:R-:W-:Y:S01]  /*0540*/  IMAD.WIDE R36, R2, 0x40, R36 ;  /* 0x0000004002247825 */ /* 0x000fe200078e0224 */
[----:B------:R-:W-:-:S02]  /*0550*/  ISETP.LT.AND P4, PT, R44, R47, !P2 ;  /* 0x0000002f2c00720c */ /* 0x000fc40005781270 */
[----:B------:R-:W-:Y:S01]  /*0560*/  IADD3 R15, R15, R11, RZ ;  /* 0x0000000b0f0f7210 */ /* 0x000fe20007ffe0ff */
[----:B------:R-:W-:Y:S01]  /*0570*/  IMAD R18, R41, UR8, RZ ;  /* 0x0000000829127c24 */ /* 0x000fe2000f8e02ff */
[----:B------:R-:W-:Y:S01]  /*0580*/  IADD3 R43, R6, 0x20, RZ ;  /* 0x00000020062b7810 */ /* 0x000fe20007ffe0ff */
[----:B------:R-:W2:Y:S02]  /*0590*/  @P6 LDC.64 R20, c[0x0][0x210] ;  /* 0x00008400ff146b82 */ /* 0x000ea40000000a00 */
[C---:B------:R-:W-:Y:S02]  /*05a0*/  IMAD R19, R7.reuse, UR9, R18 ;  /* 0x0000000907137c24 */ /* 0x040fe4000f8e0212 */
[C---:B0-----:R-:W-:Y:S02]  /*05b0*/  IMAD R22, R16.reuse, UR7, RZ ;  /* 0x0000000710167c24 */ /* 0x041fe4000f8e02ff */
[----:B------:R-:W-:Y:S01]  /*05c0*/  IMAD.WIDE.U32 R38, R7, UR8, R14 ;  /* 0x0000000807267c25 */ /* 0x000fe2000f8e000e */
[----:B------:R-:W-:Y:S01]  /*05d0*/  ULDC.64 UR8, c[0x0][0x258] ;  /* 0x0000960000087ab9 */ /* 0x000fe20000000a00 */
[----:B------:R-:W0:Y:S02]  /*05e0*/  @P6 LDC.64 R10, c[0x0][0x248] ;  /* 0x00009200ff0a6b82 */ /* 0x000e240000000a00 */
[----:B------:R-:W-:Y:S01]  /*05f0*/  IMAD R17, R17, UR6, R22 ;  /* 0x0000000611117c24 */ /* 0x000fe2000f8e0216 */
[----:B------:R-:W-:Y:S01]  /*0600*/  IADD3 R39, R39, R19, RZ ;  /* 0x0000001327277210 */ /* 0x000fe20007ffe0ff */
[----:B------:R-:W-:Y:S01]  /*0610*/  IMAD.WIDE.U32 R8, R16, UR6, R8 ;  /* 0x0000000610087c25 */ /* 0x000fe2000f8e0008 */
[----:B------:R-:W-:-:S02]  /*0620*/  @P4 MOV R24, R38 ;  /* 0x0000002600184202 */ /* 0x000fc40000000f00 */
[----:B------:R-:W-:Y:S01]  /*0630*/  @P4 MOV R25, R39 ;  /* 0x0000002700194202 */ /* 0x000fe20000000f00 */
[-C--:B-1----:R-:W-:Y:S01]  /*0640*/  @P6 IMAD R18, R37, R12.reuse, RZ ;  /* 0x0000000c25126224 */ /* 0x082fe200078e02ff */
[----:B------:R-:W1:Y:S01]  /*0650*/  @P6 LDC.64 R22, c[0x0][0x240] ;  /* 0x00009000ff166b82 */ /* 0x000e620000000a00 */
[----:B------:R-:W-:Y:S01]  /*0660*/  IADD3 R9, R9, R17, RZ ;  /* 0x0000001109097210 */ /* 0x000fe20007ffe0ff */
[----:B------:R-:W-:Y:S02]  /*0670*/  IMAD R14, R41, UR8, RZ ;  /* 0x00000008290e7c24 */ /* 0x000fe4000f8e02ff */
[C---:B------:R-:W-:Y:S02]  /*0680*/  @P6 IMAD R15, R36.reuse, R13, R18 ;  /* 0x0000000d240f6224 */ /* 0x040fe400078e0212 */
[----:B------:R-:W-:Y:S02]  /*0690*/  @P6 IMAD.WIDE.U32 R12, R36, R12, R38 ;  /* 0x0000000c240c6225 */ /* 0x000fe400078e0026 */
[----:B------:R-:W3:Y:S02]  /*06a0*/  @P4 LDC.64 R18, c[0x0][0x228] ;  /* 0x00008a00ff124b82 */ /* 0x000ee40000000a00 */
[C---:B------:R-:W-:Y:S01]  /*06b0*/  IMAD R53, R7.reuse, UR9, R14 ;  /* 0x0000000907357c24 */ /* 0x040fe2000f8e020e */
[----:B--2---:R-:W-:Y:S01]  /*06c0*/  @P6 LEA R20, P5, R12, R20, 0x1 ;  /* 0x000000140c146211 */ /* 0x004fe200078a08ff */
[----:B------:R-:W-:Y:S01]  /*06d0*/  IMAD.WIDE.U32 R58, R7, UR8, R8 ;  /* 0x00000008073a7c25 */ /* 0x000fe2000f8e0008 */
[----:B------:R-:W-:-:S02]  /*06e0*/  @P6 IADD3 R8, R13, R15, RZ ;  /* 0x0000000f0d086210 */ /* 0x000fc40007ffe0ff */
[----:B------:R-:W-:Y:S01]  /*06f0*/  CS2R R14, SRZ ;  /* 0x00000000000e7805 */ /* 0x000fe2000001ff00 */
[----:B------:R-:W2:Y:S01]  /*0700*/  @P4 LDC.64 R60, c[0x0][0x210] ;  /* 0x00008400ff3c4b82 */ /* 0x000ea20000000a00 */
[----:B0-----:R-:W-:Y:S01]  /*0710*/  @P6 IMAD R9, R37, R10, RZ ;  /* 0x0000000a25096224 */ /* 0x001fe200078e02ff */
[----:B------:R-:W-:Y:S02]  /*0720*/  IADD3 R53, R59, R53, RZ ;  /* 0x000000353b357210 */ /* 0x000fe40007ffe0ff */
[----:B------:R-:W-:Y:S01]  /*0730*/  @P6 LEA.HI.X R21, R12, R21, R8, 0x1, P5 ;  /* 0x000000150c156211 */ /* 0x000fe200028f0c08 */
[C---:B------:R-:W-:Y:S01]  /*0740*/  @P6 IMAD R13, R36.reuse, R11, R9 ;  /* 0x0000000b240d6224 */ /* 0x040fe200078e0209 */
[----:B------:R-:W-:Y:S02]  /*0750*/  @P6 MOV R52, R58 ;  /* 0x0000003a00346202 */ /* 0x000fe40000000f00 */
[C---:B------:R-:W-:Y:S01]  /*0760*/  @P4 IADD3 R27, P5, R36.reuse, 0x10, RZ ;  /* 0x00000010241b4810 */ /* 0x040fe20007fbe0ff */
[----:B------:R-:W0:Y:S02]  /*0770*/  @P4 LDC.64 R16, c[0x0][0x248] ;  /* 0x00009200ff104b82 */ /* 0x000e240000000a00 */
[----:B------:R-:W-:Y:S01]  /*0780*/  @P6 IMAD.WIDE.U32 R10, R36, R10, R52 ;  /* 0x0000000a240a6225 */ /* 0x000fe200078e0034 */
[----:B------:R-:W-:-:S04]  /*0790*/  @P4 IADD3.X R9, RZ, R37, RZ, P5, !PT ;  /* 0x00000025ff094210 */ /* 0x000fc80002ffe4ff */
[----:B------:R-:W-:Y:S01]  /*07a0*/  @P6 IADD3 R8, R11, R13, RZ ;  /* 0x0000000d0b086210 */ /* 0x000fe20007ffe0ff */
[----:B---3--:R-:W-:Y:S01]  /*07b0*/  @P4 IMAD R12, R9, R18, RZ ;  /* 0x00000012090c4224 */ /* 0x008fe200078e02ff */
[C---:B-1----:R-:W-:Y:S01]  /*07c0*/  @P6 LEA R22, P5, R10.reuse, R22, 0x1 ;  /* 0x000000160a166211 */ /* 0x042fe200078a08ff */
[----:B------:R-:W1:Y:S02]  /*07d0*/  @P4 LDC.64 R32, c[0x0][0x240] ;  /* 0x00009000ff204b82 */ /* 0x000e640000000a00 */
[----:B------:R-:W-:Y:S01]  /*07e0*/  @P4 IMAD R29, R27, R19, R12 ;  /* 0x000000131b1d4224 */ /* 0x000fe200078e020c */
[----:B------:R-:W-:Y:S02]  /*07f0*/  @P6 LEA.HI.X R23, R10, R23, R8, 0x1, P5 ;  /* 0x000000170a176211 */ /* 0x000fe400028f0c08 */
[----:B------:R-:W-:Y:S02]  /*0800*/  CS2R R8, SRZ ;  /* 0x0000000000087805 */ /* 0x000fe4000001ff00 */
[----:B------:R-:W-:-:S02]  /*0810*/  CS2R R10, SRZ ;  /* 0x00000000000a7805 */ /* 0x000fc4000001ff00 */
[----:B------:R-:W-:Y:S01]  /*0820*/  CS2R R12, SRZ ;  /* 0x00000000000c7805 */ /* 0x000fe2000001ff00 */
[----:B------:R-:W-:Y:S01]  /*0830*/  @P4 IMAD.WIDE.U32 R18, R27, R18, R24 ;  /* 0x000000121b124225 */ /* 0x000fe200078e0018 */
[----:B------:R-:W-:Y:S02]  /*0840*/  ISETP.LT.AND P5, PT, R43, R47, !P2 ;  /* 0x0000002f2b00720c */ /* 0x000fe400057a1270 */
[----:B------:R-:W-:Y:S01]  /*0850*/  IADD3 R46, R6, 0x30, RZ ;  /* 0x00000030062e7810 */ /* 0x000fe20007ffe0ff */
[----:B------:R3:W4:Y:S01]  /*0860*/  @P6 LDG.E.128 R8, desc[UR4][R20.64] ;  /* 0x0000000414086981 */ /* 0x000722000c1e1d00 */
[----:B------:R-:W-:-:S03]  /*0870*/  @P4 IADD3 R19, R19, R29, RZ ;  /* 0x0000001d13134210 */ /* 0x000fc60007ffe0ff */
[----:B------:R0:W4:Y:S01]  /*0880*/  @P6 LDG.E.128 R12, desc[UR4][R22.64] ;  /* 0x00000004160c6981 */ /* 0x000122000c1e1d00 */
[----:B--2---:R-:W-:Y:S02]  /*0890*/  @P4 LEA R60, P6, R18, R60, 0x1 ;  /* 0x0000003c123c4211 */ /* 0x004fe400078c08ff */
[----:B------:R-:W-:Y:S02]  /*08a0*/  ISETP.LT.AND P2, PT, R46, R47, !P2 ;  /* 0x0000002f2e00720c */ /* 0x000fe40005741270 */
[----:B------:R-:W-:Y:S01]  /*08b0*/  @P4 LEA.HI.X R61, R18, R61, R19, 0x1, P6 ;  /* 0x0000003d123d4211 */ /* 0x000fe200030f0c13 */
[----:B------:R-:W2:Y:S01]  /*08c0*/  @P5 LDC.64 R56, c[0x0][0x228] ;  /* 0x00008a00ff385b82 */ /* 0x000ea20000000a00 */
[----:B------:R-:W-:Y:S02]  /*08d0*/  @P4 IADD3 R27, P6, R36, 0x10, RZ ;  /* 0x00000010241b4810 */ /* 0x000fe40007fde0ff */
[----:B---3--:R-:W-:Y:S02]  /*08e0*/  @P4 MOV R20, R58 ;  /* 0x0000003a00144202 */ /* 0x008fe40000000f00 */
[----:B------:R-:W-:-:S02]  /*08f0*/  @P4 IADD3.X R19, RZ, R37, RZ, P6, !PT ;  /* 0x00000025ff134210 */ /* 0x000fc400037fe4ff */
[----:B------:R-:W-:Y:S01]  /*0900*/  @P4 MOV R21, R53 ;  /* 0x0000003500154202 */ /* 0x000fe20000000f00 */
[----:B------:R-:W3:Y:S01]  /*0910*/  @P5 LDC.64 R50, c[0x0][0x248] ;  /* 0x00009200ff325b82 */ /* 0x000ee20000000a00 */
[----:B------:R-:W-:Y:S01]  /*0920*/  @P5 MOV R54, R38 ;  /* 0x0000002600365202 */ /* 0x000fe20000000f00 */
[-C--:B0-----:R-:W-:Y:S01]  /*0930*/  @P4 IMAD R18, R19, R16.reuse, RZ ;  /* 0x0000001013124224 */ /* 0x081fe200078e02ff */
[C---:B------:R-:W-:Y:S02]  /*0940*/  @P5 IADD3 R19, P6, R36.reuse, 0x20, RZ ;  /* 0x0000002024135810 */ /* 0x040fe40007fde0ff */
[----:B------:R-:W-:Y:S01]  /*0950*/  @P5 MOV R55, R39 ;  /* 0x0000002700375202 */ /* 0x000fe20000000f00 */
[C---:B------:R-:W-:Y:S01]  /*0960*/  @P4 IMAD R25, R27.reuse, R17, R18 ;  /* 0x000000111b194224 */ /* 0x040fe200078e0212 */
[----:B------:R-:W-:Y:S01]  /*0970*/  @P5 IADD3.X R23, RZ, R37, RZ, P6, !PT ;  /* 0x00000025ff175210 */ /* 0x000fe200037fe4ff */
[----:B------:R-:W0:Y:S01]  /*0980*/  @P2 LDC.64 R34, c[0x0][0x228] ;  /* 0x00008a00ff222b82 */ /* 0x000e220000000a00 */
[----:B------:R-:W-:Y:S01]  /*0990*/  @P5 IADD3 R18, P6, R36, 0x20, RZ ;  /* 0x0000002024125810 */ /* 0x000fe20007fde0ff */
[----:B------:R-:W-:-:S03]  /*09a0*/  @P4 IMAD.WIDE.U32 R16, R27, R16, R20 ;  /* 0x000000101b104225 */ /* 0x000fc600078e0014 */
[----:B------:R-:W-:Y:S02]  /*09b0*/  @P5 IADD3.X R49, RZ, R37, RZ, P6, !PT ;  /* 0x00000025ff315210 */ /* 0x000fe400037fe4ff */
[----:B------:R-:W-:Y:S01]  /*09c0*/  @P4 IADD3 R17, R17, R25, RZ ;  /* 0x0000001911114210 */ /* 0x000fe20007ffe0ff */
[----:B------:R-:W0:Y:S01]  /*09d0*/  @P5 LDC.64 R30, c[0x0][0x210] ;  /* 0x00008400ff1e5b82 */ /* 0x000e220000000a00 */
[C---:B-1----:R-:W-:Y:S01]  /*09e0*/  @P4 LEA R32, P6, R16.reuse, R32, 0x1 ;  /* 0x0000002010204211 */ /* 0x042fe200078c08ff */
[-C--:B--2---:R-:W-:Y:S01]  /*09f0*/  @P5 IMAD R20, R23, R56.reuse, RZ ;  /* 0x0000003817145224 */ /* 0x084fe200078e02ff */
[----:B------:R-:W-:Y:S01]  /*0a00*/  CS2R R22, SRZ ;  /* 0x0000000000167805 */ /* 0x000fe2000001ff00 */
[C---:B------:R-:W-:Y:S01]  /*0a10*/  @P5 IMAD.WIDE.U32 R54, R19.reuse, R56, R54 ;  /* 0x0000003813365225 */ /* 0x040fe200078e0036 */
[----:B------:R-:W-:Y:S02]  /*0a20*/  @P4 LEA.HI.X R33, R16, R33, R17, 0x1, P6 ;  /* 0x0000002110214211 */ /* 0x000fe400030f0c11 */
[----:B------:R-:W-:Y:S01]  /*0a30*/  @P2 IADD3 R52, P6, R36, 0x30, RZ ;  /* 0x0000003024342810 */ /* 0x000fe20007fde0ff */
[----:B------:R-:W1:Y:S01]  /*0a40*/  @P2 LDC.64 R24, c[0x0][0x248] ;  /* 0x00009200ff182b82 */ /* 0x000e620000000a00 */
[----:B------:R-:W-:Y:S01]  /*0a50*/  @P5 IMAD R57, R19, R57, R20 ;  /* 0x0000003913395224 */ /* 0x000fe200078e0214 */
[----:B------:R-:W-:Y:S01]  /*0a60*/  @P5 MOV R16, R58 ;  /* 0x0000003a00105202 */ /* 0x000fe20000000f00 */
[----:B---3--:R-:W-:Y:S01]  /*0a70*/  @P5 IMAD R49, R49, R50, RZ ;  /* 0x0000003231315224 */ /* 0x008fe200078e02ff */
[----:B------:R-:W-:-:S02]  /*0a80*/  @P2 IADD3.X R21, RZ, R37, RZ, P6, !PT ;  /* 0x00000025ff152210 */ /* 0x000fc400037fe4ff */
[----:B------:R-:W-:Y:S01]  /*0a90*/  @P5 MOV R17, R53 ;  /* 0x0000003500115202 */ /* 0x000fe20000000f00 */
[C---:B------:R-:W-:Y:S01]  /*0aa0*/  @P5 IMAD R49, R18.reuse, R51, R49 ;  /* 0x0000003312315224 */ /* 0x040fe200078e0231 */
[----:B------:R-:W2:Y:S01]  /*0ab0*/  @P2 LDC.64 R28, c[0x0][0x210] ;  /* 0x00008400ff1c2b82 */ /* 0x000ea20000000a00 */
[----:B0-----:R-:W-:Y:S01]  /*0ac0*/  @P2 IMAD R56, R21, R34, RZ ;  /* 0x0000002215382224 */ /* 0x001fe200078e02ff */
[----:B------:R-:W-:Y:S01]  /*0ad0*/  CS2R R20, SRZ ;  /* 0x0000000000147805 */ /* 0x000fe2000001ff00 */
[----:B------:R-:W-:Y:S01]  /*0ae0*/  @P5 IMAD.WIDE.U32 R50, R18, R50, R16 ;  /* 0x0000003212325225 */ /* 0x000fe200078e0010 */
[----:B------:R-:W-:Y:S02]  /*0af0*/  CS2R R16, SRZ ;  /* 0x0000000000107805 */ /* 0x000fe4000001ff00 */
[----:B------:R-:W-:Y:S01]  /*0b00*/  CS2R R18, SRZ ;  /* 0x0000000000127805 */ /* 0x000fe2000001ff00 */
[----:B------:R-:W-:Y:S01]  /*0b10*/  @P2 IMAD R35, R52, R35, R56 ;  /* 0x0000002334232224 */ /* 0x000fe200078e0238 */
[----:B------:R-:W0:Y:S01]  /*0b20*/  @P5 LDC.64 R26, c[0x0][0x240] ;  /* 0x00009000ff1a5b82 */ /* 0x000e220000000a00 */
[----:B------:R3:W4:Y:S01]  /*0b30*/  @P4 LDG.E.128 R20, desc[UR4][R32.64] ;  /* 0x0000000420144981 */ /* 0x000722000c1e1d00 */
[----:B------:R-:W-:-:S03]  /*0b40*/  @P2 IADD3 R56, P6, R36, 0x30, RZ ;  /* 0x0000003024382810 */ /* 0x000fc60007fde0ff */
[----:B------:R-:W4:Y:S03]  /*0b50*/  @P4 LDG.E.128 R16, desc[UR4][R60.64] ;  /* 0x000000043c104981 */ /* 0x000f26000c1e1d00 */
[----:B---3--:R-:W3:Y:S01]  /*0b60*/  @P2 LDC.64 R32, c[0x0][0x240] ;  /* 0x00009000ff202b82 */ /* 0x008ee20000000a00 */
[----:B------:R-:W-:Y:S02]  /*0b70*/  @P5 LEA R36, P4, R54, R30, 0x1 ;  /* 0x0000001e36245211 */ /* 0x000fe400078808ff */
[----:B------:R-:W-:Y:S01]  /*0b80*/  @P2 IADD3.X R30, RZ, R37, RZ, P6, !PT ;  /* 0x00000025ff1e2210 */ /* 0x000fe200037fe4ff */
[----:B------:R-:W-:Y:S01]  /*0b90*/  @P2 IMAD.WIDE.U32 R38, R52, R34, R38 ;  /* 0x0000002234262225 */ /* 0x000fe200078e0026 */
[----:B------:R-:W-:Y:S02]  /*0ba0*/  @P5 IADD3 R55, R55, R57, RZ ;  /* 0x0000003937375210 */ /* 0x000fe40007ffe0ff */
[----:B------:R-:W-:Y:S01]  /*0bb0*/  @P2 MOV R59, R53 ;  /* 0x00000035003b2202 */ /* 0x000fe20000000f00 */
[----:B-1----:R-:W-:Y:S01]  /*0bc0*/  @P2 IMAD R30, R30, R24, RZ ;  /* 0x000000181e1e2224 */ /* 0x002fe200078e02ff */
[----:B------:R-:W-:-:S02]  /*0bd0*/  @P5 LEA.HI.X R37, R54, R31, R55, 0x1, P4 ;  /* 0x0000001f36255211 */ /* 0x000fc400020f0c37 */
[----:B------:R-:W-:Y:S01]  /*0be0*/  @P2 IADD3 R35, R39, R35, RZ ;  /* 0x0000002327232210 */ /* 0x000fe20007ffe0ff */
[----:B------:R-:W-:Y:S01]  /*0bf0*/  @P2 IMAD R31, R56, R25, R30 ;  /* 0x00000019381f2224 */ /* 0x000fe200078e021e */
[----:B--2---:R-:W-:Y:S01]  /*0c00*/  @P2 LEA R52, P4, R38, R28, 0x1 ;  /* 0x0000001c26342211 */ /* 0x004fe200078808ff */
[----:B------:R-:W-:Y:S01]  /*0c10*/  @P2 IMAD.WIDE.U32 R58, R56, R24, R58 ;  /* 0x00000018383a2225 */ /* 0x000fe200078e003a */
[----:B------:R-:W-:Y:S02]  /*0c20*/  @P5 IADD3 R49, R51, R49, RZ ;  /* 0x0000003133315210 */ /* 0x000fe40007ffe0ff */
[----:B0-----:R-:W-:Y:S02]  /*0c30*/  @P5 LEA R34, P6, R50, R26, 0x1 ;  /* 0x0000001a32225211 */ /* 0x001fe400078c08ff */
[----:B------:R-:W-:Y:S02]  /*0c40*/  @P2 LEA.HI.X R53, R38, R29, R35, 0x1, P4 ;  /* 0x0000001d26352211 */ /* 0x000fe400020f0c23 */
[----:B------:R-:W-:-:S02]  /*0c50*/  CS2R R24, SRZ ;  /* 0x0000000000187805 */ /* 0x000fc4000001ff00 */
[----:B------:R-:W-:Y:S02]  /*0c60*/  @P5 LEA.HI.X R35, R50, R27, R49, 0x1, P6 ;  /* 0x0000001b32235211 */ /* 0x000fe400030f0c31 */
[----:B------:R-:W-:Y:S02]  /*0c70*/  CS2R R26, SRZ ;  /* 0x00000000001a7805 */ /* 0x000fe4000001ff00 */
[----:B------:R-:W-:Y:S02]  /*0c80*/  @P2 IADD3 R38, R59, R31, RZ ;  /* 0x0000001f3b262210 */ /* 0x000fe40007ffe0ff */
[----:B------:R-:W-:Y:S02]  /*0c90*/  CS2R R28, SRZ ;  /* 0x00000000001c7805 */ /* 0x000fe4000001ff00 */
[----:B------:R-:W-:Y:S02]  /*0ca0*/  CS2R R30, SRZ ;  /* 0x00000000001e7805 */ /* 0x000fe4000001ff00 */
[C---:B---3--:R-:W-:Y:S01]  /*0cb0*/  @P2 LEA R50, P4, R58.reuse, R32, 0x1 ;  /* 0x000000203a322211 */ /* 0x048fe200078808ff */
[----:B------:R0:W2:Y:S03]  /*0cc0*/  @P5 LDG.E.128 R24, desc[UR4][R36.64] ;  /* 0x0000000424185981 */ /* 0x0000a6000c1e1d00 */
[----:B------:R-:W-:-:S02]  /*0cd0*/  @P2 LEA.HI.X R51, R58, R33, R38, 0x1, P4 ;  /* 0x000000213a332211 */ /* 0x000fc400020f0c26 */
[----:B------:R-:W-:Y:S01]  /*0ce0*/  CS2R R32, SRZ ;  /* 0x0000000000207805 */ /* 0x000fe2000001ff00 */
[----:B------:R1:W3:Y:S01]  /*0cf0*/  @P5 LDG.E.128 R28, desc[UR4][R34.64] ;  /* 0x00000004221c5981 */ /* 0x0002e2000c1e1d00 */
[----:B------:R-:W-:Y:S02]  /*0d00*/  CS2R R38, SRZ ;  /* 0x0000000000267805 */ /* 0x000fe4000001ff00 */
[----:B0-----:R-:W-:Y:S02]  /*0d10*/  CS2R R36, SRZ ;  /* 0x0000000000247805 */ /* 0x001fe4000001ff00 */
[----:B-1----:R-:W-:-:S04]  /*0d20*/  CS2R R34, SRZ ;  /* 0x0000000000227805 */ /* 0x002fc8000001ff00 */
[----:B------:R0:W3:Y:S04]  /*0d30*/  @P2 LDG.E.128 R36, desc[UR4][R50.64] ;  /* 0x0000000432242981 */ /* 0x0000e8000c1e1d00 */
[----:B------:R1:W3:Y:S01]  /*0d40*/  @P2 LDG.E.128 R32, desc[UR4][R52.64] ;  /* 0x0000000434202981 */ /* 0x0002e2000c1e1d00 */
[----:B------:R-:W-:Y:S02]  /*0d50*/  ISETP.NE.AND P5, PT, R45, RZ, PT ;  /* 0x000000ff2d00720c */ /* 0x000fe40003fa5270 */
[----:B------:R-:W-:Y:S01]  /*0d60*/  @P0 LEA R48, R0, R48, 0x6 ;  /* 0x0000003000300211 */ /* 0x000fe200078e30ff */
[----:B------:R-:W-:Y:S01]  /*0d70*/  BSSY B0, `(.L_x_7285) ;  /* 0x00000a3000007945 */ /* 0x000fe20003800000 */
[----:B------:R-:W-:Y:S01]  /*0d80*/  ISETP.GE.AND P4, PT, R44, R47, PT ;  /* 0x0000002f2c00720c */ /* 0x000fe20003f86270 */
[----:B----4-:R-:W-:-:S02]  /*0d90*/  HADD2.F32 R49, -RZ, R8.H0_H0 ;  /* 0x20000008ff317230 */ /* 0x010fc40000004100 */
[----:B------:R-:W-:Y:S02]  /*0da0*/  HADD2.F32 R8, -RZ, R8.H1_H1 ;  /* 0x30000008ff087230 */ /* 0x000fe40000004100 */
[----:B------:R-:W-:Y:S02]  /*0db0*/  HADD2.F32 R59, -RZ, R12.H1_H1 ;  /* 0x3000000cff3b7230 */ /* 0x000fe40000004100 */
[--C-:B------:R-:W-:Y:S02]  /*0dc0*/  HADD2.F32 R54, -RZ, R9.reuse.H0_H0 ;  /* 0x20000009ff367230 */ /* 0x100fe40000004100 */
[----:B------:R-:W-:Y:S02]  /*0dd0*/  HADD2.F32 R55, -RZ, R9.H1_H1 ;  /* 0x30000009ff377230 */ /* 0x000fe40000004100 */
[----:B------:R-:W-:Y:S01]  /*0de0*/  FMUL.FTZ R8, R8, R59 ;  /* 0x0000003b08087220 */ /* 0x000fe20000410000 */
[--C-:B------:R-:W-:Y:S02]  /*0df0*/  HADD2.F32 R9, -RZ, R10.reuse.H0_H0 ;  /* 0x2000000aff097230 */ /* 0x100fe40000004100 */
[----:B------:R-:W-:-:S02]  /*0e00*/  HADD2.F32 R57, -RZ, R10.H1_H1 ;  /* 0x3000000aff397230 */ /* 0x000fc40000004100 */
[----:B------:R-:W-:Y:S02]  /*0e10*/  HADD2.F32 R58, -RZ, R12.H0_H0 ;  /* 0x2000000cff3a7230 */ /* 0x000fe40000004100 */
[--C-:B0-----:R-:W-:Y:S02]  /*0e20*/  HADD2.F32 R51, -RZ, R13.reuse.H0_H0 ;  /* 0x2000000dff337230 */ /* 0x101fe40000004100 */
[----:B------:R-:W-:Y:S02]  /*0e30*/  HADD2.F32 R50, -RZ, R13.H1_H1 ;  /* 0x3000000dff327230 */ /* 0x000fe40000004100 */
[--C-:B------:R-:W-:Y:S02]  /*0e40*/  HADD2.F32 R13, -RZ, R15.reuse.H0_H0 ;  /* 0x2000000fff0d7230 */ /* 0x100fe40000004100 */
[----:B------:R-:W-:Y:S02]  /*0e50*/  HADD2.F32 R10, -RZ, R15.H1_H1 ;  /* 0x3000000fff0a7230 */ /* 0x000fe40000004100 */
[----:B------:R-:W-:-:S02]  /*0e60*/  HADD2.F32 R12, -RZ, R14.H0_H0 ;  /* 0x2000000eff0c7230 */ /* 0x000fc40000004100 */
[----:B------:R-:W-:Y:S02]  /*0e70*/  HADD2.F32 R14, -RZ, R14.H1_H1 ;  /* 0x3000000eff0e7230 */ /* 0x000fe40000004100 */
[----:B-1----:R-:W-:Y:S02]  /*0e80*/  HADD2.F32 R52, -RZ, R20.H1_H1 ;  /* 0x30000014ff347230 */ /* 0x002fe40000004100 */
[--C-:B------:R-:W-:Y:S02]  /*0e90*/  HADD2.F32 R53, -RZ, R16.reuse.H1_H1 ;  /* 0x30000010ff357230 */ /* 0x100fe40000004100 */
[----:B------:R-:W-:Y:S02]  /*0ea0*/  HADD2.F32 R16, -RZ, R16.H0_H0 ;  /* 0x20000010ff107230 */ /* 0x000fe40000004100 */
[----:B------:R-:W-:Y:S02]  /*0eb0*/  HADD2.F32 R15, -RZ, R20.H0_H0 ;  /* 0x20000014ff0f7230 */ /* 0x000fe40000004100 */
[----:B------:R-:W-:Y:S01]  /*0ec0*/  FMUL.FTZ R59, R53, R52 ;  /* 0x00000034353b7220 */ /* 0x000fe20000410000 */
[----:B------:R-:W-:Y:S01]  /*0ed0*/  FFMA.FTZ R53, R49, R58, R8 ;  /* 0x0000003a31357223 */ /* 0x000fe20000010008 */
[----:B------:R-:W-:-:S02]  /*0ee0*/  HADD2.F32 R8, -RZ, R17.H0_H0 ;  /* 0x20000011ff087230 */ /* 0x000fc40000004100 */
[----:B------:R-:W-:Y:S02]  /*0ef0*/  HADD2.F32 R49, -RZ, R21.H0_H0 ;  /* 0x20000015ff317230 */ /* 0x000fe40000004100 */
[----:B------:R-:W-:Y:S01]  /*0f00*/  FFMA.FTZ R15, R16, R15, R59 ;  /* 0x0000000f100f7223 */ /* 0x000fe2000001003b */
[----:B------:R-:W-:Y:S02]  /*0f10*/  HADD2.F32 R17, -RZ, R17.H1_H1 ;  /* 0x30000011ff117230 */ /* 0x000fe40000004100 */
[----:B------:R-:W-:Y:S02]  /*0f20*/  HADD2.F32 R16, -RZ, R21.H1_H1 ;  /* 0x30000015ff107230 */ /* 0x000fe40000004100 */
[----:B------:R-:W-:Y:S01]  /*0f30*/  FFMA.FTZ R20, R8, R49, R15 ;  /* 0x0000003108147223 */ /* 0x000fe2000001000f */
[----:B------:R-:W-:Y:S01]  /*0f40*/  FFMA.FTZ R54, R54, R51, R53 ;  /* 0x0000003336367223 */ /* 0x000fe20000010035 */
[----:B------:R-:W-:Y:S02]  /*0f50*/  HADD2.F32 R8, -RZ, R18.H0_H0 ;  /* 0x20000012ff087230 */ /* 0x000fe40000004100 */
[----:B------:R-:W-:-:S02]  /*0f60*/  HADD2.F32 R15, -RZ, R22.H0_H0 ;  /* 0x20000016ff0f7230 */ /* 0x000fc40000004100 */
[----:B------:R-:W-:Y:S01]  /*0f70*/  FFMA.FTZ R17, R17, R16, R20 ;  /* 0x0000001011117223 */ /* 0x000fe20000010014 */
[----:B------:R-:W-:-:S03]  /*0f80*/  FFMA.FTZ R50, R55, R50, R54 ;  /* 0x0000003237327223 */ /* 0x000fc60000010036 */
[----:B------:R-:W-:Y:S01]  /*0f90*/  FFMA.FTZ R17, R8, R15, R17 ;  /* 0x0000000f08117223 */ /* 0x000fe20000010011 */
[----:B------:R-:W-:Y:S01]  /*0fa0*/  FFMA.FTZ R12, R9, R12, R50 ;  /* 0x0000000c090c7223 */ /* 0x000fe20000010032 */
[--C-:B------:R-:W-:Y:S02]  /*0fb0*/  HADD2.F32 R15, -RZ, R23.reuse.H0_H0 ;  /* 0x20000017ff0f7230 */ /* 0x100fe40000004100 */
[----:B------:R-:W-:Y:S02]  /*0fc0*/  HADD2.F32 R8, -RZ, R23.H1_H1 ;  /* 0x30000017ff087230 */ /* 0x000fe40000004100 */
[----:B------:R-:W-:Y:S02]  /*0fd0*/  HADD2.F32 R9, -RZ, R22.H1_H1 ;  /* 0x30000016ff097230 */ /* 0x000fe40000004100 */
[----:B------:R-:W-:Y:S02]  /*0fe0*/  HADD2.F32 R18, -RZ, R18.H1_H1 ;  /* 0x30000012ff127230 */ /* 0x000fe40000004100 */
[----:B--2---:R-:W-:-:S02]  /*0ff0*/  HADD2.F32 R21, -RZ, R24.H0_H0 ;  /* 0x20000018ff157230 */ /* 0x004fc40000004100 */
[----:B------:R-:W-:Y:S02]  /*1000*/  HADD2.F32 R24, -RZ, R24.H1_H1 ;  /* 0x30000018ff187230 */ /* 0x000fe40000004100 */
[--C-:B---3--:R-:W-:Y:S02]  /*1010*/  HADD2.F32 R50, -RZ, R28.reuse.H0_H0 ;  /* 0x2000001cff327230 */ /* 0x108fe40000004100 */
[----:B------:R-:W-:Y:S02]  /*1020*/  HADD2.F32 R23, -RZ, R28.H1_H1 ;  /* 0x3000001cff177230 */ /* 0x000fe40000004100 */
[--C-:B------:R-:W-:Y:S02]  /*1030*/  HADD2.F32 R28, -RZ, R29.reuse.H0_H0 ;  /* 0x2000001dff1c7230 */ /* 0x100fe40000004100 */
[----:B------:R-:W-:Y:S02]  /*1040*/  HADD2.F32 R20, -RZ, R29.H1_H1 ;  /* 0x3000001dff147230 */ /* 0x000fe40000004100 */
[----:B------:R-:W-:Y:S01]  /*1050*/  FMUL.FTZ R24, R24, R23 ;  /* 0x0000001718187220 */ /* 0x000fe20000410000 */
[----:B------:R-:W-:-:S02]  /*1060*/  HADD2.F32 R29, -RZ, R36.H1_H1 ;  /* 0x30000024ff1d7230 */ /* 0x000fc40000004100 */
[--C-:B------:R-:W-:Y:S02]  /*1070*/  HADD2.F32 R22, -RZ, R32.reuse.H1_H1 ;  /* 0x30000020ff167230 */ /* 0x100fe40000004100 */
[----:B------:R-:W-:Y:S01]  /*1080*/  FFMA.FTZ R9, R18, R9, R17 ;  /* 0x0000000912097223 */ /* 0x000fe20000010011 */
[----:B------:R-:W-:Y:S02]  /*1090*/  HADD2.F32 R32, -RZ, R32.H0_H0 ;  /* 0x20000020ff207230 */ /* 0x000fe40000004100 */
[----:B------:R-:W-:Y:S02]  /*10a0*/  HADD2.F32 R23, -RZ, R36.H0_H0 ;  /* 0x20000024ff177230 */ /* 0x000fe40000004100 */
[----:B------:R-:W-:Y:S01]  /*10b0*/  FMUL.FTZ R29, R22, R29 ;  /* 0x0000001d161d7220 */ /* 0x000fe20000410000 */
[----:B------:R-:W-:Y:S02]  /*10c0*/  HADD2.F32 R17, -RZ, R25.H0_H0 ;  /* 0x20000019ff117230 */ /* 0x000fe40000004100 */
[----:B------:R-:W-:Y:S01]  /*10d0*/  FFMA.FTZ R24, R21, R50, R24 ;  /* 0x0000003215187223 */ /* 0x000fe20000010018 */
[----:B------:R-:W-:-:S02]  /*10e0*/  HADD2.F32 R56, -RZ, R11.H0_H0 ;  /* 0x2000000bff387230 */ /* 0x000fc40000004100 */
[----:B------:R-:W-:Y:S01]  /*10f0*/  FFMA.FTZ R57, R57, R14, R12 ;  /* 0x0000000e39397223 */ /* 0x000fe2000001000c */
[----:B------:R-:W-:Y:S02]  /*1100*/  HADD2.F32 R21, -RZ, R33.H0_H0 ;  /* 0x20000021ff157230 */ /* 0x000fe40000004100 */
[----:B------:R-:W-:Y:S01]  /*1110*/  FFMA.FTZ R32, R32, R23, R29 ;  /* 0x0000001720207223 */ /* 0x000fe2000001001d */
[----:B------:R-:W-:Y:S02]  /*1120*/  HADD2.F32 R22, -RZ, R37.H0_H0 ;  /* 0x20000025ff167230 */ /* 0x000fe40000004100 */
[----:B------:R-:W-:Y:S01]  /*1130*/  FFMA.FTZ R28, R17, R28, R24 ;  /* 0x0000001c111c7223 */ /* 0x000fe20000010018 */
[----:B------:R-:W-:Y:S02]  /*1140*/  HADD2.F32 R25, -RZ, R25.H1_H1 ;  /* 0x30000019ff197230 */ /* 0x000fe40000004100 */
[----:B------:R-:W-:Y:S01]  /*1150*/  FFMA.FTZ R56, R56, R13, R57 ;  /* 0x0000000d38387223 */ /* 0x000fe20000010039 */
[----:B------:R-:W-:-:S02]  /*1160*/  HADD2.F32 R12, -RZ, R19.H0_H0 ;  /* 0x20000013ff0c7230 */ /* 0x000fc40000004100 */
[----:B------:R-:W-:Y:S01]  /*1170*/  FFMA.FTZ R22, R21, R22, R32 ;  /* 0x0000001615167223 */ /* 0x000fe20000010020 */
[----:B------:R-:W-:Y:S02]  /*1180*/  HADD2.F32 R33, -RZ, R33.H1_H1 ;  /* 0x30000021ff217230 */ /* 0x000fe40000004100 */
[----:B------:R-:W-:Y:S02]  /*1190*/  HADD2.F32 R24, -RZ, R37.H1_H1 ;  /* 0x30000025ff187230 */ /* 0x000fe40000004100 */
[----:B------:R-:W-:Y:S01]  /*11a0*/  FFMA.FTZ R28, R25, R20, R28 ;  /* 0x00000014191c7223 */ /* 0x000fe2000001001c */
[----:B------:R-:W-:Y:S02]  /*11b0*/  HADD2.F32 R13, -RZ, R26.H0_H0 ;  /* 0x2000001aff0d7230 */ /* 0x000fe40000004100 */
[----:B------:R-:W-:Y:S02]  /*11c0*/  HADD2.F32 R18, -RZ, R30.H0_H0 ;  /* 0x2000001eff127230 */ /* 0x000fe40000004100 */
[----:B------:R-:W-:Y:S01]  /*11d0*/  FFMA.FTZ R12, R12, R15, R9 ;  /* 0x0000000f0c0c7223 */ /* 0x000fe20000010009 */
[----:B------:R-:W-:-:S02]  /*11e0*/  HADD2.F32 R17, -RZ, R34.H0_H0 ;  /* 0x20000022ff117230 */ /* 0x000fc40000004100 */
[----:B------:R-:W-:Y:S01]  /*11f0*/  FFMA.FTZ R22, R33, R24, R22 ;  /* 0x0000001821167223 */ /* 0x000fe20000010016 */
        /* <DEDUP_REMOVED lines=21> */
[----:B------:R-:W-:Y:S01]  /*1350*/  FFMA.FTZ R10, R11, R10, R56 ;  /* 0x0000000a0b0a7223 */ /* 0x000fe20000010038 */
[----:B------:R-:W-:Y:S01]  /*1360*/  FFMA.FTZ R12, R19, R8, R12 ;  /* 0x00000008130c7223 */ /* 0x000fe2000001000c */
[----:B------:R-:W-:Y:S01]  /*1370*/  FFMA.FTZ R26, R27, R14, R26 ;  /* 0x0000000e1b1a7223 */ /* 0x000fe2000001001a */
[----:B------:R-:W-:-:S02]  /*1380*/  FFMA.FTZ R18, R35, R16, R18 ;  /* 0x0000001023127223 */ /* 0x000fc40000010012 */
        /* <DEDUP_REMOVED lines=27> */
[----:B------:R-:W3:Y:S04]  /*1540*/  SHFL.BFLY PT, R18, R17, 0x1, 0x1f ;  /* 0x0c201f0011127f89 */ /* 0x000ee800000e0000 */
[----:B------:R-:W4:Y:S01]  /*1550*/  SHFL.BFLY PT, R22, R19, 0x1, 0x1f ;  /* 0x0c201f0013167f89 */ /* 0x000f2200000e0000 */
[----:B------:R-:W-:Y:S01]  /*1560*/  @P0 SHF.R.S32.HI R11, RZ, 0x1f, R48 ;  /* 0x0000001fff0b0819 */ /* 0x000fe20000011430 */
[----:B------:R-:W-:-:S03]  /*1570*/  HFMA2.MMA R10, -RZ, RZ, 0, 0 ;  /* 0x00000000ff0a7435 */ /* 0x000fc600000001ff */
[----:B------:R-:W-:Y:S02]  /*1580*/  @P0 LEA.HI R11, R11, R48, RZ, 0x6 ;  /* 0x000000300b0b0211 */ /* 0x000fe400078f30ff */
[-C--:B------:R-:W-:Y:S02]  /*1590*/  ISETP.GE.AND P2, PT, R43, R47.reuse, PT ;  /* 0x0000002f2b00720c */ /* 0x080fe40003f46270 */
[----:B------:R-:W-:Y:S02]  /*15a0*/  @P0 LOP3.LUT R10, R11, 0xffffffc0, RZ, 0xc0, !PT ;  /* 0xffffffc00b0a0812 */ /* 0x000fe400078ec0ff */
[----:B------:R-:W-:Y:S01]  /*15b0*/  ISETP.GE.AND P0, PT, R46, R47, PT ;  /* 0x0000002f2e00720c */ /* 0x000fe20003f06270 */
[----:B0-----:R-:W-:Y:S01]  /*15c0*/  FADD.FTZ R20, R12, R13 ;  /* 0x0000000d0c147221 */ /* 0x001fe20000010000 */
[----:B--2---:R-:W-:Y:S01]  /*15d0*/  FADD.FTZ R15, R15, R16 ;  /* 0x000000100f0f7221 */ /* 0x004fe20000010000 */
[----:B---3--:R-:W-:Y:S01]  /*15e0*/  FADD.FTZ R18, R17, R18 ;  /* 0x0000001211127221 */ /* 0x008fe20000010000 */
[----:B----4-:R-:W-:Y:S01]  /*15f0*/  FADD.FTZ R19, R19, R22 ;  /* 0x0000001613137221 */ /* 0x010fe20000010000 */
[----:B------:R-:W-:Y:S08]  /*1600*/  @P5 BRA `(.L_x_7286) ;  /* 0x0000000000645947 */ /* 0x000ff00003800000 */
[----:B------:R-:W0:Y:S01]  /*1610*/  LDC.64 R16, c[0x0][0x278] ;  /* 0x00009e00ff107b82 */ /* 0x000e220000000a00 */
[----:B------:R-:W-:Y:S01]  /*1620*/  SHF.R.S32.HI R14, RZ, 0x1f, R10 ;  /* 0x0000001fff0e7819 */ /* 0x000fe2000001140a */
[----:B------:R-:W-:Y:S01]  /*1630*/  ULDC.64 UR8, c[0x0][0x280] ;  /* 0x0000a00000087ab9 */ /* 0x000fe20000000a00 */
[----:B------:R-:W-:Y:S02]  /*1640*/  IADD3 R12, P5, R5, R10, RZ ;  /* 0x0000000a050c7210 */ /* 0x000fe40007fbe0ff */
[----:B------:R-:W-:Y:S02]  /*1650*/  FSEL R15, R15, RZ, !P4 ;  /* 0x000000ff0f0f7208 */ /* 0x000fe40006000000 */
[----:B------:R-:W-:Y:S02]  /*1660*/  LEA.HI.X.SX32 R13, R5, R14, 0x1, P5 ;  /* 0x0000000e050d7211 */ /* 0x000fe400028f0eff */
[----:B------:R-:W-:Y:S01]  /*1670*/  FSEL R19, R19, RZ, !P0 ;  /* 0x000000ff13137208 */ /* 0x000fe20004000000 */
[----:B0-----:R-:W-:-:S02]  /*1680*/  IMAD R14, R16, UR7, RZ ;  /* 0x00000007100e7c24 */ /* 0x001fc4000f8e02ff */
[----:B------:R-:W-:-:S04]  /*1690*/  IMAD.WIDE.U32 R12, R16, UR6, R12 ;  /* 0x00000006100c7c25 */ /* 0x000fc8000f8e000c */
[----:B------:R-:W-:Y:S01]  /*16a0*/  IMAD R11, R17, UR6, R14 ;  /* 0x00000006110b7c24 */ /* 0x000fe2000f8e020e */
[----:B------:R-:W-:Y:S01]  /*16b0*/  FSEL R17, R18, RZ, !P2 ;  /* 0x000000ff12117208 */ /* 0x000fe20005000000 */
[----:B------:R-:W-:-:S03]  /*16c0*/  IMAD R14, R41, UR8, RZ ;  /* 0x00000008290e7c24 */ /* 0x000fc6000f8e02ff */
[----:B------:R-:W-:Y:S01]  /*16d0*/  IADD3 R13, R13, R11, RZ ;  /* 0x0000000b0d0d7210 */ /* 0x000fe20007ffe0ff */
[C---:B------:R-:W-:Y:S02]  /*16e0*/  IMAD R11, R7.reuse, UR9, R14 ;  /* 0x00000009070b7c24 */ /* 0x040fe4000f8e020e */
[----:B------:R-:W-:Y:S01]  /*16f0*/  IMAD.WIDE.U32 R12, R7, UR8, R12 ;  /* 0x00000008070c7c25 */ /* 0x000fe2000f8e000c */
[----:B------:R-:W-:Y:S02]  /*1700*/  ULDC.64 UR8, c[0x0][0x260] ;  /* 0x0000980000087ab9 */ /* 0x000fe40000000a00 */
[----:B------:R-:W-:-:S04]  /*1710*/  IADD3 R6, P5, R6, R12, RZ ;  /* 0x0000000c06067210 */ /* 0x000fc80007fbe0ff */
[----:B------:R-:W-:Y:S02]  /*1720*/  IADD3.X R13, R42, R13, R11, P5, !PT ;  /* 0x0000000d2a0d7210 */ /* 0x000fe40002ffe40b */
[----:B------:R-:W-:Y:S02]  /*1730*/  LEA R12, P5, R6, UR8, 0x2 ;  /* 0x00000008060c7c11 */ /* 0x000fe4000f8a10ff */
[----:B------:R-:W-:Y:S02]  /*1740*/  FSEL R11, R20, RZ, !P3 ;  /* 0x000000ff140b7208 */ /* 0x000fe40005800000 */
[----:B------:R-:W-:-:S05]  /*1750*/  LEA.HI.X R13, R6, UR9, R13, 0x2, P5 ;  /* 0x00000009060d7c11 */ /* 0x000fca000a8f140d */
[----:B------:R0:W-:Y:S04]  /*1760*/  STG.E desc[UR4][R12.64], R11 ;  /* 0x0000000b0c007986 */ /* 0x0001e8000c101904 */
[----:B------:R0:W-:Y:S04]  /*1770*/  STG.E desc[UR4][R12.64+0x40], R15 ;  /* 0x0000400f0c007986 */ /* 0x0001e8000c101904 */
[----:B------:R0:W-:Y:S04]  /*1780*/  STG.E desc[UR4][R12.64+0x80], R17 ;  /* 0x000080110c007986 */ /* 0x0001e8000c101904 */
[----:B------:R0:W-:Y:S02]  /*1790*/  STG.E desc[UR4][R12.64+0xc0], R19 ;  /* 0x0000c0130c007986 */ /* 0x0001e4000c101904 */
.L_x_7286:
[----:B------:R-:W-:Y:S05]  /*17a0*/  BSYNC B0 ;  /* 0x0000000000007941 */ /* 0x000fea0003800000 */
.L_x_7285:
[----:B------:R-:W-:Y:S01]  /*17b0*/  IADD3 R4, R4, 0x3f, RZ ;  /* 0x0000003f04047810 */ /* 0x000fe20007ffe0ff */
[----:B------:R-:W-:Y:S01]  /*17c0*/  BSSY B0, `(.L_x_7287) ;  /* 0x0000029000007945 */ /* 0x000fe20003800000 */
[----:B0-----:R-:W-:Y:S02]  /*17d0*/  SHF.L.U32 R12, R10, 0x7, RZ ;  /* 0x000000070a0c7819 */ /* 0x001fe400000006ff */
[----:B------:R-:W-:Y:S02]  /*17e0*/  SHF.R.S32.HI R11, RZ, 0x1f, R4 ;  /* 0x0000001fff0b7819 */ /* 0x000fe40000011404 */
[----:B------:R-:W-:Y:S02]  /*17f0*/  SHF.L.U32 R13, R2, 0xd, RZ ;  /* 0x0000000d020d7819 */ /* 0x000fe400000006ff */
[----:B------:R-:W-:Y:S02]  /*1800*/  LEA.HI R11, R11, R4, RZ, 0x6 ;  /* 0x000000040b0b7211 */ /* 0x000fe400078f30ff */
[----:B------:R-:W-:-:S02]  /*1810*/  SHF.L.U32 R6, R3, 0x2, RZ ;  /* 0x0000000203067819 */ /* 0x000fc400000006ff */
[----:B------:R-:W-:Y:S02]  /*1820*/  LOP3.LUT R4, R11, 0xffffffc0, RZ, 0xc0, !PT ;  /* 0xffffffc00b047812 */ /* 0x000fe400078ec0ff */
[----:B------:R-:W-:Y:S02]  /*1830*/  SHF.R.S32.HI R14, RZ, 0x1f, R12 ;  /* 0x0000001fff0e7819 */ /* 0x000fe4000001140c */
[----:B------:R-:W-:Y:S02]  /*1840*/  IADD3 R4, -R5, R4, RZ ;  /* 0x0000000405047210 */ /* 0x000fe40007ffe1ff */
[--C-:B------:R-:W-:Y:S02]  /*1850*/  IADD3 R12, P0, P2, R12, R6, R13.reuse ;  /* 0x000000060c0c7210 */ /* 0x100fe40007a1e00d */
[----:B------:R-:W-:Y:S02]  /*1860*/  ISETP.GE.OR P1, PT, R3, R4, P1 ;  /* 0x000000040300720c */ /* 0x000fe40000f26670 */
[----:B------:R-:W-:-:S02]  /*1870*/  SHF.R.S32.HI R13, RZ, 0x1f, R13 ;  /* 0x0000001fff0d7819 */ /* 0x000fc4000001140d */
[----:B------:R-:W-:-:S04]  /*1880*/  SHF.R.S32.HI R6, RZ, 0x1f, R6 ;  /* 0x0000001fff067819 */ /* 0x000fc80000011406 */
[----:B------:R-:W-:Y:S01]  /*1890*/  IADD3.X R13, R14, R6, R13, P0, P2 ;  /* 0x000000060e0d7210 */ /* 0x000fe200007e440d */
[----:B-1----:R-:W-:-:S04]  /*18a0*/  IMAD R6, R8, UR7, RZ ;  /* 0x0000000708067c24 */ /* 0x002fc8000f8e02ff */
[----:B------:R-:W-:Y:S02]  /*18b0*/  IMAD R9, R9, UR6, R6 ;  /* 0x0000000609097c24 */ /* 0x000fe4000f8e0206 */
[----:B------:R-:W-:-:S05]  /*18c0*/  IMAD.WIDE.U32 R12, R8, UR6, R12 ;  /* 0x00000006080c7c25 */ /* 0x000fca000f8e000c */
[----:B------:R-:W-:Y:S01]  /*18d0*/  IADD3 R11, R13, R9, RZ ;  /* 0x000000090d0b7210 */ /* 0x000fe20007ffe0ff */
[----:B------:R-:W-:Y:S06]  /*18e0*/  @P1 BRA `(.L_x_7288) ;  /* 0x0000000000581947 */ /* 0x000fec0003800000 */
[----:B------:R-:W0:Y:S01]  /*18f0*/  LDC.64 R8, c[0x0][0x2a8] ;  /* 0x0000aa00ff087b82 */ /* 0x000e220000000a00 */
[----:B------:R-:W-:Y:S01]  /*1900*/  SHF.R.S32.HI R6, RZ, 0x1f, R5 ;  /* 0x0000001fff067819 */ /* 0x000fe20000011405 */
[----:B------:R-:W-:Y:S01]  /*1910*/  ULDC.64 UR8, c[0x0][0x2b0] ;  /* 0x0000ac0000087ab9 */ /* 0x000fe20000000a00 */
[--C-:B------:R-:W-:Y:S02]  /*1920*/  IADD3 R4, P0, P1, R10, R5, R3.reuse ;  /* 0x000000050a047210 */ /* 0x100fe4000791e003 */
[----:B------:R-:W-:Y:S02]  /*1930*/  SHF.R.S32.HI R14, RZ, 0x1f, R10 ;  /* 0x0000001fff0e7819 */ /* 0x000fe4000001140a */
[----:B------:R-:W-:-:S04]  /*1940*/  SHF.R.S32.HI R5, RZ, 0x1f, R3 ;  /* 0x0000001fff057819 */ /* 0x000fc80000011403 */
[----:B------:R-:W-:Y:S02]  /*1950*/  IADD3.X R5, R14, R6, R5, P0, P1 ;  /* 0x000000060e057210 */ /* 0x000fe400007e2405 */
[----:B-----5:R-:W-:Y:S01]  /*1960*/  FSETP.NEU.FTZ.AND P0, PT, R40, -INF , PT ;  /* 0xff8000002800780b */ /* 0x020fe20003f1d000 */
[C---:B0-----:R-:W-:Y:S02]  /*1970*/  IMAD R6, R8.reuse, UR7, RZ ;  /* 0x0000000708067c24 */ /* 0x041fe4000f8e02ff */
[----:B------:R-:W-:-:S04]  /*1980*/  IMAD.WIDE.U32 R4, R8, UR6, R4 ;  /* 0x0000000608047c25 */ /* 0x000fc8000f8e0004 */
[----:B------:R-:W-:Y:S02]  /*1990*/  IMAD R9, R9, UR6, R6 ;  /* 0x0000000609097c24 */ /* 0x000fe4000f8e0206 */
[----:B------:R-:W-:-:S03]  /*19a0*/  IMAD R6, R41, UR8, RZ ;  /* 0x0000000829067c24 */ /* 0x000fc6000f8e02ff */
[----:B------:R-:W-:Y:S01]  /*19b0*/  IADD3 R5, R5, R9, RZ ;  /* 0x0000000905057210 */ /* 0x000fe20007ffe0ff */
[C---:B------:R-:W-:Y:S02]  /*19c0*/  IMAD R9, R7.reuse, UR9, R6 ;  /* 0x0000000907097c24 */ /* 0x040fe4000f8e0206 */
[----:B------:R-:W-:Y:S01]  /*19d0*/  FMUL.FTZ R6, R40, 1.4426950216293334961 ;  /* 0x3fb8aa3b28067820 */ /* 0x000fe20000410000 */
[----:B------:R-:W-:Y:S01]  /*19e0*/  IMAD.WIDE.U32 R4, R7, UR8, R4 ;  /* 0x0000000807047c25 */ /* 0x000fe2000f8e0004 */
[----:B------:R-:W-:-:S04]  /*19f0*/  ULDC.64 UR8, c[0x0][0x2a0] ;  /* 0x0000a80000087ab9 */ /* 0x000fc80000000a00 */
[----:B------:R-:W-:Y:S02]  /*1a00*/  IADD3 R5, R5, R9, RZ ;  /* 0x0000000905057210 */ /* 0x000fe40007ffe0ff */
[----:B------:R-:W-:-:S04]  /*1a10*/  LEA R8, P1, R4, UR8, 0x2 ;  /* 0x0000000804087c11 */ /* 0x000fc8000f8210ff */
[----:B------:R-:W-:Y:S02]  /*1a20*/  LEA.HI.X R9, R4, UR9, R5, 0x2, P1 ;  /* 0x0000000904097c11 */ /* 0x000fe400088f1405 */
[----:B------:R-:W-:-:S05]  /*1a30*/  FSEL R5, R6, RZ, P0 ;  /* 0x000000ff06057208 */ /* 0x000fca0000000000 */
[----:B------:R0:W-:Y:S02]  /*1a40*/  STG.E desc[UR4][R8.64], R5 ;  /* 0x0000000508007986 */ /* 0x0001e4000c101904 */
.L_x_7288:
[----:B------:R-:W-:Y:S05]  /*1a50*/  BSYNC B0 ;  /* 0x0000000000007941 */ /* 0x000fea0003800000 */
.L_x_7287:
[----:B------:R-:W-:Y:S01]  /*1a60*/  ULDC.64 UR10, c[0x0][0x2e8] ;  /* 0x0000ba00000a7ab9 */ /* 0x000fe20000000a00 */
[----:B------:R-:W-:Y:S01]  /*1a70*/  ULDC.64 UR8, c[0x0][0x2d8] ;  /* 0x0000b60000087ab9 */ /* 0x000fe20000000a00 */
[----:B------:R-:W-:Y:S01]  /*1a80*/  MOV R10, R12 ;  /* 0x0000000c000a7202 */ /* 0x000fe20000000f00 */
[----:B------:R-:W-:Y:S01]  /*1a90*/  IMAD R6, R41, UR8, RZ ;  /* 0x0000000829067c24 */ /* 0x000fe2000f8e02ff */
[----:B------:R-:W-:-:S03]  /*1aa0*/  ISETP.NE.U32.AND P0, PT, RZ, UR10, PT ;  /* 0x0000000aff007c0c */ /* 0x000fc6000bf05070 */
[----:B0-----:R-:W-:Y:S01]  /*1ab0*/  IMAD.WIDE.U32 R4, R7, UR8, R10 ;  /* 0x0000000807047c25 */ /* 0x001fe2000f8e000a */
[----:B------:R-:W-:-:S03]  /*1ac0*/  ISETP.NE.AND.EX P0, PT, RZ, UR11, PT, P0 ;  /* 0x0000000bff007c0c */ /* 0x000fc6000bf05300 */
[----:B------:R-:W-:Y:S01]  /*1ad0*/  IMAD R7, R7, UR9, R6 ;  /* 0x0000000907077c24 */ /* 0x000fe2000f8e0206 */
[----:B------:R-:W-:Y:S01]  /*1ae0*/  ISETP.NE.OR P0, PT, R3, RZ, !P0 ;  /* 0x000000ff0300720c */ /* 0x000fe20004705670 */
[----:B------:R-:W-:Y:S02]  /*1af0*/  ULDC.64 UR8, c[0x0][0x2b8] ;  /* 0x0000ae0000087ab9 */ /* 0x000fe40000000a00 */
        /* <DEDUP_REMOVED lines=20> */
.L_x_7289:
        /* <DEDUP_REMOVED lines=12> */
.L_x_7344:


//--------------------- .nv.global.init           --------------------------
	.section	.nv.global.init,"aw",@progbits
.nv.global.init:
	.type		$str$23,@object
	.size		$str$23,($str$24 - $str$23)
$str$23:
        /*0000*/ 	.byte	0x28, 0x61, 0x64, 0x64, 0x72, 0x65, 0x73, 0x73, 0x20, 0x26, 0x20, 0x6d, 0x61, 0x73, 0x6b, 0x29
        /*0010*/ 	.byte	0x20, 0x3d, 0x3d, 0x20, 0x30, 0x00
	.type		$str$24,@object
	.size		$str$24,(__unnamed_4 - $str$24)
$str$24:
        /*0016*/ 	.byte	0x2f, 0x74, 0x6d, 0x70, 0x2f, 0x6f, 0x73, 0x73, 0x5f, 0x6b, 0x65, 0x72, 0x6e, 0x65, 0x6c, 0x73
        /*0026*/ 	.byte	0x5f, 0x73, 0x72, 0x63, 0x2f, 0x66, 0x6c, 0x61, 0x73, 0x68, 0x5f, 0x61, 0x74, 0x74, 0x65, 0x6e
        /*0036*/ 	.byte	0x74, 0x69, 0x6f, 0x6e, 0x2f, 0x63, 0x73, 0x72, 0x63, 0x2f, 0x63, 0x75, 0x74, 0x6c, 0x61, 0x73
        /*0046*/ 	.byte	0x73, 0x2f, 0x69, 0x6e, 0x63, 0x6c, 0x75, 0x64, 0x65, 0x2f, 0x63, 0x75, 0x74, 0x65, 0x2f, 0x70
        /*0056*/ 	.byte	0x6f, 0x69, 0x6e, 0x74, 0x65, 0x72, 0x5f, 0x66, 0x6c, 0x61, 0x67, 0x67, 0x65, 0x64, 0x2e, 0x68
        /*0066*/ 	.byte	0x70, 0x70, 0x00
	.type		__unnamed_4,@object
	.size		__unnamed_4,(__unnamed_2 - __unnamed_4)
__unnamed_4:
        /* <DEDUP_REMOVED lines=20> */
        /*01a9*/ 	.byte	0x3a, 0x43, 0x3c, 0x36, 0x34, 0x3e, 0x3e, 0x3e, 0x3e, 0x5d, 0x00
	.type		__unnamed_2,@object
	.size		__unnamed_2,(__unnamed_6 - __unnamed_2)
__unnamed_2:
        /* <DEDUP_REMOVED lines=22> */
        /*0314*/ 	.byte	0x3e, 0x3e, 0x3e, 0x20, 0x26, 0x5d, 0x00
	.type		__unnamed_6,@object
	.size		__unnamed_6,(__unnamed_3 - __unnamed_6)
__unnamed_6:
        /* <DEDUP_REMOVED lines=22> */
        /*047b*/ 	.byte	0x3e, 0x3e, 0x3e, 0x3e, 0x20, 0x26, 0x5d, 0x00
	.type		__unnamed_3,@object
	.size		__unnamed_3,(__unnamed_1 - __unnamed_3)
__unnamed_3:
        /* <DEDUP_REMOVED lines=23> */
        /*05f3*/ 	.byte	0x3a, 0x43, 0x3c, 0x38, 0x31, 0x39, 0x32, 0x3e, 0x3e, 0x3e, 0x3e, 0x3e, 0x5d, 0x00
	.type		__unnamed_1,@object
	.size		__unnamed_1,(__unnamed_5 - __unnamed_1)
__unnamed_1:
        /* <DEDUP_REMOVED lines=29> */
	.type		__unnamed_5,@object
	.size		__unnamed_5,(.L_4 - __unnamed_5)
__unnamed_5:
        /* <DEDUP_REMOVED lines=29> */
.L_4:


//--------------------- .nv.shared._ZN7cutlass13device_kernelIN5flash11enable_sm90INS1_16FlashAttnBwdSm90INS1_25CollectiveMainloopBwdSm90ILi2ELi2ELi2EN4cute5tupleIJNS5_1CILi1EEES8_S8_EEENS6_IJNS7_ILi64EEENS7_ILi128EEESB_EEENS_6half_tEfNS_4arch4Sm90ELb0ELb0ELb1ELb0ELb0ELb1ELb0ELb0ELi2ELi1ELi2ELi1ELb0EEENS1_21CollectiveEpilogueBwdISC_SD_SF_Li256ELb0ELb0ELi1EEENS1_19SingleTileSchedulerILb0ELb0ELb0ELi128EEEEEEEEEvNT_6ParamsE --------------------------
	.section	.nv.shared._ZN7cutlass13device_kernelIN5flash11enable_sm90INS1_16FlashAttnBwdSm90INS1_25CollectiveMainloopBwdSm90ILi2ELi2ELi2EN4cute5tupleIJNS5_1CILi1EEES8_S8_EEENS6_IJNS7_ILi64EEENS7_ILi128EEESB_EEENS_6half_tEfNS_4arch4Sm90ELb0ELb0ELb1ELb0ELb0ELb1ELb0ELb0ELi2ELi1ELi2ELi1ELb0EEENS1_21CollectiveEpilogueBwdISC_SD_SF_Li256ELb0ELb0ELi1EEENS1_19SingleTileSchedulerILb0ELb0ELb0ELi128EEEEEEEEEvNT_6ParamsE,"aw",@nobits
	.sectionflags	@""
	.align	16
	.zero		1024


//--------------------- .nv.shared.reserved.0     --------------------------
	.section	.nv.shared.reserved.0,"aw",@nobits
	.weak		__nv_reservedSMEM_offset_0_alias
	.size		__nv_reservedSMEM_offset_0_alias, 0, 0
	.other		__nv_reservedSMEM_offset_0_alias,@"STO_CUDA_RESERVED_SHARED STV_DEFAULT"
__nv_reservedSMEM_offset_0_alias:
	.zero		0


//--------------------- .nv.global                --------------------------
	.section	.nv.global,"aw",@nobits
.nv.global:
	.type		_ZN77_INTERNAL_2ca8b6a5_41_flash_bwd_hdim128_fp16_softcapall_sm90_cu_ef95aea4_33554cute1_E,@object
	.size		_ZN77_INTERNAL_2ca8b6a5_41_flash_bwd_hdim128_fp16_softcapall_sm90_cu_ef95aea4_33554cute1_E,(_ZN77_INTERNAL_2ca8b6a5_41_flash_bwd_hdim128_fp16_softcapall_sm90_cu_ef95aea4_33554cuda3std3__45__cpo6cbeginE - _ZN77_INTERNAL_2ca8b6a5_41_flash_bwd_hdim128_fp16_softcapall_sm90_cu_ef95aea4_33554cute1_E)
_ZN77_INTERNAL_2ca8b6a5_41_flash_bwd_hdim128_fp16_softcapall_sm90_cu_ef95aea4_33554cute1_E:
	.zero		1
	.type		_ZN77_INTERNAL_2ca8b6a5_41_flash_bwd_hdim128_fp16_softcapall_sm90_cu_ef95aea4_33554cuda3std3__45__cpo6cbeginE,@object
	.size		_ZN77_INTERNAL_2ca8b6a5_41_flash_bwd_hdim128_fp16_softcapall_sm90_cu_ef95aea4_33554cuda3std3__45__cpo6cbeginE,(_ZN77_INTERNAL_2ca8b6a5_41_flash_bwd_hdim128_fp16_softcapall_sm90_cu_ef95aea4_33554cuda3std3__48in_placeE - _ZN77_INTERNAL_2ca8b6a5_41_flash_bwd_hdim128_fp16_softcapall_sm90_cu_ef95aea4_33554cuda3std3__45__cpo6cbeginE)
_ZN77_INTERNAL_2ca8b6a5_41_flash_bwd_hdim128_fp16_softcapall_sm90_cu_ef95aea4_33554cuda3std3__45__cpo6cbeginE:
	.zero		1
	.type		_ZN77_INTERNAL_2ca8b6a5_41_flash_bwd_hdim128_fp16_softcapall_sm90_cu_ef95aea4_33554cuda3std3__48in_placeE,@object
	.size		_ZN77_INTERNAL_2ca8b6a5_41_flash_bwd_hdim128_fp16_softcapall_sm90_cu_ef95aea4_33554cuda3std3__48in_placeE,(_ZN77_INTERNAL_2ca8b6a5_41_flash_bwd_hdim128_fp16_softcapall_sm90_cu_ef95aea4_33554cuda3std6ranges3__45__cpo9iter_moveE - _ZN77_INTERNAL_2ca8b6a5_41_flash_bwd_hdim128_fp16_softcapall_sm90_cu_ef95aea4_33554cuda3std3__48in_placeE)
_ZN77_INTERNAL_2ca8b6a5_41_flash_bwd_hdim128_fp16_softcapall_sm90_cu_ef95aea4_33554cuda3std3__48in_placeE:
	.zero		1
	.type		_ZN77_INTERNAL_2ca8b6a5_41_flash_bwd_hdim128_fp16_softcapall_sm90_cu_ef95aea4_33554cuda3std6ranges3__45__cpo9iter_moveE,@object
	.size		_ZN77_INTERNAL_2ca8b6a5_41_flash_bwd_hdim128_fp16_softcapall_sm90_cu_ef95aea4_33554cuda3std6ranges3__45__cpo9iter_moveE,(_ZN77_INTERNAL_2ca8b6a5_41_flash_bwd_hdim128_fp16_softcapall_sm90_cu_ef95aea4_33554cuda3std3__45__cpo5beginE - _ZN77_INTERNAL_2ca8b6a5_41_flash_bwd_hdim128_fp16_softcapall_sm90_cu_ef95aea4_33554cuda3std6ranges3__45__cpo9iter_moveE)
_ZN77_INTERNAL_2ca8b6a5_41_flash_bwd_hdim128_fp16_softcapall_sm90_cu_ef95aea4_33554cuda3std6ranges3__45__cpo9iter_moveE:
	.zero		1
	.type		_ZN77_INTERNAL_2ca8b6a5_41_flash_bwd_hdim128_fp16_softcapall_sm90_cu_ef95aea4_33554cuda3std3__45__cpo5beginE,@object
	.size		_ZN77_INTERNAL_2ca8b6a5_41_flash_bwd_hdim128_fp16_softcapall_sm90_cu_ef95aea4_33554cuda3std3__45__cpo5beginE,(_ZN77_INTERNAL_2ca8b6a5_41_flash_bwd_hdim128_fp16_softcapall_sm90_cu_ef95aea4_33554cuda3std3__479_GLOBAL__N__2ca8b6a5_41_flash_bwd_hdim128_fp16_softcapall_sm90_cu_ef95aea4_33556ignoreE - _ZN77_INTERNAL_2ca8b6a5_41_flash_bwd_hdim128_fp16_softcapall_sm90_cu_ef95aea4_33554cuda3std3__45__cpo5beginE)
_ZN77_INTERNAL_2ca8b6a5_41_flash_bwd_hdim128_fp16_softcapall_sm90_cu_ef95aea4_33554cuda3std3__45__cpo5beginE:
	.zero		1
	.type		_ZN77_INTERNAL_2ca8b6a5_41_flash_bwd_hdim128_fp16_softcapall_sm90_cu_ef95aea4_33554cuda3std3__479_GLOBAL__N__2ca8b6a5_41_flash_bwd_hdim128_fp16_softcapall_sm90_cu_ef95aea4_33556ignoreE,@object
	.size		_ZN77_INTERNAL_2ca8b6a5_41_flash_bwd_hdim128_fp16_softcapall_sm90_cu_ef95aea4_33554cuda3std3__479_GLOBAL__N__2ca8b6a5_41_flash_bwd_hdim128_fp16_softcapall_sm90_cu_ef95aea4_33556ignoreE,(_ZN77_INTERNAL_2ca8b6a5_41_flash_bwd_hdim128_fp16_softcapall_sm90_cu_ef95aea4_33554cute7productE - _ZN77_INTERNAL_2ca8b6a5_41_flash_bwd_hdim128_fp16_softcapall_sm90_cu_ef95aea4_33554cuda3std3__479_GLOBAL__N__2ca8b6a5_41_flash_bwd_hdim128_fp16_softcapall_sm90_cu_ef95aea4_33556ignoreE)
_ZN77_INTERNAL_2ca8b6a5_41_flash_bwd_hdim128_fp16_softcapall_sm90_cu_ef95aea4_33554cuda3std3__479_GLOBAL__N__2ca8b6a5_41_flash_bwd_hdim128_fp16_softcapall_sm90_cu_ef95aea4_33556ignoreE:
	.zero		1
	.type		_ZN77_INTERNAL_2ca8b6a5_41_flash_bwd_hdim128_fp16_softcapall_sm90_cu_ef95aea4_33554cute7productE,@object
	.size		_ZN77_INTERNAL_2ca8b6a5_41_flash_bwd_hdim128_fp16_softcapall_sm90_cu_ef95aea4_33554cute7productE,(_ZN77_INTERNAL_2ca8b6a5_41_flash_bwd_hdim128_fp16_softcapall_sm90_cu_ef95aea4_33554cuda3std3__45__cpo3endE - _ZN77_INTERNAL_2ca8b6a5_41_flash_bwd_hdim128_fp16_softcapall_sm90_cu_ef95aea4_33554cute7productE)
_ZN77_INTERNAL_2ca8b6a5_41_flash_bwd_hdim128_fp16_softcapall_sm90_cu_ef95aea4_33554cute7productE:
	.zero		1
	.type		_ZN77_INTERNAL_2ca8b6a5_41_flash_bwd_hdim128_fp16_softcapall_sm90_cu_ef95aea4_33554cuda3std3__45__cpo3endE,@object
	.size		_ZN77_INTERNAL_2ca8b6a5_41_flash_bwd_hdim128_fp16_softcapall_sm90_cu_ef95aea4_33554cuda3std3__45__cpo3endE,(_ZN77_INTERNAL_2ca8b6a5_41_flash_bwd_hdim128_fp16_softcapall_sm90_cu_ef95aea4_33554cuda3std3__419piecewise_constructE - _ZN77_INTERNAL_2ca8b6a5_41_flash_bwd_hdim128_fp16_softcapall_sm90_cu_ef95aea4_33554cuda3std3__45__cpo3endE)
_ZN77_INTERNAL_2ca8b6a5_41_flash_bwd_hdim128_fp16_softcapall_sm90_cu_ef95aea4_33554cuda3std3__45__cpo3endE:
	.zero		1
	.type		_ZN77_INTERNAL_2ca8b6a5_41_flash_bwd_hdim128_fp16_softcapall_sm90_cu_ef95aea4_33554cuda3std3__419piecewise_constructE,@object
	.size		_ZN77_INTERNAL_2ca8b6a5_41_flash_bwd_hdim128_fp16_softcapall_sm90_cu_ef95aea4_33554cuda3std3__419piecewise_constructE,(_ZN77_INTERNAL_2ca8b6a5_41_flash_bwd_hdim128_fp16_softcapall_sm90_cu_ef95aea4_33554cuda3std3__45__cpo4cendE - _ZN77_INTERNAL_2ca8b6a5_41_flash_bwd_hdim128_fp16_softcapall_sm90_cu_ef95aea4_33554cuda3std3__419piecewise_constructE)
_ZN77_INTERNAL_2ca8b6a5_41_flash_bwd_hdim128_fp16_softcapall_sm90_cu_ef95aea4_33554cuda3std3__419piecewise_constructE:
	.zero		1
	.type		_ZN77_INTERNAL_2ca8b6a5_41_flash_bwd_hdim128_fp16_softcapall_sm90_cu_ef95aea4_33554cuda3std3__45__cpo4cendE,@object
	.size		_ZN77_INTERNAL_2ca8b6a5_41_flash_bwd_hdim128_fp16_softcapall_sm90_cu_ef95aea4_33554cuda3std3__45__cpo4cendE,(_ZN77_INTERNAL_2ca8b6a5_41_flash_bwd_hdim128_fp16_softcapall_sm90_cu_ef95aea4_33554cuda3std6ranges3__45__cpo4swapE - _ZN77_INTERNAL_2ca8b6a5_41_flash_bwd_hdim128_fp16_softcapall_sm90_cu_ef95aea4_33554cuda3std3__45__cpo4cendE)
_ZN77_INTERNAL_2ca8b6a5_41_flash_bwd_hdim128_fp16_softcapall_sm90_cu_ef95aea4_33554cuda3std3__45__cpo4cendE:
	.zero		1
	.type		_ZN77_INTERNAL_2ca8b6a5_41_flash_bwd_hdim128_fp16_softcapall_sm90_cu_ef95aea4_33554cuda3std6ranges3__45__cpo4swapE,@object
	.size		_ZN77_INTERNAL_2ca8b6a5_41_flash_bwd_hdim128_fp16_softcapall_sm90_cu_ef95aea4_33554cuda3std6ranges3__45__cpo4swapE,(.L_13 - _ZN77_INTERNAL_2ca8b6a5_41_flash_bwd_hdim128_fp16_softcapall_sm90_cu_ef95aea4_33554cuda3std6ranges3__45__cpo4swapE)
_ZN77_INTERNAL_2ca8b6a5_41_flash_bwd_hdim128_fp16_softcapall_sm90_cu_ef95aea4_33554cuda3std6ranges3__45__cpo4swapE:
	.zero		1
.L_13:


//--------------------- .nv.shared._ZN7cutlass13device_kernelIN5flash11enable_sm90INS1_16FlashAttnBwdSm90INS1_25CollectiveMainloopBwdSm90ILi2ELi2ELi2EN4cute5tupleIJNS5_1CILi1EEES8_S8_EEENS6_IJNS7_ILi64EEENS7_ILi128EEESB_EEENS_6half_tEfNS_4arch4Sm90ELb0ELb0ELb1ELb0ELb1ELb1ELb0ELb0ELi2ELi1ELi2ELi1ELb0EEENS1_21CollectiveEpilogueBwdISC_SD_SF_Li256ELb0ELb0ELi1EEENS1_19SingleTileSchedulerILb0ELb0ELb0ELi128EEEEEEEEEvNT_6ParamsE --------------------------
	.section	.nv.shared._ZN7cutlass13device_kernelIN5flash11enable_sm90INS1_16FlashAttnBwdSm90INS1_25CollectiveMainloopBwdSm90ILi2ELi2ELi2EN4cute5tupleIJNS5_1CILi1EEES8_S8_EEENS6_IJNS7_ILi64EEENS7_ILi128EEESB_EEENS_6half_tEfNS_4arch4Sm90ELb0ELb0ELb1ELb0ELb1ELb1ELb0ELb0ELi2ELi1ELi2ELi1ELb0EEENS1_21CollectiveEpilogueBwdISC_SD_SF_Li256ELb0ELb0ELi1EEENS1_19SingleTileSchedulerILb0ELb0ELb0ELi128EEEEEEEEEvNT_6ParamsE,"aw",@nobits
	.sectionflags	@""
	.align	16
	.zero		1024


//--------------------- .nv.shared._ZN7cutlass13device_kernelIN5flash11enable_sm90INS1_16FlashAttnBwdSm90INS1_25CollectiveMainloopBwdSm90ILi2ELi2ELi2EN4cute5tupleIJNS5_1CILi1EEES8_S8_EEENS6_IJNS7_ILi64EEENS7_ILi128EEESB_EEENS_6half_tEfNS_4arch4Sm90ELb0ELb0ELb1ELb0ELb0ELb1ELb0ELb0ELi2ELi1ELi2ELi1ELb0EEENS1_24CollectiveEpilogueBwdGQAISC_fSF_Li256ELb0ELb0EEENS1_19SingleTileSchedulerILb0ELb0ELb0ELi128EEEEEEEEEvNT_6ParamsE --------------------------
	.section	.nv.shared._ZN7cutlass13device_kernelIN5flash11enable_sm90INS1_16FlashAttnBwdSm90INS1_25CollectiveMainloopBwdSm90ILi2ELi2ELi2EN4cute5tupleIJNS5_1CILi1EEES8_S8_EEENS6_IJNS7_ILi64EEENS7_ILi128EEESB_EEENS_6half_tEfNS_4arch4Sm90ELb0ELb0ELb1ELb0ELb0ELb1ELb0ELb0ELi2ELi1ELi2ELi1ELb0EEENS1_24CollectiveEpilogueBwdGQAISC_fSF_Li256ELb0ELb0EEENS1_19SingleTileSchedulerILb0ELb0ELb0ELi128EEEEEEEEEvNT_6ParamsE,"aw",@nobits
	.sectionflags	@""
	.align	16
	.zero		1024


//--------------------- .nv.shared._ZN7cutlass13device_kernelIN5flash11enable_sm90INS1_16FlashAttnBwdSm90INS1_25CollectiveMainloopBwdSm90ILi2ELi2ELi2EN4cute5tupleIJNS5_1CILi1EEES8_S8_EEENS6_IJNS7_ILi64EEENS7_ILi128EEESB_EEENS_6half_tEfNS_4arch4Sm90ELb0ELb0ELb1ELb0ELb1ELb1ELb0ELb0ELi2ELi1ELi2ELi1ELb0EEENS1_24CollectiveEpilogueBwdGQAISC_fSF_Li256ELb0ELb1EEENS1_19SingleTileSchedulerILb0ELb0ELb0ELi128EEEEEEEEEvNT_6ParamsE --------------------------
	.section	.nv.shared._ZN7cutlass13device_kernelIN5flash11enable_sm90INS1_16FlashAttnBwdSm90INS1_25CollectiveMainloopBwdSm90ILi2ELi2ELi2EN4cute5tupleIJNS5_1CILi1EEES8_S8_EEENS6_IJNS7_ILi64EEENS7_ILi128EEESB_EEENS_6half_tEfNS_4arch4Sm90ELb0ELb0ELb1ELb0ELb1ELb1ELb0ELb0ELi2ELi1ELi2ELi1ELb0EEENS1_24CollectiveEpilogueBwdGQAISC_fSF_Li256ELb0ELb1EEENS1_19SingleTileSchedulerILb0ELb0ELb0ELi128EEEEEEEEEvNT_6ParamsE,"aw",@nobits
	.sectionflags	@""
	.align	16
	.zero		1024


//--------------------- .nv.shared._ZN7cutlass13device_kernelIN5flash11enable_sm90INS1_16FlashAttnBwdSm90INS1_25CollectiveMainloopBwdSm90ILi2ELi2ELi2EN4cute5tupleIJNS5_1CILi1EEES8_S8_EEENS6_IJNS7_ILi64EEENS7_ILi128EEESB_EEENS_6half_tEfNS_4arch4Sm90ELb0ELb0ELb1ELb1ELb0ELb1ELb0ELb0ELi2ELi1ELi2ELi1ELb0EEENS1_21CollectiveEpilogueBwdISC_SD_SF_Li256ELb1ELb0ELi1EEENS1_19SingleTileSchedulerILb1ELb0ELb0ELi128EEEEEEEEEvNT_6ParamsE --------------------------
	.section	.nv.shared._ZN7cutlass13device_kernelIN5flash11enable_sm90INS1_16FlashAttnBwdSm90INS1_25CollectiveMainloopBwdSm90ILi2ELi2ELi2EN4cute5tupleIJNS5_1CILi1EEES8_S8_EEENS6_IJNS7_ILi64EEENS7_ILi128EEESB_EEENS_6half_tEfNS_4arch4Sm90ELb0ELb0ELb1ELb1ELb0ELb1ELb0ELb0ELi2ELi1ELi2ELi1ELb0EEENS1_21CollectiveEpilogueBwdISC_SD_SF_Li256ELb1ELb0ELi1EEENS1_19SingleTileSchedulerILb1ELb0ELb0ELi128EEEEEEEEEvNT_6ParamsE,"aw",@nobits
	.sectionflags	@""
	.align	16
	.zero		1024


//--------------------- .nv.shared._ZN7cutlass13device_kernelIN5flash11enable_sm90INS1_16FlashAttnBwdSm90INS1_25CollectiveMainloopBwdSm90ILi2ELi2ELi2EN4cute5tupleIJNS5_1CILi1EEES8_S8_EEENS6_IJNS7_ILi64EEENS7_ILi128EEESB_EEENS_6half_tEfNS_4arch4Sm90ELb0ELb0ELb1ELb1ELb1ELb1ELb0ELb0ELi2ELi1ELi2ELi1ELb0EEENS1_21CollectiveEpilogueBwdISC_SD_SF_Li256ELb1ELb0ELi1EEENS1_19SingleTileSchedulerILb1ELb0ELb0ELi128EEEEEEEEEvNT_6ParamsE --------------------------
	.section	.nv.shared._ZN7cutlass13device_kernelIN5flash11enable_sm90INS1_16FlashAttnBwdSm90INS1_25CollectiveMainloopBwdSm90ILi2ELi2ELi2EN4cute5tupleIJNS5_1CILi1EEES8_S8_EEENS6_IJNS7_ILi64EEENS7_ILi128EEESB_EEENS_6half_tEfNS_4arch4Sm90ELb0ELb0ELb1ELb1ELb1ELb1ELb0ELb0ELi2ELi1ELi2ELi1ELb0EEENS1_21CollectiveEpilogueBwdISC_SD_SF_Li256ELb1ELb0ELi1EEENS1_19SingleTileSchedulerILb1ELb0ELb0ELi128EEEEEEEEEvNT_6ParamsE,"aw",@nobits
	.sectionflags	@""
	.align	16
	.zero		1024


//--------------------- .nv.shared._ZN7cutlass13device_kernelIN5flash11enable_sm90INS1_16FlashAttnBwdSm90INS1_25CollectiveMainloopBwdSm90ILi2ELi2ELi2EN4cute5tupleIJNS5_1CILi1EEES8_S8_EEENS6_IJNS7_ILi64EEENS7_ILi128EEESB_EEENS_6half_tEfNS_4arch4Sm90ELb0ELb0ELb1ELb1ELb0ELb1ELb0ELb0ELi2ELi1ELi2ELi1ELb0EEENS1_24CollectiveEpilogueBwdGQAISC_fSF_Li256ELb1ELb0EEENS1_19SingleTileSchedulerILb1ELb0ELb0ELi128EEEEEEEEEvNT_6ParamsE --------------------------
	.section	.nv.shared._ZN7cutlass13device_kernelIN5flash11enable_sm90INS1_16FlashAttnBwdSm90INS1_25CollectiveMainloopBwdSm90ILi2ELi2ELi2EN4cute5tupleIJNS5_1CILi1EEES8_S8_EEENS6_IJNS7_ILi64EEENS7_ILi128EEESB_EEENS_6half_tEfNS_4arch4Sm90ELb0ELb0ELb1ELb1ELb0ELb1ELb0ELb0ELi2ELi1ELi2ELi1ELb0EEENS1_24CollectiveEpilogueBwdGQAISC_fSF_Li256ELb1ELb0EEENS1_19SingleTileSchedulerILb1ELb0ELb0ELi128EEEEEEEEEvNT_6ParamsE,"aw",@nobits
	.sectionflags	@""
	.align	16
	.zero		1024


//--------------------- .nv.shared._ZN7cutlass13device_kernelIN5flash11enable_sm90INS1_16FlashAttnBwdSm90INS1_25CollectiveMainloopBwdSm90ILi2ELi2ELi2EN4cute5tupleIJNS5_1CILi1EEES8_S8_EEENS6_IJNS7_ILi64EEENS7_ILi128EEESB_EEENS_6half_tEfNS_4arch4Sm90ELb0ELb0ELb1ELb1ELb1ELb1ELb0ELb0ELi2ELi1ELi2ELi1ELb0EEENS1_24CollectiveEpilogueBwdGQAISC_fSF_Li256ELb1ELb1EEENS1_19SingleTileSchedulerILb1ELb0ELb0ELi128EEEEEEEEEvNT_6ParamsE --------------------------
	.section	.nv.shared._ZN7cutlass13device_kernelIN5flash11enable_sm90INS1_16FlashAttnBwdSm90INS1_25CollectiveMainloopBwdSm90ILi2ELi2ELi2EN4cute5tupleIJNS5_1CILi1EEES8_S8_EEENS6_IJNS7_ILi64EEENS7_ILi128EEESB_EEENS_6half_tEfNS_4arch4Sm90ELb0ELb0ELb1ELb1ELb1ELb1ELb0ELb0ELi2ELi1ELi2ELi1ELb0EEENS1_24CollectiveEpilogueBwdGQAISC_fSF_Li256ELb1ELb1EEENS1_19SingleTileSchedulerILb1ELb0ELb0ELi128EEEEEEEEEvNT_6ParamsE,"aw",@nobits
	.sectionflags	@""
	.align	16
	.zero		1024


//--------------------- .nv.shared._ZN7cutlass13device_kernelIN5flash11enable_sm90INS1_16FlashAttnBwdSm90INS1_25CollectiveMainloopBwdSm90ILi2ELi2ELi2EN4cute5tupleIJNS5_1CILi1EEES8_S8_EEENS6_IJNS7_ILi64EEENS7_ILi128EEESB_EEENS_6half_tEfNS_4arch4Sm90ELb0ELb1ELb1ELb0ELb0ELb1ELb0ELb0ELi2ELi1ELi2ELi1ELb0EEENS1_21CollectiveEpilogueBwdISC_SD_SF_Li256ELb0ELb0ELi1EEENS1_19SingleTileSchedulerILb0ELb0ELb0ELi128EEEEEEEEEvNT_6ParamsE --------------------------
	.section	.nv.shared._ZN7cutlass13device_kernelIN5flash11enable_sm90INS1_16FlashAttnBwdSm90INS1_25CollectiveMainloopBwdSm90ILi2ELi2ELi2EN4cute5tupleIJNS5_1CILi1EEES8_S8_EEENS6_IJNS7_ILi64EEENS7_ILi128EEESB_EEENS_6half_tEfNS_4arch4Sm90ELb0ELb1ELb1ELb0ELb0ELb1ELb0ELb0ELi2ELi1ELi2ELi1ELb0EEENS1_21CollectiveEpilogueBwdISC_SD_SF_Li256ELb0ELb0ELi1EEENS1_19SingleTileSchedulerILb0ELb0ELb0ELi128EEEEEEEEEvNT_6ParamsE,"aw",@nobits
	.sectionflags	@""
	.align	16
	.zero		1024


//--------------------- .nv.shared._ZN7cutlass13device_kernelIN5flash11enable_sm90INS1_16FlashAttnBwdSm90INS1_25CollectiveMainloopBwdSm90ILi2ELi2ELi2EN4cute5tupleIJNS5_1CILi1EEES8_S8_EEENS6_IJNS7_ILi64EEENS7_ILi128EEESB_EEENS_6half_tEfNS_4arch4Sm90ELb0ELb1ELb1ELb0ELb1ELb1ELb0ELb0ELi2ELi1ELi2ELi1ELb0EEENS1_21CollectiveEpilogueBwdISC_SD_SF_Li256ELb0ELb0ELi1EEENS1_19SingleTileSchedulerILb0ELb0ELb0ELi128EEEEEEEEEvNT_6ParamsE --------------------------
	.section	.nv.shared._ZN7cutlass13device_kernelIN5flash11enable_sm90INS1_16FlashAttnBwdSm90INS1_25CollectiveMainloopBwdSm90ILi2ELi2ELi2EN4cute5tupleIJNS5_1CILi1EEES8_S8_EEENS6_IJNS7_ILi64EEENS7_ILi128EEESB_EEENS_6half_tEfNS_4arch4Sm90ELb0ELb1ELb1ELb0ELb1ELb1ELb0ELb0ELi2ELi1ELi2ELi1ELb0EEENS1_21CollectiveEpilogueBwdISC_SD_SF_Li256ELb0ELb0ELi1EEENS1_19SingleTileSchedulerILb0ELb0ELb0ELi128EEEEEEEEEvNT_6ParamsE,"aw",@nobits
	.sectionflags	@""
	.align	16
	.zero		1024


//--------------------- .nv.shared._ZN7cutlass13device_kernelIN5flash11enable_sm90INS1_16FlashAttnBwdSm90INS1_25CollectiveMainloopBwdSm90ILi2ELi2ELi2EN4cute5tupleIJNS5_1CILi1EEES8_S8_EEENS6_IJNS7_ILi64EEENS7_ILi128EEESB_EEENS_6half_tEfNS_4arch4Sm90ELb0ELb1ELb1ELb0ELb0ELb1ELb0ELb0ELi2ELi1ELi2ELi1ELb0EEENS1_24CollectiveEpilogueBwdGQAISC_fSF_Li256ELb0ELb0EEENS1_19SingleTileSchedulerILb0ELb0ELb0ELi128EEEEEEEEEvNT_6ParamsE --------------------------
	.section	.nv.shared._ZN7cutlass13device_kernelIN5flash11enable_sm90INS1_16FlashAttnBwdSm90INS1_25CollectiveMainloopBwdSm90ILi2ELi2ELi2EN4cute5tupleIJNS5_1CILi1EEES8_S8_EEENS6_IJNS7_ILi64EEENS7_ILi128EEESB_EEENS_6half_tEfNS_4arch4Sm90ELb0ELb1ELb1ELb0ELb0ELb1ELb0ELb0ELi2ELi1ELi2ELi1ELb0EEENS1_24CollectiveEpilogueBwdGQAISC_fSF_Li256ELb0ELb0EEENS1_19SingleTileSchedulerILb0ELb0ELb0ELi128EEEEEEEEEvNT_6ParamsE,"aw",@nobits
	.sectionflags	@""
	.align	16
	.zero		1024


//--------------------- .nv.shared._ZN7cutlass13device_kernelIN5flash11enable_sm90INS1_16FlashAttnBwdSm90INS1_25CollectiveMainloopBwdSm90ILi2ELi2ELi2EN4cute5tupleIJNS5_1CILi1EEES8_S8_EEENS6_IJNS7_ILi64EEENS7_ILi128EEESB_EEENS_6half_tEfNS_4arch4Sm90ELb0ELb1ELb1ELb0ELb1ELb1ELb0ELb0ELi2ELi1ELi2ELi1ELb0EEENS1_24CollectiveEpilogueBwdGQAISC_fSF_Li256ELb0ELb1EEENS1_19SingleTileSchedulerILb0ELb0ELb0ELi128EEEEEEEEEvNT_6ParamsE --------------------------
	.section	.nv.shared._ZN7cutlass13device_kernelIN5flash11enable_sm90INS1_16FlashAttnBwdSm90INS1_25CollectiveMainloopBwdSm90ILi2ELi2ELi2EN4cute5tupleIJNS5_1CILi1EEES8_S8_EEENS6_IJNS7_ILi64EEENS7_ILi128EEESB_EEENS_6half_tEfNS_4arch4Sm90ELb0ELb1ELb1ELb0ELb1ELb1ELb0ELb0ELi2ELi1ELi2ELi1ELb0EEENS1_24CollectiveEpilogueBwdGQAISC_fSF_Li256ELb0ELb1EEENS1_19SingleTileSchedulerILb0ELb0ELb0ELi128EEEEEEEEEvNT_6ParamsE,"aw",@nobits
	.sectionflags	@""
	.align	16
	.zero		1024


//--------------------- .nv.shared._ZN7cutlass13device_kernelIN5flash11enable_sm90INS1_16FlashAttnBwdSm90INS1_25CollectiveMainloopBwdSm90ILi2ELi2ELi2EN4cute5tupleIJNS5_1CILi1EEES8_S8_EEENS6_IJNS7_ILi64EEENS7_ILi128EEESB_EEENS_6half_tEfNS_4arch4Sm90ELb0ELb1ELb1ELb1ELb0ELb1ELb0ELb0ELi2ELi1ELi2ELi1ELb0EEENS1_21CollectiveEpilogueBwdISC_SD_SF_Li256ELb1ELb0ELi1EEENS1_19SingleTileSchedulerILb1ELb0ELb0ELi128EEEEEEEEEvNT_6ParamsE --------------------------
	.section	.nv.shared._ZN7cutlass13device_kernelIN5flash11enable_sm90INS1_16FlashAttnBwdSm90INS1_25CollectiveMainloopBwdSm90ILi2ELi2ELi2EN4cute5tupleIJNS5_1CILi1EEES8_S8_EEENS6_IJNS7_ILi64EEENS7_ILi128EEESB_EEENS_6half_tEfNS_4arch4Sm90ELb0ELb1ELb1ELb1ELb0ELb1ELb0ELb0ELi2ELi1ELi2ELi1ELb0EEENS1_21CollectiveEpilogueBwdISC_SD_SF_Li256ELb1ELb0ELi1EEENS1_19SingleTileSchedulerILb1ELb0ELb0ELi128EEEEEEEEEvNT_6ParamsE,"aw",@nobits
	.sectionflags	@""
	.align	16
	.zero		1024


//--------------------- .nv.shared._ZN7cutlass13device_kernelIN5flash11enable_sm90INS1_16FlashAttnBwdSm90INS1_25CollectiveMainloopBwdSm90ILi2ELi2ELi2EN4cute5tupleIJNS5_1CILi1EEES8_S8_EEENS6_IJNS7_ILi64EEENS7_ILi128EEESB_EEENS_6half_tEfNS_4arch4Sm90ELb0ELb1ELb1ELb1ELb1ELb1ELb0ELb0ELi2ELi1ELi2ELi1ELb0EEENS1_21CollectiveEpilogueBwdISC_SD_SF_Li256ELb1ELb0ELi1EEENS1_19SingleTileSchedulerILb1ELb0ELb0ELi128EEEEEEEEEvNT_6ParamsE --------------------------
	.section	.nv.shared._ZN7cutlass13device_kernelIN5flash11enable_sm90INS1_16FlashAttnBwdSm90INS1_25CollectiveMainloopBwdSm90ILi2ELi2ELi2EN4cute5tupleIJNS5_1CILi1EEES8_S8_EEENS6_IJNS7_ILi64EEENS7_ILi128EEESB_EEENS_6half_tEfNS_4arch4Sm90ELb0ELb1ELb1ELb1ELb1ELb1ELb0ELb0ELi2ELi1ELi2ELi1ELb0EEENS1_21CollectiveEpilogueBwdISC_SD_SF_Li256ELb1ELb0ELi1EEENS1_19SingleTileSchedulerILb1ELb0ELb0ELi128EEEEEEEEEvNT_6ParamsE,"aw",@nobits
	.sectionflags	@""
	.align	16
	.zero		1024


//--------------------- .nv.shared._ZN7cutlass13device_kernelIN5flash11enable_sm90INS1_16FlashAttnBwdSm90INS1_25CollectiveMainloopBwdSm90ILi2ELi2ELi2EN4cute5tupleIJNS5_1CILi1EEES8_S8_EEENS6_IJNS7_ILi64EEENS7_ILi128EEESB_EEENS_6half_tEfNS_4arch4Sm90ELb0ELb1ELb1ELb1ELb0ELb1ELb0ELb0ELi2ELi1ELi2ELi1ELb0EEENS1_24CollectiveEpilogueBwdGQAISC_fSF_Li256ELb1ELb0EEENS1_19SingleTileSchedulerILb1ELb0ELb0ELi128EEEEEEEEEvNT_6ParamsE --------------------------
	.section	.nv.shared._ZN7cutlass13device_kernelIN5flash11enable_sm90INS1_16FlashAttnBwdSm90INS1_25CollectiveMainloopBwdSm90ILi2ELi2ELi2EN4cute5tupleIJNS5_1CILi1EEES8_S8_EEENS6_IJNS7_ILi64EEENS7_ILi128EEESB_EEENS_6half_tEfNS_4arch4Sm90ELb0ELb1ELb1ELb1ELb0ELb1ELb0ELb0ELi2ELi1ELi2ELi1ELb0EEENS1_24CollectiveEpilogueBwdGQAISC_fSF_Li256ELb1ELb0EEENS1_19SingleTileSchedulerILb1ELb0ELb0ELi128EEEEEEEEEvNT_6ParamsE,"aw",@nobits
	.sectionflags	@""
	.align	16
	.zero		1024


//--------------------- .nv.shared._ZN7cutlass13device_kernelIN5flash11enable_sm90INS1_16FlashAttnBwdSm90INS1_25CollectiveMainloopBwdSm90ILi2ELi2ELi2EN4cute5tupleIJNS5_1CILi1EEES8_S8_EEENS6_IJNS7_ILi64EEENS7_ILi128EEESB_EEENS_6half_tEfNS_4arch4Sm90ELb0ELb1ELb1ELb1ELb1ELb1ELb0ELb0ELi2ELi1ELi2ELi1ELb0EEENS1_24CollectiveEpilogueBwdGQAISC_fSF_Li256ELb1ELb1EEENS1_19SingleTileSchedulerILb1ELb0ELb0ELi128EEEEEEEEEvNT_6ParamsE --------------------------
	.section	.nv.shared._ZN7cutlass13device_kernelIN5flash11enable_sm90INS1_16FlashAttnBwdSm90INS1_25CollectiveMainloopBwdSm90ILi2ELi2ELi2EN4cute5tupleIJNS5_1CILi1EEES8_S8_EEENS6_IJNS7_ILi64EEENS7_ILi128EEESB_EEENS_6half_tEfNS_4arch4Sm90ELb0ELb1ELb1ELb1ELb1ELb1ELb0ELb0ELi2ELi1ELi2ELi1ELb0EEENS1_24CollectiveEpilogueBwdGQAISC_fSF_Li256ELb1ELb1EEENS1_19SingleTileSchedulerILb1ELb0ELb0ELi128EEEEEEEEEvNT_6ParamsE,"aw",@nobits
	.sectionflags	@""
	.align	16
	.zero		1024


//--------------------- .nv.shared._ZN7cutlass13device_kernelIN5flash11enable_sm90INS1_16FlashAttnBwdSm90INS1_25CollectiveMainloopBwdSm90ILi2ELi2ELi2EN4cute5tupleIJNS5_1CILi1EEES8_S8_EEENS6_IJNS7_ILi64EEENS7_ILi128EEESB_EEENS_6half_tEfNS_4arch4Sm90ELb1ELb0ELb1ELb0ELb0ELb1ELb0ELb0ELi2ELi1ELi2ELi1ELb0EEENS1_21CollectiveEpilogueBwdISC_SD_SF_Li256ELb0ELb0ELi1EEENS1_25SingleTileBwdLPTSchedulerILb0ELi128ELb0EEEEEEEEEvNT_6ParamsE --------------------------
	.section	.nv.shared._ZN7cutlass13device_kernelIN5flash11enable_sm90INS1_16FlashAttnBwdSm90INS1_25CollectiveMainloopBwdSm90ILi2ELi2ELi2EN4cute5tupleIJNS5_1CILi1EEES8_S8_EEENS6_IJNS7_ILi64EEENS7_ILi128EEESB_EEENS_6half_tEfNS_4arch4Sm90ELb1ELb0ELb1ELb0ELb0ELb1ELb0ELb0ELi2ELi1ELi2ELi1ELb0EEENS1_21CollectiveEpilogueBwdISC_SD_SF_Li256ELb0ELb0ELi1EEENS1_25SingleTileBwdLPTSchedulerILb0ELi128ELb0EEEEEEEEEvNT_6ParamsE,"aw",@nobits
	.sectionflags	@""
	.align	16
	.zero		1024


//--------------------- .nv.shared._ZN7cutlass13device_kernelIN5flash11enable_sm90INS1_16FlashAttnBwdSm90INS1_25CollectiveMainloopBwdSm90ILi2ELi2ELi2EN4cute5tupleIJNS5_1CILi1EEES8_S8_EEENS6_IJNS7_ILi64EEENS7_ILi128EEESB_EEENS_6half_tEfNS_4arch4Sm90ELb1ELb0ELb1ELb0ELb1ELb1ELb0ELb0ELi2ELi1ELi2ELi1ELb0EEENS1_21CollectiveEpilogueBwdISC_SD_SF_Li256ELb0ELb0ELi1EEENS1_25SingleTileBwdLPTSchedulerILb0ELi128ELb1EEEEEEEEEvNT_6ParamsE --------------------------
	.section	.nv.shared._ZN7cutlass13device_kernelIN5flash11enable_sm90INS1_16FlashAttnBwdSm90INS1_25CollectiveMainloopBwdSm90ILi2ELi2ELi2EN4cute5tupleIJNS5_1CILi1EEES8_S8_EEENS6_IJNS7_ILi64EEENS7_ILi128EEESB_EEENS_6half_tEfNS_4arch4Sm90ELb1ELb0ELb1ELb0ELb1ELb1ELb0ELb0ELi2ELi1ELi2ELi1ELb0EEENS1_21CollectiveEpilogueBwdISC_SD_SF_Li256ELb0ELb0ELi1EEENS1_25SingleTileBwdLPTSchedulerILb0ELi128ELb1EEEEEEEEEvNT_6ParamsE,"aw",@nobits
	.sectionflags	@""
	.align	16
	.zero		1024


//--------------------- .nv.shared._ZN7cutlass13device_kernelIN5flash11enable_sm90INS1_16FlashAttnBwdSm90INS1_25CollectiveMainloopBwdSm90ILi2ELi2ELi2EN4cute5tupleIJNS5_1CILi1EEES8_S8_EEENS6_IJNS7_ILi64EEENS7_ILi128EEESB_EEENS_6half_tEfNS_4arch4Sm90ELb1ELb0ELb1ELb0ELb0ELb1ELb0ELb0ELi2ELi1ELi2ELi1ELb0EEENS1_24CollectiveEpilogueBwdGQAISC_fSF_Li256ELb0ELb0EEENS1_25SingleTileBwdLPTSchedulerILb0ELi128ELb0EEEEEEEEEvNT_6ParamsE --------------------------
	.section	.nv.shared._ZN7cutlass13device_kernelIN5flash11enable_sm90INS1_16FlashAttnBwdSm90INS1_25CollectiveMainloopBwdSm90ILi2ELi2ELi2EN4cute5tupleIJNS5_1CILi1EEES8_S8_EEENS6_IJNS7_ILi64EEENS7_ILi128EEESB_EEENS_6half_tEfNS_4arch4Sm90ELb1ELb0ELb1ELb0ELb0ELb1ELb0ELb0ELi2ELi1ELi2ELi1ELb0EEENS1_24CollectiveEpilogueBwdGQAISC_fSF_Li256ELb0ELb0EEENS1_25SingleTileBwdLPTSchedulerILb0ELi128ELb0EEEEEEEEEvNT_6ParamsE,"aw",@nobits
	.sectionflags	@""
	.align	16
	.zero		1024


//--------------------- .nv.shared._ZN7cutlass13device_kernelIN5flash11enable_sm90INS1_16FlashAttnBwdSm90INS1_25CollectiveMainloopBwdSm90ILi2ELi2ELi2EN4cute5tupleIJNS5_1CILi1EEES8_S8_EEENS6_IJNS7_ILi64EEENS7_ILi128EEESB_EEENS_6half_tEfNS_4arch4Sm90ELb1ELb0ELb1ELb0ELb1ELb1ELb0ELb0ELi2ELi1ELi2ELi1ELb0EEENS1_24CollectiveEpilogueBwdGQAISC_fSF_Li256ELb0ELb1EEENS1_25SingleTileBwdLPTSchedulerILb0ELi128ELb1EEEEEEEEEvNT_6ParamsE --------------------------
	.section	.nv.shared._ZN7cutlass13device_kernelIN5flash11enable_sm90INS1_16FlashAttnBwdSm90INS1_25CollectiveMainloopBwdSm90ILi2ELi2ELi2EN4cute5tupleIJNS5_1CILi1EEES8_S8_EEENS6_IJNS7_ILi64EEENS7_ILi128EEESB_EEENS_6half_tEfNS_4arch4Sm90ELb1ELb0ELb1ELb0ELb1ELb1ELb0ELb0ELi2ELi1ELi2ELi1ELb0EEENS1_24CollectiveEpilogueBwdGQAISC_fSF_Li256ELb0ELb1EEENS1_25SingleTileBwdLPTSchedulerILb0ELi128ELb1EEEEEEEEEvNT_6ParamsE,"aw",@nobits
	.sectionflags	@""
	.align	16
	.zero		1024


//--------------------- .nv.shared._ZN7cutlass13device_kernelIN5flash11enable_sm90INS1_16FlashAttnBwdSm90INS1_25CollectiveMainloopBwdSm90ILi2ELi2ELi2EN4cute5tupleIJNS5_1CILi1EEES8_S8_EEENS6_IJNS7_ILi64EEENS7_ILi128EEESB_EEENS_6half_tEfNS_4arch4Sm90ELb1ELb0ELb1ELb1ELb0ELb1ELb0ELb0ELi2ELi1ELi2ELi1ELb0EEENS1_21CollectiveEpilogueBwdISC_SD_SF_Li256ELb1ELb0ELi1EEENS1_25SingleTileBwdLPTSchedulerILb1ELi128ELb0EEEEEEEEEvNT_6ParamsE --------------------------
	.section	.nv.shared._ZN7cutlass13device_kernelIN5flash11enable_sm90INS1_16FlashAttnBwdSm90INS1_25CollectiveMainloopBwdSm90ILi2ELi2ELi2EN4cute5tupleIJNS5_1CILi1EEES8_S8_EEENS6_IJNS7_ILi64EEENS7_ILi128EEESB_EEENS_6half_tEfNS_4arch4Sm90ELb1ELb0ELb1ELb1ELb0ELb1ELb0ELb0ELi2ELi1ELi2ELi1ELb0EEENS1_21CollectiveEpilogueBwdISC_SD_SF_Li256ELb1ELb0ELi1EEENS1_25SingleTileBwdLPTSchedulerILb1ELi128ELb0EEEEEEEEEvNT_6ParamsE,"aw",@nobits
	.sectionflags	@""
	.align	16
	.zero		1024


//--------------------- .nv.shared._ZN7cutlass13device_kernelIN5flash11enable_sm90INS1_16FlashAttnBwdSm90INS1_25CollectiveMainloopBwdSm90ILi2ELi2ELi2EN4cute5tupleIJNS5_1CILi1EEES8_S8_EEENS6_IJNS7_ILi64EEENS7_ILi128EEESB_EEENS_6half_tEfNS_4arch4Sm90ELb1ELb0ELb1ELb1ELb1ELb1ELb0ELb0ELi2ELi1ELi2ELi1ELb0EEENS1_21CollectiveEpilogueBwdISC_SD_SF_Li256ELb1ELb0ELi1EEENS1_25SingleTileBwdLPTSchedulerILb1ELi128ELb1EEEEEEEEEvNT_6ParamsE --------------------------
	.section	.nv.shared._ZN7cutlass13device_kernelIN5flash11enable_sm90INS1_16FlashAttnBwdSm90INS1_25CollectiveMainloopBwdSm90ILi2ELi2ELi2EN4cute5tupleIJNS5_1CILi1EEES8_S8_EEENS6_IJNS7_ILi64EEENS7_ILi128EEESB_EEENS_6half_tEfNS_4arch4Sm90ELb1ELb0ELb1ELb1ELb1ELb1ELb0ELb0ELi2ELi1ELi2ELi1ELb0EEENS1_21CollectiveEpilogueBwdISC_SD_SF_Li256ELb1ELb0ELi1EEENS1_25SingleTileBwdLPTSchedulerILb1ELi128ELb1EEEEEEEEEvNT_6ParamsE,"aw",@nobits
	.sectionflags	@""
	.align	16
	.zero		1024


//--------------------- .nv.shared._ZN7cutlass13device_kernelIN5flash11enable_sm90INS1_16FlashAttnBwdSm90INS1_25CollectiveMainloopBwdSm90ILi2ELi2ELi2EN4cute5tupleIJNS5_1CILi1EEES8_S8_EEENS6_IJNS7_ILi64EEENS7_ILi128EEESB_EEENS_6half_tEfNS_4arch4Sm90ELb1ELb0ELb1ELb1ELb0ELb1ELb0ELb0ELi2ELi1ELi2ELi1ELb0EEENS1_24CollectiveEpilogueBwdGQAISC_fSF_Li256ELb1ELb0EEENS1_25SingleTileBwdLPTSchedulerILb1ELi128ELb0EEEEEEEEEvNT_6ParamsE --------------------------
	.section	.nv.shared._ZN7cutlass13device_kernelIN5flash11enable_sm90INS1_16FlashAttnBwdSm90INS1_25CollectiveMainloopBwdSm90ILi2ELi2ELi2EN4cute5tupleIJNS5_1CILi1EEES8_S8_EEENS6_IJNS7_ILi64EEENS7_ILi128EEESB_EEENS_6half_tEfNS_4arch4Sm90ELb1ELb0ELb1ELb1ELb0ELb1ELb0ELb0ELi2ELi1ELi2ELi1ELb0EEENS1_24CollectiveEpilogueBwdGQAISC_fSF_Li256ELb1ELb0EEENS1_25SingleTileBwdLPTSchedulerILb1ELi128ELb0EEEEEEEEEvNT_6ParamsE,"aw",@nobits
	.sectionflags	@""
	.align	16
	.zero		1024


//--------------------- .nv.shared._ZN7cutlass13device_kernelIN5flash11enable_sm90INS1_16FlashAttnBwdSm90INS1_25CollectiveMainloopBwdSm90ILi2ELi2ELi2EN4cute5tupleIJNS5_1CILi1EEES8_S8_EEENS6_IJNS7_ILi64EEENS7_ILi128EEESB_EEENS_6half_tEfNS_4arch4Sm90ELb1ELb0ELb1ELb1ELb1ELb1ELb0ELb0ELi2ELi1ELi2ELi1ELb0EEENS1_24CollectiveEpilogueBwdGQAISC_fSF_Li256ELb1ELb1EEENS1_25SingleTileBwdLPTSchedulerILb1ELi128ELb1EEEEEEEEEvNT_6ParamsE --------------------------
	.section	.nv.shared._ZN7cutlass13device_kernelIN5flash11enable_sm90INS1_16FlashAttnBwdSm90INS1_25CollectiveMainloopBwdSm90ILi2ELi2ELi2EN4cute5tupleIJNS5_1CILi1EEES8_S8_EEENS6_IJNS7_ILi64EEENS7_ILi128EEESB_EEENS_6half_tEfNS_4arch4Sm90ELb1ELb0ELb1ELb1ELb1ELb1ELb0ELb0ELi2ELi1ELi2ELi1ELb0EEENS1_24CollectiveEpilogueBwdGQAISC_fSF_Li256ELb1ELb1EEENS1_25SingleTileBwdLPTSchedulerILb1ELi128ELb1EEEEEEEEEvNT_6ParamsE,"aw",@nobits
	.sectionflags	@""
	.align	16
	.zero		1024


//--------------------- .nv.shared._ZN7cutlass13device_kernelIN5flash11enable_sm90INS1_16FlashAttnBwdSm90INS1_25CollectiveMainloopBwdSm90ILi2ELi2ELi2EN4cute5tupleIJNS5_1CILi1EEES8_S8_EEENS6_IJNS7_ILi80EEENS7_ILi128EEESB_EEENS_6half_tEfNS_4arch4Sm90ELb0ELb0ELb0ELb0ELb0ELb1ELb0ELb1ELi2ELi1ELi2ELi1ELb0EEENS1_21CollectiveEpilogueBwdISC_SD_SF_Li256ELb0ELb0ELi1EEENS1_19SingleTileSchedulerILb0ELb0ELb0ELi128EEEEEEEEEvNT_6ParamsE --------------------------
	.section	.nv.shared._ZN7cutlass13device_kernelIN5flash11enable_sm90INS1_16FlashAttnBwdSm90INS1_25CollectiveMainloopBwdSm90ILi2ELi2ELi2EN4cute5tupleIJNS5_1CILi1EEES8_S8_EEENS6_IJNS7_ILi80EEENS7_ILi128EEESB_EEENS_6half_tEfNS_4arch4Sm90ELb0ELb0ELb0ELb0ELb0ELb1ELb0ELb1ELi2ELi1ELi2ELi1ELb0EEENS1_21CollectiveEpilogueBwdISC_SD_SF_Li256ELb0ELb0ELi1EEENS1_19SingleTileSchedulerILb0ELb0ELb0ELi128EEEEEEEEEvNT_6ParamsE,"aw",@nobits
	.sectionflags	@""
	.align	16
	.zero		1024


//--------------------- .nv.shared._ZN7cutlass13device_kernelIN5flash11enable_sm90INS1_16FlashAttnBwdSm90INS1_25CollectiveMainloopBwdSm90ILi2ELi2ELi2EN4cute5tupleIJNS5_1CILi1EEES8_S8_EEENS6_IJNS7_ILi80EEENS7_ILi128EEESB_EEENS_6half_tEfNS_4arch4Sm90ELb0ELb0ELb0ELb0ELb1ELb1ELb0ELb1ELi2ELi1ELi2ELi1ELb0EEENS1_21CollectiveEpilogueBwdISC_SD_SF_Li256ELb0ELb0ELi1EEENS1_19SingleTileSchedulerILb0ELb0ELb0ELi128EEEEEEEEEvNT_6ParamsE --------------------------
	.section	.nv.shared._ZN7cutlass13device_kernelIN5flash11enable_sm90INS1_16FlashAttnBwdSm90INS1_25CollectiveMainloopBwdSm90ILi2ELi2ELi2EN4cute5tupleIJNS5_1CILi1EEES8_S8_EEENS6_IJNS7_ILi80EEENS7_ILi128EEESB_EEENS_6half_tEfNS_4arch4Sm90ELb0ELb0ELb0ELb0ELb1ELb1ELb0ELb1ELi2ELi1ELi2ELi1ELb0EEENS1_21CollectiveEpilogueBwdISC_SD_SF_Li256ELb0ELb0ELi1EEENS1_19SingleTileSchedulerILb0ELb0ELb0ELi128EEEEEEEEEvNT_6ParamsE,"aw",@nobits
	.sectionflags	@""
	.align	16
	.zero		1024


//--------------------- .nv.shared._ZN7cutlass13device_kernelIN5flash11enable_sm90INS1_16FlashAttnBwdSm90INS1_25CollectiveMainloopBwdSm90ILi2ELi2ELi2EN4cute5tupleIJNS5_1CILi1EEES8_S8_EEENS6_IJNS7_ILi80EEENS7_ILi128EEESB_EEENS_6half_tEfNS_4arch4Sm90ELb0ELb0ELb0ELb0ELb0ELb1ELb0ELb1ELi2ELi1ELi2ELi1ELb0EEENS1_24CollectiveEpilogueBwdGQAISC_fSF_Li256ELb0ELb0EEENS1_19SingleTileSchedulerILb0ELb0ELb0ELi128EEEEEEEEEvNT_6ParamsE --------------------------
	.section	.nv.shared._ZN7cutlass13device_kernelIN5flash11enable_sm90INS1_16FlashAttnBwdSm90INS1_25CollectiveMainloopBwdSm90ILi2ELi2ELi2EN4cute5tupleIJNS5_1CILi1EEES8_S8_EEENS6_IJNS7_ILi80EEENS7_ILi128EEESB_EEENS_6half_tEfNS_4arch4Sm90ELb0ELb0ELb0ELb0ELb0ELb1ELb0ELb1ELi2ELi1ELi2ELi1ELb0EEENS1_24CollectiveEpilogueBwdGQAISC_fSF_Li256ELb0ELb0EEENS1_19SingleTileSchedulerILb0ELb0ELb0ELi128EEEEEEEEEvNT_6ParamsE,"aw",@nobits
	.sectionflags	@""
	.align	16
	.zero		1024


//--------------------- .nv.shared._ZN7cutlass13device_kernelIN5flash11enable_sm90INS1_16FlashAttnBwdSm90INS1_25CollectiveMainloopBwdSm90ILi2ELi2ELi2EN4cute5tupleIJNS5_1CILi1EEES8_S8_EEENS6_IJNS7_ILi80EEENS7_ILi128EEESB_EEENS_6half_tEfNS_4arch4Sm90ELb0ELb0ELb0ELb0ELb1ELb1ELb0ELb1ELi2ELi1ELi2ELi1ELb0EEENS1_24CollectiveEpilogueBwdGQAISC_fSF_Li256ELb0ELb1EEENS1_19SingleTileSchedulerILb0ELb0ELb0ELi128EEEEEEEEEvNT_6ParamsE --------------------------
	.section	.nv.shared._ZN7cutlass13device_kernelIN5flash11enable_sm90INS1_16FlashAttnBwdSm90INS1_25CollectiveMainloopBwdSm90ILi2ELi2ELi2EN4cute5tupleIJNS5_1CILi1EEES8_S8_EEENS6_IJNS7_ILi80EEENS7_ILi128EEESB_EEENS_6half_tEfNS_4arch4Sm90ELb0ELb0ELb0ELb0ELb1ELb1ELb0ELb1ELi2ELi1ELi2ELi1ELb0EEENS1_24CollectiveEpilogueBwdGQAISC_fSF_Li256ELb0ELb1EEENS1_19SingleTileSchedulerILb0ELb0ELb0ELi128EEEEEEEEEvNT_6ParamsE,"aw",@nobits
	.sectionflags	@""
	.align	16
	.zero		1024


//--------------------- .nv.shared._ZN7cutlass13device_kernelIN5flash22FlashAttnBwdPreprocessIN4cute5tupleIJNS3_1CILi80EEENS5_ILi128EEEEEENS_6half_tEfNS_4arch4Sm90ELb1ELb0EEEEEvNT_6ParamsE --------------------------
	.section	.nv.shared._ZN7cutlass13device_kernelIN5flash22FlashAttnBwdPreprocessIN4cute5tupleIJNS3_1CILi80EEENS5_ILi128EEEEEENS_6half_tEfNS_4arch4Sm90ELb1ELb0EEEEEvNT_6ParamsE,"aw",@nobits
	.sectionflags	@""
	.align	16
	.zero		1024


//--------------------- .nv.shared._ZN7cutlass13device_kernelIN5flash11enable_sm90INS1_16FlashAttnBwdSm90INS1_25CollectiveMainloopBwdSm90ILi2ELi2ELi2EN4cute5tupleIJNS5_1CILi1EEES8_S8_EEENS6_IJNS7_ILi80EEENS7_ILi128EEESB_EEENS_6half_tEfNS_4arch4Sm90ELb0ELb0ELb0ELb1ELb0ELb1ELb0ELb1ELi2ELi1ELi2ELi1ELb0EEENS1_21CollectiveEpilogueBwdISC_SD_SF_Li256ELb1ELb0ELi1EEENS1_19SingleTileSchedulerILb1ELb0ELb0ELi128EEEEEEEEEvNT_6ParamsE --------------------------
	.section	.nv.shared._ZN7cutlass13device_kernelIN5flash11enable_sm90INS1_16FlashAttnBwdSm90INS1_25CollectiveMainloopBwdSm90ILi2ELi2ELi2EN4cute5tupleIJNS5_1CILi1EEES8_S8_EEENS6_IJNS7_ILi80EEENS7_ILi128EEESB_EEENS_6half_tEfNS_4arch4Sm90ELb0ELb0ELb0ELb1ELb0ELb1ELb0ELb1ELi2ELi1ELi2ELi1ELb0EEENS1_21CollectiveEpilogueBwdISC_SD_SF_Li256ELb1ELb0ELi1EEENS1_19SingleTileSchedulerILb1ELb0ELb0ELi128EEEEEEEEEvNT_6ParamsE,"aw",@nobits
	.sectionflags	@""
	.align	16
	.zero		1024


//--------------------- .nv.shared._ZN7cutlass13device_kernelIN5flash11enable_sm90INS1_16FlashAttnBwdSm90INS1_25CollectiveMainloopBwdSm90ILi2ELi2ELi2EN4cute5tupleIJNS5_1CILi1EEES8_S8_EEENS6_IJNS7_ILi80EEENS7_ILi128EEESB_EEENS_6half_tEfNS_4arch4Sm90ELb0ELb0ELb0ELb1ELb1ELb1ELb0ELb1ELi2ELi1ELi2ELi1ELb0EEENS1_21CollectiveEpilogueBwdISC_SD_SF_Li256ELb1ELb0ELi1EEENS1_19SingleTileSchedulerILb1ELb0ELb0ELi128EEEEEEEEEvNT_6ParamsE --------------------------
	.section	.nv.shared._ZN7cutlass13device_kernelIN5flash11enable_sm90INS1_16FlashAttnBwdSm90INS1_25CollectiveMainloopBwdSm90ILi2ELi2ELi2EN4cute5tupleIJNS5_1CILi1EEES8_S8_EEENS6_IJNS7_ILi80EEENS7_ILi128EEESB_EEENS_6half_tEfNS_4arch4Sm90ELb0ELb0ELb0ELb1ELb1ELb1ELb0ELb1ELi2ELi1ELi2ELi1ELb0EEENS1_21CollectiveEpilogueBwdISC_SD_SF_Li256ELb1ELb0ELi1EEENS1_19SingleTileSchedulerILb1ELb0ELb0ELi128EEEEEEEEEvNT_6ParamsE,"aw",@nobits
	.sectionflags	@""
	.align	16
	.zero		1024


//--------------------- .nv.shared._ZN7cutlass13device_kernelIN5flash11enable_sm90INS1_16FlashAttnBwdSm90INS1_25CollectiveMainloopBwdSm90ILi2ELi2ELi2EN4cute5tupleIJNS5_1CILi1EEES8_S8_EEENS6_IJNS7_ILi80EEENS7_ILi128EEESB_EEENS_6half_tEfNS_4arch4Sm90ELb0ELb0ELb0ELb1ELb0ELb1ELb0ELb1ELi2ELi1ELi2ELi1ELb0EEENS1_24CollectiveEpilogueBwdGQAISC_fSF_Li256ELb1ELb0EEENS1_19SingleTileSchedulerILb1ELb0ELb0ELi128EEEEEEEEEvNT_6ParamsE --------------------------
	.section	.nv.shared._ZN7cutlass13device_kernelIN5flash11enable_sm90INS1_16FlashAttnBwdSm90INS1_25CollectiveMainloopBwdSm90ILi2ELi2ELi2EN4cute5tupleIJNS5_1CILi1EEES8_S8_EEENS6_IJNS7_ILi80EEENS7_ILi128EEESB_EEENS_6half_tEfNS_4arch4Sm90ELb0ELb0ELb0ELb1ELb0ELb1ELb0ELb1ELi2ELi1ELi2ELi1ELb0EEENS1_24CollectiveEpilogueBwdGQAISC_fSF_Li256ELb1ELb0EEENS1_19SingleTileSchedulerILb1ELb0ELb0ELi128EEEEEEEEEvNT_6ParamsE,"aw",@nobits
	.sectionflags	@""
	.align	16
	.zero		1024


//--------------------- .nv.shared._ZN7cutlass13device_kernelIN5flash32FlashAttnBwdPostprocessConvertdQIN4cute5tupleIJNS3_1CILi80EEENS5_ILi128EEEEEENS_6half_tEfNS_4arch4Sm90ELi256ENS3_8TiledMMAINS3_8MMA_AtomIJNS3_4SM904GMMA25MMA_64x16x16_F32F16F16_SSILNSF_5MajorE1ELSH_0ELNSF_7ScaleInE1ELSI_1EEEEEENS3_6LayoutINS4_IJNS5_ILi2EEENS5_ILi1EEESN_EEENS4_IJSN_NS5_ILi0EEESP_EEEEENS4_IJNS3_10UnderscoreESS_SS_EEEEELb1EEEEEvNT_6ParamsE --------------------------
	.section	.nv.shared._ZN7cutlass13device_kernelIN5flash32FlashAttnBwdPostprocessConvertdQIN4cute5tupleIJNS3_1CILi80EEENS5_ILi128EEEEEENS_6half_tEfNS_4arch4Sm90ELi256ENS3_8TiledMMAINS3_8MMA_AtomIJNS3_4SM904GMMA25MMA_64x16x16_F32F16F16_SSILNSF_5MajorE1ELSH_0ELNSF_7ScaleInE1ELSI_1EEEEEENS3_6LayoutINS4_IJNS5_ILi2EEENS5_ILi1EEESN_EEENS4_IJSN_NS5_ILi0EEESP_EEEEENS4_IJNS3_10UnderscoreESS_SS_EEEEELb1EEEEEvNT_6ParamsE,"aw",@nobits
	.sectionflags	@""
	.align	16
	.zero		1024


//--------------------- .nv.shared._ZN7cutlass13device_kernelIN5flash11enable_sm90INS1_16FlashAttnBwdSm90INS1_25CollectiveMainloopBwdSm90ILi2ELi2ELi2EN4cute5tupleIJNS5_1CILi1EEES8_S8_EEENS6_IJNS7_ILi80EEENS7_ILi128EEESB_EEENS_6half_tEfNS_4arch4Sm90ELb0ELb0ELb0ELb1ELb1ELb1ELb0ELb1ELi2ELi1ELi2ELi1ELb0EEENS1_24CollectiveEpilogueBwdGQAISC_fSF_Li256ELb1ELb1EEENS1_19SingleTileSchedulerILb1ELb0ELb0ELi128EEEEEEEEEvNT_6ParamsE --------------------------
	.section	.nv.shared._ZN7cutlass13device_kernelIN5flash11enable_sm90INS1_16FlashAttnBwdSm90INS1_25CollectiveMainloopBwdSm90ILi2ELi2ELi2EN4cute5tupleIJNS5_1CILi1EEES8_S8_EEENS6_IJNS7_ILi80EEENS7_ILi128EEESB_EEENS_6half_tEfNS_4arch4Sm90ELb0ELb0ELb0ELb1ELb1ELb1ELb0ELb1ELi2ELi1ELi2ELi1ELb0EEENS1_24CollectiveEpilogueBwdGQAISC_fSF_Li256ELb1ELb1EEENS1_19SingleTileSchedulerILb1ELb0ELb0ELi128EEEEEEEEEvNT_6ParamsE,"aw",@nobits
	.sectionflags	@""
	.align	16
	.zero		1024


//--------------------- .nv.shared._ZN7cutlass13device_kernelIN5flash22FlashAttnBwdPreprocessIN4cute5tupleIJNS3_1CILi80EEENS5_ILi128EEEEEENS_6half_tEfNS_4arch4Sm90ELb1ELb1EEEEEvNT_6ParamsE --------------------------
	.section	.nv.shared._ZN7cutlass13device_kernelIN5flash22FlashAttnBwdPreprocessIN4cute5tupleIJNS3_1CILi80EEENS5_ILi128EEEEEENS_6half_tEfNS_4arch4Sm90ELb1ELb1EEEEEvNT_6ParamsE,"aw",@nobits
	.sectionflags	@""
	.align	16
	.zero		1024


//--------------------- .nv.shared._ZN7cutlass13device_kernelIN5flash11enable_sm90INS1_16FlashAttnBwdSm90INS1_25CollectiveMainloopBwdSm90ILi2ELi2ELi2EN4cute5tupleIJNS5_1CILi1EEES8_S8_EEENS6_IJNS7_ILi64EEENS7_ILi128EEESB_EEENS_6half_tEfNS_4arch4Sm90ELb0ELb1ELb0ELb0ELb0ELb1ELb0ELb0ELi2ELi1ELi2ELi1ELb0EEENS1_21CollectiveEpilogueBwdISC_SD_SF_Li256ELb0ELb0ELi1EEENS1_19SingleTileSchedulerILb0ELb0ELb0ELi128EEEEEEEEEvNT_6ParamsE --------------------------
	.section	.nv.shared._ZN7cutlass13device_kernelIN5flash11enable_sm90INS1_16FlashAttnBwdSm90INS1_25CollectiveMainloopBwdSm90ILi2ELi2ELi2EN4cute5tupleIJNS5_1CILi1EEES8_S8_EEENS6_IJNS7_ILi64EEENS7_ILi128EEESB_EEENS_6half_tEfNS_4arch4Sm90ELb0ELb1ELb0ELb0ELb0ELb1ELb0ELb0ELi2ELi1ELi2ELi1ELb0EEENS1_21CollectiveEpilogueBwdISC_SD_SF_Li256ELb0ELb0ELi1EEENS1_19SingleTileSchedulerILb0ELb0ELb0ELi128EEEEEEEEEvNT_6ParamsE,"aw",@nobits
	.sectionflags	@""
	.align	16
	.zero		1024


//--------------------- .nv.shared._ZN7cutlass13device_kernelIN5flash11enable_sm90INS1_16FlashAttnBwdSm90INS1_25CollectiveMainloopBwdSm90ILi2ELi2ELi2EN4cute5tupleIJNS5_1CILi1EEES8_S8_EEENS6_IJNS7_ILi64EEENS7_ILi128EEESB_EEENS_6half_tEfNS_4arch4Sm90ELb0ELb1ELb0ELb0ELb1ELb1ELb0ELb0ELi2ELi1ELi2ELi1ELb0EEENS1_21CollectiveEpilogueBwdISC_SD_SF_Li256ELb0ELb0ELi1EEENS1_19SingleTileSchedulerILb0ELb0ELb0ELi128EEEEEEEEEvNT_6ParamsE --------------------------
	.section	.nv.shared._ZN7cutlass13device_kernelIN5flash11enable_sm90INS1_16FlashAttnBwdSm90INS1_25CollectiveMainloopBwdSm90ILi2ELi2ELi2EN4cute5tupleIJNS5_1CILi1EEES8_S8_EEENS6_IJNS7_ILi64EEENS7_ILi128EEESB_EEENS_6half_tEfNS_4arch4Sm90ELb0ELb1ELb0ELb0ELb1ELb1ELb0ELb0ELi2ELi1ELi2ELi1ELb0EEENS1_21CollectiveEpilogueBwdISC_SD_SF_Li256ELb0ELb0ELi1EEENS1_19SingleTileSchedulerILb0ELb0ELb0ELi128EEEEEEEEEvNT_6ParamsE,"aw",@nobits
	.sectionflags	@""
	.align	16
	.zero		1024


//--------------------- .nv.shared._ZN7cutlass13device_kernelIN5flash11enable_sm90INS1_16FlashAttnBwdSm90INS1_25CollectiveMainloopBwdSm90ILi2ELi2ELi2EN4cute5tupleIJNS5_1CILi1EEES8_S8_EEENS6_IJNS7_ILi64EEENS7_ILi128EEESB_EEENS_6half_tEfNS_4arch4Sm90ELb0ELb1ELb0ELb0ELb0ELb1ELb0ELb0ELi2ELi1ELi2ELi1ELb0EEENS1_24CollectiveEpilogueBwdGQAISC_fSF_Li256ELb0ELb0EEENS1_19SingleTileSchedulerILb0ELb0ELb0ELi128EEEEEEEEEvNT_6ParamsE --------------------------
	.section	.nv.shared._ZN7cutlass13device_kernelIN5flash11enable_sm90INS1_16FlashAttnBwdSm90INS1_25CollectiveMainloopBwdSm90ILi2ELi2ELi2EN4cute5tupleIJNS5_1CILi1EEES8_S8_EEENS6_IJNS7_ILi64EEENS7_ILi128EEESB_EEENS_6half_tEfNS_4arch4Sm90ELb0ELb1ELb0ELb0ELb0ELb1ELb0ELb0ELi2ELi1ELi2ELi1ELb0EEENS1_24CollectiveEpilogueBwdGQAISC_fSF_Li256ELb0ELb0EEENS1_19SingleTileSchedulerILb0ELb0ELb0ELi128EEEEEEEEEvNT_6ParamsE,"aw",@nobits
	.sectionflags	@""
	.align	16
	.zero		1024


//--------------------- .nv.shared._ZN7cutlass13device_kernelIN5flash11enable_sm90INS1_16FlashAttnBwdSm90INS1_25CollectiveMainloopBwdSm90ILi2ELi2ELi2EN4cute5tupleIJNS5_1CILi1EEES8_S8_EEENS6_IJNS7_ILi64EEENS7_ILi128EEESB_EEENS_6half_tEfNS_4arch4Sm90ELb0ELb1ELb0ELb0ELb1ELb1ELb0ELb0ELi2ELi1ELi2ELi1ELb0EEENS1_24CollectiveEpilogueBwdGQAISC_fSF_Li256ELb0ELb1EEENS1_19SingleTileSchedulerILb0ELb0ELb0ELi128EEEEEEEEEvNT_6ParamsE --------------------------
	.section	.nv.shared._ZN7cutlass13device_kernelIN5flash11enable_sm90INS1_16FlashAttnBwdSm90INS1_25CollectiveMainloopBwdSm90ILi2ELi2ELi2EN4cute5tupleIJNS5_1CILi1EEES8_S8_EEENS6_IJNS7_ILi64EEENS7_ILi128EEESB_EEENS_6half_tEfNS_4arch4Sm90ELb0ELb1ELb0ELb0ELb1ELb1ELb0ELb0ELi2ELi1ELi2ELi1ELb0EEENS1_24CollectiveEpilogueBwdGQAISC_fSF_Li256ELb0ELb1EEENS1_19SingleTileSchedulerILb0ELb0ELb0ELi128EEEEEEEEEvNT_6ParamsE,"aw",@nobits
	.sectionflags	@""
	.align	16
	.zero		1024


//--------------------- .nv.shared._ZN7cutlass13device_kernelIN5flash11enable_sm90INS1_16FlashAttnBwdSm90INS1_25CollectiveMainloopBwdSm90ILi2ELi2ELi2EN4cute5tupleIJNS5_1CILi1EEES8_S8_EEENS6_IJNS7_ILi64EEENS7_ILi128EEESB_EEENS_6half_tEfNS_4arch4Sm90ELb0ELb1ELb0ELb1ELb0ELb1ELb0ELb0ELi2ELi1ELi2ELi1ELb0EEENS1_21CollectiveEpilogueBwdISC_SD_SF_Li256ELb1ELb0ELi1EEENS1_19SingleTileSchedulerILb1ELb0ELb0ELi128EEEEEEEEEvNT_6ParamsE --------------------------
	.section	.nv.shared._ZN7cutlass13device_kernelIN5flash11enable_sm90INS1_16FlashAttnBwdSm90INS1_25CollectiveMainloopBwdSm90ILi2ELi2ELi2EN4cute5tupleIJNS5_1CILi1EEES8_S8_EEENS6_IJNS7_ILi64EEENS7_ILi128EEESB_EEENS_6half_tEfNS_4arch4Sm90ELb0ELb1ELb0ELb1ELb0ELb1ELb0ELb0ELi2ELi1ELi2ELi1ELb0EEENS1_21CollectiveEpilogueBwdISC_SD_SF_Li256ELb1ELb0ELi1EEENS1_19SingleTileSchedulerILb1ELb0ELb0ELi128EEEEEEEEEvNT_6ParamsE,"aw",@nobits
	.sectionflags	@""
	.align	16
	.zero		1024


//--------------------- .nv.shared._ZN7cutlass13device_kernelIN5flash11enable_sm90INS1_16FlashAttnBwdSm90INS1_25CollectiveMainloopBwdSm90ILi2ELi2ELi2EN4cute5tupleIJNS5_1CILi1EEES8_S8_EEENS6_IJNS7_ILi64EEENS7_ILi128EEESB_EEENS_6half_tEfNS_4arch4Sm90ELb0ELb1ELb0ELb1ELb1ELb1ELb0ELb0ELi2ELi1ELi2ELi1ELb0EEENS1_21CollectiveEpilogueBwdISC_SD_SF_Li256ELb1ELb0ELi1EEENS1_19SingleTileSchedulerILb1ELb0ELb0ELi128EEEEEEEEEvNT_6ParamsE --------------------------
	.section	.nv.shared._ZN7cutlass13device_kernelIN5flash11enable_sm90INS1_16FlashAttnBwdSm90INS1_25CollectiveMainloopBwdSm90ILi2ELi2ELi2EN4cute5tupleIJNS5_1CILi1EEES8_S8_EEENS6_IJNS7_ILi64EEENS7_ILi128EEESB_EEENS_6half_tEfNS_4arch4Sm90ELb0ELb1ELb0ELb1ELb1ELb1ELb0ELb0ELi2ELi1ELi2ELi1ELb0EEENS1_21CollectiveEpilogueBwdISC_SD_SF_Li256ELb1ELb0ELi1EEENS1_19SingleTileSchedulerILb1ELb0ELb0ELi128EEEEEEEEEvNT_6ParamsE,"aw",@nobits
	.sectionflags	@""
	.align	16
	.zero		1024


//--------------------- .nv.shared._ZN7cutlass13device_kernelIN5flash11enable_sm90INS1_16FlashAttnBwdSm90INS1_25CollectiveMainloopBwdSm90ILi2ELi2ELi2EN4cute5tupleIJNS5_1CILi1EEES8_S8_EEENS6_IJNS7_ILi64EEENS7_ILi128EEESB_EEENS_6half_tEfNS_4arch4Sm90ELb0ELb1ELb0ELb1ELb0ELb1ELb0ELb0ELi2ELi1ELi2ELi1ELb0EEENS1_24CollectiveEpilogueBwdGQAISC_fSF_Li256ELb1ELb0EEENS1_19SingleTileSchedulerILb1ELb0ELb0ELi128EEEEEEEEEvNT_6ParamsE --------------------------
	.section	.nv.shared._ZN7cutlass13device_kernelIN5flash11enable_sm90INS1_16FlashAttnBwdSm90INS1_25CollectiveMainloopBwdSm90ILi2ELi2ELi2EN4cute5tupleIJNS5_1CILi1EEES8_S8_EEENS6_IJNS7_ILi64EEENS7_ILi128EEESB_EEENS_6half_tEfNS_4arch4Sm90ELb0ELb1ELb0ELb1ELb0ELb1ELb0ELb0ELi2ELi1ELi2ELi1ELb0EEENS1_24CollectiveEpilogueBwdGQAISC_fSF_Li256ELb1ELb0EEENS1_19SingleTileSchedulerILb1ELb0ELb0ELi128EEEEEEEEEvNT_6ParamsE,"aw",@nobits
	.sectionflags	@""
	.align	16
	.zero		1024


//--------------------- .nv.shared._ZN7cutlass13device_kernelIN5flash11enable_sm90INS1_16FlashAttnBwdSm90INS1_25CollectiveMainloopBwdSm90ILi2ELi2ELi2EN4cute5tupleIJNS5_1CILi1EEES8_S8_EEENS6_IJNS7_ILi64EEENS7_ILi128EEESB_EEENS_6half_tEfNS_4arch4Sm90ELb0ELb1ELb0ELb1ELb1ELb1ELb0ELb0ELi2ELi1ELi2ELi1ELb0EEENS1_24CollectiveEpilogueBwdGQAISC_fSF_Li256ELb1ELb1EEENS1_19SingleTileSchedulerILb1ELb0ELb0ELi128EEEEEEEEEvNT_6ParamsE --------------------------
	.section	.nv.shared._ZN7cutlass13device_kernelIN5flash11enable_sm90INS1_16FlashAttnBwdSm90INS1_25CollectiveMainloopBwdSm90ILi2ELi2ELi2EN4cute5tupleIJNS5_1CILi1EEES8_S8_EEENS6_IJNS7_ILi64EEENS7_ILi128EEESB_EEENS_6half_tEfNS_4arch4Sm90ELb0ELb1ELb0ELb1ELb1ELb1ELb0ELb0ELi2ELi1ELi2ELi1ELb0EEENS1_24CollectiveEpilogueBwdGQAISC_fSF_Li256ELb1ELb1EEENS1_19SingleTileSchedulerILb1ELb0ELb0ELi128EEEEEEEEEvNT_6ParamsE,"aw",@nobits
	.sectionflags	@""
	.align	16
	.zero		1024


//--------------------- .nv.shared._ZN7cutlass13device_kernelIN5flash11enable_sm90INS1_16FlashAttnBwdSm90INS1_25CollectiveMainloopBwdSm90ILi2ELi2ELi2EN4cute5tupleIJNS5_1CILi1EEES8_S8_EEENS6_IJNS7_ILi64EEENS7_ILi128EEESB_EEENS_6half_tEfNS_4arch4Sm90ELb1ELb0ELb0ELb0ELb0ELb1ELb0ELb0ELi2ELi1ELi2ELi1ELb0EEENS1_21CollectiveEpilogueBwdISC_SD_SF_Li256ELb0ELb0ELi1EEENS1_25SingleTileBwdLPTSchedulerILb0ELi128ELb0EEEEEEEEEvNT_6ParamsE --------------------------
	.section	.nv.shared._ZN7cutlass13device_kernelIN5flash11enable_sm90INS1_16FlashAttnBwdSm90INS1_25CollectiveMainloopBwdSm90ILi2ELi2ELi2EN4cute5tupleIJNS5_1CILi1EEES8_S8_EEENS6_IJNS7_ILi64EEENS7_ILi128EEESB_EEENS_6half_tEfNS_4arch4Sm90ELb1ELb0ELb0ELb0ELb0ELb1ELb0ELb0ELi2ELi1ELi2ELi1ELb0EEENS1_21CollectiveEpilogueBwdISC_SD_SF_Li256ELb0ELb0ELi1EEENS1_25SingleTileBwdLPTSchedulerILb0ELi128ELb0EEEEEEEEEvNT_6ParamsE,"aw",@nobits
	.sectionflags	@""
	.align	16
	.zero		1024


//--------------------- .nv.shared._ZN7cutlass13device_kernelIN5flash11enable_sm90INS1_16FlashAttnBwdSm90INS1_25CollectiveMainloopBwdSm90ILi2ELi2ELi2EN4cute5tupleIJNS5_1CILi1EEES8_S8_EEENS6_IJNS7_ILi64EEENS7_ILi128EEESB_EEENS_6half_tEfNS_4arch4Sm90ELb1ELb0ELb0ELb0ELb1ELb1ELb0ELb0ELi2ELi1ELi2ELi1ELb0EEENS1_21CollectiveEpilogueBwdISC_SD_SF_Li256ELb0ELb0ELi1EEENS1_25SingleTileBwdLPTSchedulerILb0ELi128ELb1EEEEEEEEEvNT_6ParamsE --------------------------
	.section	.nv.shared._ZN7cutlass13device_kernelIN5flash11enable_sm90INS1_16FlashAttnBwdSm90INS1_25CollectiveMainloopBwdSm90ILi2ELi2ELi2EN4cute5tupleIJNS5_1CILi1EEES8_S8_EEENS6_IJNS7_ILi64EEENS7_ILi128EEESB_EEENS_6half_tEfNS_4arch4Sm90ELb1ELb0ELb0ELb0ELb1ELb1ELb0ELb0ELi2ELi1ELi2ELi1ELb0EEENS1_21CollectiveEpilogueBwdISC_SD_SF_Li256ELb0ELb0ELi1EEENS1_25SingleTileBwdLPTSchedulerILb0ELi128ELb1EEEEEEEEEvNT_6ParamsE,"aw",@nobits
	.sectionflags	@""
	.align	16
	.zero		1024


//--------------------- .nv.shared._ZN7cutlass13device_kernelIN5flash11enable_sm90INS1_16FlashAttnBwdSm90INS1_25CollectiveMainloopBwdSm90ILi2ELi2ELi2EN4cute5tupleIJNS5_1CILi1EEES8_S8_EEENS6_IJNS7_ILi64EEENS7_ILi128EEESB_EEENS_6half_tEfNS_4arch4Sm90ELb1ELb0ELb0ELb0ELb0ELb1ELb0ELb0ELi2ELi1ELi2ELi1ELb0EEENS1_24CollectiveEpilogueBwdGQAISC_fSF_Li256ELb0ELb0EEENS1_25SingleTileBwdLPTSchedulerILb0ELi128ELb0EEEEEEEEEvNT_6ParamsE --------------------------
	.section	.nv.shared._ZN7cutlass13device_kernelIN5flash11enable_sm90INS1_16FlashAttnBwdSm90INS1_25CollectiveMainloopBwdSm90ILi2ELi2ELi2EN4cute5tupleIJNS5_1CILi1EEES8_S8_EEENS6_IJNS7_ILi64EEENS7_ILi128EEESB_EEENS_6half_tEfNS_4arch4Sm90ELb1ELb0ELb0ELb0ELb0ELb1ELb0ELb0ELi2ELi1ELi2ELi1ELb0EEENS1_24CollectiveEpilogueBwdGQAISC_fSF_Li256ELb0ELb0EEENS1_25SingleTileBwdLPTSchedulerILb0ELi128ELb0EEEEEEEEEvNT_6ParamsE,"aw",@nobits
	.sectionflags	@""
	.align	16
	.zero		1024


//--------------------- .nv.shared._ZN7cutlass13device_kernelIN5flash11enable_sm90INS1_16FlashAttnBwdSm90INS1_25CollectiveMainloopBwdSm90ILi2ELi2ELi2EN4cute5tupleIJNS5_1CILi1EEES8_S8_EEENS6_IJNS7_ILi64EEENS7_ILi128EEESB_EEENS_6half_tEfNS_4arch4Sm90ELb1ELb0ELb0ELb0ELb1ELb1ELb0ELb0ELi2ELi1ELi2ELi1ELb0EEENS1_24CollectiveEpilogueBwdGQAISC_fSF_Li256ELb0ELb1EEENS1_25SingleTileBwdLPTSchedulerILb0ELi128ELb1EEEEEEEEEvNT_6ParamsE --------------------------
	.section	.nv.shared._ZN7cutlass13device_kernelIN5flash11enable_sm90INS1_16FlashAttnBwdSm90INS1_25CollectiveMainloopBwdSm90ILi2ELi2ELi2EN4cute5tupleIJNS5_1CILi1EEES8_S8_EEENS6_IJNS7_ILi64EEENS7_ILi128EEESB_EEENS_6half_tEfNS_4arch4Sm90ELb1ELb0ELb0ELb0ELb1ELb1ELb0ELb0ELi2ELi1ELi2ELi1ELb0EEENS1_24CollectiveEpilogueBwdGQAISC_fSF_Li256ELb0ELb1EEENS1_25SingleTileBwdLPTSchedulerILb0ELi128ELb1EEEEEEEEEvNT_6ParamsE,"aw",@nobits
	.sectionflags	@""
	.align	16
	.zero		1024


//--------------------- .nv.shared._ZN7cutlass13device_kernelIN5flash22FlashAttnBwdPreprocessIN4cute5tupleIJNS3_1CILi64EEENS5_ILi128EEEEEENS_6half_tEfNS_4arch4Sm90ELb1ELb0EEEEEvNT_6ParamsE --------------------------
	.section	.nv.shared._ZN7cutlass13device_kernelIN5flash22FlashAttnBwdPreprocessIN4cute5tupleIJNS3_1CILi64EEENS5_ILi128EEEEEENS_6half_tEfNS_4arch4Sm90ELb1ELb0EEEEEvNT_6ParamsE,"aw",@nobits
	.sectionflags	@""
	.align	16
	.zero		1024


//--------------------- .nv.shared._ZN7cutlass13device_kernelIN5flash11enable_sm90INS1_16FlashAttnBwdSm90INS1_25CollectiveMainloopBwdSm90ILi2ELi2ELi2EN4cute5tupleIJNS5_1CILi1EEES8_S8_EEENS6_IJNS7_ILi64EEENS7_ILi128EEESB_EEENS_6half_tEfNS_4arch4Sm90ELb1ELb0ELb0ELb1ELb0ELb1ELb0ELb0ELi2ELi1ELi2ELi1ELb0EEENS1_21CollectiveEpilogueBwdISC_SD_SF_Li256ELb1ELb0ELi1EEENS1_25SingleTileBwdLPTSchedulerILb1ELi128ELb0EEEEEEEEEvNT_6ParamsE --------------------------
	.section	.nv.shared._ZN7cutlass13device_kernelIN5flash11enable_sm90INS1_16FlashAttnBwdSm90INS1_25CollectiveMainloopBwdSm90ILi2ELi2ELi2EN4cute5tupleIJNS5_1CILi1EEES8_S8_EEENS6_IJNS7_ILi64EEENS7_ILi128EEESB_EEENS_6half_tEfNS_4arch4Sm90ELb1ELb0ELb0ELb1ELb0ELb1ELb0ELb0ELi2ELi1ELi2ELi1ELb0EEENS1_21CollectiveEpilogueBwdISC_SD_SF_Li256ELb1ELb0ELi1EEENS1_25SingleTileBwdLPTSchedulerILb1ELi128ELb0EEEEEEEEEvNT_6ParamsE,"aw",@nobits
	.sectionflags	@""
	.align	16
	.zero		1024


//--------------------- .nv.shared._ZN7cutlass13device_kernelIN5flash11enable_sm90INS1_16FlashAttnBwdSm90INS1_25CollectiveMainloopBwdSm90ILi2ELi2ELi2EN4cute5tupleIJNS5_1CILi1EEES8_S8_EEENS6_IJNS7_ILi64EEENS7_ILi128EEESB_EEENS_6half_tEfNS_4arch4Sm90ELb1ELb0ELb0ELb1ELb1ELb1ELb0ELb0ELi2ELi1ELi2ELi1ELb0EEENS1_21CollectiveEpilogueBwdISC_SD_SF_Li256ELb1ELb0ELi1EEENS1_25SingleTileBwdLPTSchedulerILb1ELi128ELb1EEEEEEEEEvNT_6ParamsE --------------------------
	.section	.nv.shared._ZN7cutlass13device_kernelIN5flash11enable_sm90INS1_16FlashAttnBwdSm90INS1_25CollectiveMainloopBwdSm90ILi2ELi2ELi2EN4cute5tupleIJNS5_1CILi1EEES8_S8_EEENS6_IJNS7_ILi64EEENS7_ILi128EEESB_EEENS_6half_tEfNS_4arch4Sm90ELb1ELb0ELb0ELb1ELb1ELb1ELb0ELb0ELi2ELi1ELi2ELi1ELb0EEENS1_21CollectiveEpilogueBwdISC_SD_SF_Li256ELb1ELb0ELi1EEENS1_25SingleTileBwdLPTSchedulerILb1ELi128ELb1EEEEEEEEEvNT_6ParamsE,"aw",@nobits
	.sectionflags	@""
	.align	16
	.zero		1024


//--------------------- .nv.shared._ZN7cutlass13device_kernelIN5flash11enable_sm90INS1_16FlashAttnBwdSm90INS1_25CollectiveMainloopBwdSm90ILi2ELi2ELi2EN4cute5tupleIJNS5_1CILi1EEES8_S8_EEENS6_IJNS7_ILi64EEENS7_ILi128EEESB_EEENS_6half_tEfNS_4arch4Sm90ELb1ELb0ELb0ELb1ELb0ELb1ELb0ELb0ELi2ELi1ELi2ELi1ELb0EEENS1_24CollectiveEpilogueBwdGQAISC_fSF_Li256ELb1ELb0EEENS1_25SingleTileBwdLPTSchedulerILb1ELi128ELb0EEEEEEEEEvNT_6ParamsE --------------------------
	.section	.nv.shared._ZN7cutlass13device_kernelIN5flash11enable_sm90INS1_16FlashAttnBwdSm90INS1_25CollectiveMainloopBwdSm90ILi2ELi2ELi2EN4cute5tupleIJNS5_1CILi1EEES8_S8_EEENS6_IJNS7_ILi64EEENS7_ILi128EEESB_EEENS_6half_tEfNS_4arch4Sm90ELb1ELb0ELb0ELb1ELb0ELb1ELb0ELb0ELi2ELi1ELi2ELi1ELb0EEENS1_24CollectiveEpilogueBwdGQAISC_fSF_Li256ELb1ELb0EEENS1_25SingleTileBwdLPTSchedulerILb1ELi128ELb0EEEEEEEEEvNT_6ParamsE,"aw",@nobits
	.sectionflags	@""
	.align	16
	.zero		1024


//--------------------- .nv.shared._ZN7cutlass13device_kernelIN5flash32FlashAttnBwdPostprocessConvertdQIN4cute5tupleIJNS3_1CILi128EEES6_EEENS_6half_tEfNS_4arch4Sm90ELi256ENS3_8TiledMMAINS3_8MMA_AtomIJNS3_4SM904GMMA26MMA_64x128x16_F32F16F16_RSILNSE_5MajorE0ELSG_1ELNSE_7ScaleInE1ELSH_1EEEEEENS3_6LayoutINS4_IJNS5_ILi2EEENS5_ILi1EEESM_EEENS4_IJSM_NS5_ILi0EEESO_EEEEENS4_IJNS3_10UnderscoreESR_SR_EEEEELb0EEEEEvNT_6ParamsE --------------------------
	.section	.nv.shared._ZN7cutlass13device_kernelIN5flash32FlashAttnBwdPostprocessConvertdQIN4cute5tupleIJNS3_1CILi128EEES6_EEENS_6half_tEfNS_4arch4Sm90ELi256ENS3_8TiledMMAINS3_8MMA_AtomIJNS3_4SM904GMMA26MMA_64x128x16_F32F16F16_RSILNSE_5MajorE0ELSG_1ELNSE_7ScaleInE1ELSH_1EEEEEENS3_6LayoutINS4_IJNS5_ILi2EEENS5_ILi1EEESM_EEENS4_IJSM_NS5_ILi0EEESO_EEEEENS4_IJNS3_10UnderscoreESR_SR_EEEEELb0EEEEEvNT_6ParamsE,"aw",@nobits
	.sectionflags	@""
	.align	16
	.zero		1024


//--------------------- .nv.shared._ZN7cutlass13device_kernelIN5flash32FlashAttnBwdPostprocessConvertdQIN4cute5tupleIJNS3_1CILi64EEENS5_ILi128EEEEEENS_6half_tEfNS_4arch4Sm90ELi256ENS3_8TiledMMAINS3_8MMA_AtomIJNS3_4SM904GMMA25MMA_64x64x16_F32F16F16_SSILNSF_5MajorE0ELSH_1ELNSF_7ScaleInE1ELSI_1EEEEEENS3_6LayoutINS4_IJNS5_ILi1EEENS5_ILi2EEESM_EEENS4_IJNS5_ILi0EEESM_SP_EEEEENS4_IJNS3_10UnderscoreESS_SS_EEEEELb0EEEEEvNT_6ParamsE --------------------------
	.section	.nv.shared._ZN7cutlass13device_kernelIN5flash32FlashAttnBwdPostprocessConvertdQIN4cute5tupleIJNS3_1CILi64EEENS5_ILi128EEEEEENS_6half_tEfNS_4arch4Sm90ELi256ENS3_8TiledMMAINS3_8MMA_AtomIJNS3_4SM904GMMA25MMA_64x64x16_F32F16F16_SSILNSF_5MajorE0ELSH_1ELNSF_7ScaleInE1ELSI_1EEEEEENS3_6LayoutINS4_IJNS5_ILi1EEENS5_ILi2EEESM_EEENS4_IJNS5_ILi0EEESM_SP_EEEEENS4_IJNS3_10UnderscoreESS_SS_EEEEELb0EEEEEvNT_6ParamsE,"aw",@nobits
	.sectionflags	@""
	.align	16
	.zero		1024


//--------------------- .nv.shared._ZN7cutlass13device_kernelIN5flash11enable_sm90INS1_16FlashAttnBwdSm90INS1_25CollectiveMainloopBwdSm90ILi2ELi2ELi2EN4cute5tupleIJNS5_1CILi1EEES8_S8_EEENS6_IJNS7_ILi64EEENS7_ILi128EEESB_EEENS_6half_tEfNS_4arch4Sm90ELb1ELb0ELb0ELb1ELb1ELb1ELb0ELb0ELi2ELi1ELi2ELi1ELb0EEENS1_24CollectiveEpilogueBwdGQAISC_fSF_Li256ELb1ELb1EEENS1_25SingleTileBwdLPTSchedulerILb1ELi128ELb1EEEEEEEEEvNT_6ParamsE --------------------------
	.section	.nv.shared._ZN7cutlass13device_kernelIN5flash11enable_sm90INS1_16FlashAttnBwdSm90INS1_25CollectiveMainloopBwdSm90ILi2ELi2ELi2EN4cute5tupleIJNS5_1CILi1EEES8_S8_EEENS6_IJNS7_ILi64EEENS7_ILi128EEESB_EEENS_6half_tEfNS_4arch4Sm90ELb1ELb0ELb0ELb1ELb1ELb1ELb0ELb0ELi2ELi1ELi2ELi1ELb0EEENS1_24CollectiveEpilogueBwdGQAISC_fSF_Li256ELb1ELb1EEENS1_25SingleTileBwdLPTSchedulerILb1ELi128ELb1EEEEEEEEEvNT_6ParamsE,"aw",@nobits
	.sectionflags	@""
	.align	16
	.zero		1024


//--------------------- .nv.shared._ZN7cutlass13device_kernelIN5flash22FlashAttnBwdPreprocessIN4cute5tupleIJNS3_1CILi64EEENS5_ILi128EEEEEENS_6half_tEfNS_4arch4Sm90ELb1ELb1EEEEEvNT_6ParamsE --------------------------
	.section	.nv.shared._ZN7cutlass13device_kernelIN5flash22FlashAttnBwdPreprocessIN4cute5tupleIJNS3_1CILi64EEENS5_ILi128EEEEEENS_6half_tEfNS_4arch4Sm90ELb1ELb1EEEEEvNT_6ParamsE,"aw",@nobits
	.sectionflags	@""
	.align	16
	.zero		1024


//--------------------- .nv.constant0._ZN7cutlass13device_kernelIN5flash11enable_sm90INS1_16FlashAttnBwdSm90INS1_25CollectiveMainloopBwdSm90ILi2ELi2ELi2EN4cute5tupleIJNS5_1CILi1EEES8_S8_EEENS6_IJNS7_ILi64EEENS7_ILi128EEESB_EEENS_6half_tEfNS_4arch4Sm90ELb0ELb0ELb1ELb0ELb0ELb1ELb0ELb0ELi2ELi1ELi2ELi1ELb0EEENS1_21CollectiveEpilogueBwdISC_SD_SF_Li256ELb0ELb0ELi1EEENS1_19SingleTileSchedulerILb0ELb0ELb0ELi128EEEEEEEEEvNT_6ParamsE --------------------------
	.section	.nv.constant0._ZN7cutlass13device_kernelIN5flash11enable_sm90INS1_16FlashAttnBwdSm90INS1_25CollectiveMainloopBwdSm90ILi2ELi2ELi2EN4cute5tupleIJNS5_1CILi1EEES8_S8_EEENS6_IJNS7_ILi64EEENS7_ILi128EEESB_EEENS_6half_tEfNS_4arch4Sm90ELb0ELb0ELb1ELb0ELb0ELb1ELb0ELb0ELi2ELi1ELi2ELi1ELb0EEENS1_21CollectiveEpilogueBwdISC_SD_SF_Li256ELb0ELb0ELi1EEENS1_19SingleTileSchedulerILb0ELb0ELb0ELi128EEEEEEEEEvNT_6ParamsE,"a",@progbits
	.sectionflags	@""
	.align	4
.nv.constant0._ZN7cutlass13device_kernelIN5flash11enable_sm90INS1_16FlashAttnBwdSm90INS1_25CollectiveMainloopBwdSm90ILi2ELi2ELi2EN4cute5tupleIJNS5_1CILi1EEES8_S8_EEENS6_IJNS7_ILi64EEENS7_ILi128EEESB_EEENS_6half_tEfNS_4arch4Sm90ELb0ELb0ELb1ELb0ELb0ELb1ELb0ELb0ELi2ELi1ELi2ELi1ELb0EEENS1_21CollectiveEpilogueBwdISC_SD_SF_Li256ELb0ELb0ELi1EEENS1_19SingleTileSchedulerILb0ELb0ELb0ELi128EEEEEEEEEvNT_6ParamsE:
	.zero		2944


//--------------------- .nv.constant0._ZN7cutlass13device_kernelIN5flash11enable_sm90INS1_16FlashAttnBwdSm90INS1_25CollectiveMainloopBwdSm90ILi2ELi2ELi2EN4cute5tupleIJNS5_1CILi1EEES8_S8_EEENS6_IJNS7_ILi64EEENS7_ILi128EEESB_EEENS_6half_tEfNS_4arch4Sm90ELb0ELb0ELb1ELb0ELb1ELb1ELb0ELb0ELi2ELi1ELi2ELi1ELb0EEENS1_21CollectiveEpilogueBwdISC_SD_SF_Li256ELb0ELb0ELi1EEENS1_19SingleTileSchedulerILb0ELb0ELb0ELi128EEEEEEEEEvNT_6ParamsE --------------------------
	.section	.nv.constant0._ZN7cutlass13device_kernelIN5flash11enable_sm90INS1_16FlashAttnBwdSm90INS1_25CollectiveMainloopBwdSm90ILi2ELi2ELi2EN4cute5tupleIJNS5_1CILi1EEES8_S8_EEENS6_IJNS7_ILi64EEENS7_ILi128EEESB_EEENS_6half_tEfNS_4arch4Sm90ELb0ELb0ELb1ELb0ELb1ELb1ELb0ELb0ELi2ELi1ELi2ELi1ELb0EEENS1_21CollectiveEpilogueBwdISC_SD_SF_Li256ELb0ELb0ELi1EEENS1_19SingleTileSchedulerILb0ELb0ELb0ELi128EEEEEEEEEvNT_6ParamsE,"a",@progbits
	.sectionflags	@""
	.align	4
.nv.constant0._ZN7cutlass13device_kernelIN5flash11enable_sm90INS1_16FlashAttnBwdSm90INS1_25CollectiveMainloopBwdSm90ILi2ELi2ELi2EN4cute5tupleIJNS5_1CILi1EEES8_S8_EEENS6_IJNS7_ILi64EEENS7_ILi128EEESB_EEENS_6half_tEfNS_4arch4Sm90ELb0ELb0ELb1ELb0ELb1ELb1ELb0ELb0ELi2ELi1ELi2ELi1ELb0EEENS1_21CollectiveEpilogueBwdISC_SD_SF_Li256ELb0ELb0ELi1EEENS1_19SingleTileSchedulerILb0ELb0ELb0ELi128EEEEEEEEEvNT_6ParamsE:
	.zero		2944


//--------------------- .nv.constant0._ZN7cutlass13device_kernelIN5flash11enable_sm90INS1_16FlashAttnBwdSm90INS1_25CollectiveMainloopBwdSm90ILi2ELi2ELi2EN4cute5tupleIJNS5_1CILi1EEES8_S8_EEENS6_IJNS7_ILi64EEENS7_ILi128EEESB_EEENS_6half_tEfNS_4arch4Sm90ELb0ELb0ELb1ELb0ELb0ELb1ELb0ELb0ELi2ELi1ELi2ELi1ELb0EEENS1_24CollectiveEpilogueBwdGQAISC_fSF_Li256ELb0ELb0EEENS1_19SingleTileSchedulerILb0ELb0ELb0ELi128EEEEEEEEEvNT_6ParamsE --------------------------
	.section	.nv.constant0._ZN7cutlass13device_kernelIN5flash11enable_sm90INS1_16FlashAttnBwdSm90INS1_25CollectiveMainloopBwdSm90ILi2ELi2ELi2EN4cute5tupleIJNS5_1CILi1EEES8_S8_EEENS6_IJNS7_ILi64EEENS7_ILi128EEESB_EEENS_6half_tEfNS_4arch4Sm90ELb0ELb0ELb1ELb0ELb0ELb1ELb0ELb0ELi2ELi1ELi2ELi1ELb0EEENS1_24CollectiveEpilogueBwdGQAISC_fSF_Li256ELb0ELb0EEENS1_19SingleTileSchedulerILb0ELb0ELb0ELi128EEEEEEEEEvNT_6ParamsE,"a",@progbits
	.sectionflags	@""
	.align	4
.nv.constant0._ZN7cutlass13device_kernelIN5flash11enable_sm90INS1_16FlashAttnBwdSm90INS1_25CollectiveMainloopBwdSm90ILi2ELi2ELi2EN4cute5tupleIJNS5_1CILi1EEES8_S8_EEENS6_IJNS7_ILi64EEENS7_ILi128EEESB_EEENS_6half_tEfNS_4arch4Sm90ELb0ELb0ELb1ELb0ELb0ELb1ELb0ELb0ELi2ELi1ELi2ELi1ELb0EEENS1_24CollectiveEpilogueBwdGQAISC_fSF_Li256ELb0ELb0EEENS1_19SingleTileSchedulerILb0ELb0ELb0ELi128EEEEEEEEEvNT_6ParamsE:
	.zero		2304


//--------------------- .nv.constant0._ZN7cutlass13device_kernelIN5flash11enable_sm90INS1_16FlashAttnBwdSm90INS1_25CollectiveMainloopBwdSm90ILi2ELi2ELi2EN4cute5tupleIJNS5_1CILi1EEES8_S8_EEENS6_IJNS7_ILi64EEENS7_ILi128EEESB_EEENS_6half_tEfNS_4arch4Sm90ELb0ELb0ELb1ELb0ELb1ELb1ELb0ELb0ELi2ELi1ELi2ELi1ELb0EEENS1_24CollectiveEpilogueBwdGQAISC_fSF_Li256ELb0ELb1EEENS1_19SingleTileSchedulerILb0ELb0ELb0ELi128EEEEEEEEEvNT_6ParamsE --------------------------
	.section	.nv.constant0._ZN7cutlass13device_kernelIN5flash11enable_sm90INS1_16FlashAttnBwdSm90INS1_25CollectiveMainloopBwdSm90ILi2ELi2ELi2EN4cute5tupleIJNS5_1CILi1EEES8_S8_EEENS6_IJNS7_ILi64EEENS7_ILi128EEESB_EEENS_6half_tEfNS_4arch4Sm90ELb0ELb0ELb1ELb0ELb1ELb1ELb0ELb0ELi2ELi1ELi2ELi1ELb0EEENS1_24CollectiveEpilogueBwdGQAISC_fSF_Li256ELb0ELb1EEENS1_19SingleTileSchedulerILb0ELb0ELb0ELi128EEEEEEEEEvNT_6ParamsE,"a",@progbits
	.sectionflags	@""
	.align	4
.nv.constant0._ZN7cutlass13device_kernelIN5flash11enable_sm90INS1_16FlashAttnBwdSm90INS1_25CollectiveMainloopBwdSm90ILi2ELi2ELi2EN4cute5tupleIJNS5_1CILi1EEES8_S8_EEENS6_IJNS7_ILi64EEENS7_ILi128EEESB_EEENS_6half_tEfNS_4arch4Sm90ELb0ELb0ELb1ELb0ELb1ELb1ELb0ELb0ELi2ELi1ELi2ELi1ELb0EEENS1_24CollectiveEpilogueBwdGQAISC_fSF_Li256ELb0ELb1EEENS1_19SingleTileSchedulerILb0ELb0ELb0ELi128EEEEEEEEEvNT_6ParamsE:
	.zero		2304


//--------------------- .nv.constant0._ZN7cutlass13device_kernelIN5flash11enable_sm90INS1_16FlashAttnBwdSm90INS1_25CollectiveMainloopBwdSm90ILi2ELi2ELi2EN4cute5tupleIJNS5_1CILi1EEES8_S8_EEENS6_IJNS7_ILi64EEENS7_ILi128EEESB_EEENS_6half_tEfNS_4arch4Sm90ELb0ELb0ELb1ELb1ELb0ELb1ELb0ELb0ELi2ELi1ELi2ELi1ELb0EEENS1_21CollectiveEpilogueBwdISC_SD_SF_Li256ELb1ELb0ELi1EEENS1_19SingleTileSchedulerILb1ELb0ELb0ELi128EEEEEEEEEvNT_6ParamsE --------------------------
	.section	.nv.constant0._ZN7cutlass13device_kernelIN5flash11enable_sm90INS1_16FlashAttnBwdSm90INS1_25CollectiveMainloopBwdSm90ILi2ELi2ELi2EN4cute5tupleIJNS5_1CILi1EEES8_S8_EEENS6_IJNS7_ILi64EEENS7_ILi128EEESB_EEENS_6half_tEfNS_4arch4Sm90ELb0ELb0ELb1ELb1ELb0ELb1ELb0ELb0ELi2ELi1ELi2ELi1ELb0EEENS1_21CollectiveEpilogueBwdISC_SD_SF_Li256ELb1ELb0ELi1EEENS1_19SingleTileSchedulerILb1ELb0ELb0ELi128EEEEEEEEEvNT_6ParamsE,"a",@progbits
	.sectionflags	@""
	.align	4
.nv.constant0._ZN7cutlass13device_kernelIN5flash11enable_sm90INS1_16FlashAttnBwdSm90INS1_25CollectiveMainloopBwdSm90ILi2ELi2ELi2EN4cute5tupleIJNS5_1CILi1EEES8_S8_EEENS6_IJNS7_ILi64EEENS7_ILi128EEESB_EEENS_6half_tEfNS_4arch4Sm90ELb0ELb0ELb1ELb1ELb0ELb1ELb0ELb0ELi2ELi1ELi2ELi1ELb0EEENS1_21CollectiveEpilogueBwdISC_SD_SF_Li256ELb1ELb0ELi1EEENS1_19SingleTileSchedulerILb1ELb0ELb0ELi128EEEEEEEEEvNT_6ParamsE:
	.zero		2304


//--------------------- .nv.constant0._ZN7cutlass13device_kernelIN5flash11enable_sm90INS1_16FlashAttnBwdSm90INS1_25CollectiveMainloopBwdSm90ILi2ELi2ELi2EN4cute5tupleIJNS5_1CILi1EEES8_S8_EEENS6_IJNS7_ILi64EEENS7_ILi128EEESB_EEENS_6half_tEfNS_4arch4Sm90ELb0ELb0ELb1ELb1ELb1ELb1ELb0ELb0ELi2ELi1ELi2ELi1ELb0EEENS1_21CollectiveEpilogueBwdISC_SD_SF_Li256ELb1ELb0ELi1EEENS1_19SingleTileSchedulerILb1ELb0ELb0ELi128EEEEEEEEEvNT_6ParamsE --------------------------
	.section	.nv.constant0._ZN7cutlass13device_kernelIN5flash11enable_sm90INS1_16FlashAttnBwdSm90INS1_25CollectiveMainloopBwdSm90ILi2ELi2ELi2EN4cute5tupleIJNS5_1CILi1EEES8_S8_EEENS6_IJNS7_ILi64EEENS7_ILi128EEESB_EEENS_6half_tEfNS_4arch4Sm90ELb0ELb0ELb1ELb1ELb1ELb1ELb0ELb0ELi2ELi1ELi2ELi1ELb0EEENS1_21CollectiveEpilogueBwdISC_SD_SF_Li256ELb1ELb0ELi1EEENS1_19SingleTileSchedulerILb1ELb0ELb0ELi128EEEEEEEEEvNT_6ParamsE,"a",@progbits
	.sectionflags	@""
	.align	4
.nv.constant0._ZN7cutlass13device_kernelIN5flash11enable_sm90INS1_16FlashAttnBwdSm90INS1_25CollectiveMainloopBwdSm90ILi2ELi2ELi2EN4cute5tupleIJNS5_1CILi1EEES8_S8_EEENS6_IJNS7_ILi64EEENS7_ILi128EEESB_EEENS_6half_tEfNS_4arch4Sm90ELb0ELb0ELb1ELb1ELb1ELb1ELb0ELb0ELi2ELi1ELi2ELi1ELb0EEENS1_21CollectiveEpilogueBwdISC_SD_SF_Li256ELb1ELb0ELi1EEENS1_19SingleTileSchedulerILb1ELb0ELb0ELi128EEEEEEEEEvNT_6ParamsE:
	.zero		2304


//--------------------- .nv.constant0._ZN7cutlass13device_kernelIN5flash11enable_sm90INS1_16FlashAttnBwdSm90INS1_25CollectiveMainloopBwdSm90ILi2ELi2ELi2EN4cute5tupleIJNS5_1CILi1EEES8_S8_EEENS6_IJNS7_ILi64EEENS7_ILi128EEESB_EEENS_6half_tEfNS_4arch4Sm90ELb0ELb0ELb1ELb1ELb0ELb1ELb0ELb0ELi2ELi1ELi2ELi1ELb0EEENS1_24CollectiveEpilogueBwdGQAISC_fSF_Li256ELb1ELb0EEENS1_19SingleTileSchedulerILb1ELb0ELb0ELi128EEEEEEEEEvNT_6ParamsE --------------------------
	.section	.nv.constant0._ZN7cutlass13device_kernelIN5flash11enable_sm90INS1_16FlashAttnBwdSm90INS1_25CollectiveMainloopBwdSm90ILi2ELi2ELi2EN4cute5tupleIJNS5_1CILi1EEES8_S8_EEENS6_IJNS7_ILi64EEENS7_ILi128EEESB_EEENS_6half_tEfNS_4arch4Sm90ELb0ELb0ELb1ELb1ELb0ELb1ELb0ELb0ELi2ELi1ELi2ELi1ELb0EEENS1_24CollectiveEpilogueBwdGQAISC_fSF_Li256ELb1ELb0EEENS1_19SingleTileSchedulerILb1ELb0ELb0ELi128EEEEEEEEEvNT_6ParamsE,"a",@progbits
	.sectionflags	@""
	.align	4
.nv.constant0._ZN7cutlass13device_kernelIN5flash11enable_sm90INS1_16FlashAttnBwdSm90INS1_25CollectiveMainloopBwdSm90ILi2ELi2ELi2EN4cute5tupleIJNS5_1CILi1EEES8_S8_EEENS6_IJNS7_ILi64EEENS7_ILi128EEESB_EEENS_6half_tEfNS_4arch4Sm90ELb0ELb0ELb1ELb1ELb0ELb1ELb0ELb0ELi2ELi1ELi2ELi1ELb0EEENS1_24CollectiveEpilogueBwdGQAISC_fSF_Li256ELb1ELb0EEENS1_19SingleTileSchedulerILb1ELb0ELb0ELi128EEEEEEEEEvNT_6ParamsE:
	.zero		2304


//--------------------- .nv.constant0._ZN7cutlass13device_kernelIN5flash11enable_sm90INS1_16FlashAttnBwdSm90INS1_25CollectiveMainloopBwdSm90ILi2ELi2ELi2EN4cute5tupleIJNS5_1CILi1EEES8_S8_EEENS6_IJNS7_ILi64EEENS7_ILi128EEESB_EEENS_6half_tEfNS_4arch4Sm90ELb0ELb0ELb1ELb1ELb1ELb1ELb0ELb0ELi2ELi1ELi2ELi1ELb0EEENS1_24CollectiveEpilogueBwdGQAISC_fSF_Li256ELb1ELb1EEENS1_19SingleTileSchedulerILb1ELb0ELb0ELi128EEEEEEEEEvNT_6ParamsE --------------------------
	.section	.nv.constant0._ZN7cutlass13device_kernelIN5flash11enable_sm90INS1_16FlashAttnBwdSm90INS1_25CollectiveMainloopBwdSm90ILi2ELi2ELi2EN4cute5tupleIJNS5_1CILi1EEES8_S8_EEENS6_IJNS7_ILi64EEENS7_ILi128EEESB_EEENS_6half_tEfNS_4arch4Sm90ELb0ELb0ELb1ELb1ELb1ELb1ELb0ELb0ELi2ELi1ELi2ELi1ELb0EEENS1_24CollectiveEpilogueBwdGQAISC_fSF_Li256ELb1ELb1EEENS1_19SingleTileSchedulerILb1ELb0ELb0ELi128EEEEEEEEEvNT_6ParamsE,"a",@progbits
	.sectionflags	@""
	.align	4
.nv.constant0._ZN7cutlass13device_kernelIN5flash11enable_sm90INS1_16FlashAttnBwdSm90INS1_25CollectiveMainloopBwdSm90ILi2ELi2ELi2EN4cute5tupleIJNS5_1CILi1EEES8_S8_EEENS6_IJNS7_ILi64EEENS7_ILi128EEESB_EEENS_6half_tEfNS_4arch4Sm90ELb0ELb0ELb1ELb1ELb1ELb1ELb0ELb0ELi2ELi1ELi2ELi1ELb0EEENS1_24CollectiveEpilogueBwdGQAISC_fSF_Li256ELb1ELb1EEENS1_19SingleTileSchedulerILb1ELb0ELb0ELi128EEEEEEEEEvNT_6ParamsE:
	.zero		2304


//--------------------- .nv.constant0._ZN7cutlass13device_kernelIN5flash11enable_sm90INS1_16FlashAttnBwdSm90INS1_25CollectiveMainloopBwdSm90ILi2ELi2ELi2EN4cute5tupleIJNS5_1CILi1EEES8_S8_EEENS6_IJNS7_ILi64EEENS7_ILi128EEESB_EEENS_6half_tEfNS_4arch4Sm90ELb0ELb1ELb1ELb0ELb0ELb1ELb0ELb0ELi2ELi1ELi2ELi1ELb0EEENS1_21CollectiveEpilogueBwdISC_SD_SF_Li256ELb0ELb0ELi1EEENS1_19SingleTileSchedulerILb0ELb0ELb0ELi128EEEEEEEEEvNT_6ParamsE --------------------------
	.section	.nv.constant0._ZN7cutlass13device_kernelIN5flash11enable_sm90INS1_16FlashAttnBwdSm90INS1_25CollectiveMainloopBwdSm90ILi2ELi2ELi2EN4cute5tupleIJNS5_1CILi1EEES8_S8_EEENS6_IJNS7_ILi64EEENS7_ILi128EEESB_EEENS_6half_tEfNS_4arch4Sm90ELb0ELb1ELb1ELb0ELb0ELb1ELb0ELb0ELi2ELi1ELi2ELi1ELb0EEENS1_21CollectiveEpilogueBwdISC_SD_SF_Li256ELb0ELb0ELi1EEENS1_19SingleTileSchedulerILb0ELb0ELb0ELi128EEEEEEEEEvNT_6ParamsE,"a",@progbits
	.sectionflags	@""
	.align	4
.nv.constant0._ZN7cutlass13device_kernelIN5flash11enable_sm90INS1_16FlashAttnBwdSm90INS1_25CollectiveMainloopBwdSm90ILi2ELi2ELi2EN4cute5tupleIJNS5_1CILi1EEES8_S8_EEENS6_IJNS7_ILi64EEENS7_ILi128EEESB_EEENS_6half_tEfNS_4arch4Sm90ELb0ELb1ELb1ELb0ELb0ELb1ELb0ELb0ELi2ELi1ELi2ELi1ELb0EEENS1_21CollectiveEpilogueBwdISC_SD_SF_Li256ELb0ELb0ELi1EEENS1_19SingleTileSchedulerILb0ELb0ELb0ELi128EEEEEEEEEvNT_6ParamsE:
	.zero		2944


//--------------------- .nv.constant0._ZN7cutlass13device_kernelIN5flash11enable_sm90INS1_16FlashAttnBwdSm90INS1_25CollectiveMainloopBwdSm90ILi2ELi2ELi2EN4cute5tupleIJNS5_1CILi1EEES8_S8_EEENS6_IJNS7_ILi64EEENS7_ILi128EEESB_EEENS_6half_tEfNS_4arch4Sm90ELb0ELb1ELb1ELb0ELb1ELb1ELb0ELb0ELi2ELi1ELi2ELi1ELb0EEENS1_21CollectiveEpilogueBwdISC_SD_SF_Li256ELb0ELb0ELi1EEENS1_19SingleTileSchedulerILb0ELb0ELb0ELi128EEEEEEEEEvNT_6ParamsE --------------------------
	.section	.nv.constant0._ZN7cutlass13device_kernelIN5flash11enable_sm90INS1_16FlashAttnBwdSm90INS1_25CollectiveMainloopBwdSm90ILi2ELi2ELi2EN4cute5tupleIJNS5_1CILi1EEES8_S8_EEENS6_IJNS7_ILi64EEENS7_ILi128EEESB_EEENS_6half_tEfNS_4arch4Sm90ELb0ELb1ELb1ELb0ELb1ELb1ELb0ELb0ELi2ELi1ELi2ELi1ELb0EEENS1_21CollectiveEpilogueBwdISC_SD_SF_Li256ELb0ELb0ELi1EEENS1_19SingleTileSchedulerILb0ELb0ELb0ELi128EEEEEEEEEvNT_6ParamsE,"a",@progbits
	.sectionflags	@""
	.align	4
.nv.constant0._ZN7cutlass13device_kernelIN5flash11enable_sm90INS1_16FlashAttnBwdSm90INS1_25CollectiveMainloopBwdSm90ILi2ELi2ELi2EN4cute5tupleIJNS5_1CILi1EEES8_S8_EEENS6_IJNS7_ILi64EEENS7_ILi128EEESB_EEENS_6half_tEfNS_4arch4Sm90ELb0ELb1ELb1ELb0ELb1ELb1ELb0ELb0ELi2ELi1ELi2ELi1ELb0EEENS1_21CollectiveEpilogueBwdISC_SD_SF_Li256ELb0ELb0ELi1EEENS1_19SingleTileSchedulerILb0ELb0ELb0ELi128EEEEEEEEEvNT_6ParamsE:
	.zero		2944


//--------------------- .nv.constant0._ZN7cutlass13device_kernelIN5flash11enable_sm90INS1_16FlashAttnBwdSm90INS1_25CollectiveMainloopBwdSm90ILi2ELi2ELi2EN4cute5tupleIJNS5_1CILi1EEES8_S8_EEENS6_IJNS7_ILi64EEENS7_ILi128EEESB_EEENS_6half_tEfNS_4arch4Sm90ELb0ELb1ELb1ELb0ELb0ELb1ELb0ELb0ELi2ELi1ELi2ELi1ELb0EEENS1_24CollectiveEpilogueBwdGQAISC_fSF_Li256ELb0ELb0EEENS1_19SingleTileSchedulerILb0ELb0ELb0ELi128EEEEEEEEEvNT_6ParamsE --------------------------
	.section	.nv.constant0._ZN7cutlass13device_kernelIN5flash11enable_sm90INS1_16FlashAttnBwdSm90INS1_25CollectiveMainloopBwdSm90ILi2ELi2ELi2EN4cute5tupleIJNS5_1CILi1EEES8_S8_EEENS6_IJNS7_ILi64EEENS7_ILi128EEESB_EEENS_6half_tEfNS_4arch4Sm90ELb0ELb1ELb1ELb0ELb0ELb1ELb0ELb0ELi2ELi1ELi2ELi1ELb0EEENS1_24CollectiveEpilogueBwdGQAISC_fSF_Li256ELb0ELb0EEENS1_19SingleTileSchedulerILb0ELb0ELb0ELi128EEEEEEEEEvNT_6ParamsE,"a",@progbits
	.sectionflags	@""
	.align	4
.nv.constant0._ZN7cutlass13device_kernelIN5flash11enable_sm90INS1_16FlashAttnBwdSm90INS1_25CollectiveMainloopBwdSm90ILi2ELi2ELi2EN4cute5tupleIJNS5_1CILi1EEES8_S8_EEENS6_IJNS7_ILi64EEENS7_ILi128EEESB_EEENS_6half_tEfNS_4arch4Sm90ELb0ELb1ELb1ELb0ELb0ELb1ELb0ELb0ELi2ELi1ELi2ELi1ELb0EEENS1_24CollectiveEpilogueBwdGQAISC_fSF_Li256ELb0ELb0EEENS1_19SingleTileSchedulerILb0ELb0ELb0ELi128EEEEEEEEEvNT_6ParamsE:
	.zero		2304


//--------------------- .nv.constant0._ZN7cutlass13device_kernelIN5flash11enable_sm90INS1_16FlashAttnBwdSm90INS1_25CollectiveMainloopBwdSm90ILi2ELi2ELi2EN4cute5tupleIJNS5_1CILi1EEES8_S8_EEENS6_IJNS7_ILi64EEENS7_ILi128EEESB_EEENS_6half_tEfNS_4arch4Sm90ELb0ELb1ELb1ELb0ELb1ELb1ELb0ELb0ELi2ELi1ELi2ELi1ELb0EEENS1_24CollectiveEpilogueBwdGQAISC_fSF_Li256ELb0ELb1EEENS1_19SingleTileSchedulerILb0ELb0ELb0ELi128EEEEEEEEEvNT_6ParamsE --------------------------
	.section	.nv.constant0._ZN7cutlass13device_kernelIN5flash11enable_sm90INS1_16FlashAttnBwdSm90INS1_25CollectiveMainloopBwdSm90ILi2ELi2ELi2EN4cute5tupleIJNS5_1CILi1EEES8_S8_EEENS6_IJNS7_ILi64EEENS7_ILi128EEESB_EEENS_6half_tEfNS_4arch4Sm90ELb0ELb1ELb1ELb0ELb1ELb1ELb0ELb0ELi2ELi1ELi2ELi1ELb0EEENS1_24CollectiveEpilogueBwdGQAISC_fSF_Li256ELb0ELb1EEENS1_19SingleTileSchedulerILb0ELb0ELb0ELi128EEEEEEEEEvNT_6ParamsE,"a",@progbits
	.sectionflags	@""
	.align	4
.nv.constant0._ZN7cutlass13device_kernelIN5flash11enable_sm90INS1_16FlashAttnBwdSm90INS1_25CollectiveMainloopBwdSm90ILi2ELi2ELi2EN4cute5tupleIJNS5_1CILi1EEES8_S8_EEENS6_IJNS7_ILi64EEENS7_ILi128EEESB_EEENS_6half_tEfNS_4arch4Sm90ELb0ELb1ELb1ELb0ELb1ELb1ELb0ELb0ELi2ELi1ELi2ELi1ELb0EEENS1_24CollectiveEpilogueBwdGQAISC_fSF_Li256ELb0ELb1EEENS1_19SingleTileSchedulerILb0ELb0ELb0ELi128EEEEEEEEEvNT_6ParamsE:
	.zero		2304


//--------------------- .nv.constant0._ZN7cutlass13device_kernelIN5flash11enable_sm90INS1_16FlashAttnBwdSm90INS1_25CollectiveMainloopBwdSm90ILi2ELi2ELi2EN4cute5tupleIJNS5_1CILi1EEES8_S8_EEENS6_IJNS7_ILi64EEENS7_ILi128EEESB_EEENS_6half_tEfNS_4arch4Sm90ELb0ELb1ELb1ELb1ELb0ELb1ELb0ELb0ELi2ELi1ELi2ELi1ELb0EEENS1_21CollectiveEpilogueBwdISC_SD_SF_Li256ELb1ELb0ELi1EEENS1_19SingleTileSchedulerILb1ELb0ELb0ELi128EEEEEEEEEvNT_6ParamsE --------------------------
	.section	.nv.constant0._ZN7cutlass13device_kernelIN5flash11enable_sm90INS1_16FlashAttnBwdSm90INS1_25CollectiveMainloopBwdSm90ILi2ELi2ELi2EN4cute5tupleIJNS5_1CILi1EEES8_S8_EEENS6_IJNS7_ILi64EEENS7_ILi128EEESB_EEENS_6half_tEfNS_4arch4Sm90ELb0ELb1ELb1ELb1ELb0ELb1ELb0ELb0ELi2ELi1ELi2ELi1ELb0EEENS1_21CollectiveEpilogueBwdISC_SD_SF_Li256ELb1ELb0ELi1EEENS1_19SingleTileSchedulerILb1ELb0ELb0ELi128EEEEEEEEEvNT_6ParamsE,"a",@progbits
	.sectionflags	@""
	.align	4
.nv.constant0._ZN7cutlass13device_kernelIN5flash11enable_sm90INS1_16FlashAttnBwdSm90INS1_25CollectiveMainloopBwdSm90ILi2ELi2ELi2EN4cute5tupleIJNS5_1CILi1EEES8_S8_EEENS6_IJNS7_ILi64EEENS7_ILi128EEESB_EEENS_6half_tEfNS_4arch4Sm90ELb0ELb1ELb1ELb1ELb0ELb1ELb0ELb0ELi2ELi1ELi2ELi1ELb0EEENS1_21CollectiveEpilogueBwdISC_SD_SF_Li256ELb1ELb0ELi1EEENS1_19SingleTileSchedulerILb1ELb0ELb0ELi128EEEEEEEEEvNT_6ParamsE:
	.zero		2304


//--------------------- .nv.constant0._ZN7cutlass13device_kernelIN5flash11enable_sm90INS1_16FlashAttnBwdSm90INS1_25CollectiveMainloopBwdSm90ILi2ELi2ELi2EN4cute5tupleIJNS5_1CILi1EEES8_S8_EEENS6_IJNS7_ILi64EEENS7_ILi128EEESB_EEENS_6half_tEfNS_4arch4Sm90ELb0ELb1ELb1ELb1ELb1ELb1ELb0ELb0ELi2ELi1ELi2ELi1ELb0EEENS1_21CollectiveEpilogueBwdISC_SD_SF_Li256ELb1ELb0ELi1EEENS1_19SingleTileSchedulerILb1ELb0ELb0ELi128EEEEEEEEEvNT_6ParamsE --------------------------
	.section	.nv.constant0._ZN7cutlass13device_kernelIN5flash11enable_sm90INS1_16FlashAttnBwdSm90INS1_25CollectiveMainloopBwdSm90ILi2ELi2ELi2EN4cute5tupleIJNS5_1CILi1EEES8_S8_EEENS6_IJNS7_ILi64EEENS7_ILi128EEESB_EEENS_6half_tEfNS_4arch4Sm90ELb0ELb1ELb1ELb1ELb1ELb1ELb0ELb0ELi2ELi1ELi2ELi1ELb0EEENS1_21CollectiveEpilogueBwdISC_SD_SF_Li256ELb1ELb0ELi1EEENS1_19SingleTileSchedulerILb1ELb0ELb0ELi128EEEEEEEEEvNT_6ParamsE,"a",@progbits
	.sectionflags	@""
	.align	4
.nv.constant0._ZN7cutlass13device_kernelIN5flash11enable_sm90INS1_16FlashAttnBwdSm90INS1_25CollectiveMainloopBwdSm90ILi2ELi2ELi2EN4cute5tupleIJNS5_1CILi1EEES8_S8_EEENS6_IJNS7_ILi64EEENS7_ILi128EEESB_EEENS_6half_tEfNS_4arch4Sm90ELb0ELb1ELb1ELb1ELb1ELb1ELb0ELb0ELi2ELi1ELi2ELi1ELb0EEENS1_21CollectiveEpilogueBwdISC_SD_SF_Li256ELb1ELb0ELi1EEENS1_19SingleTileSchedulerILb1ELb0ELb0ELi128EEEEEEEEEvNT_6ParamsE:
	.zero		2304


//--------------------- .nv.constant0._ZN7cutlass13device_kernelIN5flash11enable_sm90INS1_16FlashAttnBwdSm90INS1_25CollectiveMainloopBwdSm90ILi2ELi2ELi2EN4cute5tupleIJNS5_1CILi1EEES8_S8_EEENS6_IJNS7_ILi64EEENS7_ILi128EEESB_EEENS_6half_tEfNS_4arch4Sm90ELb0ELb1ELb1ELb1ELb0ELb1ELb0ELb0ELi2ELi1ELi2ELi1ELb0EEENS1_24CollectiveEpilogueBwdGQAISC_fSF_Li256ELb1ELb0EEENS1_19SingleTileSchedulerILb1ELb0ELb0ELi128EEEEEEEEEvNT_6ParamsE --------------------------
	.section	.nv.constant0._ZN7cutlass13device_kernelIN5flash11enable_sm90INS1_16FlashAttnBwdSm90INS1_25CollectiveMainloopBwdSm90ILi2ELi2ELi2EN4cute5tupleIJNS5_1CILi1EEES8_S8_EEENS6_IJNS7_ILi64EEENS7_ILi128EEESB_EEENS_6half_tEfNS_4arch4Sm90ELb0ELb1ELb1ELb1ELb0ELb1ELb0ELb0ELi2ELi1ELi2ELi1ELb0EEENS1_24CollectiveEpilogueBwdGQAISC_fSF_Li256ELb1ELb0EEENS1_19SingleTileSchedulerILb1ELb0ELb0ELi128EEEEEEEEEvNT_6ParamsE,"a",@progbits
	.sectionflags	@""
	.align	4
.nv.constant0._ZN7cutlass13device_kernelIN5flash11enable_sm90INS1_16FlashAttnBwdSm90INS1_25CollectiveMainloopBwdSm90ILi2ELi2ELi2EN4cute5tupleIJNS5_1CILi1EEES8_S8_EEENS6_IJNS7_ILi64EEENS7_ILi128EEESB_EEENS_6half_tEfNS_4arch4Sm90ELb0ELb1ELb1ELb1ELb0ELb1ELb0ELb0ELi2ELi1ELi2ELi1ELb0EEENS1_24CollectiveEpilogueBwdGQAISC_fSF_Li256ELb1ELb0EEENS1_19SingleTileSchedulerILb1ELb0ELb0ELi128EEEEEEEEEvNT_6ParamsE:
	.zero		2304


//--------------------- .nv.constant0._ZN7cutlass13device_kernelIN5flash11enable_sm90INS1_16FlashAttnBwdSm90INS1_25CollectiveMainloopBwdSm90ILi2ELi2ELi2EN4cute5tupleIJNS5_1CILi1EEES8_S8_EEENS6_IJNS7_ILi64EEENS7_ILi128EEESB_EEENS_6half_tEfNS_4arch4Sm90ELb0ELb1ELb1ELb1ELb1ELb1ELb0ELb0ELi2ELi1ELi2ELi1ELb0EEENS1_24CollectiveEpilogueBwdGQAISC_fSF_Li256ELb1ELb1EEENS1_19SingleTileSchedulerILb1ELb0ELb0ELi128EEEEEEEEEvNT_6ParamsE --------------------------
	.section	.nv.constant0._ZN7cutlass13device_kernelIN5flash11enable_sm90INS1_16FlashAttnBwdSm90INS1_25CollectiveMainloopBwdSm90ILi2ELi2ELi2EN4cute5tupleIJNS5_1CILi1EEES8_S8_EEENS6_IJNS7_ILi64EEENS7_ILi128EEESB_EEENS_6half_tEfNS_4arch4Sm90ELb0ELb1ELb1ELb1ELb1ELb1ELb0ELb0ELi2ELi1ELi2ELi1ELb0EEENS1_24CollectiveEpilogueBwdGQAISC_fSF_Li256ELb1ELb1EEENS1_19SingleTileSchedulerILb1ELb0ELb0ELi128EEEEEEEEEvNT_6ParamsE,"a",@progbits
	.sectionflags	@""
	.align	4
.nv.constant0._ZN7cutlass13device_kernelIN5flash11enable_sm90INS1_16FlashAttnBwdSm90INS1_25CollectiveMainloopBwdSm90ILi2ELi2ELi2EN4cute5tupleIJNS5_1CILi1EEES8_S8_EEENS6_IJNS7_ILi64EEENS7_ILi128EEESB_EEENS_6half_tEfNS_4arch4Sm90ELb0ELb1ELb1ELb1ELb1ELb1ELb0ELb0ELi2ELi1ELi2ELi1ELb0EEENS1_24CollectiveEpilogueBwdGQAISC_fSF_Li256ELb1ELb1EEENS1_19SingleTileSchedulerILb1ELb0ELb0ELi128EEEEEEEEEvNT_6ParamsE:
	.zero		2304


//--------------------- .nv.constant0._ZN7cutlass13device_kernelIN5flash11enable_sm90INS1_16FlashAttnBwdSm90INS1_25CollectiveMainloopBwdSm90ILi2ELi2ELi2EN4cute5tupleIJNS5_1CILi1EEES8_S8_EEENS6_IJNS7_ILi64EEENS7_ILi128EEESB_EEENS_6half_tEfNS_4arch4Sm90ELb1ELb0ELb1ELb0ELb0ELb1ELb0ELb0ELi2ELi1ELi2ELi1ELb0EEENS1_21CollectiveEpilogueBwdISC_SD_SF_Li256ELb0ELb0ELi1EEENS1_25SingleTileBwdLPTSchedulerILb0ELi128ELb0EEEEEEEEEvNT_6ParamsE --------------------------
	.section	.nv.constant0._ZN7cutlass13device_kernelIN5flash11enable_sm90INS1_16FlashAttnBwdSm90INS1_25CollectiveMainloopBwdSm90ILi2ELi2ELi2EN4cute5tupleIJNS5_1CILi1EEES8_S8_EEENS6_IJNS7_ILi64EEENS7_ILi128EEESB_EEENS_6half_tEfNS_4arch4Sm90ELb1ELb0ELb1ELb0ELb0ELb1ELb0ELb0ELi2ELi1ELi2ELi1ELb0EEENS1_21CollectiveEpilogueBwdISC_SD_SF_Li256ELb0ELb0ELi1EEENS1_25SingleTileBwdLPTSchedulerILb0ELi128ELb0EEEEEEEEEvNT_6ParamsE,"a",@progbits
	.sectionflags	@""
	.align	4
.nv.constant0._ZN7cutlass13device_kernelIN5flash11enable_sm90INS1_16FlashAttnBwdSm90INS1_25CollectiveMainloopBwdSm90ILi2ELi2ELi2EN4cute5tupleIJNS5_1CILi1EEES8_S8_EEENS6_IJNS7_ILi64EEENS7_ILi128EEESB_EEENS_6half_tEfNS_4arch4Sm90ELb1ELb0ELb1ELb0ELb0ELb1ELb0ELb0ELi2ELi1ELi2ELi1ELb0EEENS1_21CollectiveEpilogueBwdISC_SD_SF_Li256ELb0ELb0ELi1EEENS1_25SingleTileBwdLPTSchedulerILb0ELi128ELb0EEEEEEEEEvNT_6ParamsE:
	.zero		2944


//--------------------- .nv.constant0._ZN7cutlass13device_kernelIN5flash11enable_sm90INS1_16FlashAttnBwdSm90INS1_25CollectiveMainloopBwdSm90ILi2ELi2ELi2EN4cute5tupleIJNS5_1CILi1EEES8_S8_EEENS6_IJNS7_ILi64EEENS7_ILi128EEESB_EEENS_6half_tEfNS_4arch4Sm90ELb1ELb0ELb1ELb0ELb1ELb1ELb0ELb0ELi2ELi1ELi2ELi1ELb0EEENS1_21CollectiveEpilogueBwdISC_SD_SF_Li256ELb0ELb0ELi1EEENS1_25SingleTileBwdLPTSchedulerILb0ELi128ELb1EEEEEEEEEvNT_6ParamsE --------------------------
	.section	.nv.constant0._ZN7cutlass13device_kernelIN5flash11enable_sm90INS1_16FlashAttnBwdSm90INS1_25CollectiveMainloopBwdSm90ILi2ELi2ELi2EN4cute5tupleIJNS5_1CILi1EEES8_S8_EEENS6_IJNS7_ILi64EEENS7_ILi128EEESB_EEENS_6half_tEfNS_4arch4Sm90ELb1ELb0ELb1ELb0ELb1ELb1ELb0ELb0ELi2ELi1ELi2ELi1ELb0EEENS1_21CollectiveEpilogueBwdISC_SD_SF_Li256ELb0ELb0ELi1EEENS1_25SingleTileBwdLPTSchedulerILb0ELi128ELb1EEEEEEEEEvNT_6ParamsE,"a",@progbits
	.sectionflags	@""
	.align	4
.nv.constant0._ZN7cutlass13device_kernelIN5flash11enable_sm90INS1_16FlashAttnBwdSm90INS1_25CollectiveMainloopBwdSm90ILi2ELi2ELi2EN4cute5tupleIJNS5_1CILi1EEES8_S8_EEENS6_IJNS7_ILi64EEENS7_ILi128EEESB_EEENS_6half_tEfNS_4arch4Sm90ELb1ELb0ELb1ELb0ELb1ELb1ELb0ELb0ELi2ELi1ELi2ELi1ELb0EEENS1_21CollectiveEpilogueBwdISC_SD_SF_Li256ELb0ELb0ELi1EEENS1_25SingleTileBwdLPTSchedulerILb0ELi128ELb1EEEEEEEEEvNT_6ParamsE:
	.zero		2944


//--------------------- .nv.constant0._ZN7cutlass13device_kernelIN5flash11enable_sm90INS1_16FlashAttnBwdSm90INS1_25CollectiveMainloopBwdSm90ILi2ELi2ELi2EN4cute5tupleIJNS5_1CILi1EEES8_S8_EEENS6_IJNS7_ILi64EEENS7_ILi128EEESB_EEENS_6half_tEfNS_4arch4Sm90ELb1ELb0ELb1ELb0ELb0ELb1ELb0ELb0ELi2ELi1ELi2ELi1ELb0EEENS1_24CollectiveEpilogueBwdGQAISC_fSF_Li256ELb0ELb0EEENS1_25SingleTileBwdLPTSchedulerILb0ELi128ELb0EEEEEEEEEvNT_6ParamsE --------------------------
	.section	.nv.constant0._ZN7cutlass13device_kernelIN5flash11enable_sm90INS1_16FlashAttnBwdSm90INS1_25CollectiveMainloopBwdSm90ILi2ELi2ELi2EN4cute5tupleIJNS5_1CILi1EEES8_S8_EEENS6_IJNS7_ILi64EEENS7_ILi128EEESB_EEENS_6half_tEfNS_4arch4Sm90ELb1ELb0ELb1ELb0ELb0ELb1ELb0ELb0ELi2ELi1ELi2ELi1ELb0EEENS1_24CollectiveEpilogueBwdGQAISC_fSF_Li256ELb0ELb0EEENS1_25SingleTileBwdLPTSchedulerILb0ELi128ELb0EEEEEEEEEvNT_6ParamsE,"a",@progbits
	.sectionflags	@""
	.align	4
.nv.constant0._ZN7cutlass13device_kernelIN5flash11enable_sm90INS1_16FlashAttnBwdSm90INS1_25CollectiveMainloopBwdSm90ILi2ELi2ELi2EN4cute5tupleIJNS5_1CILi1EEES8_S8_EEENS6_IJNS7_ILi64EEENS7_ILi128EEESB_EEENS_6half_tEfNS_4arch4Sm90ELb1ELb0ELb1ELb0ELb0ELb1ELb0ELb0ELi2ELi1ELi2ELi1ELb0EEENS1_24CollectiveEpilogueBwdGQAISC_fSF_Li256ELb0ELb0EEENS1_25SingleTileBwdLPTSchedulerILb0ELi128ELb0EEEEEEEEEvNT_6ParamsE:
	.zero		2432


//--------------------- .nv.constant0._ZN7cutlass13device_kernelIN5flash11enable_sm90INS1_16FlashAttnBwdSm90INS1_25CollectiveMainloopBwdSm90ILi2ELi2ELi2EN4cute5tupleIJNS5_1CILi1EEES8_S8_EEENS6_IJNS7_ILi64EEENS7_ILi128EEESB_EEENS_6half_tEfNS_4arch4Sm90ELb1ELb0ELb1ELb0ELb1ELb1ELb0ELb0ELi2ELi1ELi2ELi1ELb0EEENS1_24CollectiveEpilogueBwdGQAISC_fSF_Li256ELb0ELb1EEENS1_25SingleTileBwdLPTSchedulerILb0ELi128ELb1EEEEEEEEEvNT_6ParamsE --------------------------
	.section	.nv.constant0._ZN7cutlass13device_kernelIN5flash11enable_sm90INS1_16FlashAttnBwdSm90INS1_25CollectiveMainloopBwdSm90ILi2ELi2ELi2EN4cute5tupleIJNS5_1CILi1EEES8_S8_EEENS6_IJNS7_ILi64EEENS7_ILi128EEESB_EEENS_6half_tEfNS_4arch4Sm90ELb1ELb0ELb1ELb0ELb1ELb1ELb0ELb0ELi2ELi1ELi2ELi1ELb0EEENS1_24CollectiveEpilogueBwdGQAISC_fSF_Li256ELb0ELb1EEENS1_25SingleTileBwdLPTSchedulerILb0ELi128ELb1EEEEEEEEEvNT_6ParamsE,"a",@progbits
	.sectionflags	@""
	.align	4
.nv.constant0._ZN7cutlass13device_kernelIN5flash11enable_sm90INS1_16FlashAttnBwdSm90INS1_25CollectiveMainloopBwdSm90ILi2ELi2ELi2EN4cute5tupleIJNS5_1CILi1EEES8_S8_EEENS6_IJNS7_ILi64EEENS7_ILi128EEESB_EEENS_6half_tEfNS_4arch4Sm90ELb1ELb0ELb1ELb0ELb1ELb1ELb0ELb0ELi2ELi1ELi2ELi1ELb0EEENS1_24CollectiveEpilogueBwdGQAISC_fSF_Li256ELb0ELb1EEENS1_25SingleTileBwdLPTSchedulerILb0ELi128ELb1EEEEEEEEEvNT_6ParamsE:
	.zero		2432


//--------------------- .nv.constant0._ZN7cutlass13device_kernelIN5flash11enable_sm90INS1_16FlashAttnBwdSm90INS1_25CollectiveMainloopBwdSm90ILi2ELi2ELi2EN4cute5tupleIJNS5_1CILi1EEES8_S8_EEENS6_IJNS7_ILi64EEENS7_ILi128EEESB_EEENS_6half_tEfNS_4arch4Sm90ELb1ELb0ELb1ELb1ELb0ELb1ELb0ELb0ELi2ELi1ELi2ELi1ELb0EEENS1_21CollectiveEpilogueBwdISC_SD_SF_Li256ELb1ELb0ELi1EEENS1_25SingleTileBwdLPTSchedulerILb1ELi128ELb0EEEEEEEEEvNT_6ParamsE --------------------------
	.section	.nv.constant0._ZN7cutlass13device_kernelIN5flash11enable_sm90INS1_16FlashAttnBwdSm90INS1_25CollectiveMainloopBwdSm90ILi2ELi2ELi2EN4cute5tupleIJNS5_1CILi1EEES8_S8_EEENS6_IJNS7_ILi64EEENS7_ILi128EEESB_EEENS_6half_tEfNS_4arch4Sm90ELb1ELb0ELb1ELb1ELb0ELb1ELb0ELb0ELi2ELi1ELi2ELi1ELb0EEENS1_21CollectiveEpilogueBwdISC_SD_SF_Li256ELb1ELb0ELi1EEENS1_25SingleTileBwdLPTSchedulerILb1ELi128ELb0EEEEEEEEEvNT_6ParamsE,"a",@progbits
	.sectionflags	@""
	.align	4
.nv.constant0._ZN7cutlass13device_kernelIN5flash11enable_sm90INS1_16FlashAttnBwdSm90INS1_25CollectiveMainloopBwdSm90ILi2ELi2ELi2EN4cute5tupleIJNS5_1CILi1EEES8_S8_EEENS6_IJNS7_ILi64EEENS7_ILi128EEESB_EEENS_6half_tEfNS_4arch4Sm90ELb1ELb0ELb1ELb1ELb0ELb1ELb0ELb0ELi2ELi1ELi2ELi1ELb0EEENS1_21CollectiveEpilogueBwdISC_SD_SF_Li256ELb1ELb0ELi1EEENS1_25SingleTileBwdLPTSchedulerILb1ELi128ELb0EEEEEEEEEvNT_6ParamsE:
	.zero		2304


//--------------------- .nv.constant0._ZN7cutlass13device_kernelIN5flash11enable_sm90INS1_16FlashAttnBwdSm90INS1_25CollectiveMainloopBwdSm90ILi2ELi2ELi2EN4cute5tupleIJNS5_1CILi1EEES8_S8_EEENS6_IJNS7_ILi64EEENS7_ILi128EEESB_EEENS_6half_tEfNS_4arch4Sm90ELb1ELb0ELb1ELb1ELb1ELb1ELb0ELb0ELi2ELi1ELi2ELi1ELb0EEENS1_21CollectiveEpilogueBwdISC_SD_SF_Li256ELb1ELb0ELi1EEENS1_25SingleTileBwdLPTSchedulerILb1ELi128ELb1EEEEEEEEEvNT_6ParamsE --------------------------
	.section	.nv.constant0._ZN7cutlass13device_kernelIN5flash11enable_sm90INS1_16FlashAttnBwdSm90INS1_25CollectiveMainloopBwdSm90ILi2ELi2ELi2EN4cute5tupleIJNS5_1CILi1EEES8_S8_EEENS6_IJNS7_ILi64EEENS7_ILi128EEESB_EEENS_6half_tEfNS_4arch4Sm90ELb1ELb0ELb1ELb1ELb1ELb1ELb0ELb0ELi2ELi1ELi2ELi1ELb0EEENS1_21CollectiveEpilogueBwdISC_SD_SF_Li256ELb1ELb0ELi1EEENS1_25SingleTileBwdLPTSchedulerILb1ELi128ELb1EEEEEEEEEvNT_6ParamsE,"a",@progbits
	.sectionflags	@""
	.align	4
.nv.constant0._ZN7cutlass13device_kernelIN5flash11enable_sm90INS1_16FlashAttnBwdSm90INS1_25CollectiveMainloopBwdSm90ILi2ELi2ELi2EN4cute5tupleIJNS5_1CILi1EEES8_S8_EEENS6_IJNS7_ILi64EEENS7_ILi128EEESB_EEENS_6half_tEfNS_4arch4Sm90ELb1ELb0ELb1ELb1ELb1ELb1ELb0ELb0ELi2ELi1ELi2ELi1ELb0EEENS1_21CollectiveEpilogueBwdISC_SD_SF_Li256ELb1ELb0ELi1EEENS1_25SingleTileBwdLPTSchedulerILb1ELi128ELb1EEEEEEEEEvNT_6ParamsE:
	.zero		2304


//--------------------- .nv.constant0._ZN7cutlass13device_kernelIN5flash11enable_sm90INS1_16FlashAttnBwdSm90INS1_25CollectiveMainloopBwdSm90ILi2ELi2ELi2EN4cute5tupleIJNS5_1CILi1EEES8_S8_EEENS6_IJNS7_ILi64EEENS7_ILi128EEESB_EEENS_6half_tEfNS_4arch4Sm90ELb1ELb0ELb1ELb1ELb0ELb1ELb0ELb0ELi2ELi1ELi2ELi1ELb0EEENS1_24CollectiveEpilogueBwdGQAISC_fSF_Li256ELb1ELb0EEENS1_25SingleTileBwdLPTSchedulerILb1ELi128ELb0EEEEEEEEEvNT_6ParamsE --------------------------
	.section	.nv.constant0._ZN7cutlass13device_kernelIN5flash11enable_sm90INS1_16FlashAttnBwdSm90INS1_25CollectiveMainloopBwdSm90ILi2ELi2ELi2EN4cute5tupleIJNS5_1CILi1EEES8_S8_EEENS6_IJNS7_ILi64EEENS7_ILi128EEESB_EEENS_6half_tEfNS_4arch4Sm90ELb1ELb0ELb1ELb1ELb0ELb1ELb0ELb0ELi2ELi1ELi2ELi1ELb0EEENS1_24CollectiveEpilogueBwdGQAISC_fSF_Li256ELb1ELb0EEENS1_25SingleTileBwdLPTSchedulerILb1ELi128ELb0EEEEEEEEEvNT_6ParamsE,"a",@progbits
	.sectionflags	@""
	.align	4
.nv.constant0._ZN7cutlass13device_kernelIN5flash11enable_sm90INS1_16FlashAttnBwdSm90INS1_25CollectiveMainloopBwdSm90ILi2ELi2ELi2EN4cute5tupleIJNS5_1CILi1EEES8_S8_EEENS6_IJNS7_ILi64EEENS7_ILi128EEESB_EEENS_6half_tEfNS_4arch4Sm90ELb1ELb0ELb1ELb1ELb0ELb1ELb0ELb0ELi2ELi1ELi2ELi1ELb0EEENS1_24CollectiveEpilogueBwdGQAISC_fSF_Li256ELb1ELb0EEENS1_25SingleTileBwdLPTSchedulerILb1ELi128ELb0EEEEEEEEEvNT_6ParamsE:
	.zero		2432


//--------------------- .nv.constant0._ZN7cutlass13device_kernelIN5flash11enable_sm90INS1_16FlashAttnBwdSm90INS1_25CollectiveMainloopBwdSm90ILi2ELi2ELi2EN4cute5tupleIJNS5_1CILi1EEES8_S8_EEENS6_IJNS7_ILi64EEENS7_ILi128EEESB_EEENS_6half_tEfNS_4arch4Sm90ELb1ELb0ELb1ELb1ELb1ELb1ELb0ELb0ELi2ELi1ELi2ELi1ELb0EEENS1_24CollectiveEpilogueBwdGQAISC_fSF_Li256ELb1ELb1EEENS1_25SingleTileBwdLPTSchedulerILb1ELi128ELb1EEEEEEEEEvNT_6ParamsE --------------------------
	.section	.nv.constant0._ZN7cutlass13device_kernelIN5flash11enable_sm90INS1_16FlashAttnBwdSm90INS1_25CollectiveMainloopBwdSm90ILi2ELi2ELi2EN4cute5tupleIJNS5_1CILi1EEES8_S8_EEENS6_IJNS7_ILi64EEENS7_ILi128EEESB_EEENS_6half_tEfNS_4arch4Sm90ELb1ELb0ELb1ELb1ELb1ELb1ELb0ELb0ELi2ELi1ELi2ELi1ELb0EEENS1_24CollectiveEpilogueBwdGQAISC_fSF_Li256ELb1ELb1EEENS1_25SingleTileBwdLPTSchedulerILb1ELi128ELb1EEEEEEEEEvNT_6ParamsE,"a",@progbits
	.sectionflags	@""
	.align	4
.nv.constant0._ZN7cutlass13device_kernelIN5flash11enable_sm90INS1_16FlashAttnBwdSm90INS1_25CollectiveMainloopBwdSm90ILi2ELi2ELi2EN4cute5tupleIJNS5_1CILi1EEES8_S8_EEENS6_IJNS7_ILi64EEENS7_ILi128EEESB_EEENS_6half_tEfNS_4arch4Sm90ELb1ELb0ELb1ELb1ELb1ELb1ELb0ELb0ELi2ELi1ELi2ELi1ELb0EEENS1_24CollectiveEpilogueBwdGQAISC_fSF_Li256ELb1ELb1EEENS1_25SingleTileBwdLPTSchedulerILb1ELi128ELb1EEEEEEEEEvNT_6ParamsE:
	.zero		2432


//--------------------- .nv.constant0._ZN7cutlass13device_kernelIN5flash11enable_sm90INS1_16FlashAttnBwdSm90INS1_25CollectiveMainloopBwdSm90ILi2ELi2ELi2EN4cute5tupleIJNS5_1CILi1EEES8_S8_EEENS6_IJNS7_ILi80EEENS7_ILi128EEESB_EEENS_6half_tEfNS_4arch4Sm90ELb0ELb0ELb0ELb0ELb0ELb1ELb0ELb1ELi2ELi1ELi2ELi1ELb0EEENS1_21CollectiveEpilogueBwdISC_SD_SF_Li256ELb0ELb0ELi1EEENS1_19SingleTileSchedulerILb0ELb0ELb0ELi128EEEEEEEEEvNT_6ParamsE --------------------------
	.section	.nv.constant0._ZN7cutlass13device_kernelIN5flash11enable_sm90INS1_16FlashAttnBwdSm90INS1_25CollectiveMainloopBwdSm90ILi2ELi2ELi2EN4cute5tupleIJNS5_1CILi1EEES8_S8_EEENS6_IJNS7_ILi80EEENS7_ILi128EEESB_EEENS_6half_tEfNS_4arch4Sm90ELb0ELb0ELb0ELb0ELb0ELb1ELb0ELb1ELi2ELi1ELi2ELi1ELb0EEENS1_21CollectiveEpilogueBwdISC_SD_SF_Li256ELb0ELb0ELi1EEENS1_19SingleTileSchedulerILb0ELb0ELb0ELi128EEEEEEEEEvNT_6ParamsE,"a",@progbits
	.sectionflags	@""
	.align	4
.nv.constant0._ZN7cutlass13device_kernelIN5flash11enable_sm90INS1_16FlashAttnBwdSm90INS1_25CollectiveMainloopBwdSm90ILi2ELi2ELi2EN4cute5tupleIJNS5_1CILi1EEES8_S8_EEENS6_IJNS7_ILi80EEENS7_ILi128EEESB_EEENS_6half_tEfNS_4arch4Sm90ELb0ELb0ELb0ELb0ELb0ELb1ELb0ELb1ELi2ELi1ELi2ELi1ELb0EEENS1_21CollectiveEpilogueBwdISC_SD_SF_Li256ELb0ELb0ELi1EEENS1_19SingleTileSchedulerILb0ELb0ELb0ELi128EEEEEEEEEvNT_6ParamsE:
	.zero		2944


//--------------------- .nv.constant0._ZN7cutlass13device_kernelIN5flash11enable_sm90INS1_16FlashAttnBwdSm90INS1_25CollectiveMainloopBwdSm90ILi2ELi2ELi2EN4cute5tupleIJNS5_1CILi1EEES8_S8_EEENS6_IJNS7_ILi80EEENS7_ILi128EEESB_EEENS_6half_tEfNS_4arch4Sm90ELb0ELb0ELb0ELb0ELb1ELb1ELb0ELb1ELi2ELi1ELi2ELi1ELb0EEENS1_21CollectiveEpilogueBwdISC_SD_SF_Li256ELb0ELb0ELi1EEENS1_19SingleTileSchedulerILb0ELb0ELb0ELi128EEEEEEEEEvNT_6ParamsE --------------------------
	.section	.nv.constant0._ZN7cutlass13device_kernelIN5flash11enable_sm90INS1_16FlashAttnBwdSm90INS1_25CollectiveMainloopBwdSm90ILi2ELi2ELi2EN4cute5tupleIJNS5_1CILi1EEES8_S8_EEENS6_IJNS7_ILi80EEENS7_ILi128EEESB_EEENS_6half_tEfNS_4arch4Sm90ELb0ELb0ELb0ELb0ELb1ELb1ELb0ELb1ELi2ELi1ELi2ELi1ELb0EEENS1_21CollectiveEpilogueBwdISC_SD_SF_Li256ELb0ELb0ELi1EEENS1_19SingleTileSchedulerILb0ELb0ELb0ELi128EEEEEEEEEvNT_6ParamsE,"a",@progbits
	.sectionflags	@""
	.align	4
.nv.constant0._ZN7cutlass13device_kernelIN5flash11enable_sm90INS1_16FlashAttnBwdSm90INS1_25CollectiveMainloopBwdSm90ILi2ELi2ELi2EN4cute5tupleIJNS5_1CILi1EEES8_S8_EEENS6_IJNS7_ILi80EEENS7_ILi128EEESB_EEENS_6half_tEfNS_4arch4Sm90ELb0ELb0ELb0ELb0ELb1ELb1ELb0ELb1ELi2ELi1ELi2ELi1ELb0EEENS1_21CollectiveEpilogueBwdISC_SD_SF_Li256ELb0ELb0ELi1EEENS1_19SingleTileSchedulerILb0ELb0ELb0ELi128EEEEEEEEEvNT_6ParamsE:
	.zero		2944


//--------------------- .nv.constant0._ZN7cutlass13device_kernelIN5flash11enable_sm90INS1_16FlashAttnBwdSm90INS1_25CollectiveMainloopBwdSm90ILi2ELi2ELi2EN4cute5tupleIJNS5_1CILi1EEES8_S8_EEENS6_IJNS7_ILi80EEENS7_ILi128EEESB_EEENS_6half_tEfNS_4arch4Sm90ELb0ELb0ELb0ELb0ELb0ELb1ELb0ELb1ELi2ELi1ELi2ELi1ELb0EEENS1_24CollectiveEpilogueBwdGQAISC_fSF_Li256ELb0ELb0EEENS1_19SingleTileSchedulerILb0ELb0ELb0ELi128EEEEEEEEEvNT_6ParamsE --------------------------
	.section	.nv.constant0._ZN7cutlass13device_kernelIN5flash11enable_sm90INS1_16FlashAttnBwdSm90INS1_25CollectiveMainloopBwdSm90ILi2ELi2ELi2EN4cute5tupleIJNS5_1CILi1EEES8_S8_EEENS6_IJNS7_ILi80EEENS7_ILi128EEESB_EEENS_6half_tEfNS_4arch4Sm90ELb0ELb0ELb0ELb0ELb0ELb1ELb0ELb1ELi2ELi1ELi2ELi1ELb0EEENS1_24CollectiveEpilogueBwdGQAISC_fSF_Li256ELb0ELb0EEENS1_19SingleTileSchedulerILb0ELb0ELb0ELi128EEEEEEEEEvNT_6ParamsE,"a",@progbits
	.sectionflags	@""
	.align	4
.nv.constant0._ZN7cutlass13device_kernelIN5flash11enable_sm90INS1_16FlashAttnBwdSm90INS1_25CollectiveMainloopBwdSm90ILi2ELi2ELi2EN4cute5tupleIJNS5_1CILi1EEES8_S8_EEENS6_IJNS7_ILi80EEENS7_ILi128EEESB_EEENS_6half_tEfNS_4arch4Sm90ELb0ELb0ELb0ELb0ELb0ELb1ELb0ELb1ELi2ELi1ELi2ELi1ELb0EEENS1_24CollectiveEpilogueBwdGQAISC_fSF_Li256ELb0ELb0EEENS1_19SingleTileSchedulerILb0ELb0ELb0ELi128EEEEEEEEEvNT_6ParamsE:
	.zero		2304


//--------------------- .nv.constant0._ZN7cutlass13device_kernelIN5flash11enable_sm90INS1_16FlashAttnBwdSm90INS1_25CollectiveMainloopBwdSm90ILi2ELi2ELi2EN4cute5tupleIJNS5_1CILi1EEES8_S8_EEENS6_IJNS7_ILi80EEENS7_ILi128EEESB_EEENS_6half_tEfNS_4arch4Sm90ELb0ELb0ELb0ELb0ELb1ELb1ELb0ELb1ELi2ELi1ELi2ELi1ELb0EEENS1_24CollectiveEpilogueBwdGQAISC_fSF_Li256ELb0ELb1EEENS1_19SingleTileSchedulerILb0ELb0ELb0ELi128EEEEEEEEEvNT_6ParamsE --------------------------
	.section	.nv.constant0._ZN7cutlass13device_kernelIN5flash11enable_sm90INS1_16FlashAttnBwdSm90INS1_25CollectiveMainloopBwdSm90ILi2ELi2ELi2EN4cute5tupleIJNS5_1CILi1EEES8_S8_EEENS6_IJNS7_ILi80EEENS7_ILi128EEESB_EEENS_6half_tEfNS_4arch4Sm90ELb0ELb0ELb0ELb0ELb1ELb1ELb0ELb1ELi2ELi1ELi2ELi1ELb0EEENS1_24CollectiveEpilogueBwdGQAISC_fSF_Li256ELb0ELb1EEENS1_19SingleTileSchedulerILb0ELb0ELb0ELi128EEEEEEEEEvNT_6ParamsE,"a",@progbits
	.sectionflags	@""
	.align	4
.nv.constant0._ZN7cutlass13device_kernelIN5flash11enable_sm90INS1_16FlashAttnBwdSm90INS1_25CollectiveMainloopBwdSm90ILi2ELi2ELi2EN4cute5tupleIJNS5_1CILi1EEES8_S8_EEENS6_IJNS7_ILi80EEENS7_ILi128EEESB_EEENS_6half_tEfNS_4arch4Sm90ELb0ELb0ELb0ELb0ELb1ELb1ELb0ELb1ELi2ELi1ELi2ELi1ELb0EEENS1_24CollectiveEpilogueBwdGQAISC_fSF_Li256ELb0ELb1EEENS1_19SingleTileSchedulerILb0ELb0ELb0ELi128EEEEEEEEEvNT_6ParamsE:
	.zero		2304


//--------------------- .nv.constant0._ZN7cutlass13device_kernelIN5flash22FlashAttnBwdPreprocessIN4cute5tupleIJNS3_1CILi80EEENS5_ILi128EEEEEENS_6half_tEfNS_4arch4Sm90ELb1ELb0EEEEEvNT_6ParamsE --------------------------
	.section	.nv.constant0._ZN7cutlass13device_kernelIN5flash22FlashAttnBwdPreprocessIN4cute5tupleIJNS3_1CILi80EEENS5_ILi128EEEEEENS_6half_tEfNS_4arch4Sm90ELb1ELb0EEEEEvNT_6ParamsE,"a",@progbits
	.sectionflags	@""
	.align	4
.nv.constant0._ZN7cutlass13device_kernelIN5flash22FlashAttnBwdPreprocessIN4cute5tupleIJNS3_1CILi80EEENS5_ILi128EEEEEENS_6half_tEfNS_4arch4Sm90ELb1ELb0EEEEEvNT_6ParamsE:
	.zero		768


//--------------------- .nv.constant0._ZN7cutlass13device_kernelIN5flash11enable_sm90INS1_16FlashAttnBwdSm90INS1_25CollectiveMainloopBwdSm90ILi2ELi2ELi2EN4cute5tupleIJNS5_1CILi1EEES8_S8_EEENS6_IJNS7_ILi80EEENS7_ILi128EEESB_EEENS_6half_tEfNS_4arch4Sm90ELb0ELb0ELb0ELb1ELb0ELb1ELb0ELb1ELi2ELi1ELi2ELi1ELb0EEENS1_21CollectiveEpilogueBwdISC_SD_SF_Li256ELb1ELb0ELi1EEENS1_19SingleTileSchedulerILb1ELb0ELb0ELi128EEEEEEEEEvNT_6ParamsE --------------------------
	.section	.nv.constant0._ZN7cutlass13device_kernelIN5flash11enable_sm90INS1_16FlashAttnBwdSm90INS1_25CollectiveMainloopBwdSm90ILi2ELi2ELi2EN4cute5tupleIJNS5_1CILi1EEES8_S8_EEENS6_IJNS7_ILi80EEENS7_ILi128EEESB_EEENS_6half_tEfNS_4arch4Sm90ELb0ELb0ELb0ELb1ELb0ELb1ELb0ELb1ELi2ELi1ELi2ELi1ELb0EEENS1_21CollectiveEpilogueBwdISC_SD_SF_Li256ELb1ELb0ELi1EEENS1_19SingleTileSchedulerILb1ELb0ELb0ELi128EEEEEEEEEvNT_6ParamsE,"a",@progbits
	.sectionflags	@""
	.align	4
.nv.constant0._ZN7cutlass13device_kernelIN5flash11enable_sm90INS1_16FlashAttnBwdSm90INS1_25CollectiveMainloopBwdSm90ILi2ELi2ELi2EN4cute5tupleIJNS5_1CILi1EEES8_S8_EEENS6_IJNS7_ILi80EEENS7_ILi128EEESB_EEENS_6half_tEfNS_4arch4Sm90ELb0ELb0ELb0ELb1ELb0ELb1ELb0ELb1ELi2ELi1ELi2ELi1ELb0EEENS1_21CollectiveEpilogueBwdISC_SD_SF_Li256ELb1ELb0ELi1EEENS1_19SingleTileSchedulerILb1ELb0ELb0ELi128EEEEEEEEEvNT_6ParamsE:
	.zero		2304


//--------------------- .nv.constant0._ZN7cutlass13device_kernelIN5flash11enable_sm90INS1_16FlashAttnBwdSm90INS1_25CollectiveMainloopBwdSm90ILi2ELi2ELi2EN4cute5tupleIJNS5_1CILi1EEES8_S8_EEENS6_IJNS7_ILi80EEENS7_ILi128EEESB_EEENS_6half_tEfNS_4arch4Sm90ELb0ELb0ELb0ELb1ELb1ELb1ELb0ELb1ELi2ELi1ELi2ELi1ELb0EEENS1_21CollectiveEpilogueBwdISC_SD_SF_Li256ELb1ELb0ELi1EEENS1_19SingleTileSchedulerILb1ELb0ELb0ELi128EEEEEEEEEvNT_6ParamsE --------------------------
	.section	.nv.constant0._ZN7cutlass13device_kernelIN5flash11enable_sm90INS1_16FlashAttnBwdSm90INS1_25CollectiveMainloopBwdSm90ILi2ELi2ELi2EN4cute5tupleIJNS5_1CILi1EEES8_S8_EEENS6_IJNS7_ILi80EEENS7_ILi128EEESB_EEENS_6half_tEfNS_4arch4Sm90ELb0ELb0ELb0ELb1ELb1ELb1ELb0ELb1ELi2ELi1ELi2ELi1ELb0EEENS1_21CollectiveEpilogueBwdISC_SD_SF_Li256ELb1ELb0ELi1EEENS1_19SingleTileSchedulerILb1ELb0ELb0ELi128EEEEEEEEEvNT_6ParamsE,"a",@progbits
	.sectionflags	@""
	.align	4
.nv.constant0._ZN7cutlass13device_kernelIN5flash11enable_sm90INS1_16FlashAttnBwdSm90INS1_25CollectiveMainloopBwdSm90ILi2ELi2ELi2EN4cute5tupleIJNS5_1CILi1EEES8_S8_EEENS6_IJNS7_ILi80EEENS7_ILi128EEESB_EEENS_6half_tEfNS_4arch4Sm90ELb0ELb0ELb0ELb1ELb1ELb1ELb0ELb1ELi2ELi1ELi2ELi1ELb0EEENS1_21CollectiveEpilogueBwdISC_SD_SF_Li256ELb1ELb0ELi1EEENS1_19SingleTileSchedulerILb1ELb0ELb0ELi128EEEEEEEEEvNT_6ParamsE:
	.zero		2304


//--------------------- .nv.constant0._ZN7cutlass13device_kernelIN5flash11enable_sm90INS1_16FlashAttnBwdSm90INS1_25CollectiveMainloopBwdSm90ILi2ELi2ELi2EN4cute5tupleIJNS5_1CILi1EEES8_S8_EEENS6_IJNS7_ILi80EEENS7_ILi128EEESB_EEENS_6half_tEfNS_4arch4Sm90ELb0ELb0ELb0ELb1ELb0ELb1ELb0ELb1ELi2ELi1ELi2ELi1ELb0EEENS1_24CollectiveEpilogueBwdGQAISC_fSF_Li256ELb1ELb0EEENS1_19SingleTileSchedulerILb1ELb0ELb0ELi128EEEEEEEEEvNT_6ParamsE --------------------------
	.section	.nv.constant0._ZN7cutlass13device_kernelIN5flash11enable_sm90INS1_16FlashAttnBwdSm90INS1_25CollectiveMainloopBwdSm90ILi2ELi2ELi2EN4cute5tupleIJNS5_1CILi1EEES8_S8_EEENS6_IJNS7_ILi80EEENS7_ILi128EEESB_EEENS_6half_tEfNS_4arch4Sm90ELb0ELb0ELb0ELb1ELb0ELb1ELb0ELb1ELi2ELi1ELi2ELi1ELb0EEENS1_24CollectiveEpilogueBwdGQAISC_fSF_Li256ELb1ELb0EEENS1_19SingleTileSchedulerILb1ELb0ELb0ELi128EEEEEEEEEvNT_6ParamsE,"a",@progbits
	.sectionflags	@""
	.align	4
.nv.constant0._ZN7cutlass13device_kernelIN5flash11enable_sm90INS1_16FlashAttnBwdSm90INS1_25CollectiveMainloopBwdSm90ILi2ELi2ELi2EN4cute5tupleIJNS5_1CILi1EEES8_S8_EEENS6_IJNS7_ILi80EEENS7_ILi128EEESB_EEENS_6half_tEfNS_4arch4Sm90ELb0ELb0ELb0ELb1ELb0ELb1ELb0ELb1ELi2ELi1ELi2ELi1ELb0EEENS1_24CollectiveEpilogueBwdGQAISC_fSF_Li256ELb1ELb0EEENS1_19SingleTileSchedulerILb1ELb0ELb0ELi128EEEEEEEEEvNT_6ParamsE:
	.zero		2304


//--------------------- .nv.constant0._ZN7cutlass13device_kernelIN5flash32FlashAttnBwdPostprocessConvertdQIN4cute5tupleIJNS3_1CILi80EEENS5_ILi128EEEEEENS_6half_tEfNS_4arch4Sm90ELi256ENS3_8TiledMMAINS3_8MMA_AtomIJNS3_4SM904GMMA25MMA_64x16x16_F32F16F16_SSILNSF_5MajorE1ELSH_0ELNSF_7ScaleInE1ELSI_1EEEEEENS3_6LayoutINS4_IJNS5_ILi2EEENS5_ILi1EEESN_EEENS4_IJSN_NS5_ILi0EEESP_EEEEENS4_IJNS3_10UnderscoreESS_SS_EEEEELb1EEEEEvNT_6ParamsE --------------------------
	.section	.nv.constant0._ZN7cutlass13device_kernelIN5flash32FlashAttnBwdPostprocessConvertdQIN4cute5tupleIJNS3_1CILi80EEENS5_ILi128EEEEEENS_6half_tEfNS_4arch4Sm90ELi256ENS3_8TiledMMAINS3_8MMA_AtomIJNS3_4SM904GMMA25MMA_64x16x16_F32F16F16_SSILNSF_5MajorE1ELSH_0ELNSF_7ScaleInE1ELSI_1EEEEEENS3_6LayoutINS4_IJNS5_ILi2EEENS5_ILi1EEESN_EEENS4_IJSN_NS5_ILi0EEESP_EEEEENS4_IJNS3_10UnderscoreESS_SS_EEEEELb1EEEEEvNT_6ParamsE,"a",@progbits
	.sectionflags	@""
	.align	4
.nv.constant0._ZN7cutlass13device_kernelIN5flash32FlashAttnBwdPostprocessConvertdQIN4cute5tupleIJNS3_1CILi80EEENS5_ILi128EEEEEENS_6half_tEfNS_4arch4Sm90ELi256ENS3_8TiledMMAINS3_8MMA_AtomIJNS3_4SM904GMMA25MMA_64x16x16_F32F16F16_SSILNSF_5MajorE1ELSH_0ELNSF_7ScaleInE1ELSI_1EEEEEENS3_6LayoutINS4_IJNS5_ILi2EEENS5_ILi1EEESN_EEENS4_IJSN_NS5_ILi0EEESP_EEEEENS4_IJNS3_10UnderscoreESS_SS_EEEEELb1EEEEEvNT_6ParamsE:
	.zero		640


//--------------------- .nv.constant0._ZN7cutlass13device_kernelIN5flash11enable_sm90INS1_16FlashAttnBwdSm90INS1_25CollectiveMainloopBwdSm90ILi2ELi2ELi2EN4cute5tupleIJNS5_1CILi1EEES8_S8_EEENS6_IJNS7_ILi80EEENS7_ILi128EEESB_EEENS_6half_tEfNS_4arch4Sm90ELb0ELb0ELb0ELb1ELb1ELb1ELb0ELb1ELi2ELi1ELi2ELi1ELb0EEENS1_24CollectiveEpilogueBwdGQAISC_fSF_Li256ELb1ELb1EEENS1_19SingleTileSchedulerILb1ELb0ELb0ELi128EEEEEEEEEvNT_6ParamsE --------------------------
	.section	.nv.constant0._ZN7cutlass13device_kernelIN5flash11enable_sm90INS1_16FlashAttnBwdSm90INS1_25CollectiveMainloopBwdSm90ILi2ELi2ELi2EN4cute5tupleIJNS5_1CILi1EEES8_S8_EEENS6_IJNS7_ILi80EEENS7_ILi128EEESB_EEENS_6half_tEfNS_4arch4Sm90ELb0ELb0ELb0ELb1ELb1ELb1ELb0ELb1ELi2ELi1ELi2ELi1ELb0EEENS1_24CollectiveEpilogueBwdGQAISC_fSF_Li256ELb1ELb1EEENS1_19SingleTileSchedulerILb1ELb0ELb0ELi128EEEEEEEEEvNT_6ParamsE,"a",@progbits
	.sectionflags	@""
	.align	4
.nv.constant0._ZN7cutlass13device_kernelIN5flash11enable_sm90INS1_16FlashAttnBwdSm90INS1_25CollectiveMainloopBwdSm90ILi2ELi2ELi2EN4cute5tupleIJNS5_1CILi1EEES8_S8_EEENS6_IJNS7_ILi80EEENS7_ILi128EEESB_EEENS_6half_tEfNS_4arch4Sm90ELb0ELb0ELb0ELb1ELb1ELb1ELb0ELb1ELi2ELi1ELi2ELi1ELb0EEENS1_24CollectiveEpilogueBwdGQAISC_fSF_Li256ELb1ELb1EEENS1_19SingleTileSchedulerILb1ELb0ELb0ELi128EEEEEEEEEvNT_6ParamsE:
	.zero		2304


//--------------------- .nv.constant0._ZN7cutlass13device_kernelIN5flash22FlashAttnBwdPreprocessIN4cute5tupleIJNS3_1CILi80EEENS5_ILi128EEEEEENS_6half_tEfNS_4arch4Sm90ELb1ELb1EEEEEvNT_6ParamsE --------------------------
	.section	.nv.constant0._ZN7cutlass13device_kernelIN5flash22FlashAttnBwdPreprocessIN4cute5tupleIJNS3_1CILi80EEENS5_ILi128EEEEEENS_6half_tEfNS_4arch4Sm90ELb1ELb1EEEEEvNT_6ParamsE,"a",@progbits
	.sectionflags	@""
	.align	4
.nv.constant0._ZN7cutlass13device_kernelIN5flash22FlashAttnBwdPreprocessIN4cute5tupleIJNS3_1CILi80EEENS5_ILi128EEEEEENS_6half_tEfNS_4arch4Sm90ELb1ELb1EEEEEvNT_6ParamsE:
	.zero		768


//--------------------- .nv.constant0._ZN7cutlass13device_kernelIN5flash11enable_sm90INS1_16FlashAttnBwdSm90INS1_25CollectiveMainloopBwdSm90ILi2ELi2ELi2EN4cute5tupleIJNS5_1CILi1EEES8_S8_EEENS6_IJNS7_ILi64EEENS7_ILi128EEESB_EEENS_6half_tEfNS_4arch4Sm90ELb0ELb1ELb0ELb0ELb0ELb1ELb0ELb0ELi2ELi1ELi2ELi1ELb0EEENS1_21CollectiveEpilogueBwdISC_SD_SF_Li256ELb0ELb0ELi1EEENS1_19SingleTileSchedulerILb0ELb0ELb0ELi128EEEEEEEEEvNT_6ParamsE --------------------------
	.section	.nv.constant0._ZN7cutlass13device_kernelIN5flash11enable_sm90INS1_16FlashAttnBwdSm90INS1_25CollectiveMainloopBwdSm90ILi2ELi2ELi2EN4cute5tupleIJNS5_1CILi1EEES8_S8_EEENS6_IJNS7_ILi64EEENS7_ILi128EEESB_EEENS_6half_tEfNS_4arch4Sm90ELb0ELb1ELb0ELb0ELb0ELb1ELb0ELb0ELi2ELi1ELi2ELi1ELb0EEENS1_21CollectiveEpilogueBwdISC_SD_SF_Li256ELb0ELb0ELi1EEENS1_19SingleTileSchedulerILb0ELb0ELb0ELi128EEEEEEEEEvNT_6ParamsE,"a",@progbits
	.sectionflags	@""
	.align	4
.nv.constant0._ZN7cutlass13device_kernelIN5flash11enable_sm90INS1_16FlashAttnBwdSm90INS1_25CollectiveMainloopBwdSm90ILi2ELi2ELi2EN4cute5tupleIJNS5_1CILi1EEES8_S8_EEENS6_IJNS7_ILi64EEENS7_ILi128EEESB_EEENS_6half_tEfNS_4arch4Sm90ELb0ELb1ELb0ELb0ELb0ELb1ELb0ELb0ELi2ELi1ELi2ELi1ELb0EEENS1_21CollectiveEpilogueBwdISC_SD_SF_Li256ELb0ELb0ELi1EEENS1_19SingleTileSchedulerILb0ELb0ELb0ELi128EEEEEEEEEvNT_6ParamsE:
	.zero		2944


//--------------------- .nv.constant0._ZN7cutlass13device_kernelIN5flash11enable_sm90INS1_16FlashAttnBwdSm90INS1_25CollectiveMainloopBwdSm90ILi2ELi2ELi2EN4cute5tupleIJNS5_1CILi1EEES8_S8_EEENS6_IJNS7_ILi64EEENS7_ILi128EEESB_EEENS_6half_tEfNS_4arch4Sm90ELb0ELb1ELb0ELb0ELb1ELb1ELb0ELb0ELi2ELi1ELi2ELi1ELb0EEENS1_21CollectiveEpilogueBwdISC_SD_SF_Li256ELb0ELb0ELi1EEENS1_19SingleTileSchedulerILb0ELb0ELb0ELi128EEEEEEEEEvNT_6ParamsE --------------------------
	.section	.nv.constant0._ZN7cutlass13device_kernelIN5flash11enable_sm90INS1_16FlashAttnBwdSm90INS1_25CollectiveMainloopBwdSm90ILi2ELi2ELi2EN4cute5tupleIJNS5_1CILi1EEES8_S8_EEENS6_IJNS7_ILi64EEENS7_ILi128EEESB_EEENS_6half_tEfNS_4arch4Sm90ELb0ELb1ELb0ELb0ELb1ELb1ELb0ELb0ELi2ELi1ELi2ELi1ELb0EEENS1_21CollectiveEpilogueBwdISC_SD_SF_Li256ELb0ELb0ELi1EEENS1_19SingleTileSchedulerILb0ELb0ELb0ELi128EEEEEEEEEvNT_6ParamsE,"a",@progbits
	.sectionflags	@""
	.align	4
.nv.constant0._ZN7cutlass13device_kernelIN5flash11enable_sm90INS1_16FlashAttnBwdSm90INS1_25CollectiveMainloopBwdSm90ILi2ELi2ELi2EN4cute5tupleIJNS5_1CILi1EEES8_S8_EEENS6_IJNS7_ILi64EEENS7_ILi128EEESB_EEENS_6half_tEfNS_4arch4Sm90ELb0ELb1ELb0ELb0ELb1ELb1ELb0ELb0ELi2ELi1ELi2ELi1ELb0EEENS1_21CollectiveEpilogueBwdISC_SD_SF_Li256ELb0ELb0ELi1EEENS1_19SingleTileSchedulerILb0ELb0ELb0ELi128EEEEEEEEEvNT_6ParamsE:
	.zero		2944


//--------------------- .nv.constant0._ZN7cutlass13device_kernelIN5flash11enable_sm90INS1_16FlashAttnBwdSm90INS1_25CollectiveMainloopBwdSm90ILi2ELi2ELi2EN4cute5tupleIJNS5_1CILi1EEES8_S8_EEENS6_IJNS7_ILi64EEENS7_ILi128EEESB_EEENS_6half_tEfNS_4arch4Sm90ELb0ELb1ELb0ELb0ELb0ELb1ELb0ELb0ELi2ELi1ELi2ELi1ELb0EEENS1_24CollectiveEpilogueBwdGQAISC_fSF_Li256ELb0ELb0EEENS1_19SingleTileSchedulerILb0ELb0ELb0ELi128EEEEEEEEEvNT_6ParamsE --------------------------
	.section	.nv.constant0._ZN7cutlass13device_kernelIN5flash11enable_sm90INS1_16FlashAttnBwdSm90INS1_25CollectiveMainloopBwdSm90ILi2ELi2ELi2EN4cute5tupleIJNS5_1CILi1EEES8_S8_EEENS6_IJNS7_ILi64EEENS7_ILi128EEESB_EEENS_6half_tEfNS_4arch4Sm90ELb0ELb1ELb0ELb0ELb0ELb1ELb0ELb0ELi2ELi1ELi2ELi1ELb0EEENS1_24CollectiveEpilogueBwdGQAISC_fSF_Li256ELb0ELb0EEENS1_19SingleTileSchedulerILb0ELb0ELb0ELi128EEEEEEEEEvNT_6ParamsE,"a",@progbits
	.sectionflags	@""
	.align	4
.nv.constant0._ZN7cutlass13device_kernelIN5flash11enable_sm90INS1_16FlashAttnBwdSm90INS1_25CollectiveMainloopBwdSm90ILi2ELi2ELi2EN4cute5tupleIJNS5_1CILi1EEES8_S8_EEENS6_IJNS7_ILi64EEENS7_ILi128EEESB_EEENS_6half_tEfNS_4arch4Sm90ELb0ELb1ELb0ELb0ELb0ELb1ELb0ELb0ELi2ELi1ELi2ELi1ELb0EEENS1_24CollectiveEpilogueBwdGQAISC_fSF_Li256ELb0ELb0EEENS1_19SingleTileSchedulerILb0ELb0ELb0ELi128EEEEEEEEEvNT_6ParamsE:
	.zero		2304


//--------------------- .nv.constant0._ZN7cutlass13device_kernelIN5flash11enable_sm90INS1_16FlashAttnBwdSm90INS1_25CollectiveMainloopBwdSm90ILi2ELi2ELi2EN4cute5tupleIJNS5_1CILi1EEES8_S8_EEENS6_IJNS7_ILi64EEENS7_ILi128EEESB_EEENS_6half_tEfNS_4arch4Sm90ELb0ELb1ELb0ELb0ELb1ELb1ELb0ELb0ELi2ELi1ELi2ELi1ELb0EEENS1_24CollectiveEpilogueBwdGQAISC_fSF_Li256ELb0ELb1EEENS1_19SingleTileSchedulerILb0ELb0ELb0ELi128EEEEEEEEEvNT_6ParamsE --------------------------
	.section	.nv.constant0._ZN7cutlass13device_kernelIN5flash11enable_sm90INS1_16FlashAttnBwdSm90INS1_25CollectiveMainloopBwdSm90ILi2ELi2ELi2EN4cute5tupleIJNS5_1CILi1EEES8_S8_EEENS6_IJNS7_ILi64EEENS7_ILi128EEESB_EEENS_6half_tEfNS_4arch4Sm90ELb0ELb1ELb0ELb0ELb1ELb1ELb0ELb0ELi2ELi1ELi2ELi1ELb0EEENS1_24CollectiveEpilogueBwdGQAISC_fSF_Li256ELb0ELb1EEENS1_19SingleTileSchedulerILb0ELb0ELb0ELi128EEEEEEEEEvNT_6ParamsE,"a",@progbits
	.sectionflags	@""
	.align	4
.nv.constant0._ZN7cutlass13device_kernelIN5flash11enable_sm90INS1_16FlashAttnBwdSm90INS1_25CollectiveMainloopBwdSm90ILi2ELi2ELi2EN4cute5tupleIJNS5_1CILi1EEES8_S8_EEENS6_IJNS7_ILi64EEENS7_ILi128EEESB_EEENS_6half_tEfNS_4arch4Sm90ELb0ELb1ELb0ELb0ELb1ELb1ELb0ELb0ELi2ELi1ELi2ELi1ELb0EEENS1_24CollectiveEpilogueBwdGQAISC_fSF_Li256ELb0ELb1EEENS1_19SingleTileSchedulerILb0ELb0ELb0ELi128EEEEEEEEEvNT_6ParamsE:
	.zero		2304


//--------------------- .nv.constant0._ZN7cutlass13device_kernelIN5flash11enable_sm90INS1_16FlashAttnBwdSm90INS1_25CollectiveMainloopBwdSm90ILi2ELi2ELi2EN4cute5tupleIJNS5_1CILi1EEES8_S8_EEENS6_IJNS7_ILi64EEENS7_ILi128EEESB_EEENS_6half_tEfNS_4arch4Sm90ELb0ELb1ELb0ELb1ELb0ELb1ELb0ELb0ELi2ELi1ELi2ELi1ELb0EEENS1_21CollectiveEpilogueBwdISC_SD_SF_Li256ELb1ELb0ELi1EEENS1_19SingleTileSchedulerILb1ELb0ELb0ELi128EEEEEEEEEvNT_6ParamsE --------------------------
	.section	.nv.constant0._ZN7cutlass13device_kernelIN5flash11enable_sm90INS1_16FlashAttnBwdSm90INS1_25CollectiveMainloopBwdSm90ILi2ELi2ELi2EN4cute5tupleIJNS5_1CILi1EEES8_S8_EEENS6_IJNS7_ILi64EEENS7_ILi128EEESB_EEENS_6half_tEfNS_4arch4Sm90ELb0ELb1ELb0ELb1ELb0ELb1ELb0ELb0ELi2ELi1ELi2ELi1ELb0EEENS1_21CollectiveEpilogueBwdISC_SD_SF_Li256ELb1ELb0ELi1EEENS1_19SingleTileSchedulerILb1ELb0ELb0ELi128EEEEEEEEEvNT_6ParamsE,"a",@progbits
	.sectionflags	@""
	.align	4
.nv.constant0._ZN7cutlass13device_kernelIN5flash11enable_sm90INS1_16FlashAttnBwdSm90INS1_25CollectiveMainloopBwdSm90ILi2ELi2ELi2EN4cute5tupleIJNS5_1CILi1EEES8_S8_EEENS6_IJNS7_ILi64EEENS7_ILi128EEESB_EEENS_6half_tEfNS_4arch4Sm90ELb0ELb1ELb0ELb1ELb0ELb1ELb0ELb0ELi2ELi1ELi2ELi1ELb0EEENS1_21CollectiveEpilogueBwdISC_SD_SF_Li256ELb1ELb0ELi1EEENS1_19SingleTileSchedulerILb1ELb0ELb0ELi128EEEEEEEEEvNT_6ParamsE:
	.zero		2304


//--------------------- .nv.constant0._ZN7cutlass13device_kernelIN5flash11enable_sm90INS1_16FlashAttnBwdSm90INS1_25CollectiveMainloopBwdSm90ILi2ELi2ELi2EN4cute5tupleIJNS5_1CILi1EEES8_S8_EEENS6_IJNS7_ILi64EEENS7_ILi128EEESB_EEENS_6half_tEfNS_4arch4Sm90ELb0ELb1ELb0ELb1ELb1ELb1ELb0ELb0ELi2ELi1ELi2ELi1ELb0EEENS1_21CollectiveEpilogueBwdISC_SD_SF_Li256ELb1ELb0ELi1EEENS1_19SingleTileSchedulerILb1ELb0ELb0ELi128EEEEEEEEEvNT_6ParamsE --------------------------
	.section	.nv.constant0._ZN7cutlass13device_kernelIN5flash11enable_sm90INS1_16FlashAttnBwdSm90INS1_25CollectiveMainloopBwdSm90ILi2ELi2ELi2EN4cute5tupleIJNS5_1CILi1EEES8_S8_EEENS6_IJNS7_ILi64EEENS7_ILi128EEESB_EEENS_6half_tEfNS_4arch4Sm90ELb0ELb1ELb0ELb1ELb1ELb1ELb0ELb0ELi2ELi1ELi2ELi1ELb0EEENS1_21CollectiveEpilogueBwdISC_SD_SF_Li256ELb1ELb0ELi1EEENS1_19SingleTileSchedulerILb1ELb0ELb0ELi128EEEEEEEEEvNT_6ParamsE,"a",@progbits
	.sectionflags	@""
	.align	4
.nv.constant0._ZN7cutlass13device_kernelIN5flash11enable_sm90INS1_16FlashAttnBwdSm90INS1_25CollectiveMainloopBwdSm90ILi2ELi2ELi2EN4cute5tupleIJNS5_1CILi1EEES8_S8_EEENS6_IJNS7_ILi64EEENS7_ILi128EEESB_EEENS_6half_tEfNS_4arch4Sm90ELb0ELb1ELb0ELb1ELb1ELb1ELb0ELb0ELi2ELi1ELi2ELi1ELb0EEENS1_21CollectiveEpilogueBwdISC_SD_SF_Li256ELb1ELb0ELi1EEENS1_19SingleTileSchedulerILb1ELb0ELb0ELi128EEEEEEEEEvNT_6ParamsE:
	.zero		2304


//--------------------- .nv.constant0._ZN7cutlass13device_kernelIN5flash11enable_sm90INS1_16FlashAttnBwdSm90INS1_25CollectiveMainloopBwdSm90ILi2ELi2ELi2EN4cute5tupleIJNS5_1CILi1EEES8_S8_EEENS6_IJNS7_ILi64EEENS7_ILi128EEESB_EEENS_6half_tEfNS_4arch4Sm90ELb0ELb1ELb0ELb1ELb0ELb1ELb0ELb0ELi2ELi1ELi2ELi1ELb0EEENS1_24CollectiveEpilogueBwdGQAISC_fSF_Li256ELb1ELb0EEENS1_19SingleTileSchedulerILb1ELb0ELb0ELi128EEEEEEEEEvNT_6ParamsE --------------------------
	.section	.nv.constant0._ZN7cutlass13device_kernelIN5flash11enable_sm90INS1_16FlashAttnBwdSm90INS1_25CollectiveMainloopBwdSm90ILi2ELi2ELi2EN4cute5tupleIJNS5_1CILi1EEES8_S8_EEENS6_IJNS7_ILi64EEENS7_ILi128EEESB_EEENS_6half_tEfNS_4arch4Sm90ELb0ELb1ELb0ELb1ELb0ELb1ELb0ELb0ELi2ELi1ELi2ELi1ELb0EEENS1_24CollectiveEpilogueBwdGQAISC_fSF_Li256ELb1ELb0EEENS1_19SingleTileSchedulerILb1ELb0ELb0ELi128EEEEEEEEEvNT_6ParamsE,"a",@progbits
	.sectionflags	@""
	.align	4
.nv.constant0._ZN7cutlass13device_kernelIN5flash11enable_sm90INS1_16FlashAttnBwdSm90INS1_25CollectiveMainloopBwdSm90ILi2ELi2ELi2EN4cute5tupleIJNS5_1CILi1EEES8_S8_EEENS6_IJNS7_ILi64EEENS7_ILi128EEESB_EEENS_6half_tEfNS_4arch4Sm90ELb0ELb1ELb0ELb1ELb0ELb1ELb0ELb0ELi2ELi1ELi2ELi1ELb0EEENS1_24CollectiveEpilogueBwdGQAISC_fSF_Li256ELb1ELb0EEENS1_19SingleTileSchedulerILb1ELb0ELb0ELi128EEEEEEEEEvNT_6ParamsE:
	.zero		2304


//--------------------- .nv.constant0._ZN7cutlass13device_kernelIN5flash11enable_sm90INS1_16FlashAttnBwdSm90INS1_25CollectiveMainloopBwdSm90ILi2ELi2ELi2EN4cute5tupleIJNS5_1CILi1EEES8_S8_EEENS6_IJNS7_ILi64EEENS7_ILi128EEESB_EEENS_6half_tEfNS_4arch4Sm90ELb0ELb1ELb0ELb1ELb1ELb1ELb0ELb0ELi2ELi1ELi2ELi1ELb0EEENS1_24CollectiveEpilogueBwdGQAISC_fSF_Li256ELb1ELb1EEENS1_19SingleTileSchedulerILb1ELb0ELb0ELi128EEEEEEEEEvNT_6ParamsE --------------------------
	.section	.nv.constant0._ZN7cutlass13device_kernelIN5flash11enable_sm90INS1_16FlashAttnBwdSm90INS1_25CollectiveMainloopBwdSm90ILi2ELi2ELi2EN4cute5tupleIJNS5_1CILi1EEES8_S8_EEENS6_IJNS7_ILi64EEENS7_ILi128EEESB_EEENS_6half_tEfNS_4arch4Sm90ELb0ELb1ELb0ELb1ELb1ELb1ELb0ELb0ELi2ELi1ELi2ELi1ELb0EEENS1_24CollectiveEpilogueBwdGQAISC_fSF_Li256ELb1ELb1EEENS1_19SingleTileSchedulerILb1ELb0ELb0ELi128EEEEEEEEEvNT_6ParamsE,"a",@progbits
	.sectionflags	@""
	.align	4
.nv.constant0._ZN7cutlass13device_kernelIN5flash11enable_sm90INS1_16FlashAttnBwdSm90INS1_25CollectiveMainloopBwdSm90ILi2ELi2ELi2EN4cute5tupleIJNS5_1CILi1EEES8_S8_EEENS6_IJNS7_ILi64EEENS7_ILi128EEESB_EEENS_6half_tEfNS_4arch4Sm90ELb0ELb1ELb0ELb1ELb1ELb1ELb0ELb0ELi2ELi1ELi2ELi1ELb0EEENS1_24CollectiveEpilogueBwdGQAISC_fSF_Li256ELb1ELb1EEENS1_19SingleTileSchedulerILb1ELb0ELb0ELi128EEEEEEEEEvNT_6ParamsE:
	.zero		2304


//--------------------- .nv.constant0._ZN7cutlass13device_kernelIN5flash11enable_sm90INS1_16FlashAttnBwdSm90INS1_25CollectiveMainloopBwdSm90ILi2ELi2ELi2EN4cute5tupleIJNS5_1CILi1EEES8_S8_EEENS6_IJNS7_ILi64EEENS7_ILi128EEESB_EEENS_6half_tEfNS_4arch4Sm90ELb1ELb0ELb0ELb0ELb0ELb1ELb0ELb0ELi2ELi1ELi2ELi1ELb0EEENS1_21CollectiveEpilogueBwdISC_SD_SF_Li256ELb0ELb0ELi1EEENS1_25SingleTileBwdLPTSchedulerILb0ELi128ELb0EEEEEEEEEvNT_6ParamsE --------------------------
	.section	.nv.constant0._ZN7cutlass13device_kernelIN5flash11enable_sm90INS1_16FlashAttnBwdSm90INS1_25CollectiveMainloopBwdSm90ILi2ELi2ELi2EN4cute5tupleIJNS5_1CILi1EEES8_S8_EEENS6_IJNS7_ILi64EEENS7_ILi128EEESB_EEENS_6half_tEfNS_4arch4Sm90ELb1ELb0ELb0ELb0ELb0ELb1ELb0ELb0ELi2ELi1ELi2ELi1ELb0EEENS1_21CollectiveEpilogueBwdISC_SD_SF_Li256ELb0ELb0ELi1EEENS1_25SingleTileBwdLPTSchedulerILb0ELi128ELb0EEEEEEEEEvNT_6ParamsE,"a",@progbits
	.sectionflags	@""
	.align	4
.nv.constant0._ZN7cutlass13device_kernelIN5flash11enable_sm90INS1_16FlashAttnBwdSm90INS1_25CollectiveMainloopBwdSm90ILi2ELi2ELi2EN4cute5tupleIJNS5_1CILi1EEES8_S8_EEENS6_IJNS7_ILi64EEENS7_ILi128EEESB_EEENS_6half_tEfNS_4arch4Sm90ELb1ELb0ELb0ELb0ELb0ELb1ELb0ELb0ELi2ELi1ELi2ELi1ELb0EEENS1_21CollectiveEpilogueBwdISC_SD_SF_Li256ELb0ELb0ELi1EEENS1_25SingleTileBwdLPTSchedulerILb0ELi128ELb0EEEEEEEEEvNT_6ParamsE:
	.zero		2944


//--------------------- .nv.constant0._ZN7cutlass13device_kernelIN5flash11enable_sm90INS1_16FlashAttnBwdSm90INS1_25CollectiveMainloopBwdSm90ILi2ELi2ELi2EN4cute5tupleIJNS5_1CILi1EEES8_S8_EEENS6_IJNS7_ILi64EEENS7_ILi128EEESB_EEENS_6half_tEfNS_4arch4Sm90ELb1ELb0ELb0ELb0ELb1ELb1ELb0ELb0ELi2ELi1ELi2ELi1ELb0EEENS1_21CollectiveEpilogueBwdISC_SD_SF_Li256ELb0ELb0ELi1EEENS1_25SingleTileBwdLPTSchedulerILb0ELi128ELb1EEEEEEEEEvNT_6ParamsE --------------------------
	.section	.nv.constant0._ZN7cutlass13device_kernelIN5flash11enable_sm90INS1_16FlashAttnBwdSm90INS1_25CollectiveMainloopBwdSm90ILi2ELi2ELi2EN4cute5tupleIJNS5_1CILi1EEES8_S8_EEENS6_IJNS7_ILi64EEENS7_ILi128EEESB_EEENS_6half_tEfNS_4arch4Sm90ELb1ELb0ELb0ELb0ELb1ELb1ELb0ELb0ELi2ELi1ELi2ELi1ELb0EEENS1_21CollectiveEpilogueBwdISC_SD_SF_Li256ELb0ELb0ELi1EEENS1_25SingleTileBwdLPTSchedulerILb0ELi128ELb1EEEEEEEEEvNT_6ParamsE,"a",@progbits
	.sectionflags	@""
	.align	4
.nv.constant0._ZN7cutlass13device_kernelIN5flash11enable_sm90INS1_16FlashAttnBwdSm90INS1_25CollectiveMainloopBwdSm90ILi2ELi2ELi2EN4cute5tupleIJNS5_1CILi1EEES8_S8_EEENS6_IJNS7_ILi64EEENS7_ILi128EEESB_EEENS_6half_tEfNS_4arch4Sm90ELb1ELb0ELb0ELb0ELb1ELb1ELb0ELb0ELi2ELi1ELi2ELi1ELb0EEENS1_21CollectiveEpilogueBwdISC_SD_SF_Li256ELb0ELb0ELi1EEENS1_25SingleTileBwdLPTSchedulerILb0ELi128ELb1EEEEEEEEEvNT_6ParamsE:
	.zero		2944


//--------------------- .nv.constant0._ZN7cutlass13device_kernelIN5flash11enable_sm90INS1_16FlashAttnBwdSm90INS1_25CollectiveMainloopBwdSm90ILi2ELi2ELi2EN4cute5tupleIJNS5_1CILi1EEES8_S8_EEENS6_IJNS7_ILi64EEENS7_ILi128EEESB_EEENS_6half_tEfNS_4arch4Sm90ELb1ELb0ELb0ELb0ELb0ELb1ELb0ELb0ELi2ELi1ELi2ELi1ELb0EEENS1_24CollectiveEpilogueBwdGQAISC_fSF_Li256ELb0ELb0EEENS1_25SingleTileBwdLPTSchedulerILb0ELi128ELb0EEEEEEEEEvNT_6ParamsE --------------------------
	.section	.nv.constant0._ZN7cutlass13device_kernelIN5flash11enable_sm90INS1_16FlashAttnBwdSm90INS1_25CollectiveMainloopBwdSm90ILi2ELi2ELi2EN4cute5tupleIJNS5_1CILi1EEES8_S8_EEENS6_IJNS7_ILi64EEENS7_ILi128EEESB_EEENS_6half_tEfNS_4arch4Sm90ELb1ELb0ELb0ELb0ELb0ELb1ELb0ELb0ELi2ELi1ELi2ELi1ELb0EEENS1_24CollectiveEpilogueBwdGQAISC_fSF_Li256ELb0ELb0EEENS1_25SingleTileBwdLPTSchedulerILb0ELi128ELb0EEEEEEEEEvNT_6ParamsE,"a",@progbits
	.sectionflags	@""
	.align	4
.nv.constant0._ZN7cutlass13device_kernelIN5flash11enable_sm90INS1_16FlashAttnBwdSm90INS1_25CollectiveMainloopBwdSm90ILi2ELi2ELi2EN4cute5tupleIJNS5_1CILi1EEES8_S8_EEENS6_IJNS7_ILi64EEENS7_ILi128EEESB_EEENS_6half_tEfNS_4arch4Sm90ELb1ELb0ELb0ELb0ELb0ELb1ELb0ELb0ELi2ELi1ELi2ELi1ELb0EEENS1_24CollectiveEpilogueBwdGQAISC_fSF_Li256ELb0ELb0EEENS1_25SingleTileBwdLPTSchedulerILb0ELi128ELb0EEEEEEEEEvNT_6ParamsE:
	.zero		2432


//--------------------- .nv.constant0._ZN7cutlass13device_kernelIN5flash11enable_sm90INS1_16FlashAttnBwdSm90INS1_25CollectiveMainloopBwdSm90ILi2ELi2ELi2EN4cute5tupleIJNS5_1CILi1EEES8_S8_EEENS6_IJNS7_ILi64EEENS7_ILi128EEESB_EEENS_6half_tEfNS_4arch4Sm90ELb1ELb0ELb0ELb0ELb1ELb1ELb0ELb0ELi2ELi1ELi2ELi1ELb0EEENS1_24CollectiveEpilogueBwdGQAISC_fSF_Li256ELb0ELb1EEENS1_25SingleTileBwdLPTSchedulerILb0ELi128ELb1EEEEEEEEEvNT_6ParamsE --------------------------
	.section	.nv.constant0._ZN7cutlass13device_kernelIN5flash11enable_sm90INS1_16FlashAttnBwdSm90INS1_25CollectiveMainloopBwdSm90ILi2ELi2ELi2EN4cute5tupleIJNS5_1CILi1EEES8_S8_EEENS6_IJNS7_ILi64EEENS7_ILi128EEESB_EEENS_6half_tEfNS_4arch4Sm90ELb1ELb0ELb0ELb0ELb1ELb1ELb0ELb0ELi2ELi1ELi2ELi1ELb0EEENS1_24CollectiveEpilogueBwdGQAISC_fSF_Li256ELb0ELb1EEENS1_25SingleTileBwdLPTSchedulerILb0ELi128ELb1EEEEEEEEEvNT_6ParamsE,"a",@progbits
	.sectionflags	@""
	.align	4
.nv.constant0._ZN7cutlass13device_kernelIN5flash11enable_sm90INS1_16FlashAttnBwdSm90INS1_25CollectiveMainloopBwdSm90ILi2ELi2ELi2EN4cute5tupleIJNS5_1CILi1EEES8_S8_EEENS6_IJNS7_ILi64EEENS7_ILi128EEESB_EEENS_6half_tEfNS_4arch4Sm90ELb1ELb0ELb0ELb0ELb1ELb1ELb0ELb0ELi2ELi1ELi2ELi1ELb0EEENS1_24CollectiveEpilogueBwdGQAISC_fSF_Li256ELb0ELb1EEENS1_25SingleTileBwdLPTSchedulerILb0ELi128ELb1EEEEEEEEEvNT_6ParamsE:
	.zero		2432


//--------------------- .nv.constant0._ZN7cutlass13device_kernelIN5flash22FlashAttnBwdPreprocessIN4cute5tupleIJNS3_1CILi64EEENS5_ILi128EEEEEENS_6half_tEfNS_4arch4Sm90ELb1ELb0EEEEEvNT_6ParamsE --------------------------
	.section	.nv.constant0._ZN7cutlass13device_kernelIN5flash22FlashAttnBwdPreprocessIN4cute5tupleIJNS3_1CILi64EEENS5_ILi128EEEEEENS_6half_tEfNS_4arch4Sm90ELb1ELb0EEEEEvNT_6ParamsE,"a",@progbits
	.sectionflags	@""
	.align	4
.nv.constant0._ZN7cutlass13device_kernelIN5flash22FlashAttnBwdPreprocessIN4cute5tupleIJNS3_1CILi64EEENS5_ILi128EEEEEENS_6half_tEfNS_4arch4Sm90ELb1ELb0EEEEEvNT_6ParamsE:
	.zero		768


//--------------------- .nv.constant0._ZN7cutlass13device_kernelIN5flash11enable_sm90INS1_16FlashAttnBwdSm90INS1_25CollectiveMainloopBwdSm90ILi2ELi2ELi2EN4cute5tupleIJNS5_1CILi1EEES8_S8_EEENS6_IJNS7_ILi64EEENS7_ILi128EEESB_EEENS_6half_tEfNS_4arch4Sm90ELb1ELb0ELb0ELb1ELb0ELb1ELb0ELb0ELi2ELi1ELi2ELi1ELb0EEENS1_21CollectiveEpilogueBwdISC_SD_SF_Li256ELb1ELb0ELi1EEENS1_25SingleTileBwdLPTSchedulerILb1ELi128ELb0EEEEEEEEEvNT_6ParamsE --------------------------
	.section	.nv.constant0._ZN7cutlass13device_kernelIN5flash11enable_sm90INS1_16FlashAttnBwdSm90INS1_25CollectiveMainloopBwdSm90ILi2ELi2ELi2EN4cute5tupleIJNS5_1CILi1EEES8_S8_EEENS6_IJNS7_ILi64EEENS7_ILi128EEESB_EEENS_6half_tEfNS_4arch4Sm90ELb1ELb0ELb0ELb1ELb0ELb1ELb0ELb0ELi2ELi1ELi2ELi1ELb0EEENS1_21CollectiveEpilogueBwdISC_SD_SF_Li256ELb1ELb0ELi1EEENS1_25SingleTileBwdLPTSchedulerILb1ELi128ELb0EEEEEEEEEvNT_6ParamsE,"a",@progbits
	.sectionflags	@""
	.align	4
.nv.constant0._ZN7cutlass13device_kernelIN5flash11enable_sm90INS1_16FlashAttnBwdSm90INS1_25CollectiveMainloopBwdSm90ILi2ELi2ELi2EN4cute5tupleIJNS5_1CILi1EEES8_S8_EEENS6_IJNS7_ILi64EEENS7_ILi128EEESB_EEENS_6half_tEfNS_4arch4Sm90ELb1ELb0ELb0ELb1ELb0ELb1ELb0ELb0ELi2ELi1ELi2ELi1ELb0EEENS1_21CollectiveEpilogueBwdISC_SD_SF_Li256ELb1ELb0ELi1EEENS1_25SingleTileBwdLPTSchedulerILb1ELi128ELb0EEEEEEEEEvNT_6ParamsE:
	.zero		2304


//--------------------- .nv.constant0._ZN7cutlass13device_kernelIN5flash11enable_sm90INS1_16FlashAttnBwdSm90INS1_25CollectiveMainloopBwdSm90ILi2ELi2ELi2EN4cute5tupleIJNS5_1CILi1EEES8_S8_EEENS6_IJNS7_ILi64EEENS7_ILi128EEESB_EEENS_6half_tEfNS_4arch4Sm90ELb1ELb0ELb0ELb1ELb1ELb1ELb0ELb0ELi2ELi1ELi2ELi1ELb0EEENS1_21CollectiveEpilogueBwdISC_SD_SF_Li256ELb1ELb0ELi1EEENS1_25SingleTileBwdLPTSchedulerILb1ELi128ELb1EEEEEEEEEvNT_6ParamsE --------------------------
	.section	.nv.constant0._ZN7cutlass13device_kernelIN5flash11enable_sm90INS1_16FlashAttnBwdSm90INS1_25CollectiveMainloopBwdSm90ILi2ELi2ELi2EN4cute5tupleIJNS5_1CILi1EEES8_S8_EEENS6_IJNS7_ILi64EEENS7_ILi128EEESB_EEENS_6half_tEfNS_4arch4Sm90ELb1ELb0ELb0ELb1ELb1ELb1ELb0ELb0ELi2ELi1ELi2ELi1ELb0EEENS1_21CollectiveEpilogueBwdISC_SD_SF_Li256ELb1ELb0ELi1EEENS1_25SingleTileBwdLPTSchedulerILb1ELi128ELb1EEEEEEEEEvNT_6ParamsE,"a",@progbits
	.sectionflags	@""
	.align	4
.nv.constant0._ZN7cutlass13device_kernelIN5flash11enable_sm90INS1_16FlashAttnBwdSm90INS1_25CollectiveMainloopBwdSm90ILi2ELi2ELi2EN4cute5tupleIJNS5_1CILi1EEES8_S8_EEENS6_IJNS7_ILi64EEENS7_ILi128EEESB_EEENS_6half_tEfNS_4arch4Sm90ELb1ELb0ELb0ELb1ELb1ELb1ELb0ELb0ELi2ELi1ELi2ELi1ELb0EEENS1_21CollectiveEpilogueBwdISC_SD_SF_Li256ELb1ELb0ELi1EEENS1_25SingleTileBwdLPTSchedulerILb1ELi128ELb1EEEEEEEEEvNT_6ParamsE:
	.zero		2304


//--------------------- .nv.constant0._ZN7cutlass13device_kernelIN5flash11enable_sm90INS1_16FlashAttnBwdSm90INS1_25CollectiveMainloopBwdSm90ILi2ELi2ELi2EN4cute5tupleIJNS5_1CILi1EEES8_S8_EEENS6_IJNS7_ILi64EEENS7_ILi128EEESB_EEENS_6half_tEfNS_4arch4Sm90ELb1ELb0ELb0ELb1ELb0ELb1ELb0ELb0ELi2ELi1ELi2ELi1ELb0EEENS1_24CollectiveEpilogueBwdGQAISC_fSF_Li256ELb1ELb0EEENS1_25SingleTileBwdLPTSchedulerILb1ELi128ELb0EEEEEEEEEvNT_6ParamsE --------------------------
	.section	.nv.constant0._ZN7cutlass13device_kernelIN5flash11enable_sm90INS1_16FlashAttnBwdSm90INS1_25CollectiveMainloopBwdSm90ILi2ELi2ELi2EN4cute5tupleIJNS5_1CILi1EEES8_S8_EEENS6_IJNS7_ILi64EEENS7_ILi128EEESB_EEENS_6half_tEfNS_4arch4Sm90ELb1ELb0ELb0ELb1ELb0ELb1ELb0ELb0ELi2ELi1ELi2ELi1ELb0EEENS1_24CollectiveEpilogueBwdGQAISC_fSF_Li256ELb1ELb0EEENS1_25SingleTileBwdLPTSchedulerILb1ELi128ELb0EEEEEEEEEvNT_6ParamsE,"a",@progbits
	.sectionflags	@""
	.align	4
.nv.constant0._ZN7cutlass13device_kernelIN5flash11enable_sm90INS1_16FlashAttnBwdSm90INS1_25CollectiveMainloopBwdSm90ILi2ELi2ELi2EN4cute5tupleIJNS5_1CILi1EEES8_S8_EEENS6_IJNS7_ILi64EEENS7_ILi128EEESB_EEENS_6half_tEfNS_4arch4Sm90ELb1ELb0ELb0ELb1ELb0ELb1ELb0ELb0ELi2ELi1ELi2ELi1ELb0EEENS1_24CollectiveEpilogueBwdGQAISC_fSF_Li256ELb1ELb0EEENS1_25SingleTileBwdLPTSchedulerILb1ELi128ELb0EEEEEEEEEvNT_6ParamsE:
	.zero		2432


//--------------------- .nv.constant0._ZN7cutlass13device_kernelIN5flash32FlashAttnBwdPostprocessConvertdQIN4cute5tupleIJNS3_1CILi128EEES6_EEENS_6half_tEfNS_4arch4Sm90ELi256ENS3_8TiledMMAINS3_8MMA_AtomIJNS3_4SM904GMMA26MMA_64x128x16_F32F16F16_RSILNSE_5MajorE0ELSG_1ELNSE_7ScaleInE1ELSH_1EEEEEENS3_6LayoutINS4_IJNS5_ILi2EEENS5_ILi1EEESM_EEENS4_IJSM_NS5_ILi0EEESO_EEEEENS4_IJNS3_10UnderscoreESR_SR_EEEEELb0EEEEEvNT_6ParamsE --------------------------
	.section	.nv.constant0._ZN7cutlass13device_kernelIN5flash32FlashAttnBwdPostprocessConvertdQIN4cute5tupleIJNS3_1CILi128EEES6_EEENS_6half_tEfNS_4arch4Sm90ELi256ENS3_8TiledMMAINS3_8MMA_AtomIJNS3_4SM904GMMA26MMA_64x128x16_F32F16F16_RSILNSE_5MajorE0ELSG_1ELNSE_7ScaleInE1ELSH_1EEEEEENS3_6LayoutINS4_IJNS5_ILi2EEENS5_ILi1EEESM_EEENS4_IJSM_NS5_ILi0EEESO_EEEEENS4_IJNS3_10UnderscoreESR_SR_EEEEELb0EEEEEvNT_6ParamsE,"a",@progbits
	.sectionflags	@""
	.align	4
.nv.constant0._ZN7cutlass13device_kernelIN5flash32FlashAttnBwdPostprocessConvertdQIN4cute5tupleIJNS3_1CILi128EEES6_EEENS_6half_tEfNS_4arch4Sm90ELi256ENS3_8TiledMMAINS3_8MMA_AtomIJNS3_4SM904GMMA26MMA_64x128x16_F32F16F16_RSILNSE_5MajorE0ELSG_1ELNSE_7ScaleInE1ELSH_1EEEEEENS3_6LayoutINS4_IJNS5_ILi2EEENS5_ILi1EEESM_EEENS4_IJSM_NS5_ILi0EEESO_EEEEENS4_IJNS3_10UnderscoreESR_SR_EEEEELb0EEEEEvNT_6ParamsE:
	.zero		640


//--------------------- .nv.constant0._ZN7cutlass13device_kernelIN5flash32FlashAttnBwdPostprocessConvertdQIN4cute5tupleIJNS3_1CILi64EEENS5_ILi128EEEEEENS_6half_tEfNS_4arch4Sm90ELi256ENS3_8TiledMMAINS3_8MMA_AtomIJNS3_4SM904GMMA25MMA_64x64x16_F32F16F16_SSILNSF_5MajorE0ELSH_1ELNSF_7ScaleInE1ELSI_1EEEEEENS3_6LayoutINS4_IJNS5_ILi1EEENS5_ILi2EEESM_EEENS4_IJNS5_ILi0EEESM_SP_EEEEENS4_IJNS3_10UnderscoreESS_SS_EEEEELb0EEEEEvNT_6ParamsE --------------------------
	.section	.nv.constant0._ZN7cutlass13device_kernelIN5flash32FlashAttnBwdPostprocessConvertdQIN4cute5tupleIJNS3_1CILi64EEENS5_ILi128EEEEEENS_6half_tEfNS_4arch4Sm90ELi256ENS3_8TiledMMAINS3_8MMA_AtomIJNS3_4SM904GMMA25MMA_64x64x16_F32F16F16_SSILNSF_5MajorE0ELSH_1ELNSF_7ScaleInE1ELSI_1EEEEEENS3_6LayoutINS4_IJNS5_ILi1EEENS5_ILi2EEESM_EEENS4_IJNS5_ILi0EEESM_SP_EEEEENS4_IJNS3_10UnderscoreESS_SS_EEEEELb0EEEEEvNT_6ParamsE,"a",@progbits
	.sectionflags	@""
	.align	4
.nv.constant0._ZN7cutlass13device_kernelIN5flash32FlashAttnBwdPostprocessConvertdQIN4cute5tupleIJNS3_1CILi64EEENS5_ILi128EEEEEENS_6half_tEfNS_4arch4Sm90ELi256ENS3_8TiledMMAINS3_8MMA_AtomIJNS3_4SM904GMMA25MMA_64x64x16_F32F16F16_SSILNSF_5MajorE0ELSH_1ELNSF_7ScaleInE1ELSI_1EEEEEENS3_6LayoutINS4_IJNS5_ILi1EEENS5_ILi2EEESM_EEENS4_IJNS5_ILi0EEESM_SP_EEEEENS4_IJNS3_10UnderscoreESS_SS_EEEEELb0EEEEEvNT_6ParamsE:
	.zero		640


//--------------------- .nv.constant0._ZN7cutlass13device_kernelIN5flash11enable_sm90INS1_16FlashAttnBwdSm90INS1_25CollectiveMainloopBwdSm90ILi2ELi2ELi2EN4cute5tupleIJNS5_1CILi1EEES8_S8_EEENS6_IJNS7_ILi64EEENS7_ILi128EEESB_EEENS_6half_tEfNS_4arch4Sm90ELb1ELb0ELb0ELb1ELb1ELb1ELb0ELb0ELi2ELi1ELi2ELi1ELb0EEENS1_24CollectiveEpilogueBwdGQAISC_fSF_Li256ELb1ELb1EEENS1_25SingleTileBwdLPTSchedulerILb1ELi128ELb1EEEEEEEEEvNT_6ParamsE --------------------------
	.section	.nv.constant0._ZN7cutlass13device_kernelIN5flash11enable_sm90INS1_16FlashAttnBwdSm90INS1_25CollectiveMainloopBwdSm90ILi2ELi2ELi2EN4cute5tupleIJNS5_1CILi1EEES8_S8_EEENS6_IJNS7_ILi64EEENS7_ILi128EEESB_EEENS_6half_tEfNS_4arch4Sm90ELb1ELb0ELb0ELb1ELb1ELb1ELb0ELb0ELi2ELi1ELi2ELi1ELb0EEENS1_24CollectiveEpilogueBwdGQAISC_fSF_Li256ELb1ELb1EEENS1_25SingleTileBwdLPTSchedulerILb1ELi128ELb1EEEEEEEEEvNT_6ParamsE,"a",@progbits
	.sectionflags	@""
	.align	4
.nv.constant0._ZN7cutlass13device_kernelIN5flash11enable_sm90INS1_16FlashAttnBwdSm90INS1_25CollectiveMainloopBwdSm90ILi2ELi2ELi2EN4cute5tupleIJNS5_1CILi1EEES8_S8_EEENS6_IJNS7_ILi64EEENS7_ILi128EEESB_EEENS_6half_tEfNS_4arch4Sm90ELb1ELb0ELb0ELb1ELb1ELb1ELb0ELb0ELi2ELi1ELi2ELi1ELb0EEENS1_24CollectiveEpilogueBwdGQAISC_fSF_Li256ELb1ELb1EEENS1_25SingleTileBwdLPTSchedulerILb1ELi128ELb1EEEEEEEEEvNT_6ParamsE:
	.zero		2432


//--------------------- .nv.constant0._ZN7cutlass13device_kernelIN5flash22FlashAttnBwdPreprocessIN4cute5tupleIJNS3_1CILi64EEENS5_ILi128EEEEEENS_6half_tEfNS_4arch4Sm90ELb1ELb1EEEEEvNT_6ParamsE --------------------------
	.section	.nv.constant0._ZN7cutlass13device_kernelIN5flash22FlashAttnBwdPreprocessIN4cute5tupleIJNS3_1CILi64EEENS5_ILi128EEEEEENS_6half_tEfNS_4arch4Sm90ELb1ELb1EEEEEvNT_6ParamsE,"a",@progbits
	.sectionflags	@""
	.align	4
.nv.constant0._ZN7cutlass13device_kernelIN5flash22FlashAttnBwdPreprocessIN4cute5tupleIJNS3_1CILi64EEENS5_ILi128EEEEEENS_6half_tEfNS_4arch4Sm90ELb1ELb1EEEEEvNT_6ParamsE:
	.zero		768


//--------------------- SYMBOLS --------------------------

	.type		.nv.reservedSmem.offset0,@object
	.size		.nv.reservedSmem.offset0,0x4
	.type		__assertfail,@function
